	.target	sm_80

	.elftype	@"ET_EXEC"


//--------------------- .note.nv.tkinfo           --------------------------
	.section	.note.nv.tkinfo,"",@"SHT_NOTE"
	.sectionflags	@"SHF_NOTE_NV_TKINFO"
	.tkinfo
        /*0018*/ 	.word	0x00000002
        /*0030*/ 	.string	""
        /*0030*/ 	.string	"ptxas"
        /*0030*/ 	.string	"Cuda compilation tools, release 13.0, V13.0.88"
        /*0030*/ 	.string	"Build cuda_13.0.r13.0/compiler.36424714_0"
        /*0030*/ 	.string	"-arch sm_80 -m 64 "



//--------------------- .note.nv.cuinfo           --------------------------
	.section	.note.nv.cuinfo,"",@"SHT_NOTE"
	.sectionflags	@"SHF_NOTE_NV_CUINFO"
        /*0018*/ 	.short	0x0002
        /*001a*/ 	.short	0x0050
        /*001c*/ 	.short	0x0082
	.zero		2


//--------------------- .nv.info                  --------------------------
	.section	.nv.info,"",@"SHT_CUDA_INFO"
	.align	4


	//----- nvinfo : EIATTR_REGCOUNT
	.align		4
        /*0000*/ 	.byte	0x04, 0x2f
        /*0002*/ 	.short	(.L_12 - .L_11)
	.align		4
.L_11:
        /*0004*/ 	.word	index@(_ZN7cutlass13device_kernelIN5flash19enable_sm80_to_sm89INS1_16FlashAttnFwdSm80INS1_25CollectiveMainloopFwdSm80ILi4ELi1ELb0EN4cute5tupleIJNS5_1CILi128EEENS7_ILi112EEENS7_ILi64EEEEEELi64ENS_6half_tEfNS_4arch4Sm80ELb1ELb0ELb1ELb1ELb0ELb1ELb1ELb0EEENS1_21CollectiveEpilogueFwdINS6_IJS8_SA_S9_EEENS6_IJNS7_ILi1EEESI_SI_EEESC_SE_Li128ELb1ELb1ELb0ELb0EEENS1_19SingleTileSchedulerILb1ELb0ELb1ELi128EEEEEEEEEvNT_6ParamsE)
        /*0008*/ 	.word	0x000000ff


	//----- nvinfo : EIATTR_FRAME_SIZE
	.align		4
.L_12:
        /*000c*/ 	.byte	0x04, 0x11
        /*000e*/ 	.short	(.L_14 - .L_13)
	.align		4
.L_13:
        /*0010*/ 	.word	index@(_ZN7cutlass13device_kernelIN5flash19enable_sm80_to_sm89INS1_16FlashAttnFwdSm80INS1_25CollectiveMainloopFwdSm80ILi4ELi1ELb0EN4cute5tupleIJNS5_1CILi128EEENS7_ILi112EEENS7_ILi64EEEEEELi64ENS_6half_tEfNS_4arch4Sm80ELb1ELb0ELb1ELb1ELb0ELb1ELb1ELb0EEENS1_21CollectiveEpilogueFwdINS6_IJS8_SA_S9_EEENS6_IJNS7_ILi1EEESI_SI_EEESC_SE_Li128ELb1ELb1ELb0ELb0EEENS1_19SingleTileSchedulerILb1ELb0ELb1ELi128EEEEEEEEEvNT_6ParamsE)
        /*0014*/ 	.word	0x000000c8


	//----- nvinfo : EIATTR_REGCOUNT
	.align		4
.L_14:
        /*0018*/ 	.byte	0x04, 0x2f
        /*001a*/ 	.short	(.L_16 - .L_15)
	.align		4
.L_15:
        /*001c*/ 	.word	index@(_ZN7cutlass13device_kernelIN5flash19enable_sm80_to_sm89INS1_16FlashAttnFwdSm80INS1_25CollectiveMainloopFwdSm80ILi4ELi1ELb0EN4cute5tupleIJNS5_1CILi128EEENS7_ILi112EEENS7_ILi64EEEEEELi64ENS_6half_tEfNS_4arch4Sm80ELb1ELb0ELb1ELb1ELb0ELb0ELb1ELb0EEENS1_21CollectiveEpilogueFwdINS6_IJS8_SA_S9_EEENS6_IJNS7_ILi1EEESI_SI_EEESC_SE_Li128ELb1ELb1ELb0ELb0EEENS1_19SingleTileSchedulerILb1ELb0ELb1ELi128EEEEEEEEEvNT_6ParamsE)
        /*0020*/ 	.word	0x000000ff


	//----- nvinfo : EIATTR_FRAME_SIZE
	.align		4
.L_16:
        /*0024*/ 	.byte	0x04, 0x11
        /*0026*/ 	.short	(.L_18 - .L_17)
	.align		4
.L_17:
        /*0028*/ 	.word	index@(_ZN7cutlass13device_kernelIN5flash19enable_sm80_to_sm89INS1_16FlashAttnFwdSm80INS1_25CollectiveMainloopFwdSm80ILi4ELi1ELb0EN4cute5tupleIJNS5_1CILi128EEENS7_ILi112EEENS7_ILi64EEEEEELi64ENS_6half_tEfNS_4arch4Sm80ELb1ELb0ELb1ELb1ELb0ELb0ELb1ELb0EEENS1_21CollectiveEpilogueFwdINS6_IJS8_SA_S9_EEENS6_IJNS7_ILi1EEESI_SI_EEESC_SE_Li128ELb1ELb1ELb0ELb0EEENS1_19SingleTileSchedulerILb1ELb0ELb1ELi128EEEEEEEEEvNT_6ParamsE)
        /*002c*/ 	.word	0x000000b0


	//----- nvinfo : EIATTR_REGCOUNT
	.align		4
.L_18:
        /*0030*/ 	.byte	0x04, 0x2f
        /*0032*/ 	.short	(.L_20 - .L_19)
	.align		4
.L_19:
        /*0034*/ 	.word	index@(_ZN7cutlass13device_kernelIN5flash19enable_sm80_to_sm89INS1_16FlashAttnFwdSm80INS1_25CollectiveMainloopFwdSm80ILi4ELi1ELb0EN4cute5tupleIJNS5_1CILi128EEENS7_ILi112EEENS7_ILi64EEEEEELi64ENS_6half_tEfNS_4arch4Sm80ELb1ELb0ELb1ELb0ELb0ELb0ELb1ELb0EEENS1_21CollectiveEpilogueFwdINS6_IJS8_SA_S9_EEENS6_IJNS7_ILi1EEESI_SI_EEESC_SE_Li128ELb0ELb1ELb0ELb0EEENS1_30DynamicPersistentTileSchedulerILi128ELi128ELb0ELb1ELb0EEEEEEEEEvNT_6ParamsE)
        /*0038*/ 	.word	0x000000ff


	//----- nvinfo : EIATTR_FRAME_SIZE
	.align		4
.L_20:
        /*003c*/ 	.byte	0x04, 0x11
        /*003e*/ 	.short	(.L_22 - .L_21)
	.align		4
.L_21:
        /*0040*/ 	.word	index@($__internal_1_$__cuda_sm70_shflsync_idx_p)
        /*0044*/ 	.word	0x00000000


	//----- nvinfo : EIATTR_FRAME_SIZE
	.align		4
.L_22:
        /*0048*/ 	.byte	0x04, 0x11
        /*004a*/ 	.short	(.L_24 - .L_23)
	.align		4
.L_23:
        /*004c*/ 	.word	index@($__internal_0_$__cuda_sm70_shflsync_bfly_p)
        /*0050*/ 	.word	0x00000000


	//----- nvinfo : EIATTR_FRAME_SIZE
	.align		4
.L_24:
        /*0054*/ 	.byte	0x04, 0x11
        /*0056*/ 	.short	(.L_26 - .L_25)
	.align		4
.L_25:
        /*0058*/ 	.word	index@(_ZN7cutlass13device_kernelIN5flash19enable_sm80_to_sm89INS1_16FlashAttnFwdSm80INS1_25CollectiveMainloopFwdSm80ILi4ELi1ELb0EN4cute5tupleIJNS5_1CILi128EEENS7_ILi112EEENS7_ILi64EEEEEELi64ENS_6half_tEfNS_4arch4Sm80ELb1ELb0ELb1ELb0ELb0ELb0ELb1ELb0EEENS1_21CollectiveEpilogueFwdINS6_IJS8_SA_S9_EEENS6_IJNS7_ILi1EEESI_SI_EEESC_SE_Li128ELb0ELb1ELb0ELb0EEENS1_30DynamicPersistentTileSchedulerILi128ELi128ELb0ELb1ELb0EEEEEEEEEvNT_6ParamsE)
        /*005c*/ 	.word	0x000000b0


	//----- nvinfo : EIATTR_REGCOUNT
	.align		4
.L_26:
        /*0060*/ 	.byte	0x04, 0x2f
        /*0062*/ 	.short	(.L_28 - .L_27)
	.align		4
.L_27:
        /*0064*/ 	.word	index@(_ZN7cutlass13device_kernelIN5flash19enable_sm80_to_sm89INS1_16FlashAttnFwdSm80INS1_25CollectiveMainloopFwdSm80ILi4ELi1ELb0EN4cute5tupleIJNS5_1CILi128EEENS7_ILi96EEENS7_ILi64EEEEEELi64ENS_6half_tEfNS_4arch4Sm80ELb0ELb1ELb1ELb1ELb0ELb1ELb1ELb0EEENS1_21CollectiveEpilogueFwdINS6_IJS8_SA_S9_EEENS6_IJNS7_ILi1EEESI_SI_EEESC_SE_Li128ELb1ELb1ELb0ELb0EEENS1_19SingleTileSchedulerILb1ELb0ELb1ELi128EEEEEEEEEvNT_6ParamsE)
        /*0068*/ 	.word	0x000000ff


	//----- nvinfo : EIATTR_FRAME_SIZE
	.align		4
.L_28:
        /*006c*/ 	.byte	0x04, 0x11
        /*006e*/ 	.short	(.L_30 - .L_29)
	.align		4
.L_29:
        /*0070*/ 	.word	index@(_ZN7cutlass13device_kernelIN5flash19enable_sm80_to_sm89INS1_16FlashAttnFwdSm80INS1_25CollectiveMainloopFwdSm80ILi4ELi1ELb0EN4cute5tupleIJNS5_1CILi128EEENS7_ILi96EEENS7_ILi64EEEEEELi64ENS_6half_tEfNS_4arch4Sm80ELb0ELb1ELb1ELb1ELb0ELb1ELb1ELb0EEENS1_21CollectiveEpilogueFwdINS6_IJS8_SA_S9_EEENS6_IJNS7_ILi1EEESI_SI_EEESC_SE_Li128ELb1ELb1ELb0ELb0EEENS1_19SingleTileSchedulerILb1ELb0ELb1ELi128EEEEEEEEEvNT_6ParamsE)
        /*0074*/ 	.word	0x00000090


	//----- nvinfo : EIATTR_REGCOUNT
	.align		4
.L_30:
        /*0078*/ 	.byte	0x04, 0x2f
        /*007a*/ 	.short	(.L_32 - .L_31)
	.align		4
.L_31:
        /*007c*/ 	.word	index@(_ZN7cutlass13device_kernelIN5flash19enable_sm80_to_sm89INS1_16FlashAttnFwdSm80INS1_25CollectiveMainloopFwdSm80ILi4ELi1ELb0EN4cute5tupleIJNS5_1CILi128EEENS7_ILi96EEENS7_ILi64EEEEEELi64ENS_6half_tEfNS_4arch4Sm80ELb0ELb1ELb1ELb1ELb0ELb0ELb1ELb0EEENS1_21CollectiveEpilogueFwdINS6_IJS8_SA_S9_EEENS6_IJNS7_ILi1EEESI_SI_EEESC_SE_Li128ELb1ELb1ELb0ELb0EEENS1_19SingleTileSchedulerILb1ELb0ELb1ELi128EEEEEEEEEvNT_6ParamsE)
        /*0080*/ 	.word	0x000000ff


	//----- nvinfo : EIATTR_FRAME_SIZE
	.align		4
.L_32:
        /*0084*/ 	.byte	0x04, 0x11
        /*0086*/ 	.short	(.L_34 - .L_33)
	.align		4
.L_33:
        /*0088*/ 	.word	index@(_ZN7cutlass13device_kernelIN5flash19enable_sm80_to_sm89INS1_16FlashAttnFwdSm80INS1_25CollectiveMainloopFwdSm80ILi4ELi1ELb0EN4cute5tupleIJNS5_1CILi128EEENS7_ILi96EEENS7_ILi64EEEEEELi64ENS_6half_tEfNS_4arch4Sm80ELb0ELb1ELb1ELb1ELb0ELb0ELb1ELb0EEENS1_21CollectiveEpilogueFwdINS6_IJS8_SA_S9_EEENS6_IJNS7_ILi1EEESI_SI_EEESC_SE_Li128ELb1ELb1ELb0ELb0EEENS1_19SingleTileSchedulerILb1ELb0ELb1ELi128EEEEEEEEEvNT_6ParamsE)
        /*008c*/ 	.word	0x00000070


	//----- nvinfo : EIATTR_REGCOUNT
	.align		4
.L_34:
        /*0090*/ 	.byte	0x04, 0x2f
        /*0092*/ 	.short	(.L_36 - .L_35)
	.align		4
.L_35:
        /*0094*/ 	.word	index@(_ZN7cutlass13device_kernelIN5flash19enable_sm80_to_sm89INS1_16FlashAttnFwdSm80INS1_25CollectiveMainloopFwdSm80ILi4ELi1ELb0EN4cute5tupleIJNS5_1CILi128EEENS7_ILi96EEENS7_ILi64EEEEEELi64ENS_6half_tEfNS_4arch4Sm80ELb0ELb1ELb1ELb0ELb0ELb0ELb1ELb0EEENS1_21CollectiveEpilogueFwdINS6_IJS8_SA_S9_EEENS6_IJNS7_ILi1EEESI_SI_EEESC_SE_Li128ELb0ELb1ELb0ELb0EEENS1_19SingleTileSchedulerILb0ELb0ELb1ELi128EEEEEEEEEvNT_6ParamsE)
        /*0098*/ 	.word	0x000000ff


	//----- nvinfo : EIATTR_FRAME_SIZE
	.align		4
.L_36:
        /*009c*/ 	.byte	0x04, 0x11
        /*009e*/ 	.short	(.L_38 - .L_37)
	.align		4
.L_37:
        /*00a0*/ 	.word	index@(_ZN7cutlass13device_kernelIN5flash19enable_sm80_to_sm89INS1_16FlashAttnFwdSm80INS1_25CollectiveMainloopFwdSm80ILi4ELi1ELb0EN4cute5tupleIJNS5_1CILi128EEENS7_ILi96EEENS7_ILi64EEEEEELi64ENS_6half_tEfNS_4arch4Sm80ELb0ELb1ELb1ELb0ELb0ELb0ELb1ELb0EEENS1_21CollectiveEpilogueFwdINS6_IJS8_SA_S9_EEENS6_IJNS7_ILi1EEESI_SI_EEESC_SE_Li128ELb0ELb1ELb0ELb0EEENS1_19SingleTileSchedulerILb0ELb0ELb1ELi128EEEEEEEEEvNT_6ParamsE)
        /*00a4*/ 	.word	0x00000068


	//----- nvinfo : EIATTR_REGCOUNT
	.align		4
.L_38:
        /*00a8*/ 	.byte	0x04, 0x2f
        /*00aa*/ 	.short	(.L_40 - .L_39)
	.align		4
.L_39:
        /*00ac*/ 	.word	index@(_ZN7cutlass13device_kernelIN5flash19enable_sm80_to_sm89INS1_16FlashAttnFwdSm80INS1_25CollectiveMainloopFwdSm80ILi4ELi1ELb0EN4cute5tupleIJNS5_1CILi128EEENS7_ILi112EEENS7_ILi64EEEEEELi64ENS_6half_tEfNS_4arch4Sm80ELb0ELb0ELb1ELb1ELb0ELb1ELb1ELb0EEENS1_21CollectiveEpilogueFwdINS6_IJS8_SA_S9_EEENS6_IJNS7_ILi1EEESI_SI_EEESC_SE_Li128ELb1ELb1ELb0ELb0EEENS1_19SingleTileSchedulerILb1ELb0ELb1ELi128EEEEEEEEEvNT_6ParamsE)
        /*00b0*/ 	.word	0x000000ff


	//----- nvinfo : EIATTR_FRAME_SIZE
	.align		4
.L_40:
        /*00b4*/ 	.byte	0x04, 0x11
        /*00b6*/ 	.short	(.L_42 - .L_41)
	.align		4
.L_41:
        /*00b8*/ 	.word	index@(_ZN7cutlass13device_kernelIN5flash19enable_sm80_to_sm89INS1_16FlashAttnFwdSm80INS1_25CollectiveMainloopFwdSm80ILi4ELi1ELb0EN4cute5tupleIJNS5_1CILi128EEENS7_ILi112EEENS7_ILi64EEEEEELi64ENS_6half_tEfNS_4arch4Sm80ELb0ELb0ELb1ELb1ELb0ELb1ELb1ELb0EEENS1_21CollectiveEpilogueFwdINS6_IJS8_SA_S9_EEENS6_IJNS7_ILi1EEESI_SI_EEESC_SE_Li128ELb1ELb1ELb0ELb0EEENS1_19SingleTileSchedulerILb1ELb0ELb1ELi128EEEEEEEEEvNT_6ParamsE)
        /*00bc*/ 	.word	0x00000088


	//----- nvinfo : EIATTR_REGCOUNT
	.align		4
.L_42:
        /*00c0*/ 	.byte	0x04, 0x2f
        /*00c2*/ 	.short	(.L_44 - .L_43)
	.align		4
.L_43:
        /*00c4*/ 	.word	index@(_ZN7cutlass13device_kernelIN5flash19enable_sm80_to_sm89INS1_16FlashAttnFwdSm80INS1_25CollectiveMainloopFwdSm80ILi4ELi1ELb0EN4cute5tupleIJNS5_1CILi128EEENS7_ILi112EEENS7_ILi64EEEEEELi64ENS_6half_tEfNS_4arch4Sm80ELb0ELb0ELb1ELb1ELb0ELb0ELb1ELb0EEENS1_21CollectiveEpilogueFwdINS6_IJS8_SA_S9_EEENS6_IJNS7_ILi1EEESI_SI_EEESC_SE_Li128ELb1ELb1ELb0ELb0EEENS1_19SingleTileSchedulerILb1ELb0ELb1ELi128EEEEEEEEEvNT_6ParamsE)
        /*00c8*/ 	.word	0x000000ff


	//----- nvinfo : EIATTR_FRAME_SIZE
	.align		4
.L_44:
        /*00cc*/ 	.byte	0x04, 0x11
        /*00ce*/ 	.short	(.L_46 - .L_45)
	.align		4
.L_45:
        /*00d0*/ 	.word	index@(_ZN7cutlass13device_kernelIN5flash19enable_sm80_to_sm89INS1_16FlashAttnFwdSm80INS1_25CollectiveMainloopFwdSm80ILi4ELi1ELb0EN4cute5tupleIJNS5_1CILi128EEENS7_ILi112EEENS7_ILi64EEEEEELi64ENS_6half_tEfNS_4arch4Sm80ELb0ELb0ELb1ELb1ELb0ELb0ELb1ELb0EEENS1_21CollectiveEpilogueFwdINS6_IJS8_SA_S9_EEENS6_IJNS7_ILi1EEESI_SI_EEESC_SE_Li128ELb1ELb1ELb0ELb0EEENS1_19SingleTileSchedulerILb1ELb0ELb1ELi128EEEEEEEEEvNT_6ParamsE)
        /*00d4*/ 	.word	0x00000078


	//----- nvinfo : EIATTR_REGCOUNT
	.align		4
.L_46:
        /*00d8*/ 	.byte	0x04, 0x2f
        /*00da*/ 	.short	(.L_48 - .L_47)
	.align		4
.L_47:
        /*00dc*/ 	.word	index@(_ZN7cutlass13device_kernelIN5flash19enable_sm80_to_sm89INS1_16FlashAttnFwdSm80INS1_25CollectiveMainloopFwdSm80ILi4ELi1ELb0EN4cute5tupleIJNS5_1CILi128EEENS7_ILi112EEENS7_ILi64EEEEEELi64ENS_6half_tEfNS_4arch4Sm80ELb0ELb0ELb1ELb0ELb0ELb0ELb1ELb0EEENS1_21CollectiveEpilogueFwdINS6_IJS8_SA_S9_EEENS6_IJNS7_ILi1EEESI_SI_EEESC_SE_Li128ELb0ELb1ELb0ELb0EEENS1_19SingleTileSchedulerILb0ELb0ELb1ELi128EEEEEEEEEvNT_6ParamsE)
        /*00e0*/ 	.word	0x000000ff


	//----- nvinfo : EIATTR_FRAME_SIZE
	.align		4
.L_48:
        /*00e4*/ 	.byte	0x04, 0x11
        /*00e6*/ 	.short	(.L_50 - .L_49)
	.align		4
.L_49:
        /*00e8*/ 	.word	index@(_ZN7cutlass13device_kernelIN5flash19enable_sm80_to_sm89INS1_16FlashAttnFwdSm80INS1_25CollectiveMainloopFwdSm80ILi4ELi1ELb0EN4cute5tupleIJNS5_1CILi128EEENS7_ILi112EEENS7_ILi64EEEEEELi64ENS_6half_tEfNS_4arch4Sm80ELb0ELb0ELb1ELb0ELb0ELb0ELb1ELb0EEENS1_21CollectiveEpilogueFwdINS6_IJS8_SA_S9_EEENS6_IJNS7_ILi1EEESI_SI_EEESC_SE_Li128ELb0ELb1ELb0ELb0EEENS1_19SingleTileSchedulerILb0ELb0ELb1ELi128EEEEEEEEEvNT_6ParamsE)
        /*00ec*/ 	.word	0x00000098


	//----- nvinfo : EIATTR_MIN_STACK_SIZE
	.align		4
.L_50:
        /*00f0*/ 	.byte	0x04, 0x12
        /*00f2*/ 	.short	(.L_52 - .L_51)
	.align		4
.L_51:
        /*00f4*/ 	.word	index@(_ZN7cutlass13device_kernelIN5flash19enable_sm80_to_sm89INS1_16FlashAttnFwdSm80INS1_25CollectiveMainloopFwdSm80ILi4ELi1ELb0EN4cute5tupleIJNS5_1CILi128EEENS7_ILi112EEENS7_ILi64EEEEEELi64ENS_6half_tEfNS_4arch4Sm80ELb0ELb0ELb1ELb0ELb0ELb0ELb1ELb0EEENS1_21CollectiveEpilogueFwdINS6_IJS8_SA_S9_EEENS6_IJNS7_ILi1EEESI_SI_EEESC_SE_Li128ELb0ELb1ELb0ELb0EEENS1_19SingleTileSchedulerILb0ELb0ELb1ELi128EEEEEEEEEvNT_6ParamsE)
        /*00f8*/ 	.word	0x00000098


	//----- nvinfo : EIATTR_MIN_STACK_SIZE
	.align		4
.L_52:
        /*00fc*/ 	.byte	0x04, 0x12
        /*00fe*/ 	.short	(.L_54 - .L_53)
	.align		4
.L_53:
        /*0100*/ 	.word	index@(_ZN7cutlass13device_kernelIN5flash19enable_sm80_to_sm89INS1_16FlashAttnFwdSm80INS1_25CollectiveMainloopFwdSm80ILi4ELi1ELb0EN4cute5tupleIJNS5_1CILi128EEENS7_ILi112EEENS7_ILi64EEEEEELi64ENS_6half_tEfNS_4arch4Sm80ELb0ELb0ELb1ELb1ELb0ELb0ELb1ELb0EEENS1_21CollectiveEpilogueFwdINS6_IJS8_SA_S9_EEENS6_IJNS7_ILi1EEESI_SI_EEESC_SE_Li128ELb1ELb1ELb0ELb0EEENS1_19SingleTileSchedulerILb1ELb0ELb1ELi128EEEEEEEEEvNT_6ParamsE)
        /*0104*/ 	.word	0x00000078


	//----- nvinfo : EIATTR_MIN_STACK_SIZE
	.align		4
.L_54:
        /*0108*/ 	.byte	0x04, 0x12
        /*010a*/ 	.short	(.L_56 - .L_55)
	.align		4
.L_55:
        /*010c*/ 	.word	index@(_ZN7cutlass13device_kernelIN5flash19enable_sm80_to_sm89INS1_16FlashAttnFwdSm80INS1_25CollectiveMainloopFwdSm80ILi4ELi1ELb0EN4cute5tupleIJNS5_1CILi128EEENS7_ILi112EEENS7_ILi64EEEEEELi64ENS_6half_tEfNS_4arch4Sm80ELb0ELb0ELb1ELb1ELb0ELb1ELb1ELb0EEENS1_21CollectiveEpilogueFwdINS6_IJS8_SA_S9_EEENS6_IJNS7_ILi1EEESI_SI_EEESC_SE_Li128ELb1ELb1ELb0ELb0EEENS1_19SingleTileSchedulerILb1ELb0ELb1ELi128EEEEEEEEEvNT_6ParamsE)
        /*0110*/ 	.word	0x00000088


	//----- nvinfo : EIATTR_MIN_STACK_SIZE
	.align		4
.L_56:
        /*0114*/ 	.byte	0x04, 0x12
        /*0116*/ 	.short	(.L_58 - .L_57)
	.align		4
.L_57:
        /*0118*/ 	.word	index@(_ZN7cutlass13device_kernelIN5flash19enable_sm80_to_sm89INS1_16FlashAttnFwdSm80INS1_25CollectiveMainloopFwdSm80ILi4ELi1ELb0EN4cute5tupleIJNS5_1CILi128EEENS7_ILi96EEENS7_ILi64EEEEEELi64ENS_6half_tEfNS_4arch4Sm80ELb0ELb1ELb1ELb0ELb0ELb0ELb1ELb0EEENS1_21CollectiveEpilogueFwdINS6_IJS8_SA_S9_EEENS6_IJNS7_ILi1EEESI_SI_EEESC_SE_Li128ELb0ELb1ELb0ELb0EEENS1_19SingleTileSchedulerILb0ELb0ELb1ELi128EEEEEEEEEvNT_6ParamsE)
        /*011c*/ 	.word	0x00000068


	//----- nvinfo : EIATTR_MIN_STACK_SIZE
	.align		4
.L_58:
        /*0120*/ 	.byte	0x04, 0x12
        /*0122*/ 	.short	(.L_60 - .L_59)
	.align		4
.L_59:
        /*0124*/ 	.word	index@(_ZN7cutlass13device_kernelIN5flash19enable_sm80_to_sm89INS1_16FlashAttnFwdSm80INS1_25CollectiveMainloopFwdSm80ILi4ELi1ELb0EN4cute5tupleIJNS5_1CILi128EEENS7_ILi96EEENS7_ILi64EEEEEELi64ENS_6half_tEfNS_4arch4Sm80ELb0ELb1ELb1ELb1ELb0ELb0ELb1ELb0EEENS1_21CollectiveEpilogueFwdINS6_IJS8_SA_S9_EEENS6_IJNS7_ILi1EEESI_SI_EEESC_SE_Li128ELb1ELb1ELb0ELb0EEENS1_19SingleTileSchedulerILb1ELb0ELb1ELi128EEEEEEEEEvNT_6ParamsE)
        /*0128*/ 	.word	0x00000070


	//----- nvinfo : EIATTR_MIN_STACK_SIZE
	.align		4
.L_60:
        /*012c*/ 	.byte	0x04, 0x12
        /*012e*/ 	.short	(.L_62 - .L_61)
	.align		4
.L_61:
        /*0130*/ 	.word	index@(_ZN7cutlass13device_kernelIN5flash19enable_sm80_to_sm89INS1_16FlashAttnFwdSm80INS1_25CollectiveMainloopFwdSm80ILi4ELi1ELb0EN4cute5tupleIJNS5_1CILi128EEENS7_ILi96EEENS7_ILi64EEEEEELi64ENS_6half_tEfNS_4arch4Sm80ELb0ELb1ELb1ELb1ELb0ELb1ELb1ELb0EEENS1_21CollectiveEpilogueFwdINS6_IJS8_SA_S9_EEENS6_IJNS7_ILi1EEESI_SI_EEESC_SE_Li128ELb1ELb1ELb0ELb0EEENS1_19SingleTileSchedulerILb1ELb0ELb1ELi128EEEEEEEEEvNT_6ParamsE)
        /*0134*/ 	.word	0x00000090


	//----- nvinfo : EIATTR_MIN_STACK_SIZE
	.align		4
.L_62:
        /*0138*/ 	.byte	0x04, 0x12
        /*013a*/ 	.short	(.L_64 - .L_63)
	.align		4
.L_63:
        /*013c*/ 	.word	index@(_ZN7cutlass13device_kernelIN5flash19enable_sm80_to_sm89INS1_16FlashAttnFwdSm80INS1_25CollectiveMainloopFwdSm80ILi4ELi1ELb0EN4cute5tupleIJNS5_1CILi128EEENS7_ILi112EEENS7_ILi64EEEEEELi64ENS_6half_tEfNS_4arch4Sm80ELb1ELb0ELb1ELb0ELb0ELb0ELb1ELb0EEENS1_21CollectiveEpilogueFwdINS6_IJS8_SA_S9_EEENS6_IJNS7_ILi1EEESI_SI_EEESC_SE_Li128ELb0ELb1ELb0ELb0EEENS1_30DynamicPersistentTileSchedulerILi128ELi128ELb0ELb1ELb0EEEEEEEEEvNT_6ParamsE)
        /*0140*/ 	.word	0x000000b0


	//----- nvinfo : EIATTR_MIN_STACK_SIZE
	.align		4
.L_64:
        /*0144*/ 	.byte	0x04, 0x12
        /*0146*/ 	.short	(.L_66 - .L_65)
	.align		4
.L_65:
        /*0148*/ 	.word	index@(_ZN7cutlass13device_kernelIN5flash19enable_sm80_to_sm89INS1_16FlashAttnFwdSm80INS1_25CollectiveMainloopFwdSm80ILi4ELi1ELb0EN4cute5tupleIJNS5_1CILi128EEENS7_ILi112EEENS7_ILi64EEEEEELi64ENS_6half_tEfNS_4arch4Sm80ELb1ELb0ELb1ELb1ELb0ELb0ELb1ELb0EEENS1_21CollectiveEpilogueFwdINS6_IJS8_SA_S9_EEENS6_IJNS7_ILi1EEESI_SI_EEESC_SE_Li128ELb1ELb1ELb0ELb0EEENS1_19SingleTileSchedulerILb1ELb0ELb1ELi128EEEEEEEEEvNT_6ParamsE)
        /*014c*/ 	.word	0x000000b0


	//----- nvinfo : EIATTR_MIN_STACK_SIZE
	.align		4
.L_66:
        /*0150*/ 	.byte	0x04, 0x12
        /*0152*/ 	.short	(.L_68 - .L_67)
	.align		4
.L_67:
        /*0154*/ 	.word	index@(_ZN7cutlass13device_kernelIN5flash19enable_sm80_to_sm89INS1_16FlashAttnFwdSm80INS1_25CollectiveMainloopFwdSm80ILi4ELi1ELb0EN4cute5tupleIJNS5_1CILi128EEENS7_ILi112EEENS7_ILi64EEEEEELi64ENS_6half_tEfNS_4arch4Sm80ELb1ELb0ELb1ELb1ELb0ELb1ELb1ELb0EEENS1_21CollectiveEpilogueFwdINS6_IJS8_SA_S9_EEENS6_IJNS7_ILi1EEESI_SI_EEESC_SE_Li128ELb1ELb1ELb0ELb0EEENS1_19SingleTileSchedulerILb1ELb0ELb1ELi128EEEEEEEEEvNT_6ParamsE)
        /*0158*/ 	.word	0x000000c8
.L_68:


//--------------------- .nv.info._ZN7cutlass13device_kernelIN5flash19enable_sm80_to_sm89INS1_16FlashAttnFwdSm80INS1_25CollectiveMainloopFwdSm80ILi4ELi1ELb0EN4cute5tupleIJNS5_1CILi128EEENS7_ILi112EEENS7_ILi64EEEEEELi64ENS_6half_tEfNS_4arch4Sm80ELb0ELb0ELb1ELb0ELb0ELb0ELb1ELb0EEENS1_21CollectiveEpilogueFwdINS6_IJS8_SA_S9_EEENS6_IJNS7_ILi1EEESI_SI_EEESC_SE_Li128ELb0ELb1ELb0ELb0EEENS1_19SingleTileSchedulerILb0ELb0ELb1ELi128EEEEEEEEEvNT_6ParamsE --------------------------
	.section	.nv.info._ZN7cutlass13device_kernelIN5flash19enable_sm80_to_sm89INS1_16FlashAttnFwdSm80INS1_25CollectiveMainloopFwdSm80ILi4ELi1ELb0EN4cute5tupleIJNS5_1CILi128EEENS7_ILi112EEENS7_ILi64EEEEEELi64ENS_6half_tEfNS_4arch4Sm80ELb0ELb0ELb1ELb0ELb0ELb0ELb1ELb0EEENS1_21CollectiveEpilogueFwdINS6_IJS8_SA_S9_EEENS6_IJNS7_ILi1EEESI_SI_EEESC_SE_Li128ELb0ELb1ELb0ELb0EEENS1_19SingleTileSchedulerILb0ELb0ELb1ELi128EEEEEEEEEvNT_6ParamsE,"",@"SHT_CUDA_INFO"
	.sectionflags	@""
	.align	4


	//----- nvinfo : EIATTR_CUDA_API_VERSION
	.align		4
        /*0000*/ 	.byte	0x04, 0x37
        /*0002*/ 	.short	(.L_70 - .L_69)
.L_69:
        /*0004*/ 	.word	0x00000082


	//----- nvinfo : EIATTR_SW2861232_WAR
	.align		4
.L_70:
        /*0008*/ 	.byte	0x01, 0x35
	.zero		2


	//----- nvinfo : EIATTR_PARAM_CBANK
	.align		4
        /*000c*/ 	.byte	0x04, 0x0a
        /*000e*/ 	.short	(.L_72 - .L_71)
	.align		4
.L_71:
        /*0010*/ 	.word	index@(.nv.constant0._ZN7cutlass13device_kernelIN5flash19enable_sm80_to_sm89INS1_16FlashAttnFwdSm80INS1_25CollectiveMainloopFwdSm80ILi4ELi1ELb0EN4cute5tupleIJNS5_1CILi128EEENS7_ILi112EEENS7_ILi64EEEEEELi64ENS_6half_tEfNS_4arch4Sm80ELb0ELb0ELb1ELb0ELb0ELb0ELb1ELb0EEENS1_21CollectiveEpilogueFwdINS6_IJS8_SA_S9_EEENS6_IJNS7_ILi1EEESI_SI_EEESC_SE_Li128ELb0ELb1ELb0ELb0EEENS1_19SingleTileSchedulerILb0ELb0ELb1ELi128EEEEEEEEEvNT_6ParamsE)
        /*0014*/ 	.short	0x0160
        /*0016*/ 	.short	0x0418


	//----- nvinfo : EIATTR_CBANK_PARAM_SIZE
	.align		4
.L_72:
        /*0018*/ 	.byte	0x03, 0x19
        /*001a*/ 	.short	0x0418


	//----- nvinfo : EIATTR_KPARAM_INFO
	.align		4
        /*001c*/ 	.byte	0x04, 0x17
        /*001e*/ 	.short	(.L_74 - .L_73)
.L_73:
        /*0020*/ 	.word	0x00000000
        /*0024*/ 	.short	0x0000
        /*0026*/ 	.short	0x0000
        /*0028*/ 	.byte	0x00, 0xf0, 0x61, 0x10


	//----- nvinfo : EIATTR_MAXREG_COUNT
	.align		4
.L_74:
        /*002c*/ 	.byte	0x03, 0x1b
        /*002e*/ 	.short	0x00ff


	//----- nvinfo : EIATTR_NUM_BARRIERS
	.align		4
        /*0030*/ 	.byte	0x02, 0x4c
        /*0032*/ 	.byte	0x02
	.zero		1


	//----- nvinfo : EIATTR_ANNOTATIONS
	.align		4
        /*0034*/ 	.byte	0x04, 0x55
        /*0036*/ 	.short	(.L_76 - .L_75)


	//   ....[0]....
.L_75:
        /*0038*/ 	.word	0x00000001
        /*003c*/ 	.byte	0x60, 0x02, 0x00, 0x00, 0x01, 0x00, 0x00, 0x00, 0x60, 0x06, 0x00, 0x00, 0x01, 0x00, 0x00, 0x00
        /* <DEDUP_REMOVED lines=37> */
        /*029c*/ 	.byte	0x90, 0xd8, 0x00, 0x00, 0x01, 0x00, 0x00, 0x00, 0xa0, 0xd8, 0x00, 0x00


	//----- nvinfo : EIATTR_MERCURY_ISA_VERSION
	.align		4
.L_76:
        /*02a8*/ 	.byte	0x03, 0x5f
        /*02aa*/ 	.short	0x0000


	//----- nvinfo : EIATTR_COOP_GROUP_MASK_REGIDS
	.align		4
        /*02ac*/ 	.byte	0x04, 0x29
        /*02ae*/ 	.short	(.L_78 - .L_77)


	//   ....[0]....
.L_77:
        /*02b0*/ 	.word	0xffffffff


	//   ....[1]....
        /*02b4*/ 	.word	0xffffffff


	//   ....[2]....
        /*02b8*/ 	.word	0xffffffff


	//   ....[3]....
        /*02bc*/ 	.word	0xffffffff


	//   ....[4]....
        /*02c0*/ 	.word	0xffffffff


	//   ....[5]....
        /*02c4*/ 	.word	0xffffffff


	//   ....[6]....
        /*02c8*/ 	.word	0xffffffff


	//   ....[7]....
        /*02cc*/ 	.word	0xffffffff


	//   ....[8]....
        /*02d0*/ 	.word	0xffffffff


	//   ....[9]....
        /*02d4*/ 	.word	0xffffffff


	//   ....[10]....
        /*02d8*/ 	.word	0xffffffff


	//   ....[11]....
        /*02dc*/ 	.word	0xffffffff


	//   ....[12]....
        /*02e0*/ 	.word	0xffffffff


	//   ....[13]....
        /*02e4*/ 	.word	0xffffffff


	//   ....[14]....
        /*02e8*/ 	.word	0xffffffff


	//   ....[15]....
        /*02ec*/ 	.word	0xffffffff


	//   ....[16]....
        /*02f0*/ 	.word	0xffffffff


	//   ....[17]....
        /*02f4*/ 	.word	0xffffffff


	//   ....[18]....
        /*02f8*/ 	.word	0xffffffff


	//   ....[19]....
        /*02fc*/ 	.word	0xffffffff


	//   ....[20]....
        /*0300*/ 	.word	0xffffffff


	//   ....[21]....
        /*0304*/ 	.word	0xffffffff


	//   ....[22]....
        /*0308*/ 	.word	0xffffffff


	//   ....[23]....
        /*030c*/ 	.word	0xffffffff


	//   ....[24]....
        /*0310*/ 	.word	0xffffffff


	//   ....[25]....
        /*0314*/ 	.word	0xffffffff


	//   ....[26]....
        /*0318*/ 	.word	0xffffffff


	//   ....[27]....
        /*031c*/ 	.word	0xffffffff


	//   ....[28]....
        /*0320*/ 	.word	0xffffffff


	//   ....[29]....
        /*0324*/ 	.word	0xffffffff


	//   ....[30]....
        /*0328*/ 	.word	0xffffffff


	//   ....[31]....
        /*032c*/ 	.word	0xffffffff


	//   ....[32]....
        /*0330*/ 	.word	0xffffffff


	//   ....[33]....
        /*0334*/ 	.word	0xffffffff


	//   ....[34]....
        /*0338*/ 	.word	0xffffffff


	//   ....[35]....
        /*033c*/ 	.word	0xffffffff


	//   ....[36]....
        /*0340*/ 	.word	0xffffffff


	//   ....[37]....
        /*0344*/ 	.word	0xffffffff


	//   ....[38]....
        /*0348*/ 	.word	0xffffffff


	//   ....[39]....
        /*034c*/ 	.word	0xffffffff


	//   ....[40]....
        /*0350*/ 	.word	0xffffffff


	//   ....[41]....
        /*0354*/ 	.word	0xffffffff


	//   ....[42]....
        /*0358*/ 	.word	0xffffffff


	//   ....[43]....
        /*035c*/ 	.word	0xffffffff


	//   ....[44]....
        /*0360*/ 	.word	0xffffffff


	//   ....[45]....
        /*0364*/ 	.word	0xffffffff


	//   ....[46]....
        /*0368*/ 	.word	0xffffffff


	//   ....[47]....
        /*036c*/ 	.word	0xffffffff


	//   ....[48]....
        /*0370*/ 	.word	0xffffffff


	//   ....[49]....
        /*0374*/ 	.word	0xffffffff


	//   ....[50]....
        /*0378*/ 	.word	0xffffffff


	//   ....[51]....
        /*037c*/ 	.word	0xffffffff


	//   ....[52]....
        /*0380*/ 	.word	0xffffffff


	//   ....[53]....
        /*0384*/ 	.word	0xffffffff


	//   ....[54]....
        /*0388*/ 	.word	0xffffffff


	//   ....[55]....
        /*038c*/ 	.word	0xffffffff


	//   ....[56]....
        /*0390*/ 	.word	0xffffffff


	//   ....[57]....
        /*0394*/ 	.word	0xffffffff


	//   ....[58]....
        /*0398*/ 	.word	0xffffffff


	//   ....[59]....
        /*039c*/ 	.word	0xffffffff


	//   ....[60]....
        /*03a0*/ 	.word	0xffffffff


	//   ....[61]....
        /*03a4*/ 	.word	0xffffffff


	//   ....[62]....
        /*03a8*/ 	.word	0xffffffff


	//   ....[63]....
        /*03ac*/ 	.word	0xffffffff


	//----- nvinfo : EIATTR_COOP_GROUP_INSTR_OFFSETS
	.align		4
.L_78:
        /*03b0*/ 	.byte	0x04, 0x28
        /*03b2*/ 	.short	(.L_80 - .L_79)


	//   ....[0]....
.L_79:
        /*03b4*/ 	.word	0x000003f0


	//   ....[1]....
        /*03b8*/ 	.word	0x00000420


	//   ....[2]....
        /*03bc*/ 	.word	0x00000450


	//   ....[3]....
        /*03c0*/ 	.word	0x00000480


	//   ....[4]....
        /*03c4*/ 	.word	0x000004d0


	//   ....[5]....
        /*03c8*/ 	.word	0x00000500


	//   ....[6]....
        /*03cc*/ 	.word	0x00000570


	//   ....[7]....
        /*03d0*/ 	.word	0x000005a0


	//   ....[8]....
        /*03d4*/ 	.word	0x000005f0


	//   ....[9]....
        /*03d8*/ 	.word	0x00000620


	//   ....[10]....
        /*03dc*/ 	.word	0x00000630


	//   ....[11]....
        /*03e0*/ 	.word	0x00000640


	//   ....[12]....
        /*03e4*/ 	.word	0x00000650


	//   ....[13]....
        /*03e8*/ 	.word	0x00000680


	//   ....[14]....
        /*03ec*/ 	.word	0x00000690


	//   ....[15]....
        /*03f0*/ 	.word	0x00000710


	//   ....[16]....
        /*03f4*/ 	.word	0x00004030


	//   ....[17]....
        /*03f8*/ 	.word	0x00004090


	//   ....[18]....
        /*03fc*/ 	.word	0x000041c0


	//   ....[19]....
        /*0400*/ 	.word	0x000041f0


	//   ....[20]....
        /*0404*/ 	.word	0x00004220


	//   ....[21]....
        /*0408*/ 	.word	0x00004320


	//   ....[22]....
        /*040c*/ 	.word	0x000043d0


	//   ....[23]....
        /*0410*/ 	.word	0x00004540


	//   ....[24]....
        /*0414*/ 	.word	0x000098c0


	//   ....[25]....
        /*0418*/ 	.word	0x00009940


	//   ....[26]....
        /*041c*/ 	.word	0x00009a00


	//   ....[27]....
        /*0420*/ 	.word	0x00009a30


	//   ....[28]....
        /*0424*/ 	.word	0x00009a60


	//   ....[29]....
        /*0428*/ 	.word	0x00009b80


	//   ....[30]....
        /*042c*/ 	.word	0x00009d20


	//   ....[31]....
        /*0430*/ 	.word	0x00009fc0


	//   ....[32]....
        /*0434*/ 	.word	0x0000cf10


	//   ....[33]....
        /*0438*/ 	.word	0x0000cf20


	//   ....[34]....
        /*043c*/ 	.word	0x0000cf30


	//   ....[35]....
        /*0440*/ 	.word	0x0000cf40


	//   ....[36]....
        /*0444*/ 	.word	0x0000cfa0


	//   ....[37]....
        /*0448*/ 	.word	0x0000cfc0


	//   ....[38]....
        /*044c*/ 	.word	0x0000cfd0


	//   ....[39]....
        /*0450*/ 	.word	0x0000cfe0


	//   ....[40]....
        /*0454*/ 	.word	0x0000dfa0


	//   ....[41]....
        /*0458*/ 	.word	0x0000dfe0


	//   ....[42]....
        /*045c*/ 	.word	0x0000e000


	//   ....[43]....
        /*0460*/ 	.word	0x0000e020


	//   ....[44]....
        /*0464*/ 	.word	0x0000e190


	//   ....[45]....
        /*0468*/ 	.word	0x0000e1b0


	//   ....[46]....
        /*046c*/ 	.word	0x0000e1c0


	//   ....[47]....
        /*0470*/ 	.word	0x0000e1d0


	//   ....[48]....
        /*0474*/ 	.word	0x0000e280


	//   ....[49]....
        /*0478*/ 	.word	0x0000e290


	//   ....[50]....
        /*047c*/ 	.word	0x0000e310


	//   ....[51]....
        /*0480*/ 	.word	0x0000e320


	//   ....[52]....
        /*0484*/ 	.word	0x0000e340


	//   ....[53]....
        /*0488*/ 	.word	0x0000e350


	//   ....[54]....
        /*048c*/ 	.word	0x0000e370


	//   ....[55]....
        /*0490*/ 	.word	0x0000e380


	//   ....[56]....
        /*0494*/ 	.word	0x0000e3a0


	//   ....[57]....
        /*0498*/ 	.word	0x0000e3b0


	//   ....[58]....
        /*049c*/ 	.word	0x0000e3d0


	//   ....[59]....
        /*04a0*/ 	.word	0x0000e3e0


	//   ....[60]....
        /*04a4*/ 	.word	0x0000e400


	//   ....[61]....
        /*04a8*/ 	.word	0x0000e410


	//   ....[62]....
        /*04ac*/ 	.word	0x0000e4c0


	//   ....[63]....
        /*04b0*/ 	.word	0x0000e500


	//----- nvinfo : EIATTR_EXIT_INSTR_OFFSETS
	.align		4
.L_80:
        /*04b4*/ 	.byte	0x04, 0x1c
        /*04b6*/ 	.short	(.L_82 - .L_81)


	//   ....[0]....
.L_81:
        /*04b8*/ 	.word	0x00000040


	//   ....[1]....
        /*04bc*/ 	.word	0x0000e5c0


	//   ....[2]....
        /*04c0*/ 	.word	0x0000e5f0


	//----- nvinfo : EIATTR_CTAIDZ_USED
	.align		4
.L_82:
        /*04c4*/ 	.byte	0x01, 0x04
	.zero		2


	//----- nvinfo : EIATTR_MAX_THREADS
	.align		4
        /*04c8*/ 	.byte	0x04, 0x05
        /*04ca*/ 	.short	(.L_84 - .L_83)
.L_83:
        /*04cc*/ 	.word	0x00000080
        /*04d0*/ 	.word	0x00000001
        /*04d4*/ 	.word	0x00000001
.L_84:


//--------------------- .nv.info._ZN7cutlass13device_kernelIN5flash19enable_sm80_to_sm89INS1_16FlashAttnFwdSm80INS1_25CollectiveMainloopFwdSm80ILi4ELi1ELb0EN4cute5tupleIJNS5_1CILi128EEENS7_ILi112EEENS7_ILi64EEEEEELi64ENS_6half_tEfNS_4arch4Sm80ELb0ELb0ELb1ELb1ELb0ELb0ELb1ELb0EEENS1_21CollectiveEpilogueFwdINS6_IJS8_SA_S9_EEENS6_IJNS7_ILi1EEESI_SI_EEESC_SE_Li128ELb1ELb1ELb0ELb0EEENS1_19SingleTileSchedulerILb1ELb0ELb1ELi128EEEEEEEEEvNT_6ParamsE --------------------------
	.section	.nv.info._ZN7cutlass13device_kernelIN5flash19enable_sm80_to_sm89INS1_16FlashAttnFwdSm80INS1_25CollectiveMainloopFwdSm80ILi4ELi1ELb0EN4cute5tupleIJNS5_1CILi128EEENS7_ILi112EEENS7_ILi64EEEEEELi64ENS_6half_tEfNS_4arch4Sm80ELb0ELb0ELb1ELb1ELb0ELb0ELb1ELb0EEENS1_21CollectiveEpilogueFwdINS6_IJS8_SA_S9_EEENS6_IJNS7_ILi1EEESI_SI_EEESC_SE_Li128ELb1ELb1ELb0ELb0EEENS1_19SingleTileSchedulerILb1ELb0ELb1ELi128EEEEEEEEEvNT_6ParamsE,"",@"SHT_CUDA_INFO"
	.sectionflags	@""
	.align	4


	//----- nvinfo : EIATTR_CUDA_API_VERSION
	.align		4
        /*0000*/ 	.byte	0x04, 0x37
        /*0002*/ 	.short	(.L_86 - .L_85)
.L_85:
        /*0004*/ 	.word	0x00000082


	//----- nvinfo : EIATTR_SW2861232_WAR
	.align		4
.L_86:
        /*0008*/ 	.byte	0x01, 0x35
	.zero		2


	//----- nvinfo : EIATTR_PARAM_CBANK
	.align		4
        /*000c*/ 	.byte	0x04, 0x0a
        /*000e*/ 	.short	(.L_88 - .L_87)
	.align		4
.L_87:
        /*0010*/ 	.word	index@(.nv.constant0._ZN7cutlass13device_kernelIN5flash19enable_sm80_to_sm89INS1_16FlashAttnFwdSm80INS1_25CollectiveMainloopFwdSm80ILi4ELi1ELb0EN4cute5tupleIJNS5_1CILi128EEENS7_ILi112EEENS7_ILi64EEEEEELi64ENS_6half_tEfNS_4arch4Sm80ELb0ELb0ELb1ELb1ELb0ELb0ELb1ELb0EEENS1_21CollectiveEpilogueFwdINS6_IJS8_SA_S9_EEENS6_IJNS7_ILi1EEESI_SI_EEESC_SE_Li128ELb1ELb1ELb0ELb0EEENS1_19SingleTileSchedulerILb1ELb0ELb1ELi128EEEEEEEEEvNT_6ParamsE)
        /*0014*/ 	.short	0x0160
        /*0016*/ 	.short	0x0418


	//----- nvinfo : EIATTR_CBANK_PARAM_SIZE
	.align		4
.L_88:
        /*0018*/ 	.byte	0x03, 0x19
        /*001a*/ 	.short	0x0418


	//----- nvinfo : EIATTR_KPARAM_INFO
	.align		4
        /*001c*/ 	.byte	0x04, 0x17
        /*001e*/ 	.short	(.L_90 - .L_89)
.L_89:
        /*0020*/ 	.word	0x00000000
        /*0024*/ 	.short	0x0000
        /*0026*/ 	.short	0x0000
        /*0028*/ 	.byte	0x00, 0xf0, 0x61, 0x10


	//----- nvinfo : EIATTR_MAXREG_COUNT
	.align		4
.L_90:
        /*002c*/ 	.byte	0x03, 0x1b
        /*002e*/ 	.short	0x00ff


	//----- nvinfo : EIATTR_NUM_BARRIERS
	.align		4
        /*0030*/ 	.byte	0x02, 0x4c
        /*0032*/ 	.byte	0x02
	.zero		1


	//----- nvinfo : EIATTR_ANNOTATIONS
	.align		4
        /*0034*/ 	.byte	0x04, 0x55
        /*0036*/ 	.short	(.L_92 - .L_91)


	//   ....[0]....
.L_91:
        /* <DEDUP_REMOVED lines=31> */
        /*021c*/ 	.byte	0x90, 0xe6, 0x00, 0x00


	//----- nvinfo : EIATTR_MERCURY_ISA_VERSION
	.align		4
.L_92:
        /*0220*/ 	.byte	0x03, 0x5f
        /*0222*/ 	.short	0x0000


	//----- nvinfo : EIATTR_COOP_GROUP_MASK_REGIDS
	.align		4
        /*0224*/ 	.byte	0x04, 0x29
        /*0226*/ 	.short	(.L_94 - .L_93)


	//   ....[0]....
.L_93:
        /*0228*/ 	.word	0xffffffff


	//   ....[1]....
        /*022c*/ 	.word	0xffffffff


	//   ....[2]....
        /*0230*/ 	.word	0xffffffff


	//   ....[3]....
        /*0234*/ 	.word	0xffffffff


	//   ....[4]....
        /*0238*/ 	.word	0xffffffff


	//   ....[5]....
        /*023c*/ 	.word	0xffffffff


	//   ....[6]....
        /*0240*/ 	.word	0xffffffff


	//   ....[7]....
        /*0244*/ 	.word	0xffffffff


	//   ....[8]....
        /*0248*/ 	.word	0xffffffff


	//   ....[9]....
        /*024c*/ 	.word	0xffffffff


	//   ....[10]....
        /*0250*/ 	.word	0xffffffff


	//   ....[11]....
        /*0254*/ 	.word	0xffffffff


	//   ....[12]....
        /*0258*/ 	.word	0xffffffff


	//   ....[13]....
        /*025c*/ 	.word	0xffffffff


	//   ....[14]....
        /*0260*/ 	.word	0xffffffff


	//   ....[15]....
        /*0264*/ 	.word	0xffffffff


	//   ....[16]....
        /*0268*/ 	.word	0xffffffff


	//   ....[17]....
        /*026c*/ 	.word	0xffffffff


	//   ....[18]....
        /*0270*/ 	.word	0xffffffff


	//   ....[19]....
        /*0274*/ 	.word	0xffffffff


	//   ....[20]....
        /*0278*/ 	.word	0xffffffff


	//   ....[21]....
        /*027c*/ 	.word	0xffffffff


	//   ....[22]....
        /*0280*/ 	.word	0xffffffff


	//   ....[23]....
        /*0284*/ 	.word	0xffffffff


	//   ....[24]....
        /*0288*/ 	.word	0xffffffff


	//   ....[25]....
        /*028c*/ 	.word	0xffffffff


	//   ....[26]....
        /*0290*/ 	.word	0xffffffff


	//   ....[27]....
        /*0294*/ 	.word	0xffffffff


	//   ....[28]....
        /*0298*/ 	.word	0xffffffff


	//   ....[29]....
        /*029c*/ 	.word	0xffffffff


	//   ....[30]....
        /*02a0*/ 	.word	0xffffffff


	//   ....[31]....
        /*02a4*/ 	.word	0xffffffff


	//   ....[32]....
        /*02a8*/ 	.word	0xffffffff


	//   ....[33]....
        /*02ac*/ 	.word	0xffffffff


	//   ....[34]....
        /*02b0*/ 	.word	0xffffffff


	//   ....[35]....
        /*02b4*/ 	.word	0xffffffff


	//   ....[36]....
        /*02b8*/ 	.word	0xffffffff


	//   ....[37]....
        /*02bc*/ 	.word	0xffffffff


	//   ....[38]....
        /*02c0*/ 	.word	0xffffffff


	//   ....[39]....
        /*02c4*/ 	.word	0xffffffff


	//   ....[40]....
        /*02c8*/ 	.word	0xffffffff


	//   ....[41]....
        /*02cc*/ 	.word	0xffffffff


	//   ....[42]....
        /*02d0*/ 	.word	0xffffffff


	//   ....[43]....
        /*02d4*/ 	.word	0xffffffff


	//   ....[44]....
        /*02d8*/ 	.word	0xffffffff


	//   ....[45]....
        /*02dc*/ 	.word	0xffffffff


	//   ....[46]....
        /*02e0*/ 	.word	0xffffffff


	//   ....[47]....
        /*02e4*/ 	.word	0xffffffff


	//   ....[48]....
        /*02e8*/ 	.word	0xffffffff


	//   ....[49]....
        /*02ec*/ 	.word	0xffffffff


	//   ....[50]....
        /*02f0*/ 	.word	0xffffffff


	//   ....[51]....
        /*02f4*/ 	.word	0xffffffff


	//   ....[52]....
        /*02f8*/ 	.word	0xffffffff


	//   ....[53]....
        /*02fc*/ 	.word	0xffffffff


	//   ....[54]....
        /*0300*/ 	.word	0xffffffff


	//   ....[55]....
        /*0304*/ 	.word	0xffffffff


	//   ....[56]....
        /*0308*/ 	.word	0xffffffff


	//   ....[57]....
        /*030c*/ 	.word	0xffffffff


	//   ....[58]....
        /*0310*/ 	.word	0xffffffff


	//   ....[59]....
        /*0314*/ 	.word	0xffffffff


	//   ....[60]....
        /*0318*/ 	.word	0xffffffff


	//   ....[61]....
        /*031c*/ 	.word	0xffffffff


	//   ....[62]....
        /*0320*/ 	.word	0xffffffff


	//   ....[63]....
        /*0324*/ 	.word	0xffffffff


	//   ....[64]....
        /*0328*/ 	.word	0xffffffff


	//   ....[65]....
        /*032c*/ 	.word	0xffffffff


	//   ....[66]....
        /*0330*/ 	.word	0xffffffff


	//   ....[67]....
        /*0334*/ 	.word	0xffffffff


	//   ....[68]....
        /*0338*/ 	.word	0xffffffff


	//   ....[69]....
        /*033c*/ 	.word	0xffffffff


	//   ....[70]....
        /*0340*/ 	.word	0xffffffff


	//   ....[71]....
        /*0344*/ 	.word	0xffffffff


	//   ....[72]....
        /*0348*/ 	.word	0xffffffff


	//   ....[73]....
        /*034c*/ 	.word	0xffffffff


	//   ....[74]....
        /*0350*/ 	.word	0xffffffff


	//   ....[75]....
        /*0354*/ 	.word	0xffffffff


	//   ....[76]....
        /*0358*/ 	.word	0xffffffff


	//   ....[77]....
        /*035c*/ 	.word	0xffffffff


	//   ....[78]....
        /*0360*/ 	.word	0xffffffff


	//   ....[79]....
        /*0364*/ 	.word	0xffffffff


	//   ....[80]....
        /*0368*/ 	.word	0xffffffff


	//----- nvinfo : EIATTR_COOP_GROUP_INSTR_OFFSETS
	.align		4
.L_94:
        /*036c*/ 	.byte	0x04, 0x28
        /*036e*/ 	.short	(.L_96 - .L_95)


	//   ....[0]....
.L_95:
        /*0370*/ 	.word	0x00000090


	//   ....[1]....
        /*0374*/ 	.word	0x00000e70


	//   ....[2]....
        /*0378*/ 	.word	0x00000e90


	//   ....[3]....
        /*037c*/ 	.word	0x000010d0


	//   ....[4]....
        /*0380*/ 	.word	0x00001100


	//   ....[5]....
        /*0384*/ 	.word	0x00001190


	//   ....[6]....
        /*0388*/ 	.word	0x000011c0


	//   ....[7]....
        /*038c*/ 	.word	0x00001250


	//   ....[8]....
        /*0390*/ 	.word	0x00001280


	//   ....[9]....
        /*0394*/ 	.word	0x00001310


	//   ....[10]....
        /*0398*/ 	.word	0x00001340


	//   ....[11]....
        /*039c*/ 	.word	0x000013d0


	//   ....[12]....
        /*03a0*/ 	.word	0x00001400


	//   ....[13]....
        /*03a4*/ 	.word	0x00001490


	//   ....[14]....
        /*03a8*/ 	.word	0x000014c0


	//   ....[15]....
        /*03ac*/ 	.word	0x00001540


	//   ....[16]....
        /*03b0*/ 	.word	0x00001580


	//   ....[17]....
        /*03b4*/ 	.word	0x00004560


	//   ....[18]....
        /*03b8*/ 	.word	0x00004670


	//   ....[19]....
        /*03bc*/ 	.word	0x00004a80


	//   ....[20]....
        /*03c0*/ 	.word	0x00004b50


	//   ....[21]....
        /*03c4*/ 	.word	0x00004bb0


	//   ....[22]....
        /*03c8*/ 	.word	0x00004c40


	//   ....[23]....
        /*03cc*/ 	.word	0x00004d70


	//   ....[24]....
        /*03d0*/ 	.word	0x00004ec0


	//   ....[25]....
        /*03d4*/ 	.word	0x00009230


	//   ....[26]....
        /*03d8*/ 	.word	0x000092a0


	//   ....[27]....
        /*03dc*/ 	.word	0x00009340


	//   ....[28]....
        /*03e0*/ 	.word	0x00009380


	//   ....[29]....
        /*03e4*/ 	.word	0x00009480


	//   ....[30]....
        /*03e8*/ 	.word	0x000095d0


	//   ....[31]....
        /*03ec*/ 	.word	0x00009730


	//   ....[32]....
        /*03f0*/ 	.word	0x000099c0


	//   ....[33]....
        /*03f4*/ 	.word	0x0000cc70


	//   ....[34]....
        /*03f8*/ 	.word	0x0000cc80


	//   ....[35]....
        /*03fc*/ 	.word	0x0000cc90


	//   ....[36]....
        /*0400*/ 	.word	0x0000cca0


	//   ....[37]....
        /*0404*/ 	.word	0x0000ccd0


	//   ....[38]....
        /*0408*/ 	.word	0x0000ccf0


	//   ....[39]....
        /*040c*/ 	.word	0x0000cd10


	//   ....[40]....
        /*0410*/ 	.word	0x0000cd20


	//   ....[41]....
        /*0414*/ 	.word	0x0000e000


	//   ....[42]....
        /*0418*/ 	.word	0x0000e050


	//   ....[43]....
        /*041c*/ 	.word	0x0000e080


	//   ....[44]....
        /*0420*/ 	.word	0x0000e0b0


	//   ....[45]....
        /*0424*/ 	.word	0x0000e0e0


	//   ....[46]....
        /*0428*/ 	.word	0x0000e120


	//   ....[47]....
        /*042c*/ 	.word	0x0000e150


	//   ....[48]....
        /*0430*/ 	.word	0x0000e180


	//   ....[49]....
        /*0434*/ 	.word	0x0000e260


	//   ....[50]....
        /*0438*/ 	.word	0x0000e290


	//   ....[51]....
        /*043c*/ 	.word	0x0000e2f0


	//   ....[52]....
        /*0440*/ 	.word	0x0000e350


	//   ....[53]....
        /*0444*/ 	.word	0x0000e360


	//   ....[54]....
        /*0448*/ 	.word	0x0000e370


	//   ....[55]....
        /*044c*/ 	.word	0x0000e380


	//   ....[56]....
        /*0450*/ 	.word	0x0000e3f0


	//   ....[57]....
        /*0454*/ 	.word	0x0000e4a0


	//   ....[58]....
        /*0458*/ 	.word	0x0000e4b0


	//   ....[59]....
        /*045c*/ 	.word	0x0000e4e0


	//   ....[60]....
        /*0460*/ 	.word	0x0000e4f0


	//   ....[61]....
        /*0464*/ 	.word	0x0000e500


	//   ....[62]....
        /*0468*/ 	.word	0x0000e510


	//   ....[63]....
        /*046c*/ 	.word	0x0000e590


	//   ....[64]....
        /*0470*/ 	.word	0x0000e5a0


	//   ....[65]....
        /*0474*/ 	.word	0x0000ed00


	//   ....[66]....
        /*0478*/ 	.word	0x0000ed40


	//   ....[67]....
        /*047c*/ 	.word	0x0000ed70


	//   ....[68]....
        /*0480*/ 	.word	0x0000eda0


	//   ....[69]....
        /*0484*/ 	.word	0x0000edd0


	//   ....[70]....
        /*0488*/ 	.word	0x0000ee00


	//   ....[71]....
        /*048c*/ 	.word	0x0000ee30


	//   ....[72]....
        /*0490*/ 	.word	0x0000ee50


	//   ....[73]....
        /*0494*/ 	.word	0x0000ee70


	//   ....[74]....
        /*0498*/ 	.word	0x0000eea0


	//   ....[75]....
        /*049c*/ 	.word	0x0000eeb0


	//   ....[76]....
        /*04a0*/ 	.word	0x0000eec0


	//   ....[77]....
        /*04a4*/ 	.word	0x0000eed0


	//   ....[78]....
        /*04a8*/ 	.word	0x0000eee0


	//   ....[79]....
        /*04ac*/ 	.word	0x0000ef10


	//   ....[80]....
        /*04b0*/ 	.word	0x0000ef30


	//----- nvinfo : EIATTR_EXIT_INSTR_OFFSETS
	.align		4
.L_96:
        /*04b4*/ 	.byte	0x04, 0x1c
        /*04b6*/ 	.short	(.L_98 - .L_97)


	//   ....[0]....
.L_97:
        /*04b8*/ 	.word	0x00000350


	//   ....[1]....
        /*04bc*/ 	.word	0x0000e640


	//   ....[2]....
        /*04c0*/ 	.word	0x0000e680


	//   ....[3]....
        /*04c4*/ 	.word	0x0000f090


	//   ....[4]....
        /*04c8*/ 	.word	0x0000f0d0


	//----- nvinfo : EIATTR_CTAIDZ_USED
	.align		4
.L_98:
        /*04cc*/ 	.byte	0x01, 0x04
	.zero		2


	//----- nvinfo : EIATTR_MAX_THREADS
	.align		4
        /*04d0*/ 	.byte	0x04, 0x05
        /*04d2*/ 	.short	(.L_100 - .L_99)
.L_99:
        /*04d4*/ 	.word	0x00000080
        /*04d8*/ 	.word	0x00000001
        /*04dc*/ 	.word	0x00000001


	//----- nvinfo : EIATTR_CRS_STACK_SIZE
	.align		4
.L_100:
        /*04e0*/ 	.byte	0x04, 0x1e
        /*04e2*/ 	.short	(.L_102 - .L_101)
.L_101:
        /*04e4*/ 	.word	0x00000000
.L_102:


//--------------------- .nv.info._ZN7cutlass13device_kernelIN5flash19enable_sm80_to_sm89INS1_16FlashAttnFwdSm80INS1_25CollectiveMainloopFwdSm80ILi4ELi1ELb0EN4cute5tupleIJNS5_1CILi128EEENS7_ILi112EEENS7_ILi64EEEEEELi64ENS_6half_tEfNS_4arch4Sm80ELb0ELb0ELb1ELb1ELb0ELb1ELb1ELb0EEENS1_21CollectiveEpilogueFwdINS6_IJS8_SA_S9_EEENS6_IJNS7_ILi1EEESI_SI_EEESC_SE_Li128ELb1ELb1ELb0ELb0EEENS1_19SingleTileSchedulerILb1ELb0ELb1ELi128EEEEEEEEEvNT_6ParamsE --------------------------
	.section	.nv.info._ZN7cutlass13device_kernelIN5flash19enable_sm80_to_sm89INS1_16FlashAttnFwdSm80INS1_25CollectiveMainloopFwdSm80ILi4ELi1ELb0EN4cute5tupleIJNS5_1CILi128EEENS7_ILi112EEENS7_ILi64EEEEEELi64ENS_6half_tEfNS_4arch4Sm80ELb0ELb0ELb1ELb1ELb0ELb1ELb1ELb0EEENS1_21CollectiveEpilogueFwdINS6_IJS8_SA_S9_EEENS6_IJNS7_ILi1EEESI_SI_EEESC_SE_Li128ELb1ELb1ELb0ELb0EEENS1_19SingleTileSchedulerILb1ELb0ELb1ELi128EEEEEEEEEvNT_6ParamsE,"",@"SHT_CUDA_INFO"
	.sectionflags	@""
	.align	4


	//----- nvinfo : EIATTR_CUDA_API_VERSION
	.align		4
        /*0000*/ 	.byte	0x04, 0x37
        /*0002*/ 	.short	(.L_104 - .L_103)
.L_103:
        /*0004*/ 	.word	0x00000082


	//----- nvinfo : EIATTR_SW2861232_WAR
	.align		4
.L_104:
        /*0008*/ 	.byte	0x01, 0x35
	.zero		2


	//----- nvinfo : EIATTR_PARAM_CBANK
	.align		4
        /*000c*/ 	.byte	0x04, 0x0a
        /*000e*/ 	.short	(.L_106 - .L_105)
	.align		4
.L_105:
        /*0010*/ 	.word	index@(.nv.constant0._ZN7cutlass13device_kernelIN5flash19enable_sm80_to_sm89INS1_16FlashAttnFwdSm80INS1_25CollectiveMainloopFwdSm80ILi4ELi1ELb0EN4cute5tupleIJNS5_1CILi128EEENS7_ILi112EEENS7_ILi64EEEEEELi64ENS_6half_tEfNS_4arch4Sm80ELb0ELb0ELb1ELb1ELb0ELb1ELb1ELb0EEENS1_21CollectiveEpilogueFwdINS6_IJS8_SA_S9_EEENS6_IJNS7_ILi1EEESI_SI_EEESC_SE_Li128ELb1ELb1ELb0ELb0EEENS1_19SingleTileSchedulerILb1ELb0ELb1ELi128EEEEEEEEEvNT_6ParamsE)
        /*0014*/ 	.short	0x0160
        /*0016*/ 	.short	0x0418


	//----- nvinfo : EIATTR_CBANK_PARAM_SIZE
	.align		4
.L_106:
        /*0018*/ 	.byte	0x03, 0x19
        /*001a*/ 	.short	0x0418


	//----- nvinfo : EIATTR_KPARAM_INFO
	.align		4
        /*001c*/ 	.byte	0x04, 0x17
        /*001e*/ 	.short	(.L_108 - .L_107)
.L_107:
        /*0020*/ 	.word	0x00000000
        /*0024*/ 	.short	0x0000
        /*0026*/ 	.short	0x0000
        /*0028*/ 	.byte	0x00, 0xf0, 0x61, 0x10


	//----- nvinfo : EIATTR_MAXREG_COUNT
	.align		4
.L_108:
        /*002c*/ 	.byte	0x03, 0x1b
        /*002e*/ 	.short	0x00ff


	//----- nvinfo : EIATTR_NUM_BARRIERS
	.align		4
        /*0030*/ 	.byte	0x02, 0x4c
        /*0032*/ 	.byte	0x02
	.zero		1


	//----- nvinfo : EIATTR_ANNOTATIONS
	.align		4
        /*0034*/ 	.byte	0x04, 0x55
        /*0036*/ 	.short	(.L_110 - .L_109)


	//   ....[0]....
.L_109:
        /* <DEDUP_REMOVED lines=39> */


	//----- nvinfo : EIATTR_MERCURY_ISA_VERSION
	.align		4
.L_110:
        /*0298*/ 	.byte	0x03, 0x5f
        /*029a*/ 	.short	0x0000


	//----- nvinfo : EIATTR_COOP_GROUP_MASK_REGIDS
	.align		4
        /*029c*/ 	.byte	0x04, 0x29
        /*029e*/ 	.short	(.L_112 - .L_111)


	//   ....[0]....
.L_111:
        /*02a0*/ 	.word	0xffffffff


	//   ....[1]....
        /*02a4*/ 	.word	0xffffffff


	//   ....[2]....
        /*02a8*/ 	.word	0xffffffff


	//   ....[3]....
        /*02ac*/ 	.word	0xffffffff


	//   ....[4]....
        /*02b0*/ 	.word	0xffffffff


	//   ....[5]....
        /*02b4*/ 	.word	0xffffffff


	//   ....[6]....
        /*02b8*/ 	.word	0xffffffff


	//   ....[7]....
        /*02bc*/ 	.word	0xffffffff


	//   ....[8]....
        /*02c0*/ 	.word	0xffffffff


	//   ....[9]....
        /*02c4*/ 	.word	0xffffffff


	//   ....[10]....
        /*02c8*/ 	.word	0xffffffff


	//   ....[11]....
        /*02cc*/ 	.word	0xffffffff


	//   ....[12]....
        /*02d0*/ 	.word	0xffffffff


	//   ....[13]....
        /*02d4*/ 	.word	0xffffffff


	//   ....[14]....
        /*02d8*/ 	.word	0xffffffff


	//   ....[15]....
        /*02dc*/ 	.word	0xffffffff


	//   ....[16]....
        /*02e0*/ 	.word	0xffffffff


	//   ....[17]....
        /*02e4*/ 	.word	0xffffffff


	//   ....[18]....
        /*02e8*/ 	.word	0xffffffff


	//   ....[19]....
        /*02ec*/ 	.word	0xffffffff


	//   ....[20]....
        /*02f0*/ 	.word	0xffffffff


	//   ....[21]....
        /*02f4*/ 	.word	0xffffffff


	//   ....[22]....
        /*02f8*/ 	.word	0xffffffff


	//   ....[23]....
        /*02fc*/ 	.word	0xffffffff


	//   ....[24]....
        /*0300*/ 	.word	0xffffffff


	//   ....[25]....
        /*0304*/ 	.word	0xffffffff


	//   ....[26]....
        /*0308*/ 	.word	0xffffffff


	//   ....[27]....
        /*030c*/ 	.word	0xffffffff


	//   ....[28]....
        /*0310*/ 	.word	0xffffffff


	//   ....[29]....
        /*0314*/ 	.word	0xffffffff


	//   ....[30]....
        /*0318*/ 	.word	0xffffffff


	//   ....[31]....
        /*031c*/ 	.word	0xffffffff


	//   ....[32]....
        /*0320*/ 	.word	0xffffffff


	//   ....[33]....
        /*0324*/ 	.word	0xffffffff


	//   ....[34]....
        /*0328*/ 	.word	0xffffffff


	//   ....[35]....
        /*032c*/ 	.word	0xffffffff


	//   ....[36]....
        /*0330*/ 	.word	0xffffffff


	//   ....[37]....
        /*0334*/ 	.word	0xffffffff


	//   ....[38]....
        /*0338*/ 	.word	0xffffffff


	//   ....[39]....
        /*033c*/ 	.word	0xffffffff


	//   ....[40]....
        /*0340*/ 	.word	0xffffffff


	//   ....[41]....
        /*0344*/ 	.word	0xffffffff


	//   ....[42]....
        /*0348*/ 	.word	0xffffffff


	//   ....[43]....
        /*034c*/ 	.word	0xffffffff


	//   ....[44]....
        /*0350*/ 	.word	0xffffffff


	//   ....[45]....
        /*0354*/ 	.word	0xffffffff


	//   ....[46]....
        /*0358*/ 	.word	0xffffffff


	//   ....[47]....
        /*035c*/ 	.word	0xffffffff


	//   ....[48]....
        /*0360*/ 	.word	0xffffffff


	//   ....[49]....
        /*0364*/ 	.word	0xffffffff


	//   ....[50]....
        /*0368*/ 	.word	0xffffffff


	//   ....[51]....
        /*036c*/ 	.word	0xffffffff


	//   ....[52]....
        /*0370*/ 	.word	0xffffffff


	//   ....[53]....
        /*0374*/ 	.word	0xffffffff


	//   ....[54]....
        /*0378*/ 	.word	0xffffffff


	//   ....[55]....
        /*037c*/ 	.word	0xffffffff


	//   ....[56]....
        /*0380*/ 	.word	0xffffffff


	//   ....[57]....
        /*0384*/ 	.word	0xffffffff


	//   ....[58]....
        /*0388*/ 	.word	0xffffffff


	//   ....[59]....
        /*038c*/ 	.word	0xffffffff


	//   ....[60]....
        /*0390*/ 	.word	0xffffffff


	//   ....[61]....
        /*0394*/ 	.word	0xffffffff


	//   ....[62]....
        /*0398*/ 	.word	0xffffffff


	//   ....[63]....
        /*039c*/ 	.word	0xffffffff


	//   ....[64]....
        /*03a0*/ 	.word	0xffffffff


	//   ....[65]....
        /*03a4*/ 	.word	0xffffffff


	//   ....[66]....
        /*03a8*/ 	.word	0xffffffff


	//   ....[67]....
        /*03ac*/ 	.word	0xffffffff


	//   ....[68]....
        /*03b0*/ 	.word	0xffffffff


	//   ....[69]....
        /*03b4*/ 	.word	0xffffffff


	//   ....[70]....
        /*03b8*/ 	.word	0xffffffff


	//   ....[71]....
        /*03bc*/ 	.word	0xffffffff


	//   ....[72]....
        /*03c0*/ 	.word	0xffffffff


	//   ....[73]....
        /*03c4*/ 	.word	0xffffffff


	//   ....[74]....
        /*03c8*/ 	.word	0xffffffff


	//   ....[75]....
        /*03cc*/ 	.word	0xffffffff


	//   ....[76]....
        /*03d0*/ 	.word	0xffffffff


	//   ....[77]....
        /*03d4*/ 	.word	0xffffffff


	//   ....[78]....
        /*03d8*/ 	.word	0xffffffff


	//   ....[79]....
        /*03dc*/ 	.word	0xffffffff


	//   ....[80]....
        /*03e0*/ 	.word	0xffffffff


	//----- nvinfo : EIATTR_COOP_GROUP_INSTR_OFFSETS
	.align		4
.L_112:
        /*03e4*/ 	.byte	0x04, 0x28
        /*03e6*/ 	.short	(.L_114 - .L_113)


	//   ....[0]....
.L_113:
        /*03e8*/ 	.word	0x00000090


	//   ....[1]....
        /*03ec*/ 	.word	0x000086e0


	//   ....[2]....
        /*03f0*/ 	.word	0x00008710


	//   ....[3]....
        /*03f4*/ 	.word	0x00008740


	//   ....[4]....
        /*03f8*/ 	.word	0x00008770


	//   ....[5]....
        /*03fc*/ 	.word	0x00008790


	//   ....[6]....
        /*0400*/ 	.word	0x000087d0


	//   ....[7]....
        /*0404*/ 	.word	0x000087f0


	//   ....[8]....
        /*0408*/ 	.word	0x00008830


	//   ....[9]....
        /*040c*/ 	.word	0x00008860


	//   ....[10]....
        /*0410*/ 	.word	0x000088b0


	//   ....[11]....
        /*0414*/ 	.word	0x000088d0


	//   ....[12]....
        /*0418*/ 	.word	0x000088e0


	//   ....[13]....
        /*041c*/ 	.word	0x000088f0


	//   ....[14]....
        /*0420*/ 	.word	0x00008940


	//   ....[15]....
        /*0424*/ 	.word	0x00008970


	//   ....[16]....
        /*0428*/ 	.word	0x000089b0


	//   ....[17]....
        /*042c*/ 	.word	0x0000f890


	//   ....[18]....
        /*0430*/ 	.word	0x0000f950


	//   ....[19]....
        /*0434*/ 	.word	0x0000fa70


	//   ....[20]....
        /*0438*/ 	.word	0x0000faa0


	//   ....[21]....
        /*043c*/ 	.word	0x0000fad0


	//   ....[22]....
        /*0440*/ 	.word	0x0000fbc0


	//   ....[23]....
        /*0444*/ 	.word	0x0000fca0


	//   ....[24]....
        /*0448*/ 	.word	0x0000fe10


	//   ....[25]....
        /*044c*/ 	.word	0x00015060


	//   ....[26]....
        /*0450*/ 	.word	0x000150e0


	//   ....[27]....
        /*0454*/ 	.word	0x000151a0


	//   ....[28]....
        /*0458*/ 	.word	0x000151d0


	//   ....[29]....
        /*045c*/ 	.word	0x00015200


	//   ....[30]....
        /*0460*/ 	.word	0x00015320


	//   ....[31]....
        /*0464*/ 	.word	0x000154c0


	//   ....[32]....
        /*0468*/ 	.word	0x00015760


	//   ....[33]....
        /*046c*/ 	.word	0x00018640


	//   ....[34]....
        /*0470*/ 	.word	0x00018650


	//   ....[35]....
        /*0474*/ 	.word	0x00018660


	//   ....[36]....
        /*0478*/ 	.word	0x00018670


	//   ....[37]....
        /*047c*/ 	.word	0x000186a0


	//   ....[38]....
        /*0480*/ 	.word	0x000186c0


	//   ....[39]....
        /*0484*/ 	.word	0x000186e0


	//   ....[40]....
        /*0488*/ 	.word	0x000186f0


	//   ....[41]....
        /*048c*/ 	.word	0x000199e0


	//   ....[42]....
        /*0490*/ 	.word	0x00019a10


	//   ....[43]....
        /*0494*/ 	.word	0x00019a70


	//   ....[44]....
        /*0498*/ 	.word	0x00019aa0


	//   ....[45]....
        /*049c*/ 	.word	0x00019ae0


	//   ....[46]....
        /*04a0*/ 	.word	0x00019b20


	//   ....[47]....
        /*04a4*/ 	.word	0x00019b50


	//   ....[48]....
        /*04a8*/ 	.word	0x00019b70


	//   ....[49]....
        /*04ac*/ 	.word	0x00019b90


	//   ....[50]....
        /*04b0*/ 	.word	0x00019bd0


	//   ....[51]....
        /*04b4*/ 	.word	0x00019bf0


	//   ....[52]....
        /*04b8*/ 	.word	0x00019c20


	//   ....[53]....
        /*04bc*/ 	.word	0x00019c70


	//   ....[54]....
        /*04c0*/ 	.word	0x00019ca0


	//   ....[55]....
        /*04c4*/ 	.word	0x00019cf0


	//   ....[56]....
        /*04c8*/ 	.word	0x00019d40


	//   ....[57]....
        /*04cc*/ 	.word	0x00019d70


	//   ....[58]....
        /*04d0*/ 	.word	0x00019dc0


	//   ....[59]....
        /*04d4*/ 	.word	0x00019e70


	//   ....[60]....
        /*04d8*/ 	.word	0x00019e90


	//   ....[61]....
        /*04dc*/ 	.word	0x00019ec0


	//   ....[62]....
        /*04e0*/ 	.word	0x00019ef0


	//   ....[63]....
        /*04e4*/ 	.word	0x00019f90


	//   ....[64]....
        /*04e8*/ 	.word	0x00019fa0


	//   ....[65]....
        /*04ec*/ 	.word	0x0001a6c0


	//   ....[66]....
        /*04f0*/ 	.word	0x0001a700


	//   ....[67]....
        /*04f4*/ 	.word	0x0001a730


	//   ....[68]....
        /*04f8*/ 	.word	0x0001a760


	//   ....[69]....
        /*04fc*/ 	.word	0x0001a790


	//   ....[70]....
        /*0500*/ 	.word	0x0001a7c0


	//   ....[71]....
        /*0504*/ 	.word	0x0001a7f0


	//   ....[72]....
        /*0508*/ 	.word	0x0001a820


	//   ....[73]....
        /*050c*/ 	.word	0x0001a840


	//   ....[74]....
        /*0510*/ 	.word	0x0001a860


	//   ....[75]....
        /*0514*/ 	.word	0x0001a870


	//   ....[76]....
        /*0518*/ 	.word	0x0001a880


	//   ....[77]....
        /*051c*/ 	.word	0x0001a890


	//   ....[78]....
        /*0520*/ 	.word	0x0001a8a0


	//   ....[79]....
        /*0524*/ 	.word	0x0001a8b0


	//   ....[80]....
        /*0528*/ 	.word	0x0001a8e0


	//----- nvinfo : EIATTR_EXIT_INSTR_OFFSETS
	.align		4
.L_114:
        /*052c*/ 	.byte	0x04, 0x1c
        /*052e*/ 	.short	(.L_116 - .L_115)


	//   ....[0]....
.L_115:
        /*0530*/ 	.word	0x00000350


	//   ....[1]....
        /*0534*/ 	.word	0x0001a040


	//   ....[2]....
        /*0538*/ 	.word	0x0001a080


	//   ....[3]....
        /*053c*/ 	.word	0x0001aa70


	//   ....[4]....
        /*0540*/ 	.word	0x0001aab0


	//----- nvinfo : EIATTR_CTAIDZ_USED
	.align		4
.L_116:
        /*0544*/ 	.byte	0x01, 0x04
	.zero		2


	//----- nvinfo : EIATTR_MAX_THREADS
	.align		4
        /*0548*/ 	.byte	0x04, 0x05
        /*054a*/ 	.short	(.L_118 - .L_117)
.L_117:
        /*054c*/ 	.word	0x00000080
        /*0550*/ 	.word	0x00000001
        /*0554*/ 	.word	0x00000001


	//----- nvinfo : EIATTR_CRS_STACK_SIZE
	.align		4
.L_118:
        /*0558*/ 	.byte	0x04, 0x1e
        /*055a*/ 	.short	(.L_120 - .L_119)
.L_119:
        /*055c*/ 	.word	0x00000000
.L_120:


//--------------------- .nv.info._ZN7cutlass13device_kernelIN5flash19enable_sm80_to_sm89INS1_16FlashAttnFwdSm80INS1_25CollectiveMainloopFwdSm80ILi4ELi1ELb0EN4cute5tupleIJNS5_1CILi128EEENS7_ILi96EEENS7_ILi64EEEEEELi64ENS_6half_tEfNS_4arch4Sm80ELb0ELb1ELb1ELb0ELb0ELb0ELb1ELb0EEENS1_21CollectiveEpilogueFwdINS6_IJS8_SA_S9_EEENS6_IJNS7_ILi1EEESI_SI_EEESC_SE_Li128ELb0ELb1ELb0ELb0EEENS1_19SingleTileSchedulerILb0ELb0ELb1ELi128EEEEEEEEEvNT_6ParamsE --------------------------
	.section	.nv.info._ZN7cutlass13device_kernelIN5flash19enable_sm80_to_sm89INS1_16FlashAttnFwdSm80INS1_25CollectiveMainloopFwdSm80ILi4ELi1ELb0EN4cute5tupleIJNS5_1CILi128EEENS7_ILi96EEENS7_ILi64EEEEEELi64ENS_6half_tEfNS_4arch4Sm80ELb0ELb1ELb1ELb0ELb0ELb0ELb1ELb0EEENS1_21CollectiveEpilogueFwdINS6_IJS8_SA_S9_EEENS6_IJNS7_ILi1EEESI_SI_EEESC_SE_Li128ELb0ELb1ELb0ELb0EEENS1_19SingleTileSchedulerILb0ELb0ELb1ELi128EEEEEEEEEvNT_6ParamsE,"",@"SHT_CUDA_INFO"
	.sectionflags	@""
	.align	4


	//----- nvinfo : EIATTR_CUDA_API_VERSION
	.align		4
        /*0000*/ 	.byte	0x04, 0x37
        /*0002*/ 	.short	(.L_122 - .L_121)
.L_121:
        /*0004*/ 	.word	0x00000082


	//----- nvinfo : EIATTR_SW2861232_WAR
	.align		4
.L_122:
        /*0008*/ 	.byte	0x01, 0x35
	.zero		2


	//----- nvinfo : EIATTR_PARAM_CBANK
	.align		4
        /*000c*/ 	.byte	0x04, 0x0a
        /*000e*/ 	.short	(.L_124 - .L_123)
	.align		4
.L_123:
        /*0010*/ 	.word	index@(.nv.constant0._ZN7cutlass13device_kernelIN5flash19enable_sm80_to_sm89INS1_16FlashAttnFwdSm80INS1_25CollectiveMainloopFwdSm80ILi4ELi1ELb0EN4cute5tupleIJNS5_1CILi128EEENS7_ILi96EEENS7_ILi64EEEEEELi64ENS_6half_tEfNS_4arch4Sm80ELb0ELb1ELb1ELb0ELb0ELb0ELb1ELb0EEENS1_21CollectiveEpilogueFwdINS6_IJS8_SA_S9_EEENS6_IJNS7_ILi1EEESI_SI_EEESC_SE_Li128ELb0ELb1ELb0ELb0EEENS1_19SingleTileSchedulerILb0ELb0ELb1ELi128EEEEEEEEEvNT_6ParamsE)
        /*0014*/ 	.short	0x0160
        /*0016*/ 	.short	0x0418


	//----- nvinfo : EIATTR_CBANK_PARAM_SIZE
	.align		4
.L_124:
        /*0018*/ 	.byte	0x03, 0x19
        /*001a*/ 	.short	0x0418


	//----- nvinfo : EIATTR_KPARAM_INFO
	.align		4
        /*001c*/ 	.byte	0x04, 0x17
        /*001e*/ 	.short	(.L_126 - .L_125)
.L_125:
        /*0020*/ 	.word	0x00000000
        /*0024*/ 	.short	0x0000
        /*0026*/ 	.short	0x0000
        /*0028*/ 	.byte	0x00, 0xf0, 0x61, 0x10


	//----- nvinfo : EIATTR_MAXREG_COUNT
	.align		4
.L_126:
        /*002c*/ 	.byte	0x03, 0x1b
        /*002e*/ 	.short	0x00ff


	//----- nvinfo : EIATTR_NUM_BARRIERS
	.align		4
        /*0030*/ 	.byte	0x02, 0x4c
        /*0032*/ 	.byte	0x02
	.zero		1


	//----- nvinfo : EIATTR_ANNOTATIONS
	.align		4
        /*0034*/ 	.byte	0x04, 0x55
        /*0036*/ 	.short	(.L_128 - .L_127)


	//   ....[0]....
.L_127:
        /* <DEDUP_REMOVED lines=45> */


	//----- nvinfo : EIATTR_MERCURY_ISA_VERSION
	.align		4
.L_128:
        /*02f0*/ 	.byte	0x03, 0x5f
        /*02f2*/ 	.short	0x0000


	//----- nvinfo : EIATTR_COOP_GROUP_MASK_REGIDS
	.align		4
        /*02f4*/ 	.byte	0x04, 0x29
        /*02f6*/ 	.short	(.L_130 - .L_129)


	//   ....[0]....
.L_129:
        /*02f8*/ 	.word	0xffffffff


	//   ....[1]....
        /*02fc*/ 	.word	0xffffffff


	//   ....[2]....
        /*0300*/ 	.word	0xffffffff


	//   ....[3]....
        /*0304*/ 	.word	0xffffffff


	//   ....[4]....
        /*0308*/ 	.word	0xffffffff


	//   ....[5]....
        /*030c*/ 	.word	0xffffffff


	//   ....[6]....
        /*0310*/ 	.word	0xffffffff


	//   ....[7]....
        /*0314*/ 	.word	0xffffffff


	//   ....[8]....
        /*0318*/ 	.word	0xffffffff


	//   ....[9]....
        /*031c*/ 	.word	0xffffffff


	//   ....[10]....
        /*0320*/ 	.word	0xffffffff


	//   ....[11]....
        /*0324*/ 	.word	0xffffffff


	//   ....[12]....
        /*0328*/ 	.word	0xffffffff


	//   ....[13]....
        /*032c*/ 	.word	0xffffffff


	//   ....[14]....
        /*0330*/ 	.word	0xffffffff


	//   ....[15]....
        /*0334*/ 	.word	0xffffffff


	//   ....[16]....
        /*0338*/ 	.word	0xffffffff


	//   ....[17]....
        /*033c*/ 	.word	0xffffffff


	//   ....[18]....
        /*0340*/ 	.word	0xffffffff


	//   ....[19]....
        /*0344*/ 	.word	0xffffffff


	//   ....[20]....
        /*0348*/ 	.word	0xffffffff


	//   ....[21]....
        /*034c*/ 	.word	0xffffffff


	//   ....[22]....
        /*0350*/ 	.word	0xffffffff


	//   ....[23]....
        /*0354*/ 	.word	0xffffffff


	//   ....[24]....
        /*0358*/ 	.word	0xffffffff


	//   ....[25]....
        /*035c*/ 	.word	0xffffffff


	//   ....[26]....
        /*0360*/ 	.word	0xffffffff


	//   ....[27]....
        /*0364*/ 	.word	0xffffffff


	//   ....[28]....
        /*0368*/ 	.word	0xffffffff


	//   ....[29]....
        /*036c*/ 	.word	0xffffffff


	//   ....[30]....
        /*0370*/ 	.word	0xffffffff


	//   ....[31]....
        /*0374*/ 	.word	0xffffffff


	//   ....[32]....
        /*0378*/ 	.word	0xffffffff


	//   ....[33]....
        /*037c*/ 	.word	0xffffffff


	//   ....[34]....
        /*0380*/ 	.word	0xffffffff


	//   ....[35]....
        /*0384*/ 	.word	0xffffffff


	//   ....[36]....
        /*0388*/ 	.word	0xffffffff


	//   ....[37]....
        /*038c*/ 	.word	0xffffffff


	//   ....[38]....
        /*0390*/ 	.word	0xffffffff


	//   ....[39]....
        /*0394*/ 	.word	0xffffffff


	//   ....[40]....
        /*0398*/ 	.word	0xffffffff


	//   ....[41]....
        /*039c*/ 	.word	0xffffffff


	//   ....[42]....
        /*03a0*/ 	.word	0xffffffff


	//   ....[43]....
        /*03a4*/ 	.word	0xffffffff


	//   ....[44]....
        /*03a8*/ 	.word	0xffffffff


	//   ....[45]....
        /*03ac*/ 	.word	0xffffffff


	//   ....[46]....
        /*03b0*/ 	.word	0xffffffff


	//   ....[47]....
        /*03b4*/ 	.word	0xffffffff


	//   ....[48]....
        /*03b8*/ 	.word	0xffffffff


	//   ....[49]....
        /*03bc*/ 	.word	0xffffffff


	//   ....[50]....
        /*03c0*/ 	.word	0xffffffff


	//   ....[51]....
        /*03c4*/ 	.word	0xffffffff


	//   ....[52]....
        /*03c8*/ 	.word	0xffffffff


	//   ....[53]....
        /*03cc*/ 	.word	0xffffffff


	//   ....[54]....
        /*03d0*/ 	.word	0xffffffff


	//   ....[55]....
        /*03d4*/ 	.word	0xffffffff


	//   ....[56]....
        /*03d8*/ 	.word	0xffffffff


	//   ....[57]....
        /*03dc*/ 	.word	0xffffffff


	//   ....[58]....
        /*03e0*/ 	.word	0xffffffff


	//   ....[59]....
        /*03e4*/ 	.word	0xffffffff


	//   ....[60]....
        /*03e8*/ 	.word	0xffffffff


	//   ....[61]....
        /*03ec*/ 	.word	0xffffffff


	//   ....[62]....
        /*03f0*/ 	.word	0xffffffff


	//   ....[63]....
        /*03f4*/ 	.word	0xffffffff


	//   ....[64]....
        /*03f8*/ 	.word	0xffffffff


	//   ....[65]....
        /*03fc*/ 	.word	0xffffffff


	//   ....[66]....
        /*0400*/ 	.word	0xffffffff


	//   ....[67]....
        /*0404*/ 	.word	0xffffffff


	//   ....[68]....
        /*0408*/ 	.word	0xffffffff


	//   ....[69]....
        /*040c*/ 	.word	0xffffffff


	//   ....[70]....
        /*0410*/ 	.word	0xffffffff


	//   ....[71]....
        /*0414*/ 	.word	0xffffffff


	//   ....[72]....
        /*0418*/ 	.word	0xffffffff


	//   ....[73]....
        /*041c*/ 	.word	0xffffffff


	//   ....[74]....
        /*0420*/ 	.word	0xffffffff


	//   ....[75]....
        /*0424*/ 	.word	0xffffffff


	//   ....[76]....
        /*0428*/ 	.word	0xffffffff


	//   ....[77]....
        /*042c*/ 	.word	0xffffffff


	//   ....[78]....
        /*0430*/ 	.word	0xffffffff


	//   ....[79]....
        /*0434*/ 	.word	0xffffffff


	//   ....[80]....
        /*0438*/ 	.word	0xffffffff


	//   ....[81]....
        /*043c*/ 	.word	0xffffffff


	//   ....[82]....
        /*0440*/ 	.word	0xffffffff


	//   ....[83]....
        /*0444*/ 	.word	0xffffffff


	//   ....[84]....
        /*0448*/ 	.word	0xffffffff


	//   ....[85]....
        /*044c*/ 	.word	0xffffffff


	//   ....[86]....
        /*0450*/ 	.word	0xffffffff


	//   ....[87]....
        /*0454*/ 	.word	0xffffffff


	//   ....[88]....
        /*0458*/ 	.word	0xffffffff


	//   ....[89]....
        /*045c*/ 	.word	0xffffffff


	//   ....[90]....
        /*0460*/ 	.word	0xffffffff


	//   ....[91]....
        /*0464*/ 	.word	0xffffffff


	//   ....[92]....
        /*0468*/ 	.word	0xffffffff


	//   ....[93]....
        /*046c*/ 	.word	0xffffffff


	//   ....[94]....
        /*0470*/ 	.word	0xffffffff


	//   ....[95]....
        /*0474*/ 	.word	0xffffffff


	//   ....[96]....
        /*0478*/ 	.word	0xffffffff


	//   ....[97]....
        /*047c*/ 	.word	0xffffffff


	//   ....[98]....
        /*0480*/ 	.word	0xffffffff


	//   ....[99]....
        /*0484*/ 	.word	0xffffffff


	//   ....[100]....
        /*0488*/ 	.word	0xffffffff


	//   ....[101]....
        /*048c*/ 	.word	0xffffffff


	//   ....[102]....
        /*0490*/ 	.word	0xffffffff


	//   ....[103]....
        /*0494*/ 	.word	0xffffffff


	//   ....[104]....
        /*0498*/ 	.word	0xffffffff


	//   ....[105]....
        /*049c*/ 	.word	0xffffffff


	//   ....[106]....
        /*04a0*/ 	.word	0xffffffff


	//   ....[107]....
        /*04a4*/ 	.word	0xffffffff


	//----- nvinfo : EIATTR_COOP_GROUP_INSTR_OFFSETS
	.align		4
.L_130:
        /*04a8*/ 	.byte	0x04, 0x28
        /*04aa*/ 	.short	(.L_132 - .L_131)


	//   ....[0]....
.L_131:
        /*04ac*/ 	.word	0x00000c30


	//   ....[1]....
        /*04b0*/ 	.word	0x00000c60


	//   ....[2]....
        /*04b4*/ 	.word	0x00000c90


	//   ....[3]....
        /*04b8*/ 	.word	0x00000cb0


	//   ....[4]....
        /*04bc*/ 	.word	0x00000ce0


	//   ....[5]....
        /*04c0*/ 	.word	0x00000d00


	//   ....[6]....
        /*04c4*/ 	.word	0x00000d40


	//   ....[7]....
        /*04c8*/ 	.word	0x00000d70


	//   ....[8]....
        /*04cc*/ 	.word	0x00000da0


	//   ....[9]....
        /*04d0*/ 	.word	0x00000e20


	//   ....[10]....
        /*04d4*/ 	.word	0x00000e30


	//   ....[11]....
        /*04d8*/ 	.word	0x00000e70


	//   ....[12]....
        /*04dc*/ 	.word	0x00000e90


	//   ....[13]....
        /*04e0*/ 	.word	0x00000ec0


	//   ....[14]....
        /*04e4*/ 	.word	0x00000ee0


	//   ....[15]....
        /*04e8*/ 	.word	0x00000f00


	//   ....[16]....
        /*04ec*/ 	.word	0x00002a30


	//   ....[17]....
        /*04f0*/ 	.word	0x00002cc0


	//   ....[18]....
        /*04f4*/ 	.word	0x000038a0


	//   ....[19]....
        /*04f8*/ 	.word	0x00004300


	//   ....[20]....
        /*04fc*/ 	.word	0x00005260


	//   ....[21]....
        /*0500*/ 	.word	0x00005390


	//   ....[22]....
        /*0504*/ 	.word	0x00005490


	//   ....[23]....
        /*0508*/ 	.word	0x000055b0


	//   ....[24]....
        /*050c*/ 	.word	0x00005ec0


	//   ....[25]....
        /*0510*/ 	.word	0x00005f40


	//   ....[26]....
        /*0514*/ 	.word	0x00006030


	//   ....[27]....
        /*0518*/ 	.word	0x000060d0


	//   ....[28]....
        /*051c*/ 	.word	0x00009990


	//   ....[29]....
        /*0520*/ 	.word	0x0000a4d0


	//   ....[30]....
        /*0524*/ 	.word	0x0000a6f0


	//   ....[31]....
        /*0528*/ 	.word	0x0000ae90


	//   ....[32]....
        /*052c*/ 	.word	0x0000bc00


	//   ....[33]....
        /*0530*/ 	.word	0x0000bca0


	//   ....[34]....
        /*0534*/ 	.word	0x0000bd60


	//   ....[35]....
        /*0538*/ 	.word	0x0000bdb0


	//   ....[36]....
        /*053c*/ 	.word	0x0000c2a0


	//   ....[37]....
        /*0540*/ 	.word	0x0000c3f0


	//   ....[38]....
        /*0544*/ 	.word	0x0000c490


	//   ....[39]....
        /*0548*/ 	.word	0x0000c5f0


	//   ....[40]....
        /*054c*/ 	.word	0x000106e0


	//   ....[41]....
        /*0550*/ 	.word	0x00010720


	//   ....[42]....
        /*0554*/ 	.word	0x000107b0


	//   ....[43]....
        /*0558*/ 	.word	0x00010800


	//   ....[44]....
        /*055c*/ 	.word	0x00010a20


	//   ....[45]....
        /*0560*/ 	.word	0x00010ac0


	//   ....[46]....
        /*0564*/ 	.word	0x00010b50


	//   ....[47]....
        /*0568*/ 	.word	0x00010dc0


	//   ....[48]....
        /*056c*/ 	.word	0x00014fd0


	//   ....[49]....
        /*0570*/ 	.word	0x00015cc0


	//   ....[50]....
        /*0574*/ 	.word	0x00015eb0


	//   ....[51]....
        /*0578*/ 	.word	0x00016640


	//   ....[52]....
        /*057c*/ 	.word	0x00017370


	//   ....[53]....
        /*0580*/ 	.word	0x00017410


	//   ....[54]....
        /*0584*/ 	.word	0x000174d0


	//   ....[55]....
        /*0588*/ 	.word	0x00017520


	//   ....[56]....
        /*058c*/ 	.word	0x000179f0


	//   ....[57]....
        /*0590*/ 	.word	0x00017b40


	//   ....[58]....
        /*0594*/ 	.word	0x00017c20


	//   ....[59]....
        /*0598*/ 	.word	0x00017d80


	//   ....[60]....
        /*059c*/ 	.word	0x0001a1a0


	//   ....[61]....
        /*05a0*/ 	.word	0x0001a1b0


	//   ....[62]....
        /*05a4*/ 	.word	0x0001a1c0


	//   ....[63]....
        /*05a8*/ 	.word	0x0001a1d0


	//   ....[64]....
        /*05ac*/ 	.word	0x0001a200


	//   ....[65]....
        /*05b0*/ 	.word	0x0001a220


	//   ....[66]....
        /*05b4*/ 	.word	0x0001a240


	//   ....[67]....
        /*05b8*/ 	.word	0x0001a250


	//   ....[68]....
        /*05bc*/ 	.word	0x0001b300


	//   ....[69]....
        /*05c0*/ 	.word	0x0001b330


	//   ....[70]....
        /*05c4*/ 	.word	0x0001b360


	//   ....[71]....
        /*05c8*/ 	.word	0x0001b390


	//   ....[72]....
        /*05cc*/ 	.word	0x0001b3d0


	//   ....[73]....
        /*05d0*/ 	.word	0x0001b4b0


	//   ....[74]....
        /*05d4*/ 	.word	0x0001b4c0


	//   ....[75]....
        /*05d8*/ 	.word	0x0001b4f0


	//   ....[76]....
        /*05dc*/ 	.word	0x0001b520


	//   ....[77]....
        /*05e0*/ 	.word	0x0001b560


	//   ....[78]....
        /*05e4*/ 	.word	0x0001b580


	//   ....[79]....
        /*05e8*/ 	.word	0x0001b590


	//   ....[80]....
        /*05ec*/ 	.word	0x0001b5a0


	//   ....[81]....
        /*05f0*/ 	.word	0x0001b6c0


	//   ....[82]....
        /*05f4*/ 	.word	0x0001b6d0


	//   ....[83]....
        /*05f8*/ 	.word	0x0001b750


	//   ....[84]....
        /*05fc*/ 	.word	0x0001b770


	//   ....[85]....
        /*0600*/ 	.word	0x0001b7b0


	//   ....[86]....
        /*0604*/ 	.word	0x0001b7c0


	//   ....[87]....
        /*0608*/ 	.word	0x0001b7d0


	//   ....[88]....
        /*060c*/ 	.word	0x0001b8c0


	//   ....[89]....
        /*0610*/ 	.word	0x0001b8f0


	//   ....[90]....
        /*0614*/ 	.word	0x0001ba20


	//   ....[91]....
        /*0618*/ 	.word	0x0001ba30


	//   ....[92]....
        /*061c*/ 	.word	0x0001bf90


	//   ....[93]....
        /*0620*/ 	.word	0x0001bfd0


	//   ....[94]....
        /*0624*/ 	.word	0x0001c000


	//   ....[95]....
        /*0628*/ 	.word	0x0001c030


	//   ....[96]....
        /*062c*/ 	.word	0x0001c060


	//   ....[97]....
        /*0630*/ 	.word	0x0001c090


	//   ....[98]....
        /*0634*/ 	.word	0x0001c0c0


	//   ....[99]....
        /*0638*/ 	.word	0x0001c0f0


	//   ....[100]....
        /*063c*/ 	.word	0x0001c110


	//   ....[101]....
        /*0640*/ 	.word	0x0001c130


	//   ....[102]....
        /*0644*/ 	.word	0x0001c140


	//   ....[103]....
        /*0648*/ 	.word	0x0001c150


	//   ....[104]....
        /*064c*/ 	.word	0x0001c160


	//   ....[105]....
        /*0650*/ 	.word	0x0001c170


	//   ....[106]....
        /*0654*/ 	.word	0x0001c180


	//   ....[107]....
        /*0658*/ 	.word	0x0001c1b0


	//----- nvinfo : EIATTR_EXIT_INSTR_OFFSETS
	.align		4
.L_132:
        /*065c*/ 	.byte	0x04, 0x1c
        /*065e*/ 	.short	(.L_134 - .L_133)


	//   ....[0]....
.L_133:
        /*0660*/ 	.word	0x00000040


	//   ....[1]....
        /*0664*/ 	.word	0x0001ba50


	//   ....[2]....
        /*0668*/ 	.word	0x0001ba90


	//   ....[3]....
        /*066c*/ 	.word	0x0001c340


	//   ....[4]....
        /*0670*/ 	.word	0x0001c380


	//----- nvinfo : EIATTR_CTAIDZ_USED
	.align		4
.L_134:
        /*0674*/ 	.byte	0x01, 0x04
	.zero		2


	//----- nvinfo : EIATTR_MAX_THREADS
	.align		4
        /*0678*/ 	.byte	0x04, 0x05
        /*067a*/ 	.short	(.L_136 - .L_135)
.L_135:
        /*067c*/ 	.word	0x00000080
        /*0680*/ 	.word	0x00000001
        /*0684*/ 	.word	0x00000001


	//----- nvinfo : EIATTR_CRS_STACK_SIZE
	.align		4
.L_136:
        /*0688*/ 	.byte	0x04, 0x1e
        /*068a*/ 	.short	(.L_138 - .L_137)
.L_137:
        /*068c*/ 	.word	0x00000000
.L_138:


//--------------------- .nv.info._ZN7cutlass13device_kernelIN5flash19enable_sm80_to_sm89INS1_16FlashAttnFwdSm80INS1_25CollectiveMainloopFwdSm80ILi4ELi1ELb0EN4cute5tupleIJNS5_1CILi128EEENS7_ILi96EEENS7_ILi64EEEEEELi64ENS_6half_tEfNS_4arch4Sm80ELb0ELb1ELb1ELb1ELb0ELb0ELb1ELb0EEENS1_21CollectiveEpilogueFwdINS6_IJS8_SA_S9_EEENS6_IJNS7_ILi1EEESI_SI_EEESC_SE_Li128ELb1ELb1ELb0ELb0EEENS1_19SingleTileSchedulerILb1ELb0ELb1ELi128EEEEEEEEEvNT_6ParamsE --------------------------
	.section	.nv.info._ZN7cutlass13device_kernelIN5flash19enable_sm80_to_sm89INS1_16FlashAttnFwdSm80INS1_25CollectiveMainloopFwdSm80ILi4ELi1ELb0EN4cute5tupleIJNS5_1CILi128EEENS7_ILi96EEENS7_ILi64EEEEEELi64ENS_6half_tEfNS_4arch4Sm80ELb0ELb1ELb1ELb1ELb0ELb0ELb1ELb0EEENS1_21CollectiveEpilogueFwdINS6_IJS8_SA_S9_EEENS6_IJNS7_ILi1EEESI_SI_EEESC_SE_Li128ELb1ELb1ELb0ELb0EEENS1_19SingleTileSchedulerILb1ELb0ELb1ELi128EEEEEEEEEvNT_6ParamsE,"",@"SHT_CUDA_INFO"
	.sectionflags	@""
	.align	4


	//----- nvinfo : EIATTR_CUDA_API_VERSION
	.align		4
        /*0000*/ 	.byte	0x04, 0x37
        /*0002*/ 	.short	(.L_140 - .L_139)
.L_139:
        /*0004*/ 	.word	0x00000082


	//----- nvinfo : EIATTR_SW2861232_WAR
	.align		4
.L_140:
        /*0008*/ 	.byte	0x01, 0x35
	.zero		2


	//----- nvinfo : EIATTR_PARAM_CBANK
	.align		4
        /*000c*/ 	.byte	0x04, 0x0a
        /*000e*/ 	.short	(.L_142 - .L_141)
	.align		4
.L_141:
        /*0010*/ 	.word	index@(.nv.constant0._ZN7cutlass13device_kernelIN5flash19enable_sm80_to_sm89INS1_16FlashAttnFwdSm80INS1_25CollectiveMainloopFwdSm80ILi4ELi1ELb0EN4cute5tupleIJNS5_1CILi128EEENS7_ILi96EEENS7_ILi64EEEEEELi64ENS_6half_tEfNS_4arch4Sm80ELb0ELb1ELb1ELb1ELb0ELb0ELb1ELb0EEENS1_21CollectiveEpilogueFwdINS6_IJS8_SA_S9_EEENS6_IJNS7_ILi1EEESI_SI_EEESC_SE_Li128ELb1ELb1ELb0ELb0EEENS1_19SingleTileSchedulerILb1ELb0ELb1ELi128EEEEEEEEEvNT_6ParamsE)
        /*0014*/ 	.short	0x0160
        /*0016*/ 	.short	0x0418


	//----- nvinfo : EIATTR_CBANK_PARAM_SIZE
	.align		4
.L_142:
        /*0018*/ 	.byte	0x03, 0x19
        /*001a*/ 	.short	0x0418


	//----- nvinfo : EIATTR_KPARAM_INFO
	.align		4
        /*001c*/ 	.byte	0x04, 0x17
        /*001e*/ 	.short	(.L_144 - .L_143)
.L_143:
        /*0020*/ 	.word	0x00000000
        /*0024*/ 	.short	0x0000
        /*0026*/ 	.short	0x0000
        /*0028*/ 	.byte	0x00, 0xf0, 0x61, 0x10


	//----- nvinfo : EIATTR_MAXREG_COUNT
	.align		4
.L_144:
        /*002c*/ 	.byte	0x03, 0x1b
        /*002e*/ 	.short	0x00ff


	//----- nvinfo : EIATTR_NUM_BARRIERS
	.align		4
        /*0030*/ 	.byte	0x02, 0x4c
        /*0032*/ 	.byte	0x02
	.zero		1


	//----- nvinfo : EIATTR_ANNOTATIONS
	.align		4
        /*0034*/ 	.byte	0x04, 0x55
        /*0036*/ 	.short	(.L_146 - .L_145)


	//   ....[0]....
.L_145:
        /* <DEDUP_REMOVED lines=43> */


	//----- nvinfo : EIATTR_MERCURY_ISA_VERSION
	.align		4
.L_146:
        /*02d8*/ 	.byte	0x03, 0x5f
        /*02da*/ 	.short	0x0000


	//----- nvinfo : EIATTR_COOP_GROUP_MASK_REGIDS
	.align		4
        /*02dc*/ 	.byte	0x04, 0x29
        /*02de*/ 	.short	(.L_148 - .L_147)


	//   ....[0]....
.L_147:
        /*02e0*/ 	.word	0xffffffff


	//   ....[1]....
        /*02e4*/ 	.word	0xffffffff


	//   ....[2]....
        /*02e8*/ 	.word	0xffffffff


	//   ....[3]....
        /*02ec*/ 	.word	0xffffffff


	//   ....[4]....
        /*02f0*/ 	.word	0xffffffff


	//   ....[5]....
        /*02f4*/ 	.word	0xffffffff


	//   ....[6]....
        /*02f8*/ 	.word	0xffffffff


	//   ....[7]....
        /*02fc*/ 	.word	0xffffffff


	//   ....[8]....
        /*0300*/ 	.word	0xffffffff


	//   ....[9]....
        /*0304*/ 	.word	0xffffffff


	//   ....[10]....
        /*0308*/ 	.word	0xffffffff


	//   ....[11]....
        /*030c*/ 	.word	0xffffffff


	//   ....[12]....
        /*0310*/ 	.word	0xffffffff


	//   ....[13]....
        /*0314*/ 	.word	0xffffffff


	//   ....[14]....
        /*0318*/ 	.word	0xffffffff


	//   ....[15]....
        /*031c*/ 	.word	0xffffffff


	//   ....[16]....
        /*0320*/ 	.word	0xffffffff


	//   ....[17]....
        /*0324*/ 	.word	0xffffffff


	//   ....[18]....
        /*0328*/ 	.word	0xffffffff


	//   ....[19]....
        /*032c*/ 	.word	0xffffffff


	//   ....[20]....
        /*0330*/ 	.word	0xffffffff


	//   ....[21]....
        /*0334*/ 	.word	0xffffffff


	//   ....[22]....
        /*0338*/ 	.word	0xffffffff


	//   ....[23]....
        /*033c*/ 	.word	0xffffffff


	//   ....[24]....
        /*0340*/ 	.word	0xffffffff


	//   ....[25]....
        /*0344*/ 	.word	0xffffffff


	//   ....[26]....
        /*0348*/ 	.word	0xffffffff


	//   ....[27]....
        /*034c*/ 	.word	0xffffffff


	//   ....[28]....
        /*0350*/ 	.word	0xffffffff


	//   ....[29]....
        /*0354*/ 	.word	0xffffffff


	//   ....[30]....
        /*0358*/ 	.word	0xffffffff


	//   ....[31]....
        /*035c*/ 	.word	0xffffffff


	//   ....[32]....
        /*0360*/ 	.word	0xffffffff


	//   ....[33]....
        /*0364*/ 	.word	0xffffffff


	//   ....[34]....
        /*0368*/ 	.word	0xffffffff


	//   ....[35]....
        /*036c*/ 	.word	0xffffffff


	//   ....[36]....
        /*0370*/ 	.word	0xffffffff


	//   ....[37]....
        /*0374*/ 	.word	0xffffffff


	//   ....[38]....
        /*0378*/ 	.word	0xffffffff


	//   ....[39]....
        /*037c*/ 	.word	0xffffffff


	//   ....[40]....
        /*0380*/ 	.word	0xffffffff


	//   ....[41]....
        /*0384*/ 	.word	0xffffffff


	//   ....[42]....
        /*0388*/ 	.word	0xffffffff


	//   ....[43]....
        /*038c*/ 	.word	0xffffffff


	//   ....[44]....
        /*0390*/ 	.word	0xffffffff


	//   ....[45]....
        /*0394*/ 	.word	0xffffffff


	//   ....[46]....
        /*0398*/ 	.word	0xffffffff


	//   ....[47]....
        /*039c*/ 	.word	0xffffffff


	//   ....[48]....
        /*03a0*/ 	.word	0xffffffff


	//   ....[49]....
        /*03a4*/ 	.word	0xffffffff


	//   ....[50]....
        /*03a8*/ 	.word	0xffffffff


	//   ....[51]....
        /*03ac*/ 	.word	0xffffffff


	//   ....[52]....
        /*03b0*/ 	.word	0xffffffff


	//   ....[53]....
        /*03b4*/ 	.word	0xffffffff


	//   ....[54]....
        /*03b8*/ 	.word	0xffffffff


	//   ....[55]....
        /*03bc*/ 	.word	0xffffffff


	//   ....[56]....
        /*03c0*/ 	.word	0xffffffff


	//   ....[57]....
        /*03c4*/ 	.word	0xffffffff


	//   ....[58]....
        /*03c8*/ 	.word	0xffffffff


	//   ....[59]....
        /*03cc*/ 	.word	0xffffffff


	//   ....[60]....
        /*03d0*/ 	.word	0xffffffff


	//   ....[61]....
        /*03d4*/ 	.word	0xffffffff


	//   ....[62]....
        /*03d8*/ 	.word	0xffffffff


	//   ....[63]....
        /*03dc*/ 	.word	0xffffffff


	//   ....[64]....
        /*03e0*/ 	.word	0xffffffff


	//   ....[65]....
        /*03e4*/ 	.word	0xffffffff


	//   ....[66]....
        /*03e8*/ 	.word	0xffffffff


	//   ....[67]....
        /*03ec*/ 	.word	0xffffffff


	//   ....[68]....
        /*03f0*/ 	.word	0xffffffff


	//   ....[69]....
        /*03f4*/ 	.word	0xffffffff


	//   ....[70]....
        /*03f8*/ 	.word	0xffffffff


	//   ....[71]....
        /*03fc*/ 	.word	0xffffffff


	//   ....[72]....
        /*0400*/ 	.word	0xffffffff


	//   ....[73]....
        /*0404*/ 	.word	0xffffffff


	//   ....[74]....
        /*0408*/ 	.word	0xffffffff


	//   ....[75]....
        /*040c*/ 	.word	0xffffffff


	//   ....[76]....
        /*0410*/ 	.word	0xffffffff


	//   ....[77]....
        /*0414*/ 	.word	0xffffffff


	//   ....[78]....
        /*0418*/ 	.word	0xffffffff


	//   ....[79]....
        /*041c*/ 	.word	0xffffffff


	//   ....[80]....
        /*0420*/ 	.word	0xffffffff


	//   ....[81]....
        /*0424*/ 	.word	0xffffffff


	//   ....[82]....
        /*0428*/ 	.word	0xffffffff


	//   ....[83]....
        /*042c*/ 	.word	0xffffffff


	//   ....[84]....
        /*0430*/ 	.word	0xffffffff


	//   ....[85]....
        /*0434*/ 	.word	0xffffffff


	//   ....[86]....
        /*0438*/ 	.word	0xffffffff


	//   ....[87]....
        /*043c*/ 	.word	0xffffffff


	//   ....[88]....
        /*0440*/ 	.word	0xffffffff


	//   ....[89]....
        /*0444*/ 	.word	0xffffffff


	//   ....[90]....
        /*0448*/ 	.word	0xffffffff


	//   ....[91]....
        /*044c*/ 	.word	0xffffffff


	//   ....[92]....
        /*0450*/ 	.word	0xffffffff


	//   ....[93]....
        /*0454*/ 	.word	0xffffffff


	//   ....[94]....
        /*0458*/ 	.word	0xffffffff


	//   ....[95]....
        /*045c*/ 	.word	0xffffffff


	//   ....[96]....
        /*0460*/ 	.word	0xffffffff


	//   ....[97]....
        /*0464*/ 	.word	0xffffffff


	//   ....[98]....
        /*0468*/ 	.word	0xffffffff


	//   ....[99]....
        /*046c*/ 	.word	0xffffffff


	//   ....[100]....
        /*0470*/ 	.word	0xffffffff


	//   ....[101]....
        /*0474*/ 	.word	0xffffffff


	//   ....[102]....
        /*0478*/ 	.word	0xffffffff


	//   ....[103]....
        /*047c*/ 	.word	0xffffffff


	//   ....[104]....
        /*0480*/ 	.word	0xffffffff


	//   ....[105]....
        /*0484*/ 	.word	0xffffffff


	//   ....[106]....
        /*0488*/ 	.word	0xffffffff


	//   ....[107]....
        /*048c*/ 	.word	0xffffffff


	//   ....[108]....
        /*0490*/ 	.word	0xffffffff


	//----- nvinfo : EIATTR_COOP_GROUP_INSTR_OFFSETS
	.align		4
.L_148:
        /*0494*/ 	.byte	0x04, 0x28
        /*0496*/ 	.short	(.L_150 - .L_149)


	//   ....[0]....
.L_149:
        /*0498*/ 	.word	0x00000090


	//   ....[1]....
        /*049c*/ 	.word	0x00001400


	//   ....[2]....
        /*04a0*/ 	.word	0x000014e0


	//   ....[3]....
        /*04a4*/ 	.word	0x00001680


	//   ....[4]....
        /*04a8*/ 	.word	0x000016b0


	//   ....[5]....
        /*04ac*/ 	.word	0x00001740


	//   ....[6]....
        /*04b0*/ 	.word	0x00001770


	//   ....[7]....
        /*04b4*/ 	.word	0x00001800


	//   ....[8]....
        /*04b8*/ 	.word	0x00001830


	//   ....[9]....
        /*04bc*/ 	.word	0x000018c0


	//   ....[10]....
        /*04c0*/ 	.word	0x000018f0


	//   ....[11]....
        /*04c4*/ 	.word	0x00001980


	//   ....[12]....
        /*04c8*/ 	.word	0x000019b0


	//   ....[13]....
        /*04cc*/ 	.word	0x00001a40


	//   ....[14]....
        /*04d0*/ 	.word	0x00001a70


	//   ....[15]....
        /*04d4*/ 	.word	0x00001af0


	//   ....[16]....
        /*04d8*/ 	.word	0x00001b30


	//   ....[17]....
        /*04dc*/ 	.word	0x00003430


	//   ....[18]....
        /*04e0*/ 	.word	0x00003ed0


	//   ....[19]....
        /*04e4*/ 	.word	0x00004f70


	//   ....[20]....
        /*04e8*/ 	.word	0x00005c30


	//   ....[21]....
        /*04ec*/ 	.word	0x00006240


	//   ....[22]....
        /*04f0*/ 	.word	0x00006280


	//   ....[23]....
        /*04f4*/ 	.word	0x000063a0


	//   ....[24]....
        /*04f8*/ 	.word	0x000063e0


	//   ....[25]....
        /*04fc*/ 	.word	0x00007180


	//   ....[26]....
        /*0500*/ 	.word	0x00007230


	//   ....[27]....
        /*0504*/ 	.word	0x00007460


	//   ....[28]....
        /*0508*/ 	.word	0x00007510


	//   ....[29]....
        /*050c*/ 	.word	0x0000ac70


	//   ....[30]....
        /*0510*/ 	.word	0x0000b860


	//   ....[31]....
        /*0514*/ 	.word	0x0000ba80


	//   ....[32]....
        /*0518*/ 	.word	0x0000c240


	//   ....[33]....
        /*051c*/ 	.word	0x0000d1f0


	//   ....[34]....
        /*0520*/ 	.word	0x0000d240


	//   ....[35]....
        /*0524*/ 	.word	0x0000d340


	//   ....[36]....
        /*0528*/ 	.word	0x0000d390


	//   ....[37]....
        /*052c*/ 	.word	0x0000d5e0


	//   ....[38]....
        /*0530*/ 	.word	0x0000d700


	//   ....[39]....
        /*0534*/ 	.word	0x0000d820


	//   ....[40]....
        /*0538*/ 	.word	0x0000d960


	//   ....[41]....
        /*053c*/ 	.word	0x00011ac0


	//   ....[42]....
        /*0540*/ 	.word	0x00011b00


	//   ....[43]....
        /*0544*/ 	.word	0x00011b90


	//   ....[44]....
        /*0548*/ 	.word	0x00011bd0


	//   ....[45]....
        /*054c*/ 	.word	0x00011de0


	//   ....[46]....
        /*0550*/ 	.word	0x00011e90


	//   ....[47]....
        /*0554*/ 	.word	0x00011f40


	//   ....[48]....
        /*0558*/ 	.word	0x000121b0


	//   ....[49]....
        /*055c*/ 	.word	0x00016180


	//   ....[50]....
        /*0560*/ 	.word	0x000170c0


	//   ....[51]....
        /*0564*/ 	.word	0x000172b0


	//   ....[52]....
        /*0568*/ 	.word	0x00017a40


	//   ....[53]....
        /*056c*/ 	.word	0x000187c0


	//   ....[54]....
        /*0570*/ 	.word	0x000188f0


	//   ....[55]....
        /*0574*/ 	.word	0x00018940


	//   ....[56]....
        /*0578*/ 	.word	0x00018aa0


	//   ....[57]....
        /*057c*/ 	.word	0x00018dd0


	//   ....[58]....
        /*0580*/ 	.word	0x00018f20


	//   ....[59]....
        /*0584*/ 	.word	0x00019070


	//   ....[60]....
        /*0588*/ 	.word	0x00019180


	//   ....[61]....
        /*058c*/ 	.word	0x0001b5e0


	//   ....[62]....
        /*0590*/ 	.word	0x0001b5f0


	//   ....[63]....
        /*0594*/ 	.word	0x0001b600


	//   ....[64]....
        /*0598*/ 	.word	0x0001b610


	//   ....[65]....
        /*059c*/ 	.word	0x0001b640


	//   ....[66]....
        /*05a0*/ 	.word	0x0001b660


	//   ....[67]....
        /*05a4*/ 	.word	0x0001b680


	//   ....[68]....
        /*05a8*/ 	.word	0x0001b690


	//   ....[69]....
        /*05ac*/ 	.word	0x0001c970


	//   ....[70]....
        /*05b0*/ 	.word	0x0001c9e0


	//   ....[71]....
        /*05b4*/ 	.word	0x0001ca10


	//   ....[72]....
        /*05b8*/ 	.word	0x0001ca40


	//   ....[73]....
        /*05bc*/ 	.word	0x0001ca80


	//   ....[74]....
        /*05c0*/ 	.word	0x0001cab0


	//   ....[75]....
        /*05c4*/ 	.word	0x0001cae0


	//   ....[76]....
        /*05c8*/ 	.word	0x0001caf0


	//   ....[77]....
        /*05cc*/ 	.word	0x0001cbd0


	//   ....[78]....
        /*05d0*/ 	.word	0x0001cc30


	//   ....[79]....
        /*05d4*/ 	.word	0x0001cc60


	//   ....[80]....
        /*05d8*/ 	.word	0x0001ccc0


	//   ....[81]....
        /*05dc*/ 	.word	0x0001ccd0


	//   ....[82]....
        /*05e0*/ 	.word	0x0001cce0


	//   ....[83]....
        /*05e4*/ 	.word	0x0001cd00


	//   ....[84]....
        /*05e8*/ 	.word	0x0001cd60


	//   ....[85]....
        /*05ec*/ 	.word	0x0001ce10


	//   ....[86]....
        /*05f0*/ 	.word	0x0001ce20


	//   ....[87]....
        /*05f4*/ 	.word	0x0001ce50


	//   ....[88]....
        /*05f8*/ 	.word	0x0001ce60


	//   ....[89]....
        /*05fc*/ 	.word	0x0001ce70


	//   ....[90]....
        /*0600*/ 	.word	0x0001ce80


	//   ....[91]....
        /*0604*/ 	.word	0x0001cf00


	//   ....[92]....
        /*0608*/ 	.word	0x0001cf10


	//   ....[93]....
        /*060c*/ 	.word	0x0001d670


	//   ....[94]....
        /*0610*/ 	.word	0x0001d6b0


	//   ....[95]....
        /*0614*/ 	.word	0x0001d6e0


	//   ....[96]....
        /*0618*/ 	.word	0x0001d710


	//   ....[97]....
        /*061c*/ 	.word	0x0001d740


	//   ....[98]....
        /*0620*/ 	.word	0x0001d770


	//   ....[99]....
        /*0624*/ 	.word	0x0001d7a0


	//   ....[100]....
        /*0628*/ 	.word	0x0001d7c0


	//   ....[101]....
        /*062c*/ 	.word	0x0001d7e0


	//   ....[102]....
        /*0630*/ 	.word	0x0001d810


	//   ....[103]....
        /*0634*/ 	.word	0x0001d820


	//   ....[104]....
        /*0638*/ 	.word	0x0001d830


	//   ....[105]....
        /*063c*/ 	.word	0x0001d840


	//   ....[106]....
        /*0640*/ 	.word	0x0001d850


	//   ....[107]....
        /*0644*/ 	.word	0x0001d880


	//   ....[108]....
        /*0648*/ 	.word	0x0001d8a0


	//----- nvinfo : EIATTR_EXIT_INSTR_OFFSETS
	.align		4
.L_150:
        /*064c*/ 	.byte	0x04, 0x1c
        /*064e*/ 	.short	(.L_152 - .L_151)


	//   ....[0]....
.L_151:
        /*0650*/ 	.word	0x00000370


	//   ....[1]....
        /*0654*/ 	.word	0x0001cfb0


	//   ....[2]....
        /*0658*/ 	.word	0x0001cff0


	//   ....[3]....
        /*065c*/ 	.word	0x0001da00


	//   ....[4]....
        /*0660*/ 	.word	0x0001da40


	//----- nvinfo : EIATTR_CTAIDZ_USED
	.align		4
.L_152:
        /*0664*/ 	.byte	0x01, 0x04
	.zero		2


	//----- nvinfo : EIATTR_MAX_THREADS
	.align		4
        /*0668*/ 	.byte	0x04, 0x05
        /*066a*/ 	.short	(.L_154 - .L_153)
.L_153:
        /*066c*/ 	.word	0x00000080
        /*0670*/ 	.word	0x00000001
        /*0674*/ 	.word	0x00000001


	//----- nvinfo : EIATTR_CRS_STACK_SIZE
	.align		4
.L_154:
        /*0678*/ 	.byte	0x04, 0x1e
        /*067a*/ 	.short	(.L_156 - .L_155)
.L_155:
        /*067c*/ 	.word	0x00000000
.L_156:


//--------------------- .nv.info._ZN7cutlass13device_kernelIN5flash19enable_sm80_to_sm89INS1_16FlashAttnFwdSm80INS1_25CollectiveMainloopFwdSm80ILi4ELi1ELb0EN4cute5tupleIJNS5_1CILi128EEENS7_ILi96EEENS7_ILi64EEEEEELi64ENS_6half_tEfNS_4arch4Sm80ELb0ELb1ELb1ELb1ELb0ELb1ELb1ELb0EEENS1_21CollectiveEpilogueFwdINS6_IJS8_SA_S9_EEENS6_IJNS7_ILi1EEESI_SI_EEESC_SE_Li128ELb1ELb1ELb0ELb0EEENS1_19SingleTileSchedulerILb1ELb0ELb1ELi128EEEEEEEEEvNT_6ParamsE --------------------------
	.section	.nv.info._ZN7cutlass13device_kernelIN5flash19enable_sm80_to_sm89INS1_16FlashAttnFwdSm80INS1_25CollectiveMainloopFwdSm80ILi4ELi1ELb0EN4cute5tupleIJNS5_1CILi128EEENS7_ILi96EEENS7_ILi64EEEEEELi64ENS_6half_tEfNS_4arch4Sm80ELb0ELb1ELb1ELb1ELb0ELb1ELb1ELb0EEENS1_21CollectiveEpilogueFwdINS6_IJS8_SA_S9_EEENS6_IJNS7_ILi1EEESI_SI_EEESC_SE_Li128ELb1ELb1ELb0ELb0EEENS1_19SingleTileSchedulerILb1ELb0ELb1ELi128EEEEEEEEEvNT_6ParamsE,"",@"SHT_CUDA_INFO"
	.sectionflags	@""
	.align	4


	//----- nvinfo : EIATTR_CUDA_API_VERSION
	.align		4
        /*0000*/ 	.byte	0x04, 0x37
        /*0002*/ 	.short	(.L_158 - .L_157)
.L_157:
        /*0004*/ 	.word	0x00000082


	//----- nvinfo : EIATTR_SW2861232_WAR
	.align		4
.L_158:
        /*0008*/ 	.byte	0x01, 0x35
	.zero		2


	//----- nvinfo : EIATTR_PARAM_CBANK
	.align		4
        /*000c*/ 	.byte	0x04, 0x0a
        /*000e*/ 	.short	(.L_160 - .L_159)
	.align		4
.L_159:
        /*0010*/ 	.word	index@(.nv.constant0._ZN7cutlass13device_kernelIN5flash19enable_sm80_to_sm89INS1_16FlashAttnFwdSm80INS1_25CollectiveMainloopFwdSm80ILi4ELi1ELb0EN4cute5tupleIJNS5_1CILi128EEENS7_ILi96EEENS7_ILi64EEEEEELi64ENS_6half_tEfNS_4arch4Sm80ELb0ELb1ELb1ELb1ELb0ELb1ELb1ELb0EEENS1_21CollectiveEpilogueFwdINS6_IJS8_SA_S9_EEENS6_IJNS7_ILi1EEESI_SI_EEESC_SE_Li128ELb1ELb1ELb0ELb0EEENS1_19SingleTileSchedulerILb1ELb0ELb1ELi128EEEEEEEEEvNT_6ParamsE)
        /*0014*/ 	.short	0x0160
        /*0016*/ 	.short	0x0418


	//----- nvinfo : EIATTR_CBANK_PARAM_SIZE
	.align		4
.L_160:
        /*0018*/ 	.byte	0x03, 0x19
        /*001a*/ 	.short	0x0418


	//----- nvinfo : EIATTR_KPARAM_INFO
	.align		4
        /*001c*/ 	.byte	0x04, 0x17
        /*001e*/ 	.short	(.L_162 - .L_161)
.L_161:
        /*0020*/ 	.word	0x00000000
        /*0024*/ 	.short	0x0000
        /*0026*/ 	.short	0x0000
        /*0028*/ 	.byte	0x00, 0xf0, 0x61, 0x10


	//----- nvinfo : EIATTR_MAXREG_COUNT
	.align		4
.L_162:
        /*002c*/ 	.byte	0x03, 0x1b
        /*002e*/ 	.short	0x00ff


	//----- nvinfo : EIATTR_NUM_BARRIERS
	.align		4
        /*0030*/ 	.byte	0x02, 0x4c
        /*0032*/ 	.byte	0x02
	.zero		1


	//----- nvinfo : EIATTR_ANNOTATIONS
	.align		4
        /*0034*/ 	.byte	0x04, 0x55
        /*0036*/ 	.short	(.L_164 - .L_163)


	//   ....[0]....
.L_163:
        /* <DEDUP_REMOVED lines=62> */


	//----- nvinfo : EIATTR_MERCURY_ISA_VERSION
	.align		4
.L_164:
        /*0400*/ 	.byte	0x03, 0x5f
        /*0402*/ 	.short	0x0000


	//----- nvinfo : EIATTR_COOP_GROUP_MASK_REGIDS
	.align		4
        /*0404*/ 	.byte	0x04, 0x29
        /*0406*/ 	.short	(.L_166 - .L_165)


	//   ....[0]....
.L_165:
        /*0408*/ 	.word	0xffffffff


	//   ....[1]....
        /*040c*/ 	.word	0xffffffff


	//   ....[2]....
        /*0410*/ 	.word	0xffffffff


	//   ....[3]....
        /*0414*/ 	.word	0xffffffff


	//   ....[4]....
        /*0418*/ 	.word	0xffffffff


	//   ....[5]....
        /*041c*/ 	.word	0xffffffff


	//   ....[6]....
        /*0420*/ 	.word	0xffffffff


	//   ....[7]....
        /*0424*/ 	.word	0xffffffff


	//   ....[8]....
        /*0428*/ 	.word	0xffffffff


	//   ....[9]....
        /*042c*/ 	.word	0xffffffff


	//   ....[10]....
        /*0430*/ 	.word	0xffffffff


	//   ....[11]....
        /*0434*/ 	.word	0xffffffff


	//   ....[12]....
        /*0438*/ 	.word	0xffffffff


	//   ....[13]....
        /*043c*/ 	.word	0xffffffff


	//   ....[14]....
        /*0440*/ 	.word	0xffffffff


	//   ....[15]....
        /*0444*/ 	.word	0xffffffff


	//   ....[16]....
        /*0448*/ 	.word	0xffffffff


	//   ....[17]....
        /*044c*/ 	.word	0xffffffff


	//   ....[18]....
        /*0450*/ 	.word	0xffffffff


	//   ....[19]....
        /*0454*/ 	.word	0xffffffff


	//   ....[20]....
        /*0458*/ 	.word	0xffffffff


	//   ....[21]....
        /*045c*/ 	.word	0xffffffff


	//   ....[22]....
        /*0460*/ 	.word	0xffffffff


	//   ....[23]....
        /*0464*/ 	.word	0xffffffff


	//   ....[24]....
        /*0468*/ 	.word	0xffffffff


	//   ....[25]....
        /*046c*/ 	.word	0xffffffff


	//   ....[26]....
        /*0470*/ 	.word	0xffffffff


	//   ....[27]....
        /*0474*/ 	.word	0xffffffff


	//   ....[28]....
        /*0478*/ 	.word	0xffffffff


	//   ....[29]....
        /*047c*/ 	.word	0xffffffff


	//   ....[30]....
        /*0480*/ 	.word	0xffffffff


	//   ....[31]....
        /*0484*/ 	.word	0xffffffff


	//   ....[32]....
        /*0488*/ 	.word	0xffffffff


	//   ....[33]....
        /*048c*/ 	.word	0xffffffff


	//   ....[34]....
        /*0490*/ 	.word	0xffffffff


	//   ....[35]....
        /*0494*/ 	.word	0xffffffff


	//   ....[36]....
        /*0498*/ 	.word	0xffffffff


	//   ....[37]....
        /*049c*/ 	.word	0xffffffff


	//   ....[38]....
        /*04a0*/ 	.word	0xffffffff


	//   ....[39]....
        /*04a4*/ 	.word	0xffffffff


	//   ....[40]....
        /*04a8*/ 	.word	0xffffffff


	//   ....[41]....
        /*04ac*/ 	.word	0xffffffff


	//   ....[42]....
        /*04b0*/ 	.word	0xffffffff


	//   ....[43]....
        /*04b4*/ 	.word	0xffffffff


	//   ....[44]....
        /*04b8*/ 	.word	0xffffffff


	//   ....[45]....
        /*04bc*/ 	.word	0xffffffff


	//   ....[46]....
        /*04c0*/ 	.word	0xffffffff


	//   ....[47]....
        /*04c4*/ 	.word	0xffffffff


	//   ....[48]....
        /*04c8*/ 	.word	0xffffffff


	//   ....[49]....
        /*04cc*/ 	.word	0xffffffff


	//   ....[50]....
        /*04d0*/ 	.word	0xffffffff


	//   ....[51]....
        /*04d4*/ 	.word	0xffffffff


	//   ....[52]....
        /*04d8*/ 	.word	0xffffffff


	//   ....[53]....
        /*04dc*/ 	.word	0xffffffff


	//   ....[54]....
        /*04e0*/ 	.word	0xffffffff


	//   ....[55]....
        /*04e4*/ 	.word	0xffffffff


	//   ....[56]....
        /*04e8*/ 	.word	0xffffffff


	//   ....[57]....
        /*04ec*/ 	.word	0xffffffff


	//   ....[58]....
        /*04f0*/ 	.word	0xffffffff


	//   ....[59]....
        /*04f4*/ 	.word	0xffffffff


	//   ....[60]....
        /*04f8*/ 	.word	0xffffffff


	//   ....[61]....
        /*04fc*/ 	.word	0xffffffff


	//   ....[62]....
        /*0500*/ 	.word	0xffffffff


	//   ....[63]....
        /*0504*/ 	.word	0xffffffff


	//   ....[64]....
        /*0508*/ 	.word	0xffffffff


	//   ....[65]....
        /*050c*/ 	.word	0xffffffff


	//   ....[66]....
        /*0510*/ 	.word	0xffffffff


	//   ....[67]....
        /*0514*/ 	.word	0xffffffff


	//   ....[68]....
        /*0518*/ 	.word	0xffffffff


	//   ....[69]....
        /*051c*/ 	.word	0xffffffff


	//   ....[70]....
        /*0520*/ 	.word	0xffffffff


	//   ....[71]....
        /*0524*/ 	.word	0xffffffff


	//   ....[72]....
        /*0528*/ 	.word	0xffffffff


	//   ....[73]....
        /*052c*/ 	.word	0xffffffff


	//   ....[74]....
        /*0530*/ 	.word	0xffffffff


	//   ....[75]....
        /*0534*/ 	.word	0xffffffff


	//   ....[76]....
        /*0538*/ 	.word	0xffffffff


	//   ....[77]....
        /*053c*/ 	.word	0xffffffff


	//   ....[78]....
        /*0540*/ 	.word	0xffffffff


	//   ....[79]....
        /*0544*/ 	.word	0xffffffff


	//   ....[80]....
        /*0548*/ 	.word	0xffffffff


	//   ....[81]....
        /*054c*/ 	.word	0xffffffff


	//   ....[82]....
        /*0550*/ 	.word	0xffffffff


	//   ....[83]....
        /*0554*/ 	.word	0xffffffff


	//   ....[84]....
        /*0558*/ 	.word	0xffffffff


	//   ....[85]....
        /*055c*/ 	.word	0xffffffff


	//   ....[86]....
        /*0560*/ 	.word	0xffffffff


	//   ....[87]....
        /*0564*/ 	.word	0xffffffff


	//   ....[88]....
        /*0568*/ 	.word	0xffffffff


	//   ....[89]....
        /*056c*/ 	.word	0xffffffff


	//   ....[90]....
        /*0570*/ 	.word	0xffffffff


	//   ....[91]....
        /*0574*/ 	.word	0xffffffff


	//   ....[92]....
        /*0578*/ 	.word	0xffffffff


	//   ....[93]....
        /*057c*/ 	.word	0xffffffff


	//   ....[94]....
        /*0580*/ 	.word	0xffffffff


	//   ....[95]....
        /*0584*/ 	.word	0xffffffff


	//   ....[96]....
        /*0588*/ 	.word	0xffffffff


	//   ....[97]....
        /*058c*/ 	.word	0xffffffff


	//   ....[98]....
        /*0590*/ 	.word	0xffffffff


	//   ....[99]....
        /*0594*/ 	.word	0xffffffff


	//   ....[100]....
        /*0598*/ 	.word	0xffffffff


	//   ....[101]....
        /*059c*/ 	.word	0xffffffff


	//   ....[102]....
        /*05a0*/ 	.word	0xffffffff


	//   ....[103]....
        /*05a4*/ 	.word	0xffffffff


	//   ....[104]....
        /*05a8*/ 	.word	0xffffffff


	//   ....[105]....
        /*05ac*/ 	.word	0xffffffff


	//   ....[106]....
        /*05b0*/ 	.word	0xffffffff


	//   ....[107]....
        /*05b4*/ 	.word	0xffffffff


	//   ....[108]....
        /*05b8*/ 	.word	0xffffffff


	//   ....[109]....
        /*05bc*/ 	.word	0xffffffff


	//   ....[110]....
        /*05c0*/ 	.word	0xffffffff


	//   ....[111]....
        /*05c4*/ 	.word	0xffffffff


	//   ....[112]....
        /*05c8*/ 	.word	0xffffffff


	//   ....[113]....
        /*05cc*/ 	.word	0xffffffff


	//   ....[114]....
        /*05d0*/ 	.word	0xffffffff


	//   ....[115]....
        /*05d4*/ 	.word	0xffffffff


	//   ....[116]....
        /*05d8*/ 	.word	0xffffffff


	//   ....[117]....
        /*05dc*/ 	.word	0xffffffff


	//   ....[118]....
        /*05e0*/ 	.word	0xffffffff


	//   ....[119]....
        /*05e4*/ 	.word	0xffffffff


	//   ....[120]....
        /*05e8*/ 	.word	0xffffffff


	//   ....[121]....
        /*05ec*/ 	.word	0xffffffff


	//   ....[122]....
        /*05f0*/ 	.word	0xffffffff


	//   ....[123]....
        /*05f4*/ 	.word	0xffffffff


	//   ....[124]....
        /*05f8*/ 	.word	0xffffffff


	//   ....[125]....
        /*05fc*/ 	.word	0xffffffff


	//   ....[126]....
        /*0600*/ 	.word	0xffffffff


	//   ....[127]....
        /*0604*/ 	.word	0xffffffff


	//   ....[128]....
        /*0608*/ 	.word	0xffffffff


	//   ....[129]....
        /*060c*/ 	.word	0xffffffff


	//   ....[130]....
        /*0610*/ 	.word	0xffffffff


	//   ....[131]....
        /*0614*/ 	.word	0xffffffff


	//   ....[132]....
        /*0618*/ 	.word	0xffffffff


	//   ....[133]....
        /*061c*/ 	.word	0xffffffff


	//   ....[134]....
        /*0620*/ 	.word	0xffffffff


	//   ....[135]....
        /*0624*/ 	.word	0xffffffff


	//   ....[136]....
        /*0628*/ 	.word	0xffffffff


	//   ....[137]....
        /*062c*/ 	.word	0xffffffff


	//   ....[138]....
        /*0630*/ 	.word	0xffffffff


	//   ....[139]....
        /*0634*/ 	.word	0xffffffff


	//   ....[140]....
        /*0638*/ 	.word	0xffffffff


	//----- nvinfo : EIATTR_COOP_GROUP_INSTR_OFFSETS
	.align		4
.L_166:
        /*063c*/ 	.byte	0x04, 0x28
        /*063e*/ 	.short	(.L_168 - .L_167)


	//   ....[0]....
.L_167:
        /*0640*/ 	.word	0x00000090


	//   ....[1]....
        /*0644*/ 	.word	0x000076e0


	//   ....[2]....
        /*0648*/ 	.word	0x00007700


	//   ....[3]....
        /*064c*/ 	.word	0x00007910


	//   ....[4]....
        /*0650*/ 	.word	0x00007940


	//   ....[5]....
        /*0654*/ 	.word	0x000079d0


	//   ....[6]....
        /*0658*/ 	.word	0x00007a00


	//   ....[7]....
        /*065c*/ 	.word	0x00007a90


	//   ....[8]....
        /*0660*/ 	.word	0x00007ac0


	//   ....[9]....
        /*0664*/ 	.word	0x00007b50


	//   ....[10]....
        /*0668*/ 	.word	0x00007b80


	//   ....[11]....
        /*066c*/ 	.word	0x00007c10


	//   ....[12]....
        /*0670*/ 	.word	0x00007c40


	//   ....[13]....
        /*0674*/ 	.word	0x00007cd0


	//   ....[14]....
        /*0678*/ 	.word	0x00007d00


	//   ....[15]....
        /*067c*/ 	.word	0x00007db0


	//   ....[16]....
        /*0680*/ 	.word	0x00007dd0


	//   ....[17]....
        /*0684*/ 	.word	0x000085a0


	//   ....[18]....
        /*0688*/ 	.word	0x000085c0


	//   ....[19]....
        /*068c*/ 	.word	0x000085d0


	//   ....[20]....
        /*0690*/ 	.word	0x000085e0


	//   ....[21]....
        /*0694*/ 	.word	0x00008750


	//   ....[22]....
        /*0698*/ 	.word	0x00008810


	//   ....[23]....
        /*069c*/ 	.word	0x00008850


	//   ....[24]....
        /*06a0*/ 	.word	0x00008890


	//   ....[25]....
        /*06a4*/ 	.word	0x00008a30


	//   ....[26]....
        /*06a8*/ 	.word	0x00008af0


	//   ....[27]....
        /*06ac*/ 	.word	0x00008b30


	//   ....[28]....
        /*06b0*/ 	.word	0x00008b70


	//   ....[29]....
        /*06b4*/ 	.word	0x00008d30


	//   ....[30]....
        /*06b8*/ 	.word	0x00008df0


	//   ....[31]....
        /*06bc*/ 	.word	0x00008e30


	//   ....[32]....
        /*06c0*/ 	.word	0x00008e70


	//   ....[33]....
        /*06c4*/ 	.word	0x0000ab10


	//   ....[34]....
        /*06c8*/ 	.word	0x0000ab30


	//   ....[35]....
        /*06cc*/ 	.word	0x0000ab60


	//   ....[36]....
        /*06d0*/ 	.word	0x0000ab70


	//   ....[37]....
        /*06d4*/ 	.word	0x0000ac50


	//   ....[38]....
        /*06d8*/ 	.word	0x0000ac90


	//   ....[39]....
        /*06dc*/ 	.word	0x0000acb0


	//   ....[40]....
        /*06e0*/ 	.word	0x0000acc0


	//   ....[41]....
        /*06e4*/ 	.word	0x0000ae90


	//   ....[42]....
        /*06e8*/ 	.word	0x0000aed0


	//   ....[43]....
        /*06ec*/ 	.word	0x0000aef0


	//   ....[44]....
        /*06f0*/ 	.word	0x0000af00


	//   ....[45]....
        /*06f4*/ 	.word	0x0000b030


	//   ....[46]....
        /*06f8*/ 	.word	0x0000b080


	//   ....[47]....
        /*06fc*/ 	.word	0x0000b0c0


	//   ....[48]....
        /*0700*/ 	.word	0x0000b0f0


	//   ....[49]....
        /*0704*/ 	.word	0x0000e1e0


	//   ....[50]....
        /*0708*/ 	.word	0x0000e420


	//   ....[51]....
        /*070c*/ 	.word	0x0000eff0


	//   ....[52]....
        /*0710*/ 	.word	0x0000fa40


	//   ....[53]....
        /*0714*/ 	.word	0x00010a30


	//   ....[54]....
        /*0718*/ 	.word	0x00010b70


	//   ....[55]....
        /*071c*/ 	.word	0x00010ca0


	//   ....[56]....
        /*0720*/ 	.word	0x00010dd0


	//   ....[57]....
        /*0724*/ 	.word	0x000114b0


	//   ....[58]....
        /*0728*/ 	.word	0x00011540


	//   ....[59]....
        /*072c*/ 	.word	0x000115c0


	//   ....[60]....
        /*0730*/ 	.word	0x000116b0


	//   ....[61]....
        /*0734*/ 	.word	0x000151f0


	//   ....[62]....
        /*0738*/ 	.word	0x00015e70


	//   ....[63]....
        /*073c*/ 	.word	0x00016080


	//   ....[64]....
        /*0740*/ 	.word	0x00016830


	//   ....[65]....
        /*0744*/ 	.word	0x00017600


	//   ....[66]....
        /*0748*/ 	.word	0x000177b0


	//   ....[67]....
        /*074c*/ 	.word	0x00017a20


	//   ....[68]....
        /*0750*/ 	.word	0x00017ad0


	//   ....[69]....
        /*0754*/ 	.word	0x00017b50


	//   ....[70]....
        /*0758*/ 	.word	0x00017c00


	//   ....[71]....
        /*075c*/ 	.word	0x00017ec0


	//   ....[72]....
        /*0760*/ 	.word	0x00017fc0


	//   ....[73]....
        /*0764*/ 	.word	0x0001bf60


	//   ....[74]....
        /*0768*/ 	.word	0x0001bff0


	//   ....[75]....
        /*076c*/ 	.word	0x0001c0e0


	//   ....[76]....
        /*0770*/ 	.word	0x0001c110


	//   ....[77]....
        /*0774*/ 	.word	0x0001c2c0


	//   ....[78]....
        /*0778*/ 	.word	0x0001c360


	//   ....[79]....
        /*077c*/ 	.word	0x0001c470


	//   ....[80]....
        /*0780*/ 	.word	0x0001c710


	//   ....[81]....
        /*0784*/ 	.word	0x00020880


	//   ....[82]....
        /*0788*/ 	.word	0x00021180


	//   ....[83]....
        /*078c*/ 	.word	0x00021360


	//   ....[84]....
        /*0790*/ 	.word	0x00021ae0


	//   ....[85]....
        /*0794*/ 	.word	0x000228e0


	//   ....[86]....
        /*0798*/ 	.word	0x00022970


	//   ....[87]....
        /*079c*/ 	.word	0x00022a60


	//   ....[88]....
        /*07a0*/ 	.word	0x00022ab0


	//   ....[89]....
        /*07a4*/ 	.word	0x00022e70


	//   ....[90]....
        /*07a8*/ 	.word	0x00022fb0


	//   ....[91]....
        /*07ac*/ 	.word	0x000230b0


	//   ....[92]....
        /*07b0*/ 	.word	0x00023210


	//   ....[93]....
        /*07b4*/ 	.word	0x000255a0


	//   ....[94]....
        /*07b8*/ 	.word	0x000255b0


	//   ....[95]....
        /*07bc*/ 	.word	0x000255c0


	//   ....[96]....
        /*07c0*/ 	.word	0x000255d0


	//   ....[97]....
        /*07c4*/ 	.word	0x00025600


	//   ....[98]....
        /*07c8*/ 	.word	0x00025620


	//   ....[99]....
        /*07cc*/ 	.word	0x00025640


	//   ....[100]....
        /*07d0*/ 	.word	0x00025650


	//   ....[101]....
        /*07d4*/ 	.word	0x00026930


	//   ....[102]....
        /*07d8*/ 	.word	0x00026990


	//   ....[103]....
        /*07dc*/ 	.word	0x000269b0


	//   ....[104]....
        /*07e0*/ 	.word	0x000269e0


	//   ....[105]....
        /*07e4*/ 	.word	0x00026a20


	//   ....[106]....
        /*07e8*/ 	.word	0x00026a50


	//   ....[107]....
        /*07ec*/ 	.word	0x00026a80


	//   ....[108]....
        /*07f0*/ 	.word	0x00026ab0


	//   ....[109]....
        /*07f4*/ 	.word	0x00026ba0


	//   ....[110]....
        /*07f8*/ 	.word	0x00026bb0


	//   ....[111]....
        /*07fc*/ 	.word	0x00026bf0


	//   ....[112]....
        /*0800*/ 	.word	0x00026c20


	//   ....[113]....
        /*0804*/ 	.word	0x00026c70


	//   ....[114]....
        /*0808*/ 	.word	0x00026c90


	//   ....[115]....
        /*080c*/ 	.word	0x00026ca0


	//   ....[116]....
        /*0810*/ 	.word	0x00026d00


	//   ....[117]....
        /*0814*/ 	.word	0x00026db0


	//   ....[118]....
        /*0818*/ 	.word	0x00026de0


	//   ....[119]....
        /*081c*/ 	.word	0x00026e10


	//   ....[120]....
        /*0820*/ 	.word	0x00026e30


	//   ....[121]....
        /*0824*/ 	.word	0x00026e40


	//   ....[122]....
        /*0828*/ 	.word	0x00026e50


	//   ....[123]....
        /*082c*/ 	.word	0x00026ed0


	//   ....[124]....
        /*0830*/ 	.word	0x00026ee0


	//   ....[125]....
        /*0834*/ 	.word	0x00027600


	//   ....[126]....
        /*0838*/ 	.word	0x00027640


	//   ....[127]....
        /*083c*/ 	.word	0x00027670


	//   ....[128]....
        /*0840*/ 	.word	0x000276a0


	//   ....[129]....
        /*0844*/ 	.word	0x000276d0


	//   ....[130]....
        /*0848*/ 	.word	0x00027700


	//   ....[131]....
        /*084c*/ 	.word	0x00027730


	//   ....[132]....
        /*0850*/ 	.word	0x00027760


	//   ....[133]....
        /*0854*/ 	.word	0x00027780


	//   ....[134]....
        /*0858*/ 	.word	0x000277a0


	//   ....[135]....
        /*085c*/ 	.word	0x000277b0


	//   ....[136]....
        /*0860*/ 	.word	0x000277c0


	//   ....[137]....
        /*0864*/ 	.word	0x000277d0


	//   ....[138]....
        /*0868*/ 	.word	0x000277e0


	//   ....[139]....
        /*086c*/ 	.word	0x000277f0


	//   ....[140]....
        /*0870*/ 	.word	0x00027820


	//----- nvinfo : EIATTR_EXIT_INSTR_OFFSETS
	.align		4
.L_168:
        /*0874*/ 	.byte	0x04, 0x1c
        /*0876*/ 	.short	(.L_170 - .L_169)


	//   ....[0]....
.L_169:
        /*0878*/ 	.word	0x00000370


	//   ....[1]....
        /*087c*/ 	.word	0x00026f80


	//   ....[2]....
        /*0880*/ 	.word	0x00026fc0


	//   ....[3]....
        /*0884*/ 	.word	0x000279b0


	//   ....[4]....
        /*0888*/ 	.word	0x000279f0


	//----- nvinfo : EIATTR_CTAIDZ_USED
	.align		4
.L_170:
        /*088c*/ 	.byte	0x01, 0x04
	.zero		2


	//----- nvinfo : EIATTR_MAX_THREADS
	.align		4
        /*0890*/ 	.byte	0x04, 0x05
        /*0892*/ 	.short	(.L_172 - .L_171)
.L_171:
        /*0894*/ 	.word	0x00000080
        /*0898*/ 	.word	0x00000001
        /*089c*/ 	.word	0x00000001


	//----- nvinfo : EIATTR_CRS_STACK_SIZE
	.align		4
.L_172:
        /*08a0*/ 	.byte	0x04, 0x1e
        /*08a2*/ 	.short	(.L_174 - .L_173)
.L_173:
        /*08a4*/ 	.word	0x00000000
.L_174:


//--------------------- .nv.info._ZN7cutlass13device_kernelIN5flash19enable_sm80_to_sm89INS1_16FlashAttnFwdSm80INS1_25CollectiveMainloopFwdSm80ILi4ELi1ELb0EN4cute5tupleIJNS5_1CILi128EEENS7_ILi112EEENS7_ILi64EEEEEELi64ENS_6half_tEfNS_4arch4Sm80ELb1ELb0ELb1ELb0ELb0ELb0ELb1ELb0EEENS1_21CollectiveEpilogueFwdINS6_IJS8_SA_S9_EEENS6_IJNS7_ILi1EEESI_SI_EEESC_SE_Li128ELb0ELb1ELb0ELb0EEENS1_30DynamicPersistentTileSchedulerILi128ELi128ELb0ELb1ELb0EEEEEEEEEvNT_6ParamsE --------------------------
	.section	.nv.info._ZN7cutlass13device_kernelIN5flash19enable_sm80_to_sm89INS1_16FlashAttnFwdSm80INS1_25CollectiveMainloopFwdSm80ILi4ELi1ELb0EN4cute5tupleIJNS5_1CILi128EEENS7_ILi112EEENS7_ILi64EEEEEELi64ENS_6half_tEfNS_4arch4Sm80ELb1ELb0ELb1ELb0ELb0ELb0ELb1ELb0EEENS1_21CollectiveEpilogueFwdINS6_IJS8_SA_S9_EEENS6_IJNS7_ILi1EEESI_SI_EEESC_SE_Li128ELb0ELb1ELb0ELb0EEENS1_30DynamicPersistentTileSchedulerILi128ELi128ELb0ELb1ELb0EEEEEEEEEvNT_6ParamsE,"",@"SHT_CUDA_INFO"
	.sectionflags	@""
	.align	4


	//----- nvinfo : EIATTR_CUDA_API_VERSION
	.align		4
        /*0000*/ 	.byte	0x04, 0x37
        /*0002*/ 	.short	(.L_176 - .L_175)
.L_175:
        /*0004*/ 	.word	0x00000082


	//----- nvinfo : EIATTR_SW2861232_WAR
	.align		4
.L_176:
        /*0008*/ 	.byte	0x01, 0x35
	.zero		2


	//----- nvinfo : EIATTR_PARAM_CBANK
	.align		4
        /*000c*/ 	.byte	0x04, 0x0a
        /*000e*/ 	.short	(.L_178 - .L_177)
	.align		4
.L_177:
        /*0010*/ 	.word	index@(.nv.constant0._ZN7cutlass13device_kernelIN5flash19enable_sm80_to_sm89INS1_16FlashAttnFwdSm80INS1_25CollectiveMainloopFwdSm80ILi4ELi1ELb0EN4cute5tupleIJNS5_1CILi128EEENS7_ILi112EEENS7_ILi64EEEEEELi64ENS_6half_tEfNS_4arch4Sm80ELb1ELb0ELb1ELb0ELb0ELb0ELb1ELb0EEENS1_21CollectiveEpilogueFwdINS6_IJS8_SA_S9_EEENS6_IJNS7_ILi1EEESI_SI_EEESC_SE_Li128ELb0ELb1ELb0ELb0EEENS1_30DynamicPersistentTileSchedulerILi128ELi128ELb0ELb1ELb0EEEEEEEEEvNT_6ParamsE)
        /*0014*/ 	.short	0x0160
        /*0016*/ 	.short	0x0428


	//----- nvinfo : EIATTR_CBANK_PARAM_SIZE
	.align		4
.L_178:
        /*0018*/ 	.byte	0x03, 0x19
        /*001a*/ 	.short	0x0428


	//----- nvinfo : EIATTR_KPARAM_INFO
	.align		4
        /*001c*/ 	.byte	0x04, 0x17
        /*001e*/ 	.short	(.L_180 - .L_179)
.L_179:
        /*0020*/ 	.word	0x00000000
        /*0024*/ 	.short	0x0000
        /*0026*/ 	.short	0x0000
        /*0028*/ 	.byte	0x00, 0xf0, 0xa1, 0x10


	//----- nvinfo : EIATTR_MAXREG_COUNT
	.align		4
.L_180:
        /*002c*/ 	.byte	0x03, 0x1b
        /*002e*/ 	.short	0x00ff


	//----- nvinfo : EIATTR_NUM_BARRIERS
	.align		4
        /*0030*/ 	.byte	0x02, 0x4c
        /*0032*/ 	.byte	0x06
	.zero		1


	//----- nvinfo : EIATTR_ANNOTATIONS
	.align		4
        /*0034*/ 	.byte	0x04, 0x55
        /*0036*/ 	.short	(.L_182 - .L_181)


	//   ....[0]....
.L_181:
        /* <DEDUP_REMOVED lines=86> */


	//----- nvinfo : EIATTR_MERCURY_ISA_VERSION
	.align		4
.L_182:
        /*0580*/ 	.byte	0x03, 0x5f
        /*0582*/ 	.short	0x0000


	//----- nvinfo : EIATTR_INT_WARP_WIDE_INSTR_OFFSETS
	.align		4
        /*0584*/ 	.byte	0x04, 0x31
        /*0586*/ 	.short	(.L_184 - .L_183)


	//   ....[0]....
.L_183:
        /*0588*/ 	.word	0x000142f0


	//   ....[1]....
        /*058c*/ 	.word	0x00014370


	//----- nvinfo : EIATTR_COOP_GROUP_MASK_REGIDS
	.align		4
.L_184:
        /*0590*/ 	.byte	0x04, 0x29
        /*0592*/ 	.short	(.L_186 - .L_185)


	//   ....[0]....
.L_185:
        /*0594*/ 	.word	0xffffffff


	//   ....[1]....
        /*0598*/ 	.word	0xffffffff


	//   ....[2]....
        /*059c*/ 	.word	0xffffffff


	//   ....[3]....
        /*05a0*/ 	.word	0xffffffff


	//   ....[4]....
        /*05a4*/ 	.word	0xffffffff


	//   ....[5]....
        /*05a8*/ 	.word	0xffffffff


	//   ....[6]....
        /*05ac*/ 	.word	0xffffffff


	//   ....[7]....
        /*05b0*/ 	.word	0xffffffff


	//   ....[8]....
        /*05b4*/ 	.word	0xffffffff


	//   ....[9]....
        /*05b8*/ 	.word	0xffffffff


	//   ....[10]....
        /*05bc*/ 	.word	0xffffffff


	//   ....[11]....
        /*05c0*/ 	.word	0xffffffff


	//   ....[12]....
        /*05c4*/ 	.word	0xffffffff


	//   ....[13]....
        /*05c8*/ 	.word	0xffffffff


	//   ....[14]....
        /*05cc*/ 	.word	0xffffffff


	//   ....[15]....
        /*05d0*/ 	.word	0xffffffff


	//   ....[16]....
        /*05d4*/ 	.word	0xffffffff


	//   ....[17]....
        /*05d8*/ 	.word	0xffffffff


	//   ....[18]....
        /*05dc*/ 	.word	0xffffffff


	//   ....[19]....
        /*05e0*/ 	.word	0xffffffff


	//   ....[20]....
        /*05e4*/ 	.word	0xffffffff


	//   ....[21]....
        /*05e8*/ 	.word	0xffffffff


	//   ....[22]....
        /*05ec*/ 	.word	0xffffffff


	//   ....[23]....
        /*05f0*/ 	.word	0xffffffff


	//   ....[24]....
        /*05f4*/ 	.word	0xffffffff


	//   ....[25]....
        /*05f8*/ 	.word	0xffffffff


	//   ....[26]....
        /*05fc*/ 	.word	0xffffffff


	//   ....[27]....
        /*0600*/ 	.word	0xffffffff


	//   ....[28]....
        /*0604*/ 	.word	0xffffffff


	//   ....[29]....
        /*0608*/ 	.word	0xffffffff


	//   ....[30]....
        /*060c*/ 	.word	0xffffffff


	//   ....[31]....
        /*0610*/ 	.word	0xffffffff


	//   ....[32]....
        /*0614*/ 	.word	0xffffffff


	//   ....[33]....
        /*0618*/ 	.word	0xffffffff


	//   ....[34]....
        /*061c*/ 	.word	0xffffffff


	//   ....[35]....
        /*0620*/ 	.word	0xffffffff


	//   ....[36]....
        /*0624*/ 	.word	0xffffffff


	//   ....[37]....
        /*0628*/ 	.word	0xffffffff


	//   ....[38]....
        /*062c*/ 	.word	0xffffffff


	//   ....[39]....
        /*0630*/ 	.word	0xffffffff


	//   ....[40]....
        /*0634*/ 	.word	0xffffffff


	//   ....[41]....
        /*0638*/ 	.word	0xffffffff


	//   ....[42]....
        /*063c*/ 	.word	0xffffffff


	//   ....[43]....
        /*0640*/ 	.word	0xffffffff


	//   ....[44]....
        /*0644*/ 	.word	0xffffffff


	//   ....[45]....
        /*0648*/ 	.word	0xffffffff


	//   ....[46]....
        /*064c*/ 	.word	0xffffffff


	//   ....[47]....
        /*0650*/ 	.word	0xffffffff


	//   ....[48]....
        /*0654*/ 	.word	0xffffffff


	//   ....[49]....
        /*0658*/ 	.word	0xffffffff


	//   ....[50]....
        /*065c*/ 	.word	0xffffffff


	//   ....[51]....
        /*0660*/ 	.word	0xffffffff


	//   ....[52]....
        /*0664*/ 	.word	0xffffffff


	//   ....[53]....
        /*0668*/ 	.word	0xffffffff


	//   ....[54]....
        /*066c*/ 	.word	0xffffffff


	//   ....[55]....
        /*0670*/ 	.word	0xffffffff


	//   ....[56]....
        /*0674*/ 	.word	0xffffffff


	//   ....[57]....
        /*0678*/ 	.word	0xffffffff


	//   ....[58]....
        /*067c*/ 	.word	0xffffffff


	//   ....[59]....
        /*0680*/ 	.word	0xffffffff


	//   ....[60]....
        /*0684*/ 	.word	0xffffffff


	//   ....[61]....
        /*0688*/ 	.word	0xffffffff


	//   ....[62]....
        /*068c*/ 	.word	0xffffffff


	//   ....[63]....
        /*0690*/ 	.word	0xffffffff


	//   ....[64]....
        /*0694*/ 	.word	0xffffffff


	//   ....[65]....
        /*0698*/ 	.word	0xffffffff


	//   ....[66]....
        /*069c*/ 	.word	0xffffffff


	//   ....[67]....
        /*06a0*/ 	.word	0xffffffff


	//   ....[68]....
        /*06a4*/ 	.word	0xffffffff


	//   ....[69]....
        /*06a8*/ 	.word	0xffffffff


	//   ....[70]....
        /*06ac*/ 	.word	0xffffffff


	//   ....[71]....
        /*06b0*/ 	.word	0xffffffff


	//   ....[72]....
        /*06b4*/ 	.word	0xffffffff


	//   ....[73]....
        /*06b8*/ 	.word	0xffffffff


	//   ....[74]....
        /*06bc*/ 	.word	0xffffffff


	//   ....[75]....
        /*06c0*/ 	.word	0xffffffff


	//   ....[76]....
        /*06c4*/ 	.word	0xffffffff


	//   ....[77]....
        /*06c8*/ 	.word	0xffffffff


	//   ....[78]....
        /*06cc*/ 	.word	0xffffffff


	//   ....[79]....
        /*06d0*/ 	.word	0xffffffff


	//   ....[80]....
        /*06d4*/ 	.word	0xffffffff


	//   ....[81]....
        /*06d8*/ 	.word	0xffffffff


	//   ....[82]....
        /*06dc*/ 	.word	0xffffffff


	//   ....[83]....
        /*06e0*/ 	.word	0xffffffff


	//   ....[84]....
        /*06e4*/ 	.word	0xffffffff


	//   ....[85]....
        /*06e8*/ 	.word	0xffffffff


	//   ....[86]....
        /*06ec*/ 	.word	0xffffffff


	//   ....[87]....
        /*06f0*/ 	.word	0xffffffff


	//   ....[88]....
        /*06f4*/ 	.word	0xffffffff


	//   ....[89]....
        /*06f8*/ 	.word	0xffffffff


	//   ....[90]....
        /*06fc*/ 	.word	0xffffffff


	//   ....[91]....
        /*0700*/ 	.word	0xffffffff


	//   ....[92]....
        /*0704*/ 	.word	0xffffffff


	//   ....[93]....
        /*0708*/ 	.word	0xffffffff


	//   ....[94]....
        /*070c*/ 	.word	0xffffffff


	//   ....[95]....
        /*0710*/ 	.word	0xffffffff


	//   ....[96]....
        /*0714*/ 	.word	0xffffffff


	//   ....[97]....
        /*0718*/ 	.word	0xffffffff


	//   ....[98]....
        /*071c*/ 	.word	0xffffffff


	//   ....[99]....
        /*0720*/ 	.word	0xffffffff


	//   ....[100]....
        /*0724*/ 	.word	0xffffffff


	//   ....[101]....
        /*0728*/ 	.word	0xffffffff


	//   ....[102]....
        /*072c*/ 	.word	0xffffffff


	//   ....[103]....
        /*0730*/ 	.word	0xffffffff


	//   ....[104]....
        /*0734*/ 	.word	0xffffffff


	//   ....[105]....
        /*0738*/ 	.word	0xffffffff


	//   ....[106]....
        /*073c*/ 	.word	0xffffffff


	//   ....[107]....
        /*0740*/ 	.word	0xffffffff


	//   ....[108]....
        /*0744*/ 	.word	0xffffffff


	//   ....[109]....
        /*0748*/ 	.word	0xffffffff


	//   ....[110]....
        /*074c*/ 	.word	0xffffffff


	//   ....[111]....
        /*0750*/ 	.word	0xffffffff


	//   ....[112]....
        /*0754*/ 	.word	0xffffffff


	//   ....[113]....
        /*0758*/ 	.word	0xffffffff


	//   ....[114]....
        /*075c*/ 	.word	0xffffffff


	//   ....[115]....
        /*0760*/ 	.word	0xffffffff


	//   ....[116]....
        /*0764*/ 	.word	0xffffffff


	//   ....[117]....
        /*0768*/ 	.word	0xffffffff


	//   ....[118]....
        /*076c*/ 	.word	0xffffffff


	//   ....[119]....
        /*0770*/ 	.word	0xffffffff


	//   ....[120]....
        /*0774*/ 	.word	0xffffffff


	//   ....[121]....
        /*0778*/ 	.word	0xffffffff


	//   ....[122]....
        /*077c*/ 	.word	0xffffffff


	//   ....[123]....
        /*0780*/ 	.word	0xffffffff


	//   ....[124]....
        /*0784*/ 	.word	0xffffffff


	//   ....[125]....
        /*0788*/ 	.word	0xffffffff


	//   ....[126]....
        /*078c*/ 	.word	0xffffffff


	//   ....[127]....
        /*0790*/ 	.word	0xffffffff


	//   ....[128]....
        /*0794*/ 	.word	0xffffffff


	//   ....[129]....
        /*0798*/ 	.word	0xffffffff


	//   ....[130]....
        /*079c*/ 	.word	0xffffffff


	//   ....[131]....
        /*07a0*/ 	.word	0xffffffff


	//   ....[132]....
        /*07a4*/ 	.word	0xffffffff


	//   ....[133]....
        /*07a8*/ 	.word	0xffffffff


	//   ....[134]....
        /*07ac*/ 	.word	0xffffffff


	//   ....[135]....
        /*07b0*/ 	.word	0xffffffff


	//   ....[136]....
        /*07b4*/ 	.word	0xffffffff


	//   ....[137]....
        /*07b8*/ 	.word	0xffffffff


	//   ....[138]....
        /*07bc*/ 	.word	0xffffffff


	//   ....[139]....
        /*07c0*/ 	.word	0xffffffff


	//----- nvinfo : EIATTR_COOP_GROUP_INSTR_OFFSETS
	.align		4
.L_186:
        /*07c4*/ 	.byte	0x04, 0x28
        /*07c6*/ 	.short	(.L_188 - .L_187)


	//   ....[0]....
.L_187:
        /*07c8*/ 	.word	0x00000050


	//   ....[1]....
        /*07cc*/ 	.word	0x00001560


	//   ....[2]....
        /*07d0*/ 	.word	0x00001580


	//   ....[3]....
        /*07d4*/ 	.word	0x00001670


	//   ....[4]....
        /*07d8*/ 	.word	0x00001680


	//   ....[5]....
        /*07dc*/ 	.word	0x00001760


	//   ....[6]....
        /*07e0*/ 	.word	0x00001780


	//   ....[7]....
        /*07e4*/ 	.word	0x00001860


	//   ....[8]....
        /*07e8*/ 	.word	0x00001870


	//   ....[9]....
        /*07ec*/ 	.word	0x00001950


	//   ....[10]....
        /*07f0*/ 	.word	0x00001970


	//   ....[11]....
        /*07f4*/ 	.word	0x00001a50


	//   ....[12]....
        /*07f8*/ 	.word	0x00001a60


	//   ....[13]....
        /*07fc*/ 	.word	0x00001b40


	//   ....[14]....
        /*0800*/ 	.word	0x00001b60


	//   ....[15]....
        /*0804*/ 	.word	0x00001c40


	//   ....[16]....
        /*0808*/ 	.word	0x00001c50


	//   ....[17]....
        /*080c*/ 	.word	0x00004020


	//   ....[18]....
        /*0810*/ 	.word	0x00004050


	//   ....[19]....
        /*0814*/ 	.word	0x00004af0


	//   ....[20]....
        /*0818*/ 	.word	0x00004b70


	//   ....[21]....
        /*081c*/ 	.word	0x00004b90


	//   ....[22]....
        /*0820*/ 	.word	0x00004bb0


	//   ....[23]....
        /*0824*/ 	.word	0x00004c80


	//   ....[24]....
        /*0828*/ 	.word	0x00004fb0


	//   ....[25]....
        /*082c*/ 	.word	0x00005a40


	//   ....[26]....
        /*0830*/ 	.word	0x00005be0


	//   ....[27]....
        /*0834*/ 	.word	0x00005c30


	//   ....[28]....
        /*0838*/ 	.word	0x00005cb0


	//   ....[29]....
        /*083c*/ 	.word	0x00008c90


	//   ....[30]....
        /*0840*/ 	.word	0x00008f80


	//   ....[31]....
        /*0844*/ 	.word	0x00009860


	//   ....[32]....
        /*0848*/ 	.word	0x00009890


	//   ....[33]....
        /*084c*/ 	.word	0x0000adb0


	//   ....[34]....
        /*0850*/ 	.word	0x0000b140


	//   ....[35]....
        /*0854*/ 	.word	0x0000b210


	//   ....[36]....
        /*0858*/ 	.word	0x0000b4a0


	//   ....[37]....
        /*085c*/ 	.word	0x0000b520


	//   ....[38]....
        /*0860*/ 	.word	0x0000b6f0


	//   ....[39]....
        /*0864*/ 	.word	0x0000b7b0


	//   ....[40]....
        /*0868*/ 	.word	0x0000b960


	//   ....[41]....
        /*086c*/ 	.word	0x00010410


	//   ....[42]....
        /*0870*/ 	.word	0x00010450


	//   ....[43]....
        /*0874*/ 	.word	0x00010490


	//   ....[44]....
        /*0878*/ 	.word	0x00010500


	//   ....[45]....
        /*087c*/ 	.word	0x00010860


	//   ....[46]....
        /*0880*/ 	.word	0x00010af0


	//   ....[47]....
        /*0884*/ 	.word	0x00010b50


	//   ....[48]....
        /*0888*/ 	.word	0x00010d80


	//   ....[49]....
        /*088c*/ 	.word	0x00013af0


	//   ....[50]....
        /*0890*/ 	.word	0x00013b60


	//   ....[51]....
        /*0894*/ 	.word	0x00013b70


	//   ....[52]....
        /*0898*/ 	.word	0x00013b80


	//   ....[53]....
        /*089c*/ 	.word	0x00013bb0


	//   ....[54]....
        /*08a0*/ 	.word	0x00013bd0


	//   ....[55]....
        /*08a4*/ 	.word	0x00013be0


	//   ....[56]....
        /*08a8*/ 	.word	0x00013bf0


	//   ....[57]....
        /*08ac*/ 	.word	0x00014950


	//   ....[58]....
        /*08b0*/ 	.word	0x00014d70


	//   ....[59]....
        /*08b4*/ 	.word	0x00014d90


	//   ....[60]....
        /*08b8*/ 	.word	0x00014da0


	//   ....[61]....
        /*08bc*/ 	.word	0x00014db0


	//   ....[62]....
        /*08c0*/ 	.word	0x00014dc0


	//   ....[63]....
        /*08c4*/ 	.word	0x00014dd0


	//   ....[64]....
        /*08c8*/ 	.word	0x00014de0


	//   ....[65]....
        /*08cc*/ 	.word	0x00014df0


	//   ....[66]....
        /*08d0*/ 	.word	0x00014f60


	//   ....[67]....
        /*08d4*/ 	.word	0x00014f90


	//   ....[68]....
        /*08d8*/ 	.word	0x00014fb0


	//   ....[69]....
        /*08dc*/ 	.word	0x00014fc0


	//   ....[70]....
        /*08e0*/ 	.word	0x00014fe0


	//   ....[71]....
        /*08e4*/ 	.word	0x00015000


	//   ....[72]....
        /*08e8*/ 	.word	0x00015090


	//   ....[73]....
        /*08ec*/ 	.word	0x000150c0


	//   ....[74]....
        /*08f0*/ 	.word	0x00015150


	//   ....[75]....
        /*08f4*/ 	.word	0x00015180


	//   ....[76]....
        /*08f8*/ 	.word	0x00015190


	//   ....[77]....
        /*08fc*/ 	.word	0x000151a0


	//   ....[78]....
        /*0900*/ 	.word	0x000151b0


	//   ....[79]....
        /*0904*/ 	.word	0x000151c0


	//   ....[80]....
        /*0908*/ 	.word	0x00015310


	//   ....[81]....
        /*090c*/ 	.word	0x00015320


	//   ....[82]....
        /*0910*/ 	.word	0x00015850


	//   ....[83]....
        /*0914*/ 	.word	0x00015870


	//   ....[84]....
        /*0918*/ 	.word	0x00015900


	//   ....[85]....
        /*091c*/ 	.word	0x00015910


	//   ....[86]....
        /*0920*/ 	.word	0x00015990


	//   ....[87]....
        /*0924*/ 	.word	0x000159b0


	//   ....[88]....
        /*0928*/ 	.word	0x00015a30


	//   ....[89]....
        /*092c*/ 	.word	0x00015a40


	//   ....[90]....
        /*0930*/ 	.word	0x00015ac0


	//   ....[91]....
        /*0934*/ 	.word	0x00015ae0


	//   ....[92]....
        /*0938*/ 	.word	0x00015b60


	//   ....[93]....
        /*093c*/ 	.word	0x00015b70


	//   ....[94]....
        /*0940*/ 	.word	0x00015bf0


	//   ....[95]....
        /*0944*/ 	.word	0x00015c10


	//   ....[96]....
        /*0948*/ 	.word	0x00015c90


	//   ....[97]....
        /*094c*/ 	.word	0x00015ca0


	//   ....[98]....
        /*0950*/ 	.word	0x00015db0


	//   ....[99]....
        /*0954*/ 	.word	0x00015ea0


	//   ....[100]....
        /*0958*/ 	.word	0x00015f10


	//   ....[101]....
        /*095c*/ 	.word	0x00015f80


	//   ....[102]....
        /*0960*/ 	.word	0x00015fe0


	//   ....[103]....
        /*0964*/ 	.word	0x00016050


	//   ....[104]....
        /*0968*/ 	.word	0x000160c0


	//   ....[105]....
        /*096c*/ 	.word	0x00016130


	//   ....[106]....
        /*0970*/ 	.word	0x00016190


	//   ....[107]....
        /*0974*/ 	.word	0x00016200


	//   ....[108]....
        /*0978*/ 	.word	0x00016270


	//   ....[109]....
        /*097c*/ 	.word	0x000162e0


	//   ....[110]....
        /*0980*/ 	.word	0x00016340


	//   ....[111]....
        /*0984*/ 	.word	0x000163b0


	//   ....[112]....
        /*0988*/ 	.word	0x00016420


	//   ....[113]....
        /*098c*/ 	.word	0x00016490


	//   ....[114]....
        /*0990*/ 	.word	0x000164f0


	//   ....[115]....
        /*0994*/ 	.word	0x00016550


	//   ....[116]....
        /*0998*/ 	.word	0x000165b0


	//   ....[117]....
        /*099c*/ 	.word	0x00016600


	//   ....[118]....
        /*09a0*/ 	.word	0x00016660


	//   ....[119]....
        /*09a4*/ 	.word	0x000166b0


	//   ....[120]....
        /*09a8*/ 	.word	0x00016710


	//   ....[121]....
        /*09ac*/ 	.word	0x00016760


	//   ....[122]....
        /*09b0*/ 	.word	0x000167c0


	//   ....[123]....
        /*09b4*/ 	.word	0x00016830


	//   ....[124]....
        /*09b8*/ 	.word	0x000168a0


	//   ....[125]....
        /*09bc*/ 	.word	0x00016910


	//   ....[126]....
        /*09c0*/ 	.word	0x00016970


	//   ....[127]....
        /*09c4*/ 	.word	0x000169e0


	//   ....[128]....
        /*09c8*/ 	.word	0x00016a50


	//   ....[129]....
        /*09cc*/ 	.word	0x00016ac0


	//   ....[130]....
        /*09d0*/ 	.word	0x00016b20


	//   ....[131]....
        /*09d4*/ 	.word	0x00016b90


	//   ....[132]....
        /*09d8*/ 	.word	0x00016c00


	//   ....[133]....
        /*09dc*/ 	.word	0x00016c70


	//   ....[134]....
        /*09e0*/ 	.word	0x00016cd0


	//   ....[135]....
        /*09e4*/ 	.word	0x00016d40


	//   ....[136]....
        /*09e8*/ 	.word	0x00016db0


	//   ....[137]....
        /*09ec*/ 	.word	0x00016e20


	//   ....[138]....
        /*09f0*/ 	.word	0x00016e80


	//   ....[139]....
        /*09f4*/ 	.word	0x00016ef0


	//----- nvinfo : EIATTR_EXIT_INSTR_OFFSETS
	.align		4
.L_188:
        /*09f8*/ 	.byte	0x04, 0x1c
        /*09fa*/ 	.short	(.L_190 - .L_189)


	//   ....[0]....
.L_189:
        /*09fc*/ 	.word	0x000000a0


	//   ....[1]....
        /*0a00*/ 	.word	0x00015e50


	//----- nvinfo : EIATTR_MAX_THREADS
	.align		4
.L_190:
        /*0a04*/ 	.byte	0x04, 0x05
        /*0a06*/ 	.short	(.L_192 - .L_191)
.L_191:
        /*0a08*/ 	.word	0x00000080
        /*0a0c*/ 	.word	0x00000001
        /*0a10*/ 	.word	0x00000001


	//----- nvinfo : EIATTR_CRS_STACK_SIZE
	.align		4
.L_192:
        /*0a14*/ 	.byte	0x04, 0x1e
        /*0a16*/ 	.short	(.L_194 - .L_193)
.L_193:
        /*0a18*/ 	.word	0x00000000
.L_194:


//--------------------- .nv.info._ZN7cutlass13device_kernelIN5flash19enable_sm80_to_sm89INS1_16FlashAttnFwdSm80INS1_25CollectiveMainloopFwdSm80ILi4ELi1ELb0EN4cute5tupleIJNS5_1CILi128EEENS7_ILi112EEENS7_ILi64EEEEEELi64ENS_6half_tEfNS_4arch4Sm80ELb1ELb0ELb1ELb1ELb0ELb0ELb1ELb0EEENS1_21CollectiveEpilogueFwdINS6_IJS8_SA_S9_EEENS6_IJNS7_ILi1EEESI_SI_EEESC_SE_Li128ELb1ELb1ELb0ELb0EEENS1_19SingleTileSchedulerILb1ELb0ELb1ELi128EEEEEEEEEvNT_6ParamsE --------------------------
	.section	.nv.info._ZN7cutlass13device_kernelIN5flash19enable_sm80_to_sm89INS1_16FlashAttnFwdSm80INS1_25CollectiveMainloopFwdSm80ILi4ELi1ELb0EN4cute5tupleIJNS5_1CILi128EEENS7_ILi112EEENS7_ILi64EEEEEELi64ENS_6half_tEfNS_4arch4Sm80ELb1ELb0ELb1ELb1ELb0ELb0ELb1ELb0EEENS1_21CollectiveEpilogueFwdINS6_IJS8_SA_S9_EEENS6_IJNS7_ILi1EEESI_SI_EEESC_SE_Li128ELb1ELb1ELb0ELb0EEENS1_19SingleTileSchedulerILb1ELb0ELb1ELi128EEEEEEEEEvNT_6ParamsE,"",@"SHT_CUDA_INFO"
	.sectionflags	@""
	.align	4


	//----- nvinfo : EIATTR_CUDA_API_VERSION
	.align		4
        /*0000*/ 	.byte	0x04, 0x37
        /*0002*/ 	.short	(.L_196 - .L_195)
.L_195:
        /*0004*/ 	.word	0x00000082


	//----- nvinfo : EIATTR_SW2861232_WAR
	.align		4
.L_196:
        /*0008*/ 	.byte	0x01, 0x35
	.zero		2


	//----- nvinfo : EIATTR_PARAM_CBANK
	.align		4
        /*000c*/ 	.byte	0x04, 0x0a
        /*000e*/ 	.short	(.L_198 - .L_197)
	.align		4
.L_197:
        /*0010*/ 	.word	index@(.nv.constant0._ZN7cutlass13device_kernelIN5flash19enable_sm80_to_sm89INS1_16FlashAttnFwdSm80INS1_25CollectiveMainloopFwdSm80ILi4ELi1ELb0EN4cute5tupleIJNS5_1CILi128EEENS7_ILi112EEENS7_ILi64EEEEEELi64ENS_6half_tEfNS_4arch4Sm80ELb1ELb0ELb1ELb1ELb0ELb0ELb1ELb0EEENS1_21CollectiveEpilogueFwdINS6_IJS8_SA_S9_EEENS6_IJNS7_ILi1EEESI_SI_EEESC_SE_Li128ELb1ELb1ELb0ELb0EEENS1_19SingleTileSchedulerILb1ELb0ELb1ELi128EEEEEEEEEvNT_6ParamsE)
        /*0014*/ 	.short	0x0160
        /*0016*/ 	.short	0x0418


	//----- nvinfo : EIATTR_CBANK_PARAM_SIZE
	.align		4
.L_198:
        /*0018*/ 	.byte	0x03, 0x19
        /*001a*/ 	.short	0x0418


	//----- nvinfo : EIATTR_KPARAM_INFO
	.align		4
        /*001c*/ 	.byte	0x04, 0x17
        /*001e*/ 	.short	(.L_200 - .L_199)
.L_199:
        /*0020*/ 	.word	0x00000000
        /*0024*/ 	.short	0x0000
        /*0026*/ 	.short	0x0000
        /*0028*/ 	.byte	0x00, 0xf0, 0x61, 0x10


	//----- nvinfo : EIATTR_MAXREG_COUNT
	.align		4
.L_200:
        /*002c*/ 	.byte	0x03, 0x1b
        /*002e*/ 	.short	0x00ff


	//----- nvinfo : EIATTR_NUM_BARRIERS
	.align		4
        /*0030*/ 	.byte	0x02, 0x4c
        /*0032*/ 	.byte	0x02
	.zero		1


	//----- nvinfo : EIATTR_ANNOTATIONS
	.align		4
        /*0034*/ 	.byte	0x04, 0x55
        /*0036*/ 	.short	(.L_202 - .L_201)


	//   ....[0]....
.L_201:
        /* <DEDUP_REMOVED lines=86> */


	//----- nvinfo : EIATTR_MERCURY_ISA_VERSION
	.align		4
.L_202:
        /*0588*/ 	.byte	0x03, 0x5f
        /*058a*/ 	.short	0x0000


	//----- nvinfo : EIATTR_COOP_GROUP_MASK_REGIDS
	.align		4
        /*058c*/ 	.byte	0x04, 0x29
        /*058e*/ 	.short	(.L_204 - .L_203)


	//   ....[0]....
.L_203:
        /*0590*/ 	.word	0xffffffff


	//   ....[1]....
        /*0594*/ 	.word	0xffffffff


	//   ....[2]....
        /*0598*/ 	.word	0xffffffff


	//   ....[3]....
        /*059c*/ 	.word	0xffffffff


	//   ....[4]....
        /*05a0*/ 	.word	0xffffffff


	//   ....[5]....
        /*05a4*/ 	.word	0xffffffff


	//   ....[6]....
        /*05a8*/ 	.word	0xffffffff


	//   ....[7]....
        /*05ac*/ 	.word	0xffffffff


	//   ....[8]....
        /*05b0*/ 	.word	0xffffffff


	//   ....[9]....
        /*05b4*/ 	.word	0xffffffff


	//   ....[10]....
        /*05b8*/ 	.word	0xffffffff


	//   ....[11]....
        /*05bc*/ 	.word	0xffffffff


	//   ....[12]....
        /*05c0*/ 	.word	0xffffffff


	//   ....[13]....
        /*05c4*/ 	.word	0xffffffff


	//   ....[14]....
        /*05c8*/ 	.word	0xffffffff


	//   ....[15]....
        /*05cc*/ 	.word	0xffffffff


	//   ....[16]....
        /*05d0*/ 	.word	0xffffffff


	//   ....[17]....
        /*05d4*/ 	.word	0xffffffff


	//   ....[18]....
        /*05d8*/ 	.word	0xffffffff


	//   ....[19]....
        /*05dc*/ 	.word	0xffffffff


	//   ....[20]....
        /*05e0*/ 	.word	0xffffffff


	//   ....[21]....
        /*05e4*/ 	.word	0xffffffff


	//   ....[22]....
        /*05e8*/ 	.word	0xffffffff


	//   ....[23]....
        /*05ec*/ 	.word	0xffffffff


	//   ....[24]....
        /*05f0*/ 	.word	0xffffffff


	//   ....[25]....
        /*05f4*/ 	.word	0xffffffff


	//   ....[26]....
        /*05f8*/ 	.word	0xffffffff


	//   ....[27]....
        /*05fc*/ 	.word	0xffffffff


	//   ....[28]....
        /*0600*/ 	.word	0xffffffff


	//   ....[29]....
        /*0604*/ 	.word	0xffffffff


	//   ....[30]....
        /*0608*/ 	.word	0xffffffff


	//   ....[31]....
        /*060c*/ 	.word	0xffffffff


	//   ....[32]....
        /*0610*/ 	.word	0xffffffff


	//   ....[33]....
        /*0614*/ 	.word	0xffffffff


	//   ....[34]....
        /*0618*/ 	.word	0xffffffff


	//   ....[35]....
        /*061c*/ 	.word	0xffffffff


	//   ....[36]....
        /*0620*/ 	.word	0xffffffff


	//   ....[37]....
        /*0624*/ 	.word	0xffffffff


	//   ....[38]....
        /*0628*/ 	.word	0xffffffff


	//   ....[39]....
        /*062c*/ 	.word	0xffffffff


	//   ....[40]....
        /*0630*/ 	.word	0xffffffff


	//   ....[41]....
        /*0634*/ 	.word	0xffffffff


	//   ....[42]....
        /*0638*/ 	.word	0xffffffff


	//   ....[43]....
        /*063c*/ 	.word	0xffffffff


	//   ....[44]....
        /*0640*/ 	.word	0xffffffff


	//   ....[45]....
        /*0644*/ 	.word	0xffffffff


	//   ....[46]....
        /*0648*/ 	.word	0xffffffff


	//   ....[47]....
        /*064c*/ 	.word	0xffffffff


	//   ....[48]....
        /*0650*/ 	.word	0xffffffff


	//   ....[49]....
        /*0654*/ 	.word	0xffffffff


	//   ....[50]....
        /*0658*/ 	.word	0xffffffff


	//   ....[51]....
        /*065c*/ 	.word	0xffffffff


	//   ....[52]....
        /*0660*/ 	.word	0xffffffff


	//   ....[53]....
        /*0664*/ 	.word	0xffffffff


	//   ....[54]....
        /*0668*/ 	.word	0xffffffff


	//   ....[55]....
        /*066c*/ 	.word	0xffffffff


	//   ....[56]....
        /*0670*/ 	.word	0xffffffff


	//   ....[57]....
        /*0674*/ 	.word	0xffffffff


	//   ....[58]....
        /*0678*/ 	.word	0xffffffff


	//   ....[59]....
        /*067c*/ 	.word	0xffffffff


	//   ....[60]....
        /*0680*/ 	.word	0xffffffff


	//   ....[61]....
        /*0684*/ 	.word	0xffffffff


	//   ....[62]....
        /*0688*/ 	.word	0xffffffff


	//   ....[63]....
        /*068c*/ 	.word	0xffffffff


	//   ....[64]....
        /*0690*/ 	.word	0xffffffff


	//   ....[65]....
        /*0694*/ 	.word	0xffffffff


	//   ....[66]....
        /*0698*/ 	.word	0xffffffff


	//   ....[67]....
        /*069c*/ 	.word	0xffffffff


	//   ....[68]....
        /*06a0*/ 	.word	0xffffffff


	//   ....[69]....
        /*06a4*/ 	.word	0xffffffff


	//   ....[70]....
        /*06a8*/ 	.word	0xffffffff


	//   ....[71]....
        /*06ac*/ 	.word	0xffffffff


	//   ....[72]....
        /*06b0*/ 	.word	0xffffffff


	//   ....[73]....
        /*06b4*/ 	.word	0xffffffff


	//   ....[74]....
        /*06b8*/ 	.word	0xffffffff


	//   ....[75]....
        /*06bc*/ 	.word	0xffffffff


	//   ....[76]....
        /*06c0*/ 	.word	0xffffffff


	//   ....[77]....
        /*06c4*/ 	.word	0xffffffff


	//   ....[78]....
        /*06c8*/ 	.word	0xffffffff


	//   ....[79]....
        /*06cc*/ 	.word	0xffffffff


	//   ....[80]....
        /*06d0*/ 	.word	0xffffffff


	//   ....[81]....
        /*06d4*/ 	.word	0xffffffff


	//   ....[82]....
        /*06d8*/ 	.word	0xffffffff


	//   ....[83]....
        /*06dc*/ 	.word	0xffffffff


	//   ....[84]....
        /*06e0*/ 	.word	0xffffffff


	//   ....[85]....
        /*06e4*/ 	.word	0xffffffff


	//   ....[86]....
        /*06e8*/ 	.word	0xffffffff


	//   ....[87]....
        /*06ec*/ 	.word	0xffffffff


	//   ....[88]....
        /*06f0*/ 	.word	0xffffffff


	//   ....[89]....
        /*06f4*/ 	.word	0xffffffff


	//   ....[90]....
        /*06f8*/ 	.word	0xffffffff


	//   ....[91]....
        /*06fc*/ 	.word	0xffffffff


	//   ....[92]....
        /*0700*/ 	.word	0xffffffff


	//   ....[93]....
        /*0704*/ 	.word	0xffffffff


	//   ....[94]....
        /*0708*/ 	.word	0xffffffff


	//   ....[95]....
        /*070c*/ 	.word	0xffffffff


	//   ....[96]....
        /*0710*/ 	.word	0xffffffff


	//----- nvinfo : EIATTR_COOP_GROUP_INSTR_OFFSETS
	.align		4
.L_204:
        /*0714*/ 	.byte	0x04, 0x28
        /*0716*/ 	.short	(.L_206 - .L_205)


	//   ....[0]....
.L_205:
        /*0718*/ 	.word	0x00000090


	//   ....[1]....
        /*071c*/ 	.word	0x00001020


	//   ....[2]....
        /*0720*/ 	.word	0x00001050


	//   ....[3]....
        /*0724*/ 	.word	0x000011f0


	//   ....[4]....
        /*0728*/ 	.word	0x00001220


	//   ....[5]....
        /*072c*/ 	.word	0x000012b0


	//   ....[6]....
        /*0730*/ 	.word	0x000012e0


	//   ....[7]....
        /*0734*/ 	.word	0x00001370


	//   ....[8]....
        /*0738*/ 	.word	0x000013a0


	//   ....[9]....
        /*073c*/ 	.word	0x00001430


	//   ....[10]....
        /*0740*/ 	.word	0x00001460


	//   ....[11]....
        /*0744*/ 	.word	0x000014f0


	//   ....[12]....
        /*0748*/ 	.word	0x00001520


	//   ....[13]....
        /*074c*/ 	.word	0x000015b0


	//   ....[14]....
        /*0750*/ 	.word	0x000015e0


	//   ....[15]....
        /*0754*/ 	.word	0x00001660


	//   ....[16]....
        /*0758*/ 	.word	0x000016a0


	//   ....[17]....
        /*075c*/ 	.word	0x00003be0


	//   ....[18]....
        /*0760*/ 	.word	0x00003bf0


	//   ....[19]....
        /*0764*/ 	.word	0x00003c10


	//   ....[20]....
        /*0768*/ 	.word	0x00004d70


	//   ....[21]....
        /*076c*/ 	.word	0x00004da0


	//   ....[22]....
        /*0770*/ 	.word	0x00004db0


	//   ....[23]....
        /*0774*/ 	.word	0x00004df0


	//   ....[24]....
        /*0778*/ 	.word	0x00004e20


	//   ....[25]....
        /*077c*/ 	.word	0x00004e60


	//   ....[26]....
        /*0780*/ 	.word	0x00004e70


	//   ....[27]....
        /*0784*/ 	.word	0x000057a0


	//   ....[28]....
        /*0788*/ 	.word	0x00005820


	//   ....[29]....
        /*078c*/ 	.word	0x00009370


	//   ....[30]....
        /*0790*/ 	.word	0x000094f0


	//   ....[31]....
        /*0794*/ 	.word	0x00009530


	//   ....[32]....
        /*0798*/ 	.word	0x00009600


	//   ....[33]....
        /*079c*/ 	.word	0x0000acf0


	//   ....[34]....
        /*07a0*/ 	.word	0x0000ae00


	//   ....[35]....
        /*07a4*/ 	.word	0x0000b4d0


	//   ....[36]....
        /*07a8*/ 	.word	0x0000b530


	//   ....[37]....
        /*07ac*/ 	.word	0x0000b670


	//   ....[38]....
        /*07b0*/ 	.word	0x0000b7c0


	//   ....[39]....
        /*07b4*/ 	.word	0x0000b800


	//   ....[40]....
        /*07b8*/ 	.word	0x0000b8f0


	//   ....[41]....
        /*07bc*/ 	.word	0x000105c0


	//   ....[42]....
        /*07c0*/ 	.word	0x00010670


	//   ....[43]....
        /*07c4*/ 	.word	0x000106c0


	//   ....[44]....
        /*07c8*/ 	.word	0x00010750


	//   ....[45]....
        /*07cc*/ 	.word	0x000109c0


	//   ....[46]....
        /*07d0*/ 	.word	0x00010a60


	//   ....[47]....
        /*07d4*/ 	.word	0x00010b90


	//   ....[48]....
        /*07d8*/ 	.word	0x00010d80


	//   ....[49]....
        /*07dc*/ 	.word	0x00014550


	//   ....[50]....
        /*07e0*/ 	.word	0x00014560


	//   ....[51]....
        /*07e4*/ 	.word	0x00014570


	//   ....[52]....
        /*07e8*/ 	.word	0x00014580


	//   ....[53]....
        /*07ec*/ 	.word	0x000145b0


	//   ....[54]....
        /*07f0*/ 	.word	0x000145d0


	//   ....[55]....
        /*07f4*/ 	.word	0x000145f0


	//   ....[56]....
        /*07f8*/ 	.word	0x00014600


	//   ....[57]....
        /*07fc*/ 	.word	0x000158d0


	//   ....[58]....
        /*0800*/ 	.word	0x00015940


	//   ....[59]....
        /*0804*/ 	.word	0x00015970


	//   ....[60]....
        /*0808*/ 	.word	0x000159a0


	//   ....[61]....
        /*080c*/ 	.word	0x000159e0


	//   ....[62]....
        /*0810*/ 	.word	0x00015a10


	//   ....[63]....
        /*0814*/ 	.word	0x00015a40


	//   ....[64]....
        /*0818*/ 	.word	0x00015a50


	//   ....[65]....
        /*081c*/ 	.word	0x00015b30


	//   ....[66]....
        /*0820*/ 	.word	0x00015b90


	//   ....[67]....
        /*0824*/ 	.word	0x00015bc0


	//   ....[68]....
        /*0828*/ 	.word	0x00015c20


	//   ....[69]....
        /*082c*/ 	.word	0x00015c30


	//   ....[70]....
        /*0830*/ 	.word	0x00015c40


	//   ....[71]....
        /*0834*/ 	.word	0x00015c60


	//   ....[72]....
        /*0838*/ 	.word	0x00015cc0


	//   ....[73]....
        /*083c*/ 	.word	0x00015d70


	//   ....[74]....
        /*0840*/ 	.word	0x00015d80


	//   ....[75]....
        /*0844*/ 	.word	0x00015db0


	//   ....[76]....
        /*0848*/ 	.word	0x00015dc0


	//   ....[77]....
        /*084c*/ 	.word	0x00015dd0


	//   ....[78]....
        /*0850*/ 	.word	0x00015de0


	//   ....[79]....
        /*0854*/ 	.word	0x00015e60


	//   ....[80]....
        /*0858*/ 	.word	0x00015e70


	//   ....[81]....
        /*085c*/ 	.word	0x000165d0


	//   ....[82]....
        /*0860*/ 	.word	0x00016610


	//   ....[83]....
        /*0864*/ 	.word	0x00016640


	//   ....[84]....
        /*0868*/ 	.word	0x00016670


	//   ....[85]....
        /*086c*/ 	.word	0x000166a0


	//   ....[86]....
        /*0870*/ 	.word	0x000166d0


	//   ....[87]....
        /*0874*/ 	.word	0x00016700


	//   ....[88]....
        /*0878*/ 	.word	0x00016720


	//   ....[89]....
        /*087c*/ 	.word	0x00016740


	//   ....[90]....
        /*0880*/ 	.word	0x00016770


	//   ....[91]....
        /*0884*/ 	.word	0x00016780


	//   ....[92]....
        /*0888*/ 	.word	0x00016790


	//   ....[93]....
        /*088c*/ 	.word	0x000167a0


	//   ....[94]....
        /*0890*/ 	.word	0x000167b0


	//   ....[95]....
        /*0894*/ 	.word	0x000167e0


	//   ....[96]....
        /*0898*/ 	.word	0x00016800


	//----- nvinfo : EIATTR_EXIT_INSTR_OFFSETS
	.align		4
.L_206:
        /*089c*/ 	.byte	0x04, 0x1c
        /*089e*/ 	.short	(.L_208 - .L_207)


	//   ....[0]....
.L_207:
        /*08a0*/ 	.word	0x00000370


	//   ....[1]....
        /*08a4*/ 	.word	0x00015f10


	//   ....[2]....
        /*08a8*/ 	.word	0x00015f50


	//   ....[3]....
        /*08ac*/ 	.word	0x00016960


	//   ....[4]....
        /*08b0*/ 	.word	0x000169a0


	//----- nvinfo : EIATTR_CTAIDZ_USED
	.align		4
.L_208:
        /*08b4*/ 	.byte	0x01, 0x04
	.zero		2


	//----- nvinfo : EIATTR_MAX_THREADS
	.align		4
        /*08b8*/ 	.byte	0x04, 0x05
        /*08ba*/ 	.short	(.L_210 - .L_209)
.L_209:
        /*08bc*/ 	.word	0x00000080
        /*08c0*/ 	.word	0x00000001
        /*08c4*/ 	.word	0x00000001


	//----- nvinfo : EIATTR_CRS_STACK_SIZE
	.align		4
.L_210:
        /*08c8*/ 	.byte	0x04, 0x1e
        /*08ca*/ 	.short	(.L_212 - .L_211)
.L_211:
        /*08cc*/ 	.word	0x00000000
.L_212:


//--------------------- .nv.info._ZN7cutlass13device_kernelIN5flash19enable_sm80_to_sm89INS1_16FlashAttnFwdSm80INS1_25CollectiveMainloopFwdSm80ILi4ELi1ELb0EN4cute5tupleIJNS5_1CILi128EEENS7_ILi112EEENS7_ILi64EEEEEELi64ENS_6half_tEfNS_4arch4Sm80ELb1ELb0ELb1ELb1ELb0ELb1ELb1ELb0EEENS1_21CollectiveEpilogueFwdINS6_IJS8_SA_S9_EEENS6_IJNS7_ILi1EEESI_SI_EEESC_SE_Li128ELb1ELb1ELb0ELb0EEENS1_19SingleTileSchedulerILb1ELb0ELb1ELi128EEEEEEEEEvNT_6ParamsE --------------------------
	.section	.nv.info._ZN7cutlass13device_kernelIN5flash19enable_sm80_to_sm89INS1_16FlashAttnFwdSm80INS1_25CollectiveMainloopFwdSm80ILi4ELi1ELb0EN4cute5tupleIJNS5_1CILi128EEENS7_ILi112EEENS7_ILi64EEEEEELi64ENS_6half_tEfNS_4arch4Sm80ELb1ELb0ELb1ELb1ELb0ELb1ELb1ELb0EEENS1_21CollectiveEpilogueFwdINS6_IJS8_SA_S9_EEENS6_IJNS7_ILi1EEESI_SI_EEESC_SE_Li128ELb1ELb1ELb0ELb0EEENS1_19SingleTileSchedulerILb1ELb0ELb1ELi128EEEEEEEEEvNT_6ParamsE,"",@"SHT_CUDA_INFO"
	.sectionflags	@""
	.align	4


	//----- nvinfo : EIATTR_CUDA_API_VERSION
	.align		4
        /*0000*/ 	.byte	0x04, 0x37
        /*0002*/ 	.short	(.L_214 - .L_213)
.L_213:
        /*0004*/ 	.word	0x00000082


	//----- nvinfo : EIATTR_SW2861232_WAR
	.align		4
.L_214:
        /*0008*/ 	.byte	0x01, 0x35
	.zero		2


	//----- nvinfo : EIATTR_PARAM_CBANK
	.align		4
        /*000c*/ 	.byte	0x04, 0x0a
        /*000e*/ 	.short	(.L_216 - .L_215)
	.align		4
.L_215:
        /*0010*/ 	.word	index@(.nv.constant0._ZN7cutlass13device_kernelIN5flash19enable_sm80_to_sm89INS1_16FlashAttnFwdSm80INS1_25CollectiveMainloopFwdSm80ILi4ELi1ELb0EN4cute5tupleIJNS5_1CILi128EEENS7_ILi112EEENS7_ILi64EEEEEELi64ENS_6half_tEfNS_4arch4Sm80ELb1ELb0ELb1ELb1ELb0ELb1ELb1ELb0EEENS1_21CollectiveEpilogueFwdINS6_IJS8_SA_S9_EEENS6_IJNS7_ILi1EEESI_SI_EEESC_SE_Li128ELb1ELb1ELb0ELb0EEENS1_19SingleTileSchedulerILb1ELb0ELb1ELi128EEEEEEEEEvNT_6ParamsE)
        /*0014*/ 	.short	0x0160
        /*0016*/ 	.short	0x0418


	//----- nvinfo : EIATTR_CBANK_PARAM_SIZE
	.align		4
.L_216:
        /*0018*/ 	.byte	0x03, 0x19
        /*001a*/ 	.short	0x0418


	//----- nvinfo : EIATTR_KPARAM_INFO
	.align		4
        /*001c*/ 	.byte	0x04, 0x17
        /*001e*/ 	.short	(.L_218 - .L_217)
.L_217:
        /*0020*/ 	.word	0x00000000
        /*0024*/ 	.short	0x0000
        /*0026*/ 	.short	0x0000
        /*0028*/ 	.byte	0x00, 0xf0, 0x61, 0x10


	//----- nvinfo : EIATTR_MAXREG_COUNT
	.align		4
.L_218:
        /*002c*/ 	.byte	0x03, 0x1b
        /*002e*/ 	.short	0x00ff


	//----- nvinfo : EIATTR_NUM_BARRIERS
	.align		4
        /*0030*/ 	.byte	0x02, 0x4c
        /*0032*/ 	.byte	0x02
	.zero		1


	//----- nvinfo : EIATTR_ANNOTATIONS
	.align		4
        /*0034*/ 	.byte	0x04, 0x55
        /*0036*/ 	.short	(.L_220 - .L_219)


	//   ....[0]....
.L_219:
        /* <DEDUP_REMOVED lines=91> */


	//----- nvinfo : EIATTR_MERCURY_ISA_VERSION
	.align		4
.L_220:
        /*05d0*/ 	.byte	0x03, 0x5f
        /*05d2*/ 	.short	0x0000


	//----- nvinfo : EIATTR_COOP_GROUP_MASK_REGIDS
	.align		4
        /*05d4*/ 	.byte	0x04, 0x29
        /*05d6*/ 	.short	(.L_222 - .L_221)


	//   ....[0]....
.L_221:
        /*05d8*/ 	.word	0xffffffff


	//   ....[1]....
        /*05dc*/ 	.word	0xffffffff


	//   ....[2]....
        /*05e0*/ 	.word	0xffffffff


	//   ....[3]....
        /*05e4*/ 	.word	0xffffffff


	//   ....[4]....
        /*05e8*/ 	.word	0xffffffff


	//   ....[5]....
        /*05ec*/ 	.word	0xffffffff


	//   ....[6]....
        /*05f0*/ 	.word	0xffffffff


	//   ....[7]....
        /*05f4*/ 	.word	0xffffffff


	//   ....[8]....
        /*05f8*/ 	.word	0xffffffff


	//   ....[9]....
        /*05fc*/ 	.word	0xffffffff


	//   ....[10]....
        /*0600*/ 	.word	0xffffffff


	//   ....[11]....
        /*0604*/ 	.word	0xffffffff


	//   ....[12]....
        /*0608*/ 	.word	0xffffffff


	//   ....[13]....
        /*060c*/ 	.word	0xffffffff


	//   ....[14]....
        /*0610*/ 	.word	0xffffffff


	//   ....[15]....
        /*0614*/ 	.word	0xffffffff


	//   ....[16]....
        /*0618*/ 	.word	0xffffffff


	//   ....[17]....
        /*061c*/ 	.word	0xffffffff


	//   ....[18]....
        /*0620*/ 	.word	0xffffffff


	//   ....[19]....
        /*0624*/ 	.word	0xffffffff


	//   ....[20]....
        /*0628*/ 	.word	0xffffffff


	//   ....[21]....
        /*062c*/ 	.word	0xffffffff


	//   ....[22]....
        /*0630*/ 	.word	0xffffffff


	//   ....[23]....
        /*0634*/ 	.word	0xffffffff


	//   ....[24]....
        /*0638*/ 	.word	0xffffffff


	//   ....[25]....
        /*063c*/ 	.word	0xffffffff


	//   ....[26]....
        /*0640*/ 	.word	0xffffffff


	//   ....[27]....
        /*0644*/ 	.word	0xffffffff


	//   ....[28]....
        /*0648*/ 	.word	0xffffffff


	//   ....[29]....
        /*064c*/ 	.word	0xffffffff


	//   ....[30]....
        /*0650*/ 	.word	0xffffffff


	//   ....[31]....
        /*0654*/ 	.word	0xffffffff


	//   ....[32]....
        /*0658*/ 	.word	0xffffffff


	//   ....[33]....
        /*065c*/ 	.word	0xffffffff


	//   ....[34]....
        /*0660*/ 	.word	0xffffffff


	//   ....[35]....
        /*0664*/ 	.word	0xffffffff


	//   ....[36]....
        /*0668*/ 	.word	0xffffffff


	//   ....[37]....
        /*066c*/ 	.word	0xffffffff


	//   ....[38]....
        /*0670*/ 	.word	0xffffffff


	//   ....[39]....
        /*0674*/ 	.word	0xffffffff


	//   ....[40]....
        /*0678*/ 	.word	0xffffffff


	//   ....[41]....
        /*067c*/ 	.word	0xffffffff


	//   ....[42]....
        /*0680*/ 	.word	0xffffffff


	//   ....[43]....
        /*0684*/ 	.word	0xffffffff


	//   ....[44]....
        /*0688*/ 	.word	0xffffffff


	//   ....[45]....
        /*068c*/ 	.word	0xffffffff


	//   ....[46]....
        /*0690*/ 	.word	0xffffffff


	//   ....[47]....
        /*0694*/ 	.word	0xffffffff


	//   ....[48]....
        /*0698*/ 	.word	0xffffffff


	//   ....[49]....
        /*069c*/ 	.word	0xffffffff


	//   ....[50]....
        /*06a0*/ 	.word	0xffffffff


	//   ....[51]....
        /*06a4*/ 	.word	0xffffffff


	//   ....[52]....
        /*06a8*/ 	.word	0xffffffff


	//   ....[53]....
        /*06ac*/ 	.word	0xffffffff


	//   ....[54]....
        /*06b0*/ 	.word	0xffffffff


	//   ....[55]....
        /*06b4*/ 	.word	0xffffffff


	//   ....[56]....
        /*06b8*/ 	.word	0xffffffff


	//   ....[57]....
        /*06bc*/ 	.word	0xffffffff


	//   ....[58]....
        /*06c0*/ 	.word	0xffffffff


	//   ....[59]....
        /*06c4*/ 	.word	0xffffffff


	//   ....[60]....
        /*06c8*/ 	.word	0xffffffff


	//   ....[61]....
        /*06cc*/ 	.word	0xffffffff


	//   ....[62]....
        /*06d0*/ 	.word	0xffffffff


	//   ....[63]....
        /*06d4*/ 	.word	0xffffffff


	//   ....[64]....
        /*06d8*/ 	.word	0xffffffff


	//   ....[65]....
        /*06dc*/ 	.word	0xffffffff


	//   ....[66]....
        /*06e0*/ 	.word	0xffffffff


	//   ....[67]....
        /*06e4*/ 	.word	0xffffffff


	//   ....[68]....
        /*06e8*/ 	.word	0xffffffff


	//   ....[69]....
        /*06ec*/ 	.word	0xffffffff


	//   ....[70]....
        /*06f0*/ 	.word	0xffffffff


	//   ....[71]....
        /*06f4*/ 	.word	0xffffffff


	//   ....[72]....
        /*06f8*/ 	.word	0xffffffff


	//   ....[73]....
        /*06fc*/ 	.word	0xffffffff


	//   ....[74]....
        /*0700*/ 	.word	0xffffffff


	//   ....[75]....
        /*0704*/ 	.word	0xffffffff


	//   ....[76]....
        /*0708*/ 	.word	0xffffffff


	//   ....[77]....
        /*070c*/ 	.word	0xffffffff


	//   ....[78]....
        /*0710*/ 	.word	0xffffffff


	//   ....[79]....
        /*0714*/ 	.word	0xffffffff


	//   ....[80]....
        /*0718*/ 	.word	0xffffffff


	//   ....[81]....
        /*071c*/ 	.word	0xffffffff


	//   ....[82]....
        /*0720*/ 	.word	0xffffffff


	//   ....[83]....
        /*0724*/ 	.word	0xffffffff


	//   ....[84]....
        /*0728*/ 	.word	0xffffffff


	//   ....[85]....
        /*072c*/ 	.word	0xffffffff


	//   ....[86]....
        /*0730*/ 	.word	0xffffffff


	//   ....[87]....
        /*0734*/ 	.word	0xffffffff


	//   ....[88]....
        /*0738*/ 	.word	0xffffffff


	//   ....[89]....
        /*073c*/ 	.word	0xffffffff


	//   ....[90]....
        /*0740*/ 	.word	0xffffffff


	//   ....[91]....
        /*0744*/ 	.word	0xffffffff


	//   ....[92]....
        /*0748*/ 	.word	0xffffffff


	//   ....[93]....
        /*074c*/ 	.word	0xffffffff


	//   ....[94]....
        /*0750*/ 	.word	0xffffffff


	//   ....[95]....
        /*0754*/ 	.word	0xffffffff


	//   ....[96]....
        /*0758*/ 	.word	0xffffffff


	//   ....[97]....
        /*075c*/ 	.word	0xffffffff


	//   ....[98]....
        /*0760*/ 	.word	0xffffffff


	//   ....[99]....
        /*0764*/ 	.word	0xffffffff


	//   ....[100]....
        /*0768*/ 	.word	0xffffffff


	//   ....[101]....
        /*076c*/ 	.word	0xffffffff


	//   ....[102]....
        /*0770*/ 	.word	0xffffffff


	//   ....[103]....
        /*0774*/ 	.word	0xffffffff


	//   ....[104]....
        /*0778*/ 	.word	0xffffffff


	//   ....[105]....
        /*077c*/ 	.word	0xffffffff


	//   ....[106]....
        /*0780*/ 	.word	0xffffffff


	//   ....[107]....
        /*0784*/ 	.word	0xffffffff


	//   ....[108]....
        /*0788*/ 	.word	0xffffffff


	//   ....[109]....
        /*078c*/ 	.word	0xffffffff


	//   ....[110]....
        /*0790*/ 	.word	0xffffffff


	//   ....[111]....
        /*0794*/ 	.word	0xffffffff


	//   ....[112]....
        /*0798*/ 	.word	0xffffffff


	//   ....[113]....
        /*079c*/ 	.word	0xffffffff


	//   ....[114]....
        /*07a0*/ 	.word	0xffffffff


	//   ....[115]....
        /*07a4*/ 	.word	0xffffffff


	//   ....[116]....
        /*07a8*/ 	.word	0xffffffff


	//   ....[117]....
        /*07ac*/ 	.word	0xffffffff


	//   ....[118]....
        /*07b0*/ 	.word	0xffffffff


	//   ....[119]....
        /*07b4*/ 	.word	0xffffffff


	//   ....[120]....
        /*07b8*/ 	.word	0xffffffff


	//   ....[121]....
        /*07bc*/ 	.word	0xffffffff


	//   ....[122]....
        /*07c0*/ 	.word	0xffffffff


	//   ....[123]....
        /*07c4*/ 	.word	0xffffffff


	//   ....[124]....
        /*07c8*/ 	.word	0xffffffff


	//   ....[125]....
        /*07cc*/ 	.word	0xffffffff


	//   ....[126]....
        /*07d0*/ 	.word	0xffffffff


	//   ....[127]....
        /*07d4*/ 	.word	0xffffffff


	//   ....[128]....
        /*07d8*/ 	.word	0xffffffff


	//----- nvinfo : EIATTR_COOP_GROUP_INSTR_OFFSETS
	.align		4
.L_222:
        /*07dc*/ 	.byte	0x04, 0x28
        /*07de*/ 	.short	(.L_224 - .L_223)


	//   ....[0]....
.L_223:
        /*07e0*/ 	.word	0x00000090


	//   ....[1]....
        /*07e4*/ 	.word	0x00008a90


	//   ....[2]....
        /*07e8*/ 	.word	0x00008ac0


	//   ....[3]....
        /*07ec*/ 	.word	0x00008ce0


	//   ....[4]....
        /*07f0*/ 	.word	0x00008d10


	//   ....[5]....
        /*07f4*/ 	.word	0x00008da0


	//   ....[6]....
        /*07f8*/ 	.word	0x00008dd0


	//   ....[7]....
        /*07fc*/ 	.word	0x00008e60


	//   ....[8]....
        /*0800*/ 	.word	0x00008e90


	//   ....[9]....
        /*0804*/ 	.word	0x00008f20


	//   ....[10]....
        /*0808*/ 	.word	0x00008f50


	//   ....[11]....
        /*080c*/ 	.word	0x00008fe0


	//   ....[12]....
        /*0810*/ 	.word	0x00009010


	//   ....[13]....
        /*0814*/ 	.word	0x000090a0


	//   ....[14]....
        /*0818*/ 	.word	0x000090d0


	//   ....[15]....
        /*081c*/ 	.word	0x00009190


	//   ....[16]....
        /*0820*/ 	.word	0x000091d0


	//   ....[17]....
        /*0824*/ 	.word	0x00009aa0


	//   ....[18]....
        /*0828*/ 	.word	0x00009ac0


	//   ....[19]....
        /*082c*/ 	.word	0x00009ad0


	//   ....[20]....
        /*0830*/ 	.word	0x00009ae0


	//   ....[21]....
        /*0834*/ 	.word	0x00009c50


	//   ....[22]....
        /*0838*/ 	.word	0x00009d10


	//   ....[23]....
        /*083c*/ 	.word	0x00009d50


	//   ....[24]....
        /*0840*/ 	.word	0x00009d90


	//   ....[25]....
        /*0844*/ 	.word	0x00009f30


	//   ....[26]....
        /*0848*/ 	.word	0x00009ff0


	//   ....[27]....
        /*084c*/ 	.word	0x0000a030


	//   ....[28]....
        /*0850*/ 	.word	0x0000a070


	//   ....[29]....
        /*0854*/ 	.word	0x0000a230


	//   ....[30]....
        /*0858*/ 	.word	0x0000a2f0


	//   ....[31]....
        /*085c*/ 	.word	0x0000a330


	//   ....[32]....
        /*0860*/ 	.word	0x0000a370


	//   ....[33]....
        /*0864*/ 	.word	0x0000c000


	//   ....[34]....
        /*0868*/ 	.word	0x0000c020


	//   ....[35]....
        /*086c*/ 	.word	0x0000c050


	//   ....[36]....
        /*0870*/ 	.word	0x0000c060


	//   ....[37]....
        /*0874*/ 	.word	0x0000c140


	//   ....[38]....
        /*0878*/ 	.word	0x0000c180


	//   ....[39]....
        /*087c*/ 	.word	0x0000c1a0


	//   ....[40]....
        /*0880*/ 	.word	0x0000c1b0


	//   ....[41]....
        /*0884*/ 	.word	0x0000c3a0


	//   ....[42]....
        /*0888*/ 	.word	0x0000c3e0


	//   ....[43]....
        /*088c*/ 	.word	0x0000c400


	//   ....[44]....
        /*0890*/ 	.word	0x0000c410


	//   ....[45]....
        /*0894*/ 	.word	0x0000c590


	//   ....[46]....
        /*0898*/ 	.word	0x0000c5d0


	//   ....[47]....
        /*089c*/ 	.word	0x0000c610


	//   ....[48]....
        /*08a0*/ 	.word	0x0000c630


	//   ....[49]....
        /*08a4*/ 	.word	0x00010260


	//   ....[50]....
        /*08a8*/ 	.word	0x000103c0


	//   ....[51]....
        /*08ac*/ 	.word	0x000106e0


	//   ....[52]....
        /*08b0*/ 	.word	0x00011440


	//   ....[53]....
        /*08b4*/ 	.word	0x000114a0


	//   ....[54]....
        /*08b8*/ 	.word	0x000114c0


	//   ....[55]....
        /*08bc*/ 	.word	0x00011560


	//   ....[56]....
        /*08c0*/ 	.word	0x000116e0


	//   ....[57]....
        /*08c4*/ 	.word	0x00011720


	//   ....[58]....
        /*08c8*/ 	.word	0x00011790


	//   ....[59]....
        /*08cc*/ 	.word	0x00011ea0


	//   ....[60]....
        /*08d0*/ 	.word	0x00011f20


	//   ....[61]....
        /*08d4*/ 	.word	0x00015cb0


	//   ....[62]....
        /*08d8*/ 	.word	0x00015d00


	//   ....[63]....
        /*08dc*/ 	.word	0x00015d50


	//   ....[64]....
        /*08e0*/ 	.word	0x00015da0


	//   ....[65]....
        /*08e4*/ 	.word	0x000174c0


	//   ....[66]....
        /*08e8*/ 	.word	0x00017610


	//   ....[67]....
        /*08ec*/ 	.word	0x00017a30


	//   ....[68]....
        /*08f0*/ 	.word	0x00017b70


	//   ....[69]....
        /*08f4*/ 	.word	0x00017e50


	//   ....[70]....
        /*08f8*/ 	.word	0x00017fe0


	//   ....[71]....
        /*08fc*/ 	.word	0x00018070


	//   ....[72]....
        /*0900*/ 	.word	0x000181b0


	//   ....[73]....
        /*0904*/ 	.word	0x0001cd30


	//   ....[74]....
        /*0908*/ 	.word	0x0001cdc0


	//   ....[75]....
        /*090c*/ 	.word	0x0001cdf0


	//   ....[76]....
        /*0910*/ 	.word	0x0001ce90


	//   ....[77]....
        /*0914*/ 	.word	0x0001d190


	//   ....[78]....
        /*0918*/ 	.word	0x0001d230


	//   ....[79]....
        /*091c*/ 	.word	0x0001d380


	//   ....[80]....
        /*0920*/ 	.word	0x0001d4e0


	//   ....[81]....
        /*0924*/ 	.word	0x00020a00


	//   ....[82]....
        /*0928*/ 	.word	0x00020a10


	//   ....[83]....
        /*092c*/ 	.word	0x00020a20


	//   ....[84]....
        /*0930*/ 	.word	0x00020a30


	//   ....[85]....
        /*0934*/ 	.word	0x00020a60


	//   ....[86]....
        /*0938*/ 	.word	0x00020a80


	//   ....[87]....
        /*093c*/ 	.word	0x00020aa0


	//   ....[88]....
        /*0940*/ 	.word	0x00020ab0


	//   ....[89]....
        /*0944*/ 	.word	0x00021d80


	//   ....[90]....
        /*0948*/ 	.word	0x00021de0


	//   ....[91]....
        /*094c*/ 	.word	0x00021e00


	//   ....[92]....
        /*0950*/ 	.word	0x00021e30


	//   ....[93]....
        /*0954*/ 	.word	0x00021e70


	//   ....[94]....
        /*0958*/ 	.word	0x00021ea0


	//   ....[95]....
        /*095c*/ 	.word	0x00021ed0


	//   ....[96]....
        /*0960*/ 	.word	0x00021f00


	//   ....[97]....
        /*0964*/ 	.word	0x00021ff0


	//   ....[98]....
        /*0968*/ 	.word	0x00022000


	//   ....[99]....
        /*096c*/ 	.word	0x00022040


	//   ....[100]....
        /*0970*/ 	.word	0x00022070


	//   ....[101]....
        /*0974*/ 	.word	0x000220c0


	//   ....[102]....
        /*0978*/ 	.word	0x000220e0


	//   ....[103]....
        /*097c*/ 	.word	0x000220f0


	//   ....[104]....
        /*0980*/ 	.word	0x00022150


	//   ....[105]....
        /*0984*/ 	.word	0x00022200


	//   ....[106]....
        /*0988*/ 	.word	0x00022230


	//   ....[107]....
        /*098c*/ 	.word	0x00022260


	//   ....[108]....
        /*0990*/ 	.word	0x00022280


	//   ....[109]....
        /*0994*/ 	.word	0x00022290


	//   ....[110]....
        /*0998*/ 	.word	0x000222a0


	//   ....[111]....
        /*099c*/ 	.word	0x00022320


	//   ....[112]....
        /*09a0*/ 	.word	0x00022330


	//   ....[113]....
        /*09a4*/ 	.word	0x00022a50


	//   ....[114]....
        /*09a8*/ 	.word	0x00022a90


	//   ....[115]....
        /*09ac*/ 	.word	0x00022ac0


	//   ....[116]....
        /*09b0*/ 	.word	0x00022af0


	//   ....[117]....
        /*09b4*/ 	.word	0x00022b20


	//   ....[118]....
        /*09b8*/ 	.word	0x00022b50


	//   ....[119]....
        /*09bc*/ 	.word	0x00022b80


	//   ....[120]....
        /*09c0*/ 	.word	0x00022bb0


	//   ....[121]....
        /*09c4*/ 	.word	0x00022bd0


	//   ....[122]....
        /*09c8*/ 	.word	0x00022bf0


	//   ....[123]....
        /*09cc*/ 	.word	0x00022c00


	//   ....[124]....
        /*09d0*/ 	.word	0x00022c10


	//   ....[125]....
        /*09d4*/ 	.word	0x00022c20


	//   ....[126]....
        /*09d8*/ 	.word	0x00022c30


	//   ....[127]....
        /*09dc*/ 	.word	0x00022c40


	//   ....[128]....
        /*09e0*/ 	.word	0x00022c70


	//----- nvinfo : EIATTR_EXIT_INSTR_OFFSETS
	.align		4
.L_224:
        /*09e4*/ 	.byte	0x04, 0x1c
        /*09e6*/ 	.short	(.L_226 - .L_225)


	//   ....[0]....
.L_225:
        /*09e8*/ 	.word	0x00000370


	//   ....[1]....
        /*09ec*/ 	.word	0x000223d0


	//   ....[2]....
        /*09f0*/ 	.word	0x00022410


	//   ....[3]....
        /*09f4*/ 	.word	0x00022e00


	//   ....[4]....
        /*09f8*/ 	.word	0x00022e40


	//----- nvinfo : EIATTR_CTAIDZ_USED
	.align		4
.L_226:
        /*09fc*/ 	.byte	0x01, 0x04
	.zero		2


	//----- nvinfo : EIATTR_MAX_THREADS
	.align		4
        /*0a00*/ 	.byte	0x04, 0x05
        /*0a02*/ 	.short	(.L_228 - .L_227)
.L_227:
        /*0a04*/ 	.word	0x00000080
        /*0a08*/ 	.word	0x00000001
        /*0a0c*/ 	.word	0x00000001


	//----- nvinfo : EIATTR_CRS_STACK_SIZE
	.align		4
.L_228:
        /*0a10*/ 	.byte	0x04, 0x1e
        /*0a12*/ 	.short	(.L_230 - .L_229)
.L_229:
        /*0a14*/ 	.word	0x00000000
.L_230:


//--------------------- .nv.callgraph             --------------------------
	.section	.nv.callgraph,"",@"SHT_CUDA_CALLGRAPH"
	.align	4
	.sectionentsize	8
	.align		4
        /*0000*/ 	.word	0x00000000
	.align		4
        /*0004*/ 	.word	0xffffffff
	.align		4
        /*0008*/ 	.word	0x00000000
	.align		4
        /*000c*/ 	.word	0xfffffffe
	.align		4
        /*0010*/ 	.word	0x00000000
	.align		4
        /*0014*/ 	.word	0xfffffffd
	.align		4
        /*0018*/ 	.word	0x00000000
	.align		4
        /*001c*/ 	.word	0xfffffffc


//--------------------- .nv.rel.action            --------------------------
	.section	.nv.rel.action,"",@"SHT_CUDA_RELOCINFO"
	.align	8
	.sectionentsize	8
        /*0000*/ 	.byte	0x73, 0x00, 0x00, 0x00, 0x00, 0x00, 0x00, 0x00, 0x00, 0x00, 0x00, 0x11, 0x25, 0x00, 0x05, 0x36


//--------------------- .nv.constant4             --------------------------
	.section	.nv.constant4,"a",@progbits
	.align	8
	.align		8
.nv.constant4:
        /*0000*/ 	.dword	_ZN73_INTERNAL_df11ec02_37_flash_fwd_hdim64_fp16_softcap_sm80_cu_ea41c527_42614cuda3std3__45__cpo5beginE
	.align		8
        /*0008*/ 	.dword	_ZN73_INTERNAL_df11ec02_37_flash_fwd_hdim64_fp16_softcap_sm80_cu_ea41c527_42614cuda3std3__45__cpo3endE
	.align		8
        /*0010*/ 	.dword	_ZN73_INTERNAL_df11ec02_37_flash_fwd_hdim64_fp16_softcap_sm80_cu_ea41c527_42614cuda3std3__45__cpo6cbeginE
	.align		8
        /*0018*/ 	.dword	_ZN73_INTERNAL_df11ec02_37_flash_fwd_hdim64_fp16_softcap_sm80_cu_ea41c527_42614cuda3std3__45__cpo4cendE
	.align		8
        /*0020*/ 	.dword	_ZN73_INTERNAL_df11ec02_37_flash_fwd_hdim64_fp16_softcap_sm80_cu_ea41c527_42614cuda3std3__475_GLOBAL__N__df11ec02_37_flash_fwd_hdim64_fp16_softcap_sm80_cu_ea41c527_42616ignoreE
	.align		8
        /*0028*/ 	.dword	_ZN73_INTERNAL_df11ec02_37_flash_fwd_hdim64_fp16_softcap_sm80_cu_ea41c527_42614cuda3std3__419piecewise_constructE
	.align		8
        /*0030*/ 	.dword	_ZN73_INTERNAL_df11ec02_37_flash_fwd_hdim64_fp16_softcap_sm80_cu_ea41c527_42614cuda3std3__48in_placeE
	.align		8
        /*0038*/ 	.dword	_ZN73_INTERNAL_df11ec02_37_flash_fwd_hdim64_fp16_softcap_sm80_cu_ea41c527_42614cuda3std6ranges3__45__cpo4swapE
	.align		8
        /*0040*/ 	.dword	_ZN73_INTERNAL_df11ec02_37_flash_fwd_hdim64_fp16_softcap_sm80_cu_ea41c527_42614cuda3std6ranges3__45__cpo9iter_moveE
	.align		8
        /*0048*/ 	.dword	_ZN73_INTERNAL_df11ec02_37_flash_fwd_hdim64_fp16_softcap_sm80_cu_ea41c527_42614cute7productE
	.align		8
        /*0050*/ 	.dword	_ZN73_INTERNAL_df11ec02_37_flash_fwd_hdim64_fp16_softcap_sm80_cu_ea41c527_42614cute1_E


//--------------------- .nv.constant0._ZN7cutlass13device_kernelIN5flash19enable_sm80_to_sm89INS1_16FlashAttnFwdSm80INS1_25CollectiveMainloopFwdSm80ILi4ELi1ELb0EN4cute5tupleIJNS5_1CILi128EEENS7_ILi112EEENS7_ILi64EEEEEELi64ENS_6half_tEfNS_4arch4Sm80ELb0ELb0ELb1ELb0ELb0ELb0ELb1ELb0EEENS1_21CollectiveEpilogueFwdINS6_IJS8_SA_S9_EEENS6_IJNS7_ILi1EEESI_SI_EEESC_SE_Li128ELb0ELb1ELb0ELb0EEENS1_19SingleTileSchedulerILb0ELb0ELb1ELi128EEEEEEEEEvNT_6ParamsE --------------------------
	.section	.nv.constant0._ZN7cutlass13device_kernelIN5flash19enable_sm80_to_sm89INS1_16FlashAttnFwdSm80INS1_25CollectiveMainloopFwdSm80ILi4ELi1ELb0EN4cute5tupleIJNS5_1CILi128EEENS7_ILi112EEENS7_ILi64EEEEEELi64ENS_6half_tEfNS_4arch4Sm80ELb0ELb0ELb1ELb0ELb0ELb0ELb1ELb0EEENS1_21CollectiveEpilogueFwdINS6_IJS8_SA_S9_EEENS6_IJNS7_ILi1EEESI_SI_EEESC_SE_Li128ELb0ELb1ELb0ELb0EEENS1_19SingleTileSchedulerILb0ELb0ELb1ELi128EEEEEEEEEvNT_6ParamsE,"a",@progbits
	.sectionflags	@""
	.align	4
.nv.constant0._ZN7cutlass13device_kernelIN5flash19enable_sm80_to_sm89INS1_16FlashAttnFwdSm80INS1_25CollectiveMainloopFwdSm80ILi4ELi1ELb0EN4cute5tupleIJNS5_1CILi128EEENS7_ILi112EEENS7_ILi64EEEEEELi64ENS_6half_tEfNS_4arch4Sm80ELb0ELb0ELb1ELb0ELb0ELb0ELb1ELb0EEENS1_21CollectiveEpilogueFwdINS6_IJS8_SA_S9_EEENS6_IJNS7_ILi1EEESI_SI_EEESC_SE_Li128ELb0ELb1ELb0ELb0EEENS1_19SingleTileSchedulerILb0ELb0ELb1ELi128EEEEEEEEEvNT_6ParamsE:
	.zero		1400


//--------------------- .nv.constant0._ZN7cutlass13device_kernelIN5flash19enable_sm80_to_sm89INS1_16FlashAttnFwdSm80INS1_25CollectiveMainloopFwdSm80ILi4ELi1ELb0EN4cute5tupleIJNS5_1CILi128EEENS7_ILi112EEENS7_ILi64EEEEEELi64ENS_6half_tEfNS_4arch4Sm80ELb0ELb0ELb1ELb1ELb0ELb0ELb1ELb0EEENS1_21CollectiveEpilogueFwdINS6_IJS8_SA_S9_EEENS6_IJNS7_ILi1EEESI_SI_EEESC_SE_Li128ELb1ELb1ELb0ELb0EEENS1_19SingleTileSchedulerILb1ELb0ELb1ELi128EEEEEEEEEvNT_6ParamsE --------------------------
	.section	.nv.constant0._ZN7cutlass13device_kernelIN5flash19enable_sm80_to_sm89INS1_16FlashAttnFwdSm80INS1_25CollectiveMainloopFwdSm80ILi4ELi1ELb0EN4cute5tupleIJNS5_1CILi128EEENS7_ILi112EEENS7_ILi64EEEEEELi64ENS_6half_tEfNS_4arch4Sm80ELb0ELb0ELb1ELb1ELb0ELb0ELb1ELb0EEENS1_21CollectiveEpilogueFwdINS6_IJS8_SA_S9_EEENS6_IJNS7_ILi1EEESI_SI_EEESC_SE_Li128ELb1ELb1ELb0ELb0EEENS1_19SingleTileSchedulerILb1ELb0ELb1ELi128EEEEEEEEEvNT_6ParamsE,"a",@progbits
	.sectionflags	@""
	.align	4
.nv.constant0._ZN7cutlass13device_kernelIN5flash19enable_sm80_to_sm89INS1_16FlashAttnFwdSm80INS1_25CollectiveMainloopFwdSm80ILi4ELi1ELb0EN4cute5tupleIJNS5_1CILi128EEENS7_ILi112EEENS7_ILi64EEEEEELi64ENS_6half_tEfNS_4arch4Sm80ELb0ELb0ELb1ELb1ELb0ELb0ELb1ELb0EEENS1_21CollectiveEpilogueFwdINS6_IJS8_SA_S9_EEENS6_IJNS7_ILi1EEESI_SI_EEESC_SE_Li128ELb1ELb1ELb0ELb0EEENS1_19SingleTileSchedulerILb1ELb0ELb1ELi128EEEEEEEEEvNT_6ParamsE:
	.zero		1400


//--------------------- .nv.constant0._ZN7cutlass13device_kernelIN5flash19enable_sm80_to_sm89INS1_16FlashAttnFwdSm80INS1_25CollectiveMainloopFwdSm80ILi4ELi1ELb0EN4cute5tupleIJNS5_1CILi128EEENS7_ILi112EEENS7_ILi64EEEEEELi64ENS_6half_tEfNS_4arch4Sm80ELb0ELb0ELb1ELb1ELb0ELb1ELb1ELb0EEENS1_21CollectiveEpilogueFwdINS6_IJS8_SA_S9_EEENS6_IJNS7_ILi1EEESI_SI_EEESC_SE_Li128ELb1ELb1ELb0ELb0EEENS1_19SingleTileSchedulerILb1ELb0ELb1ELi128EEEEEEEEEvNT_6ParamsE --------------------------
	.section	.nv.constant0._ZN7cutlass13device_kernelIN5flash19enable_sm80_to_sm89INS1_16FlashAttnFwdSm80INS1_25CollectiveMainloopFwdSm80ILi4ELi1ELb0EN4cute5tupleIJNS5_1CILi128EEENS7_ILi112EEENS7_ILi64EEEEEELi64ENS_6half_tEfNS_4arch4Sm80ELb0ELb0ELb1ELb1ELb0ELb1ELb1ELb0EEENS1_21CollectiveEpilogueFwdINS6_IJS8_SA_S9_EEENS6_IJNS7_ILi1EEESI_SI_EEESC_SE_Li128ELb1ELb1ELb0ELb0EEENS1_19SingleTileSchedulerILb1ELb0ELb1ELi128EEEEEEEEEvNT_6ParamsE,"a",@progbits
	.sectionflags	@""
	.align	4
.nv.constant0._ZN7cutlass13device_kernelIN5flash19enable_sm80_to_sm89INS1_16FlashAttnFwdSm80INS1_25CollectiveMainloopFwdSm80ILi4ELi1ELb0EN4cute5tupleIJNS5_1CILi128EEENS7_ILi112EEENS7_ILi64EEEEEELi64ENS_6half_tEfNS_4arch4Sm80ELb0ELb0ELb1ELb1ELb0ELb1ELb1ELb0EEENS1_21CollectiveEpilogueFwdINS6_IJS8_SA_S9_EEENS6_IJNS7_ILi1EEESI_SI_EEESC_SE_Li128ELb1ELb1ELb0ELb0EEENS1_19SingleTileSchedulerILb1ELb0ELb1ELi128EEEEEEEEEvNT_6ParamsE:
	.zero		1400


//--------------------- .nv.constant0._ZN7cutlass13device_kernelIN5flash19enable_sm80_to_sm89INS1_16FlashAttnFwdSm80INS1_25CollectiveMainloopFwdSm80ILi4ELi1ELb0EN4cute5tupleIJNS5_1CILi128EEENS7_ILi96EEENS7_ILi64EEEEEELi64ENS_6half_tEfNS_4arch4Sm80ELb0ELb1ELb1ELb0ELb0ELb0ELb1ELb0EEENS1_21CollectiveEpilogueFwdINS6_IJS8_SA_S9_EEENS6_IJNS7_ILi1EEESI_SI_EEESC_SE_Li128ELb0ELb1ELb0ELb0EEENS1_19SingleTileSchedulerILb0ELb0ELb1ELi128EEEEEEEEEvNT_6ParamsE --------------------------
	.section	.nv.constant0._ZN7cutlass13device_kernelIN5flash19enable_sm80_to_sm89INS1_16FlashAttnFwdSm80INS1_25CollectiveMainloopFwdSm80ILi4ELi1ELb0EN4cute5tupleIJNS5_1CILi128EEENS7_ILi96EEENS7_ILi64EEEEEELi64ENS_6half_tEfNS_4arch4Sm80ELb0ELb1ELb1ELb0ELb0ELb0ELb1ELb0EEENS1_21CollectiveEpilogueFwdINS6_IJS8_SA_S9_EEENS6_IJNS7_ILi1EEESI_SI_EEESC_SE_Li128ELb0ELb1ELb0ELb0EEENS1_19SingleTileSchedulerILb0ELb0ELb1ELi128EEEEEEEEEvNT_6ParamsE,"a",@progbits
	.sectionflags	@""
	.align	4
.nv.constant0._ZN7cutlass13device_kernelIN5flash19enable_sm80_to_sm89INS1_16FlashAttnFwdSm80INS1_25CollectiveMainloopFwdSm80ILi4ELi1ELb0EN4cute5tupleIJNS5_1CILi128EEENS7_ILi96EEENS7_ILi64EEEEEELi64ENS_6half_tEfNS_4arch4Sm80ELb0ELb1ELb1ELb0ELb0ELb0ELb1ELb0EEENS1_21CollectiveEpilogueFwdINS6_IJS8_SA_S9_EEENS6_IJNS7_ILi1EEESI_SI_EEESC_SE_Li128ELb0ELb1ELb0ELb0EEENS1_19SingleTileSchedulerILb0ELb0ELb1ELi128EEEEEEEEEvNT_6ParamsE:
	.zero		1400


//--------------------- .nv.constant0._ZN7cutlass13device_kernelIN5flash19enable_sm80_to_sm89INS1_16FlashAttnFwdSm80INS1_25CollectiveMainloopFwdSm80ILi4ELi1ELb0EN4cute5tupleIJNS5_1CILi128EEENS7_ILi96EEENS7_ILi64EEEEEELi64ENS_6half_tEfNS_4arch4Sm80ELb0ELb1ELb1ELb1ELb0ELb0ELb1ELb0EEENS1_21CollectiveEpilogueFwdINS6_IJS8_SA_S9_EEENS6_IJNS7_ILi1EEESI_SI_EEESC_SE_Li128ELb1ELb1ELb0ELb0EEENS1_19SingleTileSchedulerILb1ELb0ELb1ELi128EEEEEEEEEvNT_6ParamsE --------------------------
	.section	.nv.constant0._ZN7cutlass13device_kernelIN5flash19enable_sm80_to_sm89INS1_16FlashAttnFwdSm80INS1_25CollectiveMainloopFwdSm80ILi4ELi1ELb0EN4cute5tupleIJNS5_1CILi128EEENS7_ILi96EEENS7_ILi64EEEEEELi64ENS_6half_tEfNS_4arch4Sm80ELb0ELb1ELb1ELb1ELb0ELb0ELb1ELb0EEENS1_21CollectiveEpilogueFwdINS6_IJS8_SA_S9_EEENS6_IJNS7_ILi1EEESI_SI_EEESC_SE_Li128ELb1ELb1ELb0ELb0EEENS1_19SingleTileSchedulerILb1ELb0ELb1ELi128EEEEEEEEEvNT_6ParamsE,"a",@progbits
	.sectionflags	@""
	.align	4
.nv.constant0._ZN7cutlass13device_kernelIN5flash19enable_sm80_to_sm89INS1_16FlashAttnFwdSm80INS1_25CollectiveMainloopFwdSm80ILi4ELi1ELb0EN4cute5tupleIJNS5_1CILi128EEENS7_ILi96EEENS7_ILi64EEEEEELi64ENS_6half_tEfNS_4arch4Sm80ELb0ELb1ELb1ELb1ELb0ELb0ELb1ELb0EEENS1_21CollectiveEpilogueFwdINS6_IJS8_SA_S9_EEENS6_IJNS7_ILi1EEESI_SI_EEESC_SE_Li128ELb1ELb1ELb0ELb0EEENS1_19SingleTileSchedulerILb1ELb0ELb1ELi128EEEEEEEEEvNT_6ParamsE:
	.zero		1400


//--------------------- .nv.constant0._ZN7cutlass13device_kernelIN5flash19enable_sm80_to_sm89INS1_16FlashAttnFwdSm80INS1_25CollectiveMainloopFwdSm80ILi4ELi1ELb0EN4cute5tupleIJNS5_1CILi128EEENS7_ILi96EEENS7_ILi64EEEEEELi64ENS_6half_tEfNS_4arch4Sm80ELb0ELb1ELb1ELb1ELb0ELb1ELb1ELb0EEENS1_21CollectiveEpilogueFwdINS6_IJS8_SA_S9_EEENS6_IJNS7_ILi1EEESI_SI_EEESC_SE_Li128ELb1ELb1ELb0ELb0EEENS1_19SingleTileSchedulerILb1ELb0ELb1ELi128EEEEEEEEEvNT_6ParamsE --------------------------
	.section	.nv.constant0._ZN7cutlass13device_kernelIN5flash19enable_sm80_to_sm89INS1_16FlashAttnFwdSm80INS1_25CollectiveMainloopFwdSm80ILi4ELi1ELb0EN4cute5tupleIJNS5_1CILi128EEENS7_ILi96EEENS7_ILi64EEEEEELi64ENS_6half_tEfNS_4arch4Sm80ELb0ELb1ELb1ELb1ELb0ELb1ELb1ELb0EEENS1_21CollectiveEpilogueFwdINS6_IJS8_SA_S9_EEENS6_IJNS7_ILi1EEESI_SI_EEESC_SE_Li128ELb1ELb1ELb0ELb0EEENS1_19SingleTileSchedulerILb1ELb0ELb1ELi128EEEEEEEEEvNT_6ParamsE,"a",@progbits
	.sectionflags	@""
	.align	4
.nv.constant0._ZN7cutlass13device_kernelIN5flash19enable_sm80_to_sm89INS1_16FlashAttnFwdSm80INS1_25CollectiveMainloopFwdSm80ILi4ELi1ELb0EN4cute5tupleIJNS5_1CILi128EEENS7_ILi96EEENS7_ILi64EEEEEELi64ENS_6half_tEfNS_4arch4Sm80ELb0ELb1ELb1ELb1ELb0ELb1ELb1ELb0EEENS1_21CollectiveEpilogueFwdINS6_IJS8_SA_S9_EEENS6_IJNS7_ILi1EEESI_SI_EEESC_SE_Li128ELb1ELb1ELb0ELb0EEENS1_19SingleTileSchedulerILb1ELb0ELb1ELi128EEEEEEEEEvNT_6ParamsE:
	.zero		1400


//--------------------- .nv.constant0._ZN7cutlass13device_kernelIN5flash19enable_sm80_to_sm89INS1_16FlashAttnFwdSm80INS1_25CollectiveMainloopFwdSm80ILi4ELi1ELb0EN4cute5tupleIJNS5_1CILi128EEENS7_ILi112EEENS7_ILi64EEEEEELi64ENS_6half_tEfNS_4arch4Sm80ELb1ELb0ELb1ELb0ELb0ELb0ELb1ELb0EEENS1_21CollectiveEpilogueFwdINS6_IJS8_SA_S9_EEENS6_IJNS7_ILi1EEESI_SI_EEESC_SE_Li128ELb0ELb1ELb0ELb0EEENS1_30DynamicPersistentTileSchedulerILi128ELi128ELb0ELb1ELb0EEEEEEEEEvNT_6ParamsE --------------------------
	.section	.nv.constant0._ZN7cutlass13device_kernelIN5flash19enable_sm80_to_sm89INS1_16FlashAttnFwdSm80INS1_25CollectiveMainloopFwdSm80ILi4ELi1ELb0EN4cute5tupleIJNS5_1CILi128EEENS7_ILi112EEENS7_ILi64EEEEEELi64ENS_6half_tEfNS_4arch4Sm80ELb1ELb0ELb1ELb0ELb0ELb0ELb1ELb0EEENS1_21CollectiveEpilogueFwdINS6_IJS8_SA_S9_EEENS6_IJNS7_ILi1EEESI_SI_EEESC_SE_Li128ELb0ELb1ELb0ELb0EEENS1_30DynamicPersistentTileSchedulerILi128ELi128ELb0ELb1ELb0EEEEEEEEEvNT_6ParamsE,"a",@progbits
	.sectionflags	@""
	.align	4
.nv.constant0._ZN7cutlass13device_kernelIN5flash19enable_sm80_to_sm89INS1_16FlashAttnFwdSm80INS1_25CollectiveMainloopFwdSm80ILi4ELi1ELb0EN4cute5tupleIJNS5_1CILi128EEENS7_ILi112EEENS7_ILi64EEEEEELi64ENS_6half_tEfNS_4arch4Sm80ELb1ELb0ELb1ELb0ELb0ELb0ELb1ELb0EEENS1_21CollectiveEpilogueFwdINS6_IJS8_SA_S9_EEENS6_IJNS7_ILi1EEESI_SI_EEESC_SE_Li128ELb0ELb1ELb0ELb0EEENS1_30DynamicPersistentTileSchedulerILi128ELi128ELb0ELb1ELb0EEEEEEEEEvNT_6ParamsE:
	.zero		1416


//--------------------- .nv.constant0._ZN7cutlass13device_kernelIN5flash19enable_sm80_to_sm89INS1_16FlashAttnFwdSm80INS1_25CollectiveMainloopFwdSm80ILi4ELi1ELb0EN4cute5tupleIJNS5_1CILi128EEENS7_ILi112EEENS7_ILi64EEEEEELi64ENS_6half_tEfNS_4arch4Sm80ELb1ELb0ELb1ELb1ELb0ELb0ELb1ELb0EEENS1_21CollectiveEpilogueFwdINS6_IJS8_SA_S9_EEENS6_IJNS7_ILi1EEESI_SI_EEESC_SE_Li128ELb1ELb1ELb0ELb0EEENS1_19SingleTileSchedulerILb1ELb0ELb1ELi128EEEEEEEEEvNT_6ParamsE --------------------------
	.section	.nv.constant0._ZN7cutlass13device_kernelIN5flash19enable_sm80_to_sm89INS1_16FlashAttnFwdSm80INS1_25CollectiveMainloopFwdSm80ILi4ELi1ELb0EN4cute5tupleIJNS5_1CILi128EEENS7_ILi112EEENS7_ILi64EEEEEELi64ENS_6half_tEfNS_4arch4Sm80ELb1ELb0ELb1ELb1ELb0ELb0ELb1ELb0EEENS1_21CollectiveEpilogueFwdINS6_IJS8_SA_S9_EEENS6_IJNS7_ILi1EEESI_SI_EEESC_SE_Li128ELb1ELb1ELb0ELb0EEENS1_19SingleTileSchedulerILb1ELb0ELb1ELi128EEEEEEEEEvNT_6ParamsE,"a",@progbits
	.sectionflags	@""
	.align	4
.nv.constant0._ZN7cutlass13device_kernelIN5flash19enable_sm80_to_sm89INS1_16FlashAttnFwdSm80INS1_25CollectiveMainloopFwdSm80ILi4ELi1ELb0EN4cute5tupleIJNS5_1CILi128EEENS7_ILi112EEENS7_ILi64EEEEEELi64ENS_6half_tEfNS_4arch4Sm80ELb1ELb0ELb1ELb1ELb0ELb0ELb1ELb0EEENS1_21CollectiveEpilogueFwdINS6_IJS8_SA_S9_EEENS6_IJNS7_ILi1EEESI_SI_EEESC_SE_Li128ELb1ELb1ELb0ELb0EEENS1_19SingleTileSchedulerILb1ELb0ELb1ELi128EEEEEEEEEvNT_6ParamsE:
	.zero		1400


//--------------------- .nv.constant0._ZN7cutlass13device_kernelIN5flash19enable_sm80_to_sm89INS1_16FlashAttnFwdSm80INS1_25CollectiveMainloopFwdSm80ILi4ELi1ELb0EN4cute5tupleIJNS5_1CILi128EEENS7_ILi112EEENS7_ILi64EEEEEELi64ENS_6half_tEfNS_4arch4Sm80ELb1ELb0ELb1ELb1ELb0ELb1ELb1ELb0EEENS1_21CollectiveEpilogueFwdINS6_IJS8_SA_S9_EEENS6_IJNS7_ILi1EEESI_SI_EEESC_SE_Li128ELb1ELb1ELb0ELb0EEENS1_19SingleTileSchedulerILb1ELb0ELb1ELi128EEEEEEEEEvNT_6ParamsE --------------------------
	.section	.nv.constant0._ZN7cutlass13device_kernelIN5flash19enable_sm80_to_sm89INS1_16FlashAttnFwdSm80INS1_25CollectiveMainloopFwdSm80ILi4ELi1ELb0EN4cute5tupleIJNS5_1CILi128EEENS7_ILi112EEENS7_ILi64EEEEEELi64ENS_6half_tEfNS_4arch4Sm80ELb1ELb0ELb1ELb1ELb0ELb1ELb1ELb0EEENS1_21CollectiveEpilogueFwdINS6_IJS8_SA_S9_EEENS6_IJNS7_ILi1EEESI_SI_EEESC_SE_Li128ELb1ELb1ELb0ELb0EEENS1_19SingleTileSchedulerILb1ELb0ELb1ELi128EEEEEEEEEvNT_6ParamsE,"a",@progbits
	.sectionflags	@""
	.align	4
.nv.constant0._ZN7cutlass13device_kernelIN5flash19enable_sm80_to_sm89INS1_16FlashAttnFwdSm80INS1_25CollectiveMainloopFwdSm80ILi4ELi1ELb0EN4cute5tupleIJNS5_1CILi128EEENS7_ILi112EEENS7_ILi64EEEEEELi64ENS_6half_tEfNS_4arch4Sm80ELb1ELb0ELb1ELb1ELb0ELb1ELb1ELb0EEENS1_21CollectiveEpilogueFwdINS6_IJS8_SA_S9_EEENS6_IJNS7_ILi1EEESI_SI_EEESC_SE_Li128ELb1ELb1ELb0ELb0EEENS1_19SingleTileSchedulerILb1ELb0ELb1ELi128EEEEEEEEEvNT_6ParamsE:
	.zero		1400


//--------------------- .text._ZN7cutlass13device_kernelIN5flash19enable_sm80_to_sm89INS1_16FlashAttnFwdSm80INS1_25CollectiveMainloopFwdSm80ILi4ELi1ELb0EN4cute5tupleIJNS5_1CILi128EEENS7_ILi112EEENS7_ILi64EEEEEELi64ENS_6half_tEfNS_4arch4Sm80ELb0ELb0ELb1ELb0ELb0ELb0ELb1ELb0EEENS1_21CollectiveEpilogueFwdINS6_IJS8_SA_S9_EEENS6_IJNS7_ILi1EEESI_SI_EEESC_SE_Li128ELb0ELb1ELb0ELb0EEENS1_19SingleTileSchedulerILb0ELb0ELb1ELi128EEEEEEEEEvNT_6ParamsE --------------------------
	.section	.text._ZN7cutlass13device_kernelIN5flash19enable_sm80_to_sm89INS1_16FlashAttnFwdSm80INS1_25CollectiveMainloopFwdSm80ILi4ELi1ELb0EN4cute5tupleIJNS5_1CILi128EEENS7_ILi112EEENS7_ILi64EEEEEELi64ENS_6half_tEfNS_4arch4Sm80ELb0ELb0ELb1ELb0ELb0ELb0ELb1ELb0EEENS1_21CollectiveEpilogueFwdINS6_IJS8_SA_S9_EEENS6_IJNS7_ILi1EEESI_SI_EEESC_SE_Li128ELb0ELb1ELb0ELb0EEENS1_19SingleTileSchedulerILb0ELb0ELb1ELi128EEEEEEEEEvNT_6ParamsE,"ax",@progbits
	.sectioninfo	@"SHI_REGISTERS=255"
	.align	128
.text._ZN7cutlass13device_kernelIN5flash19enable_sm80_to_sm89INS1_16FlashAttnFwdSm80INS1_25CollectiveMainloopFwdSm80ILi4ELi1ELb0EN4cute5tupleIJNS5_1CILi128EEENS7_ILi112EEENS7_ILi64EEEEEELi64ENS_6half_tEfNS_4arch4Sm80ELb0ELb0ELb1ELb0ELb0ELb0ELb1ELb0EEENS1_21CollectiveEpilogueFwdINS6_IJS8_SA_S9_EEENS6_IJNS7_ILi1EEESI_SI_EEESC_SE_Li128ELb0ELb1ELb0ELb0EEENS1_19SingleTileSchedulerILb0ELb0ELb1ELi128EEEEEEEEEvNT_6ParamsE:
        .type           _ZN7cutlass13device_kernelIN5flash19enable_sm80_to_sm89INS1_16FlashAttnFwdSm80INS1_25CollectiveMainloopFwdSm80ILi4ELi1ELb0EN4cute5tupleIJNS5_1CILi128EEENS7_ILi112EEENS7_ILi64EEEEEELi64ENS_6half_tEfNS_4arch4Sm80ELb0ELb0ELb1ELb0ELb0ELb0ELb1ELb0EEENS1_21CollectiveEpilogueFwdINS6_IJS8_SA_S9_EEENS6_IJNS7_ILi1EEESI_SI_EEESC_SE_Li128ELb0ELb1ELb0ELb0EEENS1_19SingleTileSchedulerILb0ELb0ELb1ELi128EEEEEEEEEvNT_6ParamsE,@function
        .size           _ZN7cutlass13device_kernelIN5flash19enable_sm80_to_sm89INS1_16FlashAttnFwdSm80INS1_25CollectiveMainloopFwdSm80ILi4ELi1ELb0EN4cute5tupleIJNS5_1CILi128EEENS7_ILi112EEENS7_ILi64EEEEEELi64ENS_6half_tEfNS_4arch4Sm80ELb0ELb0ELb1ELb0ELb0ELb0ELb1ELb0EEENS1_21CollectiveEpilogueFwdINS6_IJS8_SA_S9_EEENS6_IJNS7_ILi1EEESI_SI_EEESC_SE_Li128ELb0ELb1ELb0ELb0EEENS1_19SingleTileSchedulerILb0ELb0ELb1ELi128EEEEEEEEEvNT_6ParamsE,(.L_x_735 - _ZN7cutlass13device_kernelIN5flash19enable_sm80_to_sm89INS1_16FlashAttnFwdSm80INS1_25CollectiveMainloopFwdSm80ILi4ELi1ELb0EN4cute5tupleIJNS5_1CILi128EEENS7_ILi112EEENS7_ILi64EEEEEELi64ENS_6half_tEfNS_4arch4Sm80ELb0ELb0ELb1ELb0ELb0ELb0ELb1ELb0EEENS1_21CollectiveEpilogueFwdINS6_IJS8_SA_S9_EEENS6_IJNS7_ILi1EEESI_SI_EEESC_SE_Li128ELb0ELb1ELb0ELb0EEENS1_19SingleTileSchedulerILb0ELb0ELb1ELi128EEEEEEEEEvNT_6ParamsE)
        .other          _ZN7cutlass13device_kernelIN5flash19enable_sm80_to_sm89INS1_16FlashAttnFwdSm80INS1_25CollectiveMainloopFwdSm80ILi4ELi1ELb0EN4cute5tupleIJNS5_1CILi128EEENS7_ILi112EEENS7_ILi64EEEEEELi64ENS_6half_tEfNS_4arch4Sm80ELb0ELb0ELb1ELb0ELb0ELb0ELb1ELb0EEENS1_21CollectiveEpilogueFwdINS6_IJS8_SA_S9_EEENS6_IJNS7_ILi1EEESI_SI_EEESC_SE_Li128ELb0ELb1ELb0ELb0EEENS1_19SingleTileSchedulerILb0ELb0ELb1ELi128EEEEEEEEEvNT_6ParamsE,@"STO_CUDA_ENTRY STV_DEFAULT"
_ZN7cutlass13device_kernelIN5flash19enable_sm80_to_sm89INS1_16FlashAttnFwdSm80INS1_25CollectiveMainloopFwdSm80ILi4ELi1ELb0EN4cute5tupleIJNS5_1CILi128EEENS7_ILi112EEENS7_ILi64EEEEEELi64ENS_6half_tEfNS_4arch4Sm80ELb0ELb0ELb1ELb0ELb0ELb0ELb1ELb0EEENS1_21CollectiveEpilogueFwdINS6_IJS8_SA_S9_EEENS6_IJNS7_ILi1EEESI_SI_EEESC_SE_Li128ELb0ELb1ELb0ELb0EEENS1_19SingleTileSchedulerILb0ELb0ELb1ELi128EEEEEEEEEvNT_6ParamsE:
[----:B------:R-:W-:-:S03]  /*0000*/  MOV R1, c[0x0][0x28] ;  /* 0x00000a0000017a02 */ /* 0x000fc60000000f00 */
[----:B------:R-:W1:Y:S01]  /*0010*/  S2R R22, SR_CTAID.Z ;  /* 0x0000000000167919 */ /* 0x000e620000002700 */
[----:B------:R-:W-:Y:S02]  /*0020*/  IADD3 R1, R1, -0x98, RZ ;  /* 0xffffff6801017810 */ /* 0x000fe40007ffe0ff */
[----:B-1----:R-:W-:-:S13]  /*0030*/  ISETP.GE.AND P0, PT, R22, RZ, PT ;  /* 0x000000ff1600720c */ /* 0x002fda0003f06270 */
[----:B------:R-:W-:Y:S05]  /*0040*/  @!P0 EXIT ;  /* 0x000000000000894d */ /* 0x000fea0003800000 */
[----:B------:R-:W-:Y:S01]  /*0050*/  ISETP.NE.U32.AND P6, PT, RZ, c[0x0][0x340], PT ;  /* 0x0000d000ff007a0c */ /* 0x000fe20003fc5070 */
[----:B------:R-:W-:-:S03]  /*0060*/  ULDC.64 UR8, c[0x0][0x118] ;  /* 0x0000460000087ab9 */ /* 0x000fc60000000a00 */
[----:B------:R-:W-:-:S13]  /*0070*/  ISETP.NE.AND.EX P6, PT, RZ, c[0x0][0x344], PT, P6 ;  /* 0x0000d100ff007a0c */ /* 0x000fda0003fc5360 */
[----:B------:R-:W-:-:S04]  /*0080*/  @P6 IMAD.MOV.U32 R2, RZ, RZ, 0x4 ;  /* 0x00000004ff026424 */ /* 0x000fc800078e00ff */
[----:B------:R-:W-:-:S05]  /*0090*/  @P6 IMAD.WIDE R2, R22, R2, c[0x0][0x340] ;  /* 0x0000d00016026625 */ /* 0x000fca00078e0202 */
[----:B------:R1:W2:Y:S01]  /*00a0*/  @P6 LDG.E R21, [R2.64] ;  /* 0x0000000802156981 */ /* 0x0002a2000c1e1900 */
[----:B------:R-:W-:Y:S01]  /*00b0*/  IMAD.MOV.U32 R20, RZ, RZ, c[0x0][0x2c4] ;  /* 0x0000b100ff147624 */ /* 0x000fe200078e00ff */
[----:B------:R-:W-:Y:S01]  /*00c0*/  SHF.R.S32.HI R23, RZ, 0x1f, R22 ;  /* 0x0000001fff177819 */ /* 0x000fe20000011416 */
[----:B------:R-:W-:Y:S01]  /*00d0*/  IMAD.MOV.U32 R194, RZ, RZ, c[0x0][0x1d0] ;  /* 0x00007400ffc27624 */ /* 0x000fe200078e00ff */
[----:B------:R-:W3:Y:S01]  /*00e0*/  S2R R43, SR_TID.X ;  /* 0x00000000002b7919 */ /* 0x000ee20000002100 */
[----:B------:R-:W-:Y:S01]  /*00f0*/  IMAD.MOV.U32 R190, RZ, RZ, c[0x0][0x1e0] ;  /* 0x00007800ffbe7624 */ /* 0x000fe200078e00ff */
[C---:B------:R-:W-:Y:S01]  /*0100*/  ISETP.NE.AND P0, PT, R20.reuse, 0x1, PT ;  /* 0x000000011400780c */ /* 0x040fe20003f05270 */
[----:B------:R-:W-:Y:S01]  /*0110*/  IMAD R5, R23, c[0x0][0x1c0], RZ ;  /* 0x0000700017057a24 */ /* 0x000fe200078e02ff */
[----:B------:R-:W4:Y:S01]  /*0120*/  S2R R44, SR_CTAID.Y ;  /* 0x00000000002c7919 */ /* 0x000f220000002600 */
[----:B------:R-:W-:Y:S02]  /*0130*/  IMAD R20, R20, c[0x0][0x168], RZ ;  /* 0x00005a0014147a24 */ /* 0x000fe400078e02ff */
[----:B------:R-:W-:Y:S01]  /*0140*/  IMAD R5, R22, c[0x0][0x1c4], R5 ;  /* 0x0000710016057a24 */ /* 0x000fe200078e0205 */
[----:B------:R-:W5:Y:S01]  /*0150*/  S2R R9, SR_CTAID.X ;  /* 0x0000000000097919 */ /* 0x000f620000002500 */
[----:B------:R-:W-:Y:S01]  /*0160*/  IMAD.MOV.U32 R191, RZ, RZ, c[0x0][0x1e4] ;  /* 0x00007900ffbf7624 */ /* 0x000fe200078e00ff */
[----:B---3--:R-:W-:-:S04]  /*0170*/  SHF.R.S32.HI R25, RZ, 0x1f, R43 ;  /* 0x0000001fff197819 */ /* 0x008fc8000001142b */
[----:B-1----:R-:W-:Y:S01]  /*0180*/  LEA.HI R2, R25, R43, RZ, 0x3 ;  /* 0x0000002b19027211 */ /* 0x002fe200078f18ff */
[----:B----4-:R-:W-:Y:S01]  /*0190*/  IMAD.WIDE.U32 R6, R44, c[0x0][0x1b8], RZ ;  /* 0x00006e002c067a25 */ /* 0x010fe200078e00ff */
[----:B------:R-:W-:Y:S02]  /*01a0*/  SHF.R.S32.HI R45, RZ, 0x1f, R44 ;  /* 0x0000001fff2d7819 */ /* 0x000fe4000001142c */
[----:B------:R-:W-:Y:S02]  /*01b0*/  LOP3.LUT R0, R2, 0xfffffff8, RZ, 0xc0, !PT ;  /* 0xfffffff802007812 */ /* 0x000fe400078ec0ff */
[----:B------:R-:W-:Y:S01]  /*01c0*/  SHF.R.S32.HI R19, RZ, 0x3, R2 ;  /* 0x00000003ff137819 */ /* 0x000fe20000011402 */
[----:B------:R-:W-:Y:S02]  /*01d0*/  IMAD R2, R45, c[0x0][0x1b8], RZ ;  /* 0x00006e002d027a24 */ /* 0x000fe400078e02ff */
[----:B------:R-:W-:Y:S01]  /*01e0*/  IMAD.IADD R40, R43, 0x1, -R0 ;  /* 0x000000012b287824 */ /* 0x000fe200078e0a00 */
[----:B------:R-:W-:Y:S01]  /*01f0*/  SHF.R.S32.HI R24, RZ, 0x1f, R19 ;  /* 0x0000001fff187819 */ /* 0x000fe20000011413 */
[----:B------:R-:W-:-:S02]  /*0200*/  IMAD R2, R44, c[0x0][0x1bc], R2 ;  /* 0x00006f002c027a24 */ /* 0x000fc400078e0202 */
[----:B------:R-:W-:Y:S02]  /*0210*/  IMAD R0, R40, 0x10, R19 ;  /* 0x0000001028007824 */ /* 0x000fe400078e0213 */
[----:B------:R-:W-:Y:S02]  /*0220*/  IMAD.IADD R3, R7, 0x1, R2 ;  /* 0x0000000107037824 */ /* 0x000fe400078e0202 */
[----:B-----5:R-:W-:Y:S02]  /*0230*/  IMAD R8, R9, 0x80, R0 ;  /* 0x0000008009087824 */ /* 0x020fe400078e0200 */
[----:B------:R-:W-:Y:S02]  /*0240*/  IMAD.MOV.U32 R2, RZ, RZ, R6 ;  /* 0x000000ffff027224 */ /* 0x000fe400078e0006 */
[----:B------:R-:W-:Y:S01]  /*0250*/  @P0 IMAD.HI.U32 R4, R8, c[0x0][0x2c8], RZ ;  /* 0x0000b20008040a27 */ /* 0x000fe200078e00ff */
[----:B------:R-:W-:Y:S03]  /*0260*/  STL [R1+0x50], R8 ;  /* 0x0000500801007387 */ /* 0x000fe60000100800 */
[----:B------:R-:W-:Y:S01]  /*0270*/  IMAD.MOV.U32 R0, RZ, RZ, R8 ;  /* 0x000000ffff007224 */ /* 0x000fe200078e0008 */
[----:B------:R-:W-:Y:S01]  /*0280*/  @P0 SHF.R.U32.HI R0, RZ, c[0x0][0x2cc], R4 ;  /* 0x0000b300ff000a19 */ /* 0x000fe20000011604 */
[----:B------:R-:W-:-:S03]  /*0290*/  IMAD.WIDE.U32 R2, R22, c[0x0][0x1c0], R2 ;  /* 0x0000700016027a25 */ /* 0x000fc600078e0002 */
[--C-:B------:R-:W-:Y:S01]  /*02a0*/  SHF.R.S32.HI R6, RZ, 0x1f, R0.reuse ;  /* 0x0000001fff067819 */ /* 0x100fe20000011400 */
[----:B------:R-:W-:Y:S02]  /*02b0*/  IMAD.MOV R4, RZ, RZ, -R0 ;  /* 0x000000ffff047224 */ /* 0x000fe400078e0a00 */
[----:B------:R-:W-:Y:S02]  /*02c0*/  IMAD.IADD R3, R3, 0x1, R5 ;  /* 0x0000000103037824 */ /* 0x000fe400078e0205 */
[----:B------:R-:W-:Y:S02]  /*02d0*/  IMAD R5, R4, c[0x0][0x2c4], R8 ;  /* 0x0000b10004057a24 */ /* 0x000fe400078e0208 */
[----:B------:R-:W-:Y:S02]  /*02e0*/  IMAD R6, R6, c[0x0][0x1b0], RZ ;  /* 0x00006c0006067a24 */ /* 0x000fe400078e02ff */
[----:B------:R-:W-:Y:S01]  /*02f0*/  IMAD.WIDE.U32 R2, R0, c[0x0][0x1b0], R2 ;  /* 0x00006c0000027a25 */ /* 0x000fe200078e0002 */
[----:B------:R-:W-:-:S03]  /*0300*/  SHF.R.S32.HI R4, RZ, 0x1f, R5 ;  /* 0x0000001fff047819 */ /* 0x000fc60000011405 */
[----:B------:R-:W-:Y:S02]  /*0310*/  IMAD R0, R0, c[0x0][0x1b4], R6 ;  /* 0x00006d0000007a24 */ /* 0x000fe400078e0206 */
[----:B------:R-:W-:Y:S02]  /*0320*/  IMAD.SHL.U32 R46, R40, 0x8, RZ ;  /* 0x00000008282e7824 */ /* 0x000fe400078e00ff */
[----:B------:R-:W-:Y:S02]  /*0330*/  IMAD.IADD R3, R3, 0x1, R0 ;  /* 0x0000000103037824 */ /* 0x000fe400078e0200 */
[----:B------:R-:W-:Y:S01]  /*0340*/  IMAD R0, R4, c[0x0][0x1a8], RZ ;  /* 0x00006a0004007a24 */ /* 0x000fe200078e02ff */
[----:B------:R-:W-:Y:S01]  /*0350*/  ISETP.GE.AND P3, PT, R46, c[0x0][0x198], PT ;  /* 0x000066002e007a0c */ /* 0x000fe20003f66270 */
[----:B------:R-:W-:Y:S01]  /*0360*/  IMAD.WIDE.U32 R2, R5, c[0x0][0x1a8], R2 ;  /* 0x00006a0005027a25 */ /* 0x000fe200078e0002 */
[----:B------:R-:W-:-:S03]  /*0370*/  SHF.R.S32.HI R47, RZ, 0x1f, R46 ;  /* 0x0000001fff2f7819 */ /* 0x000fc6000001142e */
[----:B------:R-:W-:Y:S01]  /*0380*/  IMAD R0, R5, c[0x0][0x1ac], R0 ;  /* 0x00006b0005007a24 */ /* 0x000fe200078e0200 */
[----:B------:R-:W-:Y:S01]  /*0390*/  LEA R7, P0, R2, c[0x0][0x160], 0x1 ;  /* 0x0000580002077a11 */ /* 0x000fe200078008ff */
[----:B------:R-:W-:Y:S02]  /*03a0*/  IMAD.SHL.U32 R4, R19, 0x40, RZ ;  /* 0x0000004013047824 */ /* 0x000fe400078e00ff */
[----:B------:R-:W-:Y:S01]  /*03b0*/  IMAD.IADD R6, R3, 0x1, R0 ;  /* 0x0000000103067824 */ /* 0x000fe200078e0200 */
[----:B------:R-:W-:Y:S01]  /*03c0*/  IADD3 R3, R194, 0x6f, RZ ;  /* 0x0000006fc2037810 */ /* 0x000fe20007ffe0ff */
[----:B------:R-:W-:Y:S01]  /*03d0*/  IMAD R9, R9, 0x80, R19 ;  /* 0x0000008009097824 */ /* 0x000fe200078e0213 */
[----:B------:R-:W-:Y:S01]  /*03e0*/  LOP3.LUT R0, R4, 0x1c0, RZ, 0xc0, !PT ;  /* 0x000001c004007812 */ /* 0x000fe200078ec0ff */
[----:B------:R-:W-:Y:S01]  /*03f0*/  SHFL.IDX PT, R8, R7, 0x1, 0x181f ;  /* 0x00381f0007087f89 */ /* 0x000fe200000e0000 */
[----:B------:R-:W-:Y:S02]  /*0400*/  LEA.HI.X R6, R2, c[0x0][0x164], R6, 0x1, P0 ;  /* 0x0000590002067a11 */ /* 0x000fe400000f0c06 */
[----:B------:R-:W-:Y:S01]  /*0410*/  SHF.R.U32.HI R2, RZ, 0x3, R0 ;  /* 0x00000003ff027819 */ /* 0x000fe20000011600 */
[----:B------:R-:W1:Y:S01]  /*0420*/  SHFL.IDX PT, R4, R7, RZ, 0x181f ;  /* 0x00181fff07047589 */ /* 0x000e6200000e0000 */
[----:B------:R-:W-:-:S02]  /*0430*/  LOP3.LUT R0, R0, 0x38, R46, 0xf8, !PT ;  /* 0x0000003800007812 */ /* 0x000fc400078ef82e */
[----:B------:R-:W-:Y:S01]  /*0440*/  ISETP.GE.AND P4, PT, R9, R20, PT ;  /* 0x000000140900720c */ /* 0x000fe20003f86270 */
[----:B------:R-:W3:Y:S01]  /*0450*/  SHFL.IDX PT, R5, R6, RZ, 0x181f ;  /* 0x00181fff06057589 */ /* 0x000ee200000e0000 */
[----:B------:R-:W-:Y:S02]  /*0460*/  LOP3.LUT R0, R0, R2, RZ, 0x3c, !PT ;  /* 0x0000000200007212 */ /* 0x000fe400078e3cff */
[----:B------:R-:W-:Y:S01]  /*0470*/  LEA.HI R2, R25, R43, RZ, 0x6 ;  /* 0x0000002b19027211 */ /* 0x000fe200078f30ff */
[----:B------:R-:W4:Y:S01]  /*0480*/  SHFL.IDX PT, R11, R6, 0x1, 0x181f ;  /* 0x00381f00060b7f89 */ /* 0x000f2200000e0000 */
[C---:B------:R-:W-:Y:S02]  /*0490*/  IADD3 R10, R9.reuse, 0x10, RZ ;  /* 0x00000010090a7810 */ /* 0x040fe40007ffe0ff */
[C---:B------:R-:W-:Y:S01]  /*04a0*/  IADD3 R14, R9.reuse, 0x20, RZ ;  /* 0x00000020090e7810 */ /* 0x040fe20007ffe0ff */
[----:B------:R-:W-:Y:S01]  /*04b0*/  IMAD.SHL.U32 R2, R2, 0x8, RZ ;  /* 0x0000000802027824 */ /* 0x000fe200078e00ff */
[----:B------:R-:W-:Y:S01]  /*04c0*/  ISETP.GE.AND P2, PT, R10, R20, PT ;  /* 0x000000140a00720c */ /* 0x000fe20003f46270 */
[----:B------:R-:W-:Y:S01]  /*04d0*/  SHFL.IDX PT, R12, R6, 0x2, 0x181f ;  /* 0x00581f00060c7f89 */ /* 0x000fe200000e0000 */
[----:B------:R-:W-:-:S02]  /*04e0*/  IADD3 R13, R9, 0x30, RZ ;  /* 0x00000030090d7810 */ /* 0x000fc40007ffe0ff */
[----:B------:R-:W-:Y:S01]  /*04f0*/  LOP3.LUT R195, R0, 0xfffffe00, R2, 0xf8, !PT ;  /* 0xfffffe0000c37812 */ /* 0x000fe200078ef802 */
[----:B------:R-:W5:Y:S01]  /*0500*/  SHFL.IDX PT, R10, R7, 0x2, 0x181f ;  /* 0x00581f00070a7f89 */ /* 0x000f6200000e0000 */
[----:B------:R-:W-:Y:S01]  /*0510*/  IMAD.MOV.U32 R2, RZ, RZ, RZ ;  /* 0x000000ffff027224 */ /* 0x000fe200078e00ff */
[----:B------:R-:W-:Y:S02]  /*0520*/  ISETP.GE.AND P1, PT, R13, R20, PT ;  /* 0x000000140d00720c */ /* 0x000fe40003f26270 */
[----:B------:R-:W-:Y:S01]  /*0530*/  @!P4 IMAD.SHL.U32 R0, R195, 0x2, RZ ;  /* 0x00000002c300c824 */ /* 0x000fe200078e00ff */
[----:B------:R-:W-:Y:S01]  /*0540*/  IADD3 R13, R9, 0x40, RZ ;  /* 0x00000040090d7810 */ /* 0x000fe20007ffe0ff */
[----:B------:R-:W-:Y:S01]  /*0550*/  IMAD.HI R18, R3, -0x6db6db6d, R2 ;  /* 0x9249249303127827 */ /* 0x000fe200078e0202 */
[----:B-1----:R-:W-:Y:S01]  /*0560*/  @!P4 LEA R4, P0, R46, R4, 0x1 ;  /* 0x000000042e04c211 */ /* 0x002fe200078008ff */
[----:B------:R-:W-:Y:S01]  /*0570*/  SHFL.IDX PT, R17, R6, 0x5, 0x181f ;  /* 0x00b81f0006117f89 */ /* 0x000fe200000e0000 */
[----:B------:R-:W-:-:S02]  /*0580*/  ISETP.GE.AND P5, PT, R13, R20, PT ;  /* 0x000000140d00720c */ /* 0x000fc40003fa6270 */
[----:B---3--:R-:W-:Y:S01]  /*0590*/  @!P4 LEA.HI.X R5, R46, R5, R47, 0x1, P0 ;  /* 0x000000052e05c211 */ /* 0x008fe200000f0c2f */
[----:B------:R-:W-:Y:S01]  /*05a0*/  SHFL.IDX PT, R15, R7, 0x6, 0x181f ;  /* 0x00d81f00070f7f89 */ /* 0x000fe200000e0000 */
[----:B------:R-:W-:-:S03]  /*05b0*/  ISETP.GE.AND P0, PT, R14, R20, PT ;  /* 0x000000140e00720c */ /* 0x000fc60003f06270 */
[----:B------:R1:W-:Y:S01]  /*05c0*/  @!P4 LDGSTS.E.BYPASS.LTC128B.128 [R0+0x7100], [R4.64], !P3 ;  /* 0x071000000400cfae */ /* 0x0003e2000d901d48 */
[C---:B------:R-:W-:Y:S02]  /*05d0*/  @!P2 LEA R2, P4, R46.reuse, R8, 0x1 ;  /* 0x000000082e02a211 */ /* 0x040fe400078808ff */
[----:B------:R-:W-:Y:S01]  /*05e0*/  IADD3 R8, R9, 0x50, RZ ;  /* 0x0000005009087810 */ /* 0x000fe20007ffe0ff */
[----:B------:R-:W-:Y:S01]  /*05f0*/  SHFL.IDX PT, R16, R6, 0x6, 0x181f ;  /* 0x00d81f0006107f89 */ /* 0x000fe200000e0000 */
[----:B----4-:R-:W-:Y:S02]  /*0600*/  @!P2 LEA.HI.X R3, R46, R11, R47, 0x1, P4 ;  /* 0x0000000b2e03a211 */ /* 0x010fe400020f0c2f */
[----:B------:R-:W-:Y:S01]  /*0610*/  ISETP.GE.AND P4, PT, R8, R20, PT ;  /* 0x000000140800720c */ /* 0x000fe20003f86270 */
[----:B------:R-:W-:Y:S04]  /*0620*/  SHFL.IDX PT, R11, R7, 0x5, 0x181f ;  /* 0x00b81f00070b7f89 */ /* 0x000fe800000e0000 */
[----:B------:R-:W-:Y:S04]  /*0630*/  SHFL.IDX PT, R8, R7, 0x4, 0x181f ;  /* 0x00981f0007087f89 */ /* 0x000fe800000e0000 */
[----:B------:R-:W-:Y:S04]  /*0640*/  SHFL.IDX PT, R14, R6, 0x7, 0x181f ;  /* 0x00f81f00060e7f89 */ /* 0x000fe800000e0000 */
[----:B------:R-:W-:Y:S04]  /*0650*/  SHFL.IDX PT, R13, R7, 0x7, 0x181f ;  /* 0x00f81f00070d7f89 */ /* 0x000fe800000e0000 */
[----:B------:R-:W-:Y:S01]  /*0660*/  STL [R1+0x28], R195 ;  /* 0x000028c301007387 */ /* 0x000fe20000100800 */
[----:B-1----:R-:W-:-:S03]  /*0670*/  @!P2 IMAD.SHL.U32 R0, R195, 0x2, RZ ;  /* 0x00000002c300a824 */ /* 0x002fc600078e00ff */
[----:B------:R-:W1:Y:S04]  /*0680*/  SHFL.IDX PT, R4, R7, 0x3, 0x181f ;  /* 0x00781f0007047f89 */ /* 0x000e6800000e0000 */
[----:B------:R-:W3:Y:S04]  /*0690*/  SHFL.IDX PT, R5, R6, 0x3, 0x181f ;  /* 0x00781f0006057f89 */ /* 0x000ee800000e0000 */
[----:B------:R5:W-:Y:S04]  /*06a0*/  @!P2 LDGSTS.E.BYPASS.LTC128B.128 [R0+0x7900], [R2.64], !P3 ;  /* 0x079000000200afae */ /* 0x000be8000d901d48 */
[----:B------:R-:W-:Y:S01]  /*06b0*/  STL.64 [R1+0x30], R46 ;  /* 0x0000302e01007387 */ /* 0x000fe20000100a00 */
[----:B-----5:R-:W-:Y:S01]  /*06c0*/  @!P0 LEA R2, P2, R46, R10, 0x1 ;  /* 0x0000000a2e028211 */ /* 0x020fe200078408ff */
[----:B------:R-:W-:Y:S01]  /*06d0*/  IMAD R10, R24, c[0x0][0x1e0], RZ ;  /* 0x00007800180a7a24 */ /* 0x000fe200078e02ff */
[----:B------:R-:W-:-:S02]  /*06e0*/  IADD3 R0, R9, 0x60, RZ ;  /* 0x0000006009007810 */ /* 0x000fc40007ffe0ff */
[----:B------:R-:W-:Y:S01]  /*06f0*/  @!P0 LEA.HI.X R3, R46, R12, R47, 0x1, P2 ;  /* 0x0000000c2e038211 */ /* 0x000fe200010f0c2f */
[----:B------:R-:W-:Y:S01]  /*0700*/  IMAD R10, R19, c[0x0][0x1e4], R10 ;  /* 0x00007900130a7a24 */ /* 0x000fe200078e020a */
[----:B------:R4:W5:Y:S01]  /*0710*/  SHFL.IDX PT, R12, R6, 0x4, 0x181f ;  /* 0x00981f00060c7f89 */ /* 0x00096200000e0000 */
[----:B------:R-:W-:Y:S01]  /*0720*/  ISETP.GE.AND P2, PT, R0, R20, PT ;  /* 0x000000140000720c */ /* 0x000fe20003f46270 */
[----:B------:R-:W-:-:S05]  /*0730*/  @!P0 IMAD.SHL.U32 R0, R195, 0x2, RZ ;  /* 0x00000002c3008824 */ /* 0x000fca00078e00ff */
[----:B------:R1:W-:Y:S01]  /*0740*/  @!P0 LDGSTS.E.BYPASS.LTC128B.128 [R0+0x8100], [R2.64], !P3 ;  /* 0x0810000002008fae */ /* 0x0003e2000d901d48 */
[----:B----4-:R-:W-:Y:S02]  /*0750*/  IADD3 R6, R9, 0x70, RZ ;  /* 0x0000007009067810 */ /* 0x010fe40007ffe0ff */
[----:B-1----:R-:W-:Y:S01]  /*0760*/  @!P1 LEA R2, P0, R46, R4, 0x1 ;  /* 0x000000042e029211 */ /* 0x002fe200078008ff */
[----:B------:R-:W-:-:S03]  /*0770*/  @!P1 IMAD.SHL.U32 R0, R195, 0x2, RZ ;  /* 0x00000002c3009824 */ /* 0x000fc600078e00ff */
[--C-:B---3--:R-:W-:Y:S01]  /*0780*/  @!P1 LEA.HI.X R3, R46, R5, R47.reuse, 0x1, P0 ;  /* 0x000000052e039211 */ /* 0x108fe200000f0c2f */
[----:B------:R-:W-:Y:S01]  /*0790*/  IMAD.WIDE.U32 R4, R19, c[0x0][0x1e0], R46 ;  /* 0x0000780013047a25 */ /* 0x000fe200078e002e */
[----:B------:R-:W-:-:S03]  /*07a0*/  ISETP.GE.AND P0, PT, R6, R20, PT ;  /* 0x000000140600720c */ /* 0x000fc60003f06270 */
[----:B------:R1:W-:Y:S01]  /*07b0*/  @!P1 LDGSTS.E.BYPASS.LTC128B.128 [R0+0x8900], [R2.64], !P3 ;  /* 0x0890000002009fae */ /* 0x0003e2000d901d48 */
[----:B------:R-:W-:-:S04]  /*07c0*/  @!P5 LEA R8, P1, R46, R8, 0x1 ;  /* 0x000000082e08d211 */ /* 0x000fc800078208ff */
[C-C-:B-----5:R-:W-:Y:S01]  /*07d0*/  @!P5 LEA.HI.X R9, R46.reuse, R12, R47.reuse, 0x1, P1 ;  /* 0x0000000c2e09d211 */ /* 0x160fe200008f0c2f */
[----:B------:R-:W-:Y:S01]  /*07e0*/  @!P4 IMAD.SHL.U32 R12, R195, 0x2, RZ ;  /* 0x00000002c30cc824 */ /* 0x000fe200078e00ff */
[C---:B------:R-:W-:Y:S02]  /*07f0*/  @!P4 LEA R6, P1, R46.reuse, R11, 0x1 ;  /* 0x0000000b2e06c211 */ /* 0x040fe400078208ff */
[----:B------:R-:W-:Y:S02]  /*0800*/  SHF.R.U32.HI R11, RZ, 0x1f, R18 ;  /* 0x0000001fff0b7819 */ /* 0x000fe40000011612 */
[----:B------:R-:W-:Y:S02]  /*0810*/  @!P4 LEA.HI.X R7, R46, R17, R47, 0x1, P1 ;  /* 0x000000112e07c211 */ /* 0x000fe400008f0c2f */
[----:B------:R-:W-:Y:S01]  /*0820*/  LEA.HI.SX32 R198, R18, R11, 0x1a ;  /* 0x0000000b12c67211 */ /* 0x000fe200078fd2ff */
[----:B------:R-:W-:-:S03]  /*0830*/  IMAD.SHL.U32 R18, R19, 0x8, RZ ;  /* 0x0000000813127824 */ /* 0x000fc600078e00ff */
[----:B------:R-:W-:Y:S01]  /*0840*/  IADD3 R41, R198, -0x1, RZ ;  /* 0xffffffffc6297810 */ /* 0x000fe20007ffe0ff */
[----:B------:R3:W-:Y:S03]  /*0850*/  STL [R1], R198 ;  /* 0x000000c601007387 */ /* 0x0007e60000100800 */
[----:B------:R-:W-:Y:S01]  /*0860*/  SHF.R.S32.HI R42, RZ, 0x1f, R41 ;  /* 0x0000001fff2a7819 */ /* 0x000fe20000011429 */
[----:B-1----:R-:W-:Y:S02]  /*0870*/  IMAD.IADD R3, R5, 0x1, R10 ;  /* 0x0000000105037824 */ /* 0x002fe400078e020a */
[----:B------:R-:W-:Y:S02]  /*0880*/  IMAD R0, R45, c[0x0][0x1e8], RZ ;  /* 0x00007a002d007a24 */ /* 0x000fe400078e02ff */
[----:B------:R-:W-:Y:S01]  /*0890*/  IMAD.MOV.U32 R2, RZ, RZ, R4 ;  /* 0x000000ffff027224 */ /* 0x000fe200078e0004 */
[----:B------:R-:W-:Y:S01]  /*08a0*/  @!P2 LEA R4, P1, R46, R15, 0x1 ;  /* 0x0000000f2e04a211 */ /* 0x000fe200078208ff */
[----:B------:R-:W-:-:S02]  /*08b0*/  IMAD R0, R44, c[0x0][0x1ec], R0 ;  /* 0x00007b002c007a24 */ /* 0x000fc400078e0200 */
[----:B------:R-:W-:Y:S01]  /*08c0*/  IMAD.WIDE.U32 R2, R44, c[0x0][0x1e8], R2 ;  /* 0x00007a002c027a25 */ /* 0x000fe200078e0002 */
[C-C-:B------:R-:W-:Y:S02]  /*08d0*/  @!P2 LEA.HI.X R5, R46.reuse, R16, R47.reuse, 0x1, P1 ;  /* 0x000000102e05a211 */ /* 0x140fe400008f0c2f */
[C---:B------:R-:W-:Y:S01]  /*08e0*/  @!P0 LEA R10, P1, R46.reuse, R13, 0x1 ;  /* 0x0000000d2e0a8211 */ /* 0x040fe200078208ff */
[----:B------:R-:W-:Y:S01]  /*08f0*/  IMAD.IADD R3, R3, 0x1, R0 ;  /* 0x0000000103037824 */ /* 0x000fe200078e0200 */
[----:B------:R-:W-:Y:S01]  /*0900*/  LEA.HI R13, R25, R43, RZ, 0x4 ;  /* 0x0000002b190d7211 */ /* 0x000fe200078f20ff */
[----:B------:R-:W-:Y:S01]  /*0910*/  @!P5 IMAD.SHL.U32 R0, R195, 0x2, RZ ;  /* 0x00000002c300d824 */ /* 0x000fe200078e00ff */
[----:B------:R-:W-:-:S04]  /*0920*/  @!P0 LEA.HI.X R11, R46, R14, R47, 0x1, P1 ;  /* 0x0000000e2e0b8211 */ /* 0x000fc800008f0c2f */
[----:B------:R1:W-:Y:S04]  /*0930*/  @!P5 LDGSTS.E.BYPASS.LTC128B.128 [R0+0x9100], [R8.64], !P3 ;  /* 0x091000000800dfae */ /* 0x0003e8000d901d48 */
[----:B------:R4:W-:Y:S01]  /*0940*/  @!P4 LDGSTS.E.BYPASS.LTC128B.128 [R12+0x9900], [R6.64], !P3 ;  /* 0x09900000060ccfae */ /* 0x0009e2000d901d48 */
[----:B--2---:R-:W-:Y:S01]  /*0950*/  @P6 SHF.R.S32.HI R17, RZ, 0x1f, R21 ;  /* 0x0000001fff116819 */ /* 0x004fe20000011415 */
[----:B------:R-:W-:Y:S02]  /*0960*/  @!P6 IMAD.MOV.U32 R17, RZ, RZ, R23 ;  /* 0x000000ffff11e224 */ /* 0x000fe400078e0017 */
[----:B------:R-:W-:Y:S02]  /*0970*/  @P6 IMAD.MOV.U32 R16, RZ, RZ, R21 ;  /* 0x000000ffff106224 */ /* 0x000fe400078e0015 */
[----:B------:R-:W-:-:S04]  /*0980*/  @!P6 IMAD.MOV.U32 R16, RZ, RZ, R22 ;  /* 0x000000ffff10e224 */ /* 0x000fc800078e0016 */
[----:B------:R-:W-:-:S04]  /*0990*/  IMAD.WIDE.U32 R26, R16, c[0x0][0x1f0], R2 ;  /* 0x00007c00101a7a25 */ /* 0x000fc800078e0002 */
[----:B------:R-:W-:Y:S01]  /*09a0*/  IMAD.MOV.U32 R196, RZ, RZ, R26 ;  /* 0x000000ffffc47224 */ /* 0x000fe200078e001a */
[----:B------:R3:W-:Y:S01]  /*09b0*/  STL.64 [R1+0x48], R26 ;  /* 0x0000481a01007387 */ /* 0x0007e20000100a00 */
[----:B-1----:R-:W-:Y:S02]  /*09c0*/  @!P2 IMAD.SHL.U32 R0, R195, 0x2, RZ ;  /* 0x00000002c300a824 */ /* 0x002fe400078e00ff */
[----:B------:R-:W-:Y:S02]  /*09d0*/  IMAD.MOV.U32 R8, RZ, RZ, 0x70 ;  /* 0x00000070ff087424 */ /* 0x000fe400078e00ff */
[----:B----4-:R-:W-:Y:S01]  /*09e0*/  IMAD.SHL.U32 R7, R191, 0x20, RZ ;  /* 0x00000020bf077824 */ /* 0x010fe200078e00ff */
[----:B------:R1:W-:Y:S01]  /*09f0*/  @!P2 LDGSTS.E.BYPASS.LTC128B.128 [R0+0xa100], [R4.64], !P3 ;  /* 0x0a1000000400afae */ /* 0x0003e2000d901d48 */
[----:B------:R-:W-:-:S04]  /*0a00*/  IMAD.WIDE.U32 R192, R8, c[0x0][0x1e0], RZ ;  /* 0x0000780008c07a25 */ /* 0x000fc800078e00ff */
[----:B------:R-:W-:-:S05]  /*0a10*/  IMAD R160, R198, -0x70, R8 ;  /* 0xffffff90c6a07824 */ /* 0x000fca00078e0208 */
[----:B------:R-:W-:-:S04]  /*0a20*/  IADD3 R23, R160, c[0x0][0x1d0], -R19 ;  /* 0x00007400a0177a10 */ /* 0x000fc80007ffe813 */
[C---:B------:R-:W-:Y:S02]  /*0a30*/  ISETP.GE.AND P6, PT, R23.reuse, 0x21, PT ;  /* 0x000000211700780c */ /* 0x040fe40003fc6270 */
[C---:B------:R-:W-:Y:S02]  /*0a40*/  ISETP.GE.AND P2, PT, R23.reuse, 0x1, PT ;  /* 0x000000011700780c */ /* 0x040fe40003f46270 */
[----:B------:R-:W-:Y:S01]  /*0a50*/  ISETP.GE.AND P1, PT, R23, 0x11, PT ;  /* 0x000000111700780c */ /* 0x000fe20003f26270 */
[----:B-1----:R-:W-:Y:S02]  /*0a60*/  IMAD R4, R8, c[0x0][0x1e4], RZ ;  /* 0x0000790008047a24 */ /* 0x002fe400078e02ff */
[----:B------:R-:W-:Y:S02]  /*0a70*/  IMAD R0, R17, c[0x0][0x1f0], RZ ;  /* 0x00007c0011007a24 */ /* 0x000fe400078e02ff */
[----:B------:R-:W-:Y:S02]  /*0a80*/  IMAD.IADD R189, R193, 0x1, R4 ;  /* 0x00000001c1bd7824 */ /* 0x000fe400078e0204 */
[----:B------:R-:W-:-:S02]  /*0a90*/  IMAD R4, R16, c[0x0][0x1f4], R0 ;  /* 0x00007d0010047a24 */ /* 0x000fc400078e0200 */
[----:B------:R-:W-:Y:S02]  /*0aa0*/  IMAD R0, R189, R41, RZ ;  /* 0x00000029bd007224 */ /* 0x000fe400078e02ff */
[----:B------:R-:W-:Y:S02]  /*0ab0*/  IMAD.IADD R197, R27, 0x1, R4 ;  /* 0x000000011bc57824 */ /* 0x000fe400078e0204 */
[-C--:B------:R-:W-:Y:S02]  /*0ac0*/  IMAD R4, R42, R192.reuse, R0 ;  /* 0x000000c02a047224 */ /* 0x080fe400078e0200 */
[----:B------:R-:W-:Y:S01]  /*0ad0*/  @!P0 IMAD.SHL.U32 R0, R195, 0x2, RZ ;  /* 0x00000002c3008824 */ /* 0x000fe200078e00ff */
[----:B------:R3:W-:Y:S01]  /*0ae0*/  STL.64 [R1+0x40], R196 ;  /* 0x000040c401007387 */ /* 0x0007e20000100a00 */
[----:B------:R-:W-:-:S03]  /*0af0*/  IMAD.WIDE.U32 R2, R41, R192, R196 ;  /* 0x000000c029027225 */ /* 0x000fc600078e00c4 */
[----:B------:R1:W-:Y:S01]  /*0b00*/  @!P0 LDGSTS.E.BYPASS.LTC128B.128 [R0+0xa900], [R10.64], !P3 ;  /* 0x0a9000000a008fae */ /* 0x0003e2000d901d48 */
[----:B------:R-:W-:Y:S01]  /*0b10*/  IMAD.IADD R3, R3, 0x1, R4 ;  /* 0x0000000103037824 */ /* 0x000fe200078e0204 */
[----:B------:R-:W-:Y:S01]  /*0b20*/  @P2 LEA R6, P5, R2, c[0x0][0x1c8], 0x1 ;  /* 0x0000720002062a11 */ /* 0x000fe200078a08ff */
[----:B------:R-:W-:Y:S01]  /*0b30*/  @P2 IMAD.SHL.U32 R9, R195, 0x2, RZ ;  /* 0x00000002c3092824 */ /* 0x000fe200078e00ff */
[----:B------:R-:W0:Y:S04]  /*0b40*/  LDGDEPBAR ;  /* 0x00000000000079af */ /* 0x000e280000000000 */
[----:B------:R-:W-:Y:S01]  /*0b50*/  BAR.SYNC.DEFER_BLOCKING 0x0 ;  /* 0x0000000000007b1d */ /* 0x000fe20000010000 */
[----:B------:R-:W-:Y:S01]  /*0b60*/  ISETP.GE.AND P0, PT, R46, c[0x0][0x1d4], PT ;  /* 0x000075002e007a0c */ /* 0x000fe20003f06270 */
[C---:B-1----:R-:W-:Y:S01]  /*0b70*/  IMAD.WIDE.U32 R10, R190.reuse, 0x20, RZ ;  /* 0x00000020be0a7825 */ /* 0x042fe200078e00ff */
[----:B------:R-:W-:-:S04]  /*0b80*/  @P1 LEA R0, P4, R190, R2, 0x4 ;  /* 0x00000002be001211 */ /* 0x000fc800078820ff */
[----:B------:R-:W-:Y:S02]  /*0b90*/  @P6 IADD3 R8, P3, R2, R10, RZ ;  /* 0x0000000a02086210 */ /* 0x000fe40007f7e0ff */
[----:B------:R-:W-:Y:S02]  /*0ba0*/  @P1 LEA.HI.X R5, R190, R3, R191, 0x4, P4 ;  /* 0x00000003be051211 */ /* 0x000fe400020f24bf */
[----:B------:R-:W-:Y:S02]  /*0bb0*/  @P6 IADD3.X R10, R3, R11, R7, P3, !PT ;  /* 0x0000000b030a6210 */ /* 0x000fe40001ffe407 */
[----:B------:R-:W-:Y:S02]  /*0bc0*/  @P2 LEA.HI.X R7, R2, c[0x0][0x1cc], R3, 0x1, P5 ;  /* 0x0000730002072a11 */ /* 0x000fe400028f0c03 */
[----:B------:R-:W-:Y:S02]  /*0bd0*/  ISETP.GE.AND P5, PT, R23, 0x31, PT ;  /* 0x000000311700780c */ /* 0x000fe40003fa6270 */
[----:B------:R-:W-:Y:S01]  /*0be0*/  @P1 LEA R4, P4, R0, c[0x0][0x1c8], 0x1 ;  /* 0x0000720000041a11 */ /* 0x000fe200078808ff */
[----:B------:R-:W-:Y:S01]  /*0bf0*/  @!PT LDS RZ, [RZ] ;  /* 0x00000000fffff984 */ /* 0x000fe20000000800 */
[----:B------:R-:W-:Y:S01]  /*0c00*/  @!PT LDS RZ, [RZ] ;  /* 0x00000000fffff984 */ /* 0x000fe20000000800 */
[----:B------:R-:W-:Y:S01]  /*0c10*/  @!PT LDS RZ, [RZ] ;  /* 0x00000000fffff984 */ /* 0x000fe20000000800 */
[----:B------:R1:W-:Y:S01]  /*0c20*/  @P2 LDGSTS.E.BYPASS.LTC128B.128 [R9+0x3900], [R6.64], !P0 ;  /* 0x0390000006092fae */ /* 0x0003e2000c101d48 */
[----:B------:R-:W-:-:S02]  /*0c30*/  SHF.R.S32.HI R11, RZ, 0x4, R13 ;  /* 0x00000004ff0b7819 */ /* 0x000fc4000001140d */
[----:B------:R-:W-:Y:S01]  /*0c40*/  @P1 LEA.HI.X R5, R0, c[0x0][0x1cc], R5, 0x1, P4 ;  /* 0x0000730000051a11 */ /* 0x000fe200020f0c05 */
[----:B------:R-:W-:Y:S01]  /*0c50*/  @P1 IMAD.SHL.U32 R0, R195, 0x2, RZ ;  /* 0x00000002c3001824 */ /* 0x000fe200078e00ff */
[C---:B------:R-:W-:Y:S02]  /*0c60*/  ISETP.GE.AND P4, PT, R23.reuse, 0x41, PT ;  /* 0x000000411700780c */ /* 0x040fe40003f86270 */
[C---:B------:R-:W-:Y:S02]  /*0c70*/  ISETP.GE.AND P2, PT, R23.reuse, 0x61, PT ;  /* 0x000000611700780c */ /* 0x040fe40003f46270 */
[----:B------:R2:W-:Y:S01]  /*0c80*/  @P1 LDGSTS.E.BYPASS.LTC128B.128 [R0+0x4100], [R4.64], !P0 ;  /* 0x0410000004001fae */ /* 0x0005e2000c101d48 */
[C---:B------:R-:W-:Y:S02]  /*0c90*/  @P6 LEA R14, P1, R8.reuse, c[0x0][0x1c8], 0x1 ;  /* 0x00007200080e6a11 */ /* 0x040fe400078208ff */
[----:B------:R-:W-:Y:S02]  /*0ca0*/  ISETP.GE.AND P3, PT, R23, 0x51, PT ;  /* 0x000000511700780c */ /* 0x000fe40003f66270 */
[----:B------:R-:W-:-:S02]  /*0cb0*/  @P6 LEA.HI.X R15, R8, c[0x0][0x1cc], R10, 0x1, P1 ;  /* 0x00007300080f6a11 */ /* 0x000fc400008f0c0a */
[----:B------:R-:W-:-:S04]  /*0cc0*/  LOP3.LUT R10, R13, 0xfffffff0, RZ, 0xc0, !PT ;  /* 0xfffffff00d0a7812 */ /* 0x000fc800078ec0ff */
[----:B------:R-:W-:Y:S02]  /*0cd0*/  @P2 IMAD R21, R191, 0x60, RZ ;  /* 0x00000060bf152824 */ /* 0x000fe400078e02ff */
[----:B------:R-:W-:Y:S01]  /*0ce0*/  IMAD.IADD R10, R43, 0x1, -R10 ;  /* 0x000000012b0a7824 */ /* 0x000fe200078e0a0a */
[----:B-1----:R-:W-:Y:S02]  /*0cf0*/  LEA.HI R6, R13, R11, RZ, 0x1 ;  /* 0x0000000b0d067211 */ /* 0x002fe400078f08ff */
[C---:B------:R-:W-:Y:S02]  /*0d00*/  @P3 IMAD R7, R191.reuse, 0x50, RZ ;  /* 0x00000050bf073824 */ /* 0x040fe400078e02ff */
[----:B------:R-:W-:Y:S02]  /*0d10*/  SHF.R.S32.HI R20, RZ, 0x1f, R10 ;  /* 0x0000001fff147819 */ /* 0x000fe4000001140a */
[----:B------:R-:W-:Y:S02]  /*0d20*/  LOP3.LUT R6, R6, 0xfffffffe, RZ, 0xc0, !PT ;  /* 0xfffffffe06067812 */ /* 0x000fe400078ec0ff */
[----:B------:R-:W-:Y:S01]  /*0d30*/  LEA.HI R20, R20, R10, RZ, 0x3 ;  /* 0x0000000a14147211 */ /* 0x000fe200078f18ff */
[----:B--2---:R-:W-:-:S02]  /*0d40*/  @P5 IMAD R0, R191, 0x30, RZ ;  /* 0x00000030bf005824 */ /* 0x004fc400078e02ff */
[----:B------:R-:W-:-:S04]  /*0d50*/  @P5 IMAD.WIDE.U32 R4, R190, 0x30, R2 ;  /* 0x00000030be045825 */ /* 0x000fc800078e0002 */
[----:B------:R-:W-:Y:S01]  /*0d60*/  @P5 IMAD.IADD R0, R5, 0x1, R0 ;  /* 0x0000000105005824 */ /* 0x000fe200078e0200 */
[----:B------:R-:W-:Y:S01]  /*0d70*/  @P5 LEA R12, P1, R4, c[0x0][0x1c8], 0x1 ;  /* 0x00007200040c5a11 */ /* 0x000fe200078208ff */
[----:B------:R-:W-:Y:S01]  /*0d80*/  IMAD.IADD R22, R11, 0x1, -R6 ;  /* 0x000000010b167824 */ /* 0x000fe200078e0a06 */
[----:B------:R-:W-:Y:S01]  /*0d90*/  LOP3.LUT R11, R20, 0xfffffff8, RZ, 0xc0, !PT ;  /* 0xfffffff8140b7812 */ /* 0x000fe200078ec0ff */
[----:B------:R-:W-:Y:S01]  /*0da0*/  @P2 IMAD.MOV.U32 R5, RZ, RZ, R3 ;  /* 0x000000ffff052224 */ /* 0x000fe200078e0003 */
[----:B------:R-:W-:Y:S01]  /*0db0*/  @P5 LEA.HI.X R13, R4, c[0x0][0x1cc], R0, 0x1, P1 ;  /* 0x00007300040d5a11 */ /* 0x000fe200008f0c00 */
[----:B------:R-:W-:Y:S01]  /*0dc0*/  @P2 IMAD.MOV.U32 R4, RZ, RZ, R2 ;  /* 0x000000ffff042224 */ /* 0x000fe200078e0002 */
[----:B------:R-:W-:Y:S01]  /*0dd0*/  @P4 LEA R0, P1, R190, R2, 0x6 ;  /* 0x00000002be004211 */ /* 0x000fe200078230ff */
[----:B------:R-:W-:Y:S02]  /*0de0*/  IMAD.IADD R11, R10, 0x1, -R11 ;  /* 0x000000010a0b7824 */ /* 0x000fe400078e0a0b */
[C---:B------:R-:W-:Y:S01]  /*0df0*/  @P2 IMAD.WIDE.U32 R4, R190.reuse, 0x60, R4 ;  /* 0x00000060be042825 */ /* 0x040fe200078e0004 */
[----:B------:R-:W-:-:S02]  /*0e00*/  @P4 LEA.HI.X R6, R190, R3, R191, 0x6, P1 ;  /* 0x00000003be064211 */ /* 0x000fc400008f34bf */
[----:B------:R-:W-:Y:S01]  /*0e10*/  @P4 LEA R8, P1, R0, c[0x0][0x1c8], 0x1 ;  /* 0x0000720000084a11 */ /* 0x000fe200078208ff */
[----:B------:R-:W-:-:S03]  /*0e20*/  @P3 IMAD.WIDE.U32 R2, R190, 0x50, R2 ;  /* 0x00000050be023825 */ /* 0x000fc600078e0002 */
[----:B------:R-:W-:Y:S01]  /*0e30*/  @P4 LEA.HI.X R9, R0, c[0x0][0x1cc], R6, 0x1, P1 ;  /* 0x0000730000094a11 */ /* 0x000fe200008f0c06 */
[----:B------:R-:W-:Y:S01]  /*0e40*/  IMAD.SHL.U32 R0, R40, 0x40, RZ ;  /* 0x0000004028007824 */ /* 0x000fe200078e00ff */
[----:B------:R-:W-:Y:S01]  /*0e50*/  @P3 LEA R6, P1, R2, c[0x0][0x1c8], 0x1 ;  /* 0x0000720002063a11 */ /* 0x000fe200078208ff */
[----:B------:R-:W-:-:S03]  /*0e60*/  @P3 IMAD.IADD R3, R3, 0x1, R7 ;  /* 0x0000000103033824 */ /* 0x000fc600078e0207 */
[----:B------:R-:W-:Y:S02]  /*0e70*/  LOP3.LUT R0, R0, 0x1c0, RZ, 0xc0, !PT ;  /* 0x000001c000007812 */ /* 0x000fe400078ec0ff */
[----:B------:R-:W-:Y:S02]  /*0e80*/  @P3 LEA.HI.X R7, R2, c[0x0][0x1cc], R3, 0x1, P1 ;  /* 0x0000730002073a11 */ /* 0x000fe400008f0c03 */
[----:B------:R-:W-:Y:S02]  /*0e90*/  LOP3.LUT R18, R0, 0x8, R18, 0xf8, !PT ;  /* 0x0000000800127812 */ /* 0x000fe400078ef812 */
[----:B------:R-:W-:Y:S01]  /*0ea0*/  SHF.R.U32.HI R3, RZ, 0x3, R0 ;  /* 0x00000003ff037819 */ /* 0x000fe20000011600 */
[----:B------:R-:W-:Y:S01]  /*0eb0*/  @P2 IMAD.IADD R0, R5, 0x1, R21 ;  /* 0x0000000105002824 */ /* 0x000fe200078e0215 */
[----:B------:R-:W-:Y:S01]  /*0ec0*/  @P2 LEA R2, P1, R4, c[0x0][0x1c8], 0x1 ;  /* 0x0000720004022a11 */ /* 0x000fe200078208ff */
[----:B------:R-:W-:Y:S01]  /*0ed0*/  @P6 IMAD.SHL.U32 R5, R195, 0x2, RZ ;  /* 0x00000002c3056824 */ /* 0x000fe200078e00ff */
[----:B------:R-:W-:-:S02]  /*0ee0*/  LOP3.LUT R18, R18, R3, RZ, 0x3c, !PT ;  /* 0x0000000312127212 */ /* 0x000fc400078e3cff */
[----:B------:R-:W-:Y:S01]  /*0ef0*/  @P2 LEA.HI.X R3, R4, c[0x0][0x1cc], R0, 0x1, P1 ;  /* 0x0000730004032a11 */ /* 0x000fe200008f0c00 */
[C---:B------:R-:W-:Y:S01]  /*0f00*/  @P5 IMAD.SHL.U32 R0, R195.reuse, 0x2, RZ ;  /* 0x00000002c3005824 */ /* 0x040fe200078e00ff */
[----:B------:R1:W-:Y:S01]  /*0f10*/  @P6 LDGSTS.E.BYPASS.LTC128B.128 [R5+0x4900], [R14.64], !P0 ;  /* 0x049000000e056fae */ /* 0x0003e2000c101d48 */
[----:B------:R-:W-:-:S03]  /*0f20*/  @P3 IMAD.SHL.U32 R4, R195, 0x2, RZ ;  /* 0x00000002c3043824 */ /* 0x000fc600078e00ff */
[----:B------:R2:W-:Y:S01]  /*0f30*/  @P5 LDGSTS.E.BYPASS.LTC128B.128 [R0+0x5100], [R12.64], !P0 ;  /* 0x051000000c005fae */ /* 0x0005e2000c101d48 */
[C---:B-1----:R-:W-:Y:S02]  /*0f40*/  @P4 IMAD.SHL.U32 R5, R195.reuse, 0x2, RZ ;  /* 0x00000002c3054824 */ /* 0x042fe400078e00ff */
[----:B--2---:R-:W-:-:S03]  /*0f50*/  @P2 IMAD.SHL.U32 R0, R195, 0x2, RZ ;  /* 0x00000002c3002824 */ /* 0x004fc600078e00ff */
[----:B------:R1:W-:Y:S04]  /*0f60*/  @P4 LDGSTS.E.BYPASS.LTC128B.128 [R5+0x5900], [R8.64], !P0 ;  /* 0x0590000008054fae */ /* 0x0003e8000c101d48 */
[----:B------:R2:W-:Y:S04]  /*0f70*/  @P3 LDGSTS.E.BYPASS.LTC128B.128 [R4+0x6100], [R6.64], !P0 ;  /* 0x0610000006043fae */ /* 0x0005e8000c101d48 */
[----:B------:R4:W-:Y:S01]  /*0f80*/  @P2 LDGSTS.E.BYPASS.LTC128B.128 [R0+0x6900], [R2.64], !P0 ;  /* 0x0690000002002fae */ /* 0x0009e2000c101d48 */
[----:B------:R-:W-:Y:S02]  /*0f90*/  R2P PR, R11, 0x6 ;  /* 0x000000060b007804 */ /* 0x000fe40000000000 */
[----:B------:R-:W-:Y:S01]  /*0fa0*/  LOP3.LUT P3, RZ, R40, 0x2, RZ, 0xc0, !PT ;  /* 0x0000000228ff7812 */ /* 0x000fe2000786c0ff */
[----:B------:R-:W0:Y:S01]  /*0fb0*/  LDGDEPBAR ;  /* 0x00000000000079af */ /* 0x000e220000000000 */
[----:B--2---:R-:W-:Y:S01]  /*0fc0*/  IMAD.SHL.U32 R4, R20, 0x40, RZ ;  /* 0x0000004014047824 */ /* 0x004fe200078e00ff */
[----:B------:R-:W-:Y:S01]  /*0fd0*/  LEA.HI R6, R25, R43, RZ, 0x5 ;  /* 0x0000002b19067211 */ /* 0x000fe200078f28ff */
[----:B----4-:R-:W-:-:S03]  /*0fe0*/  IMAD.SHL.U32 R2, R11, 0x40, RZ ;  /* 0x000000400b027824 */ /* 0x010fc600078e00ff */
[----:B-1----:R-:W-:Y:S01]  /*0ff0*/  SHF.R.S32.HI R5, RZ, 0x5, R6 ;  /* 0x00000005ff057819 */ /* 0x002fe20000011406 */
[----:B------:R-:W-:Y:S01]  /*1000*/  IMAD.SHL.U32 R3, R22, 0x8, RZ ;  /* 0x0000000816037824 */ /* 0x000fe200078e00ff */
[----:B------:R-:W-:Y:S01]  /*1010*/  LOP3.LUT R117, R4, 0xfffffe00, RZ, 0xc0, !PT ;  /* 0xfffffe0004757812 */ /* 0x000fe200078ec0ff */
[----:B------:R-:W-:Y:S01]  /*1020*/  IMAD R0, R22, 0x200, R18 ;  /* 0x0000020016007824 */ /* 0x000fe200078e0212 */
[----:B------:R-:W-:Y:S01]  /*1030*/  LOP3.LUT R2, R2, 0x1c0, RZ, 0xc0, !PT ;  /* 0x000001c002027812 */ /* 0x000fe200078ec0ff */
[----:B------:R-:W-:Y:S01]  /*1040*/  IMAD R4, R24, c[0x0][0x208], RZ ;  /* 0x0000820018047a24 */ /* 0x000fe200078e02ff */
[----:B------:R-:W-:-:S04]  /*1050*/  DEPBAR.LE SB0, 0x1 ;  /* 0x000080400000791a */ /* 0x000fc80000000000 */
[----:B------:R-:W-:Y:S01]  /*1060*/  LOP3.LUT R3, R2, 0x8, R3, 0xf8, !PT ;  /* 0x0000000802037812 */ /* 0x000fe200078ef803 */
[----:B------:R-:W-:Y:S01]  /*1070*/  IMAD.SHL.U32 R119, R0, 0x2, RZ ;  /* 0x0000000200777824 */ /* 0x000fe200078e00ff */
[----:B------:R-:W-:Y:S01]  /*1080*/  SHF.R.U32.HI R2, RZ, 0x3, R2 ;  /* 0x00000003ff027819 */ /* 0x000fe20000011602 */
[----:B------:R-:W-:-:S04]  /*1090*/  DEPBAR.LE SB0, 0x0 ;  /* 0x000080000000791a */ /* 0x000fc80000000000 */
[----:B------:R-:W-:Y:S01]  /*10a0*/  LOP3.LUT R116, R3, R2, RZ, 0x3c, !PT ;  /* 0x0000000203747212 */ /* 0x000fe200078e3cff */
[----:B------:R-:W-:Y:S01]  /*10b0*/  IMAD R2, R5, 0x400, R117 ;  /* 0x0000040005027824 */ /* 0x000fe200078e0275 */
[----:B------:R-:W-:Y:S01]  /*10c0*/  BAR.SYNC.DEFER_BLOCKING 0x0 ;  /* 0x0000000000007b1d */ /* 0x000fe20000010000 */
[----:B------:R-:W-:Y:S01]  /*10d0*/  IMAD.MOV.U32 R3, RZ, RZ, 0x10 ;  /* 0x00000010ff037424 */ /* 0x000fe200078e00ff */
[C---:B------:R-:W-:Y:S01]  /*10e0*/  IADD3 R234, R119.reuse, 0x3920, RZ ;  /* 0x0000392077ea7810 */ /* 0x040fe20007ffe0ff */
[----:B------:R-:W-:Y:S01]  /*10f0*/  IMAD.IADD R0, R116, 0x1, R2 ;  /* 0x0000000174007824 */ /* 0x000fe200078e0202 */
[----:B------:R-:W-:Y:S02]  /*1100*/  IADD3 R2, R119, 0x3900, RZ ;  /* 0x0000390077027810 */ /* 0x000fe40007ffe0ff */
[----:B------:R-:W-:Y:S01]  /*1110*/  SEL R3, R3, 0xfffffff0, !P1 ;  /* 0xfffffff003037807 */ /* 0x000fe20004800000 */
[----:B------:R-:W-:Y:S01]  /*1120*/  IMAD.SHL.U32 R230, R0, 0x2, RZ ;  /* 0x0000000200e67824 */ /* 0x000fe200078e00ff */
[----:B------:R-:W-:Y:S01]  /*1130*/  ISETP.GE.AND P1, PT, R194, 0x1, PT ;  /* 0x00000001c200780c */ /* 0x000fe20003f26270 */
[C---:B------:R-:W-:Y:S01]  /*1140*/  IMAD R0, R19.reuse, c[0x0][0x20c], R4 ;  /* 0x0000830013007a24 */ /* 0x040fe200078e0204 */
[----:B------:R-:W-:Y:S01]  /*1150*/  @P3 IADD3 R234, R2, -0x20, RZ ;  /* 0xffffffe002ea3810 */ /* 0x000fe20007ffe0ff */
[----:B------:R-:W-:Y:S01]  /*1160*/  IMAD.WIDE.U32 R4, R19, c[0x0][0x208], R46 ;  /* 0x0000820013047a25 */ /* 0x000fe200078e002e */
[----:B------:R-:W-:-:S02]  /*1170*/  LOP3.LUT R2, R6, 0xffffffe0, RZ, 0xc0, !PT ;  /* 0xffffffe006027812 */ /* 0x000fc400078ec0ff */
[C---:B------:R-:W-:Y:S01]  /*1180*/  IADD3 R240, R234.reuse, 0x800, RZ ;  /* 0x00000800eaf07810 */ /* 0x040fe20007ffe0ff */
[----:B------:R-:W-:Y:S01]  /*1190*/  IMAD.IADD R5, R5, 0x1, R0 ;  /* 0x0000000105057824 */ /* 0x000fe200078e0200 */
[C---:B------:R-:W-:Y:S01]  /*11a0*/  IADD3 R239, R234.reuse, 0x1000, RZ ;  /* 0x00001000eaef7810 */ /* 0x040fe20007ffe0ff */
[----:B------:R-:W-:Y:S01]  /*11b0*/  IMAD R0, R45, c[0x0][0x210], RZ ;  /* 0x000084002d007a24 */ /* 0x000fe200078e02ff */
[----:B------:R-:W-:Y:S01]  /*11c0*/  IADD3 R238, R234, 0x1800, RZ ;  /* 0x00001800eaee7810 */ /* 0x000fe20007ffe0ff */
[----:B------:R-:W-:Y:S01]  /*11d0*/  IMAD.WIDE.U32 R4, R44, c[0x0][0x210], R4 ;  /* 0x000084002c047a25 */ /* 0x000fe200078e0004 */
[C---:B------:R-:W-:Y:S02]  /*11e0*/  IADD3 R237, R234.reuse, 0x2000, RZ ;  /* 0x00002000eaed7810 */ /* 0x040fe40007ffe0ff */
[----:B------:R-:W-:Y:S01]  /*11f0*/  IADD3 R236, R234, 0x2800, RZ ;  /* 0x00002800eaec7810 */ /* 0x000fe20007ffe0ff */
[----:B------:R-:W-:Y:S01]  /*1200*/  IMAD R0, R44, c[0x0][0x214], R0 ;  /* 0x000085002c007a24 */ /* 0x000fe200078e0200 */
[----:B------:R3:W1:Y:S01]  /*1210*/  LDSM.16.M88.4 R36, [R230+0x7100] ;  /* 0x00710000e624783b */ /* 0x0006620000000200 */
[----:B------:R-:W-:Y:S01]  /*1220*/  IMAD R233, R3, 0x2, R230 ;  /* 0x0000000203e97824 */ /* 0x000fe200078e02e6 */
[----:B------:R-:W-:Y:S01]  /*1230*/  IADD3 R235, R234, 0x3000, RZ ;  /* 0x00003000eaeb7810 */ /* 0x000fe20007ffe0ff */
[----:B------:R-:W-:Y:S01]  /*1240*/  IMAD.IADD R5, R5, 0x1, R0 ;  /* 0x0000000105057824 */ /* 0x000fe200078e0200 */
[----:B------:R3:W2:Y:S01]  /*1250*/  LDSM.16.M88.4 R32, [R230+0x9100] ;  /* 0x00910000e620783b */ /* 0x0006a20000000200 */
[----:B------:R-:W-:-:S02]  /*1260*/  IMAD R0, R17, c[0x0][0x218], RZ ;  /* 0x0000860011007a24 */ /* 0x000fc400078e02ff */
[C---:B------:R-:W-:Y:S01]  /*1270*/  IMAD.WIDE.U32 R48, R16.reuse, c[0x0][0x218], R4 ;  /* 0x0000860010307a25 */ /* 0x040fe200078e0004 */
[----:B------:R3:W4:Y:S03]  /*1280*/  LDSM.16.M88.4 R52, [R119+0x3900] ;  /* 0x003900007734783b */ /* 0x0007260000000200 */
[----:B------:R-:W-:Y:S01]  /*1290*/  IMAD R0, R16, c[0x0][0x21c], R0 ;  /* 0x0000870010007a24 */ /* 0x000fe200078e0200 */
[----:B------:R3:W-:Y:S01]  /*12a0*/  STL.64 [R1+0x10], R48 ;  /* 0x0000103001007387 */ /* 0x0007e20000100a00 */
[----:B------:R-:W-:Y:S02]  /*12b0*/  IMAD.IADD R112, R43, 0x1, -R2 ;  /* 0x000000012b707824 */ /* 0x000fe400078e0a02 */
[----:B------:R-:W-:Y:S01]  /*12c0*/  IMAD.IADD R51, R49, 0x1, R0 ;  /* 0x0000000131337824 */ /* 0x000fe200078e0200 */
[----:B------:R3:W1:Y:S01]  /*12d0*/  LDSM.16.M88.4 R80, [R119+0x4100] ;  /* 0x004100007750783b */ /* 0x0006620000000200 */
[----:B------:R-:W-:-:S03]  /*12e0*/  IMAD.MOV.U32 R2, RZ, RZ, 0x20 ;  /* 0x00000020ff027424 */ /* 0x000fc600078e00ff */
[----:B------:R3:W-:Y:S02]  /*12f0*/  STL [R1+0xc], R51 ;  /* 0x00000c3301007387 */ /* 0x0007e40000100800 */
[----:B------:R-:W-:Y:S02]  /*1300*/  SEL R4, R2, 0xffffffe0, !P2 ;  /* 0xffffffe002047807 */ /* 0x000fe40005000000 */
[----:B------:R3:W1:Y:S04]  /*1310*/  LDSM.16.M88.4 R88, [R119+0x4900] ;  /* 0x004900007758783b */ /* 0x0006680000000200 */
[----:B------:R3:W1:Y:S04]  /*1320*/  LDSM.16.M88.4 R96, [R119+0x5100] ;  /* 0x005100007760783b */ /* 0x0006680000000200 */
[----:B------:R3:W1:Y:S04]  /*1330*/  LDSM.16.M88.4 R104, [R119+0x5900] ;  /* 0x005900007768783b */ /* 0x0006680000000200 */
[----:B------:R3:W1:Y:S04]  /*1340*/  LDSM.16.M88.4 R120, [R119+0x6100] ;  /* 0x006100007778783b */ /* 0x0006680000000200 */
[----:B------:R3:W1:Y:S04]  /*1350*/  LDSM.16.M88.4 R128, [R119+0x6900] ;  /* 0x006900007780783b */ /* 0x0006680000000200 */
[----:B------:R3:W1:Y:S04]  /*1360*/  LDSM.16.M88.4 R28, [R233+0x7100] ;  /* 0x00710000e91c783b */ /* 0x0006680000000200 */
[----:B------:R3:W1:Y:S04]  /*1370*/  LDSM.16.M88.4 R24, [R233+0x9100] ;  /* 0x00910000e918783b */ /* 0x0006680000000200 */
[----:B------:R3:W1:Y:S04]  /*1380*/  LDSM.16.M88.4 R68, [R234] ;  /* 0x00000000ea44783b */ /* 0x0006680000000200 */
[----:B------:R3:W1:Y:S04]  /*1390*/  LDSM.16.M88.4 R84, [R234+0x800] ;  /* 0x00080000ea54783b */ /* 0x0006680000000200 */
[----:B------:R3:W1:Y:S04]  /*13a0*/  LDSM.16.M88.4 R92, [R234+0x1000] ;  /* 0x00100000ea5c783b */ /* 0x0006680000000200 */
[----:B------:R3:W1:Y:S04]  /*13b0*/  LDSM.16.M88.4 R100, [R234+0x1800] ;  /* 0x00180000ea64783b */ /* 0x0006680000000200 */
[----:B------:R3:W1:Y:S04]  /*13c0*/  LDSM.16.M88.4 R108, [R234+0x2000] ;  /* 0x00200000ea6c783b */ /* 0x0006680000000200 */
[----:B------:R3:W1:Y:S04]  /*13d0*/  LDSM.16.M88.4 R124, [R234+0x2800] ;  /* 0x00280000ea7c783b */ /* 0x0006680000000200 */
[----:B------:R3:W1:Y:S01]  /*13e0*/  LDSM.16.M88.4 R132, [R234+0x3000] ;  /* 0x00300000ea84783b */ /* 0x0006620000000200 */
[----:B------:R-:W-:Y:S05]  /*13f0*/  @!P1 BRA `(.L_x_0) ;  /* 0x000002f000009947 */ /* 0x000fea0003800000 */
[----:B--2-4-:R-:W-:Y:S01]  /*1400*/  IMAD R0, R42, c[0x0][0x208], RZ ;  /* 0x000082002a007a24 */ /* 0x014fe200078e02ff */
[----:B------:R-:W-:Y:S01]  /*1410*/  ISETP.GE.AND P3, PT, R46, c[0x0][0x1d4], PT ;  /* 0x000075002e007a0c */ /* 0x000fe20003f66270 */
[----:B------:R-:W-:-:S03]  /*1420*/  IMAD.WIDE.U32 R6, R41, c[0x0][0x208], RZ ;  /* 0x0000820029067a25 */ /* 0x000fc600078e00ff */
[----:B------:R-:W-:Y:S01]  /*1430*/  ISETP.LT.OR P6, PT, R23, 0x1, P3 ;  /* 0x000000011700780c */ /* 0x000fe20001fc1670 */
[----:B------:R-:W-:Y:S01]  /*1440*/  IMAD R0, R41, c[0x0][0x20c], R0 ;  /* 0x0000830029007a24 */ /* 0x000fe200078e0200 */
[C---:B------:R-:W-:Y:S01]  /*1450*/  ISETP.LT.OR P5, PT, R23.reuse, 0x11, P3 ;  /* 0x000000111700780c */ /* 0x040fe20001fa1670 */
[----:B------:R-:W-:Y:S01]  /*1460*/  IMAD.MOV.U32 R8, RZ, RZ, R50 ;  /* 0x000000ffff087224 */ /* 0x000fe200078e0032 */
[----:B------:R-:W-:Y:S01]  /*1470*/  ISETP.LT.OR P4, PT, R23, 0x21, P3 ;  /* 0x000000211700780c */ /* 0x000fe20001f81670 */
[----:B------:R-:W-:Y:S02]  /*1480*/  IMAD.MOV.U32 R9, RZ, RZ, R51 ;  /* 0x000000ffff097224 */ /* 0x000fe400078e0033 */
[----:B------:R-:W-:Y:S02]  /*1490*/  IMAD.IADD R0, R7, 0x1, R0 ;  /* 0x0000000107007824 */ /* 0x000fe400078e0200 */
[----:B------:R-:W-:Y:S02]  /*14a0*/  IMAD.MOV.U32 R8, RZ, RZ, R48 ;  /* 0x000000ffff087224 */ /* 0x000fe400078e0030 */
[----:B------:R-:W-:-:S02]  /*14b0*/  IMAD R0, R0, 0x70, RZ ;  /* 0x0000007000007824 */ /* 0x000fc400078e02ff */
[----:B------:R-:W-:Y:S01]  /*14c0*/  IMAD.WIDE.U32 R6, R6, 0x70, R8 ;  /* 0x0000007006067825 */ /* 0x000fe200078e0008 */
[----:B------:R2:W-:Y:S03]  /*14d0*/  STL.64 [R1+0x8], R8 ;  /* 0x0000080801007387 */ /* 0x0005e60000100a00 */
[----:B------:R-:W-:Y:S01]  /*14e0*/  IMAD.WIDE.U32 R14, R2, c[0x0][0x208], RZ ;  /* 0x00008200020e7a25 */ /* 0x000fe200078e00ff */
[----:B------:R-:W-:-:S03]  /*14f0*/  IADD3 R0, R7, R0, RZ ;  /* 0x0000000007007210 */ /* 0x000fc60007ffe0ff */
[----:B------:R-:W-:Y:S02]  /*1500*/  IMAD R5, R2, c[0x0][0x20c], RZ ;  /* 0x0000830002057a24 */ /* 0x000fe400078e02ff */
[----:B------:R-:W-:Y:S01]  /*1510*/  IMAD.SHL.U32 R2, R195, 0x2, RZ ;  /* 0x00000002c3027824 */ /* 0x000fe200078e00ff */
[----:B--2---:R-:W-:-:S04]  /*1520*/  LEA R8, P1, R6, c[0x0][0x1f8], 0x1 ;  /* 0x00007e0006087a11 */ /* 0x004fc800078208ff */
[----:B------:R-:W-:Y:S01]  /*1530*/  LEA.HI.X R9, R6, c[0x0][0x1fc], R0, 0x1, P1 ;  /* 0x00007f0006097a11 */ /* 0x000fe200008f0c00 */
[----:B------:R-:W-:Y:S01]  /*1540*/  IMAD.IADD R0, R15, 0x1, R5 ;  /* 0x000000010f007824 */ /* 0x000fe200078e0205 */
[----:B------:R-:W-:-:S03]  /*1550*/  IADD3 R6, P2, R8, R14, RZ ;  /* 0x0000000e08067210 */ /* 0x000fc60007f5e0ff */
[----:B------:R-:W-:Y:S01]  /*1560*/  @!PT LDS RZ, [RZ] ;  /* 0x00000000fffff984 */ /* 0x000fe20000000800 */
[----:B------:R-:W-:Y:S01]  /*1570*/  @!PT LDS RZ, [RZ] ;  /* 0x00000000fffff984 */ /* 0x000fe20000000800 */
[----:B------:R-:W-:Y:S01]  /*1580*/  @!PT LDS RZ, [RZ] ;  /* 0x00000000fffff984 */ /* 0x000fe20000000800 */
[----:B------:R2:W-:Y:S01]  /*1590*/  LDGSTS.E.BYPASS.LTC128B.128 [R2+0x100], [R8.64], !P6 ;  /* 0x0010000008027fae */ /* 0x0005e2000f101d48 */
[-C--:B------:R-:W-:Y:S01]  /*15a0*/  IADD3 R12, P1, R6, R14.reuse, RZ ;  /* 0x0000000e060c7210 */ /* 0x080fe20007f3e0ff */
[----:B------:R-:W-:Y:S01]  /*15b0*/  IMAD.X R7, R0, 0x1, R9, P2 ;  /* 0x0000000100077824 */ /* 0x000fe200010e0609 */
[----:B------:R-:W-:Y:S02]  /*15c0*/  ISETP.LT.OR P6, PT, R23, 0x31, P3 ;  /* 0x000000311700780c */ /* 0x000fe40001fc1670 */
[----:B------:R-:W-:Y:S02]  /*15d0*/  IADD3 R10, P2, R12, R14, RZ ;  /* 0x0000000e0c0a7210 */ /* 0x000fe40007f5e0ff */
[----:B------:R-:W-:Y:S01]  /*15e0*/  IADD3.X R13, R7, R0, RZ, P1, !PT ;  /* 0x00000000070d7210 */ /* 0x000fe20000ffe4ff */
[----:B------:R4:W-:Y:S01]  /*15f0*/  LDGSTS.E.BYPASS.LTC128B.128 [R2+0x900], [R6.64], !P5 ;  /* 0x0090000006027fae */ /* 0x0009e2000e901d48 */
[----:B------:R-:W-:-:S03]  /*1600*/  ISETP.LT.OR P5, PT, R23, 0x41, P3 ;  /* 0x000000411700780c */ /* 0x000fc60001fa1670 */
[----:B------:R-:W-:Y:S01]  /*1610*/  IMAD.X R11, R13, 0x1, R0, P2 ;  /* 0x000000010d0b7824 */ /* 0x000fe200010e0600 */
[----:B------:R5:W-:Y:S01]  /*1620*/  LDGSTS.E.BYPASS.LTC128B.128 [R2+0x1100], [R12.64], !P4 ;  /* 0x011000000c027fae */ /* 0x000be2000e101d48 */
[C---:B------:R-:W-:Y:S02]  /*1630*/  ISETP.LT.OR P4, PT, R23.reuse, 0x51, P3 ;  /* 0x000000511700780c */ /* 0x040fe40001f81670 */
[----:B------:R-:W-:Y:S01]  /*1640*/  ISETP.LT.OR P3, PT, R23, 0x61, P3 ;  /* 0x000000611700780c */ /* 0x000fe20001f61670 */
[----:B------:R3:W-:Y:S01]  /*1650*/  LDGSTS.E.BYPASS.LTC128B.128 [R2+0x1900], [R10.64], !P6 ;  /* 0x019000000a027fae */ /* 0x0007e2000f101d48 */
[----:B--2---:R-:W-:-:S05]  /*1660*/  IADD3 R8, P1, R10, R14, RZ ;  /* 0x0000000e0a087210 */ /* 0x004fca0007f3e0ff */
[----:B------:R-:W-:Y:S01]  /*1670*/  IMAD.X R9, R11, 0x1, R0, P1 ;  /* 0x000000010b097824 */ /* 0x000fe200008e0600 */
[----:B----4-:R-:W-:-:S04]  /*1680*/  IADD3 R6, P2, R8, R14, RZ ;  /* 0x0000000e08067210 */ /* 0x010fc80007f5e0ff */
[----:B------:R3:W-:Y:S01]  /*1690*/  LDGSTS.E.BYPASS.LTC128B.128 [R2+0x2100], [R8.64], !P5 ;  /* 0x0210000008027fae */ /* 0x0007e2000e901d48 */
[----:B------:R-:W-:Y:S02]  /*16a0*/  IADD3.X R7, R9, R0, RZ, P2, !PT ;  /* 0x0000000009077210 */ /* 0x000fe400017fe4ff */
[----:B-----5:R-:W-:-:S03]  /*16b0*/  IADD3 R12, P1, R6, R14, RZ ;  /* 0x0000000e060c7210 */ /* 0x020fc60007f3e0ff */
[----:B------:R3:W-:Y:S02]  /*16c0*/  LDGSTS.E.BYPASS.LTC128B.128 [R2+0x2900], [R6.64], !P4 ;  /* 0x0290000006027fae */ /* 0x0007e4000e101d48 */
[----:B------:R-:W-:-:S05]  /*16d0*/  IMAD.X R13, R7, 0x1, R0, P1 ;  /* 0x00000001070d7824 */ /* 0x000fca00008e0600 */
[----:B------:R3:W-:Y:S03]  /*16e0*/  LDGSTS.E.BYPASS.LTC128B.128 [R2+0x3100], [R12.64], !P3 ;  /* 0x031000000c027fae */ /* 0x0007e6000d901d48 */
.L_x_0:
[----:B--2-4-:R-:W-:Y:S01]  /*16f0*/  LOP3.LUT P1, RZ, R40, 0x4, RZ, 0xc0, !PT ;  /* 0x0000000428ff7812 */ /* 0x014fe2000782c0ff */
[-C--:B-1-3--:R-:W-:Y:S01]  /*1700*/  HMMA.16816.F32 R8, R36, R52.reuse, RZ ;  /* 0x000000342408723c */ /* 0x08afe200000018ff */
[----:B------:R-:W-:Y:S01]  /*1710*/  MOV R0, 0x40 ;  /* 0x0000004000007802 */ /* 0x000fe20000000f00 */
[----:B------:R-:W0:Y:S01]  /*1720*/  LDGDEPBAR ;  /* 0x00000000000079af */ /* 0x000e220000000000 */
[----:B------:R-:W-:Y:S02]  /*1730*/  LEA R231, R4, R230, 0x1 ;  /* 0x000000e604e77211 */ /* 0x000fe400078e08ff */
[----:B------:R-:W-:Y:S02]  /*1740*/  SEL R0, R0, 0xffffffc0, !P1 ;  /* 0xffffffc000007807 */ /* 0x000fe40004800000 */
[----:B------:R-:W-:Y:S01]  /*1750*/  LEA R232, R3, R231, 0x1 ;  /* 0x000000e703e87211 */ /* 0x000fe200078e08ff */
[----:B------:R-:W-:Y:S01]  /*1760*/  LDSM.16.M88.4 R20, [R231+0x7100] ;  /* 0x00710000e714783b */ /* 0x000fe20000000200 */
[-C--:B------:R-:W-:Y:S01]  /*1770*/  IADD3 R229, R119, R0.reuse, RZ ;  /* 0x0000000077e57210 */ /* 0x080fe20007ffe0ff */
[----:B------:R-:W-:Y:S01]  /*1780*/  HMMA.16816.F32 R48, R32, R52, RZ ;  /* 0x000000342030723c */ /* 0x000fe200000018ff */
[----:B------:R-:W-:Y:S01]  /*1790*/  IADD3 R228, R234, R0, RZ ;  /* 0x00000000eae47210 */ /* 0x000fe20007ffe0ff */
[----:B------:R-:W-:Y:S01]  /*17a0*/  LDSM.16.M88.4 R16, [R231+0x9100] ;  /* 0x00910000e710783b */ /* 0x000fe20000000200 */
[----:B------:R-:W-:-:S03]  /*17b0*/  ISETP.GE.AND P1, PT, R194, 0x71, PT ;  /* 0x00000071c200780c */ /* 0x000fc60003f26270 */
[----:B------:R-:W1:Y:S02]  /*17c0*/  LDSM.16.M88.4 R40, [R229+0x3900] ;  /* 0x00390000e528783b */ /* 0x000e640000000200 */
[----:B------:R-:W-:Y:S02]  /*17d0*/  HMMA.16816.F32 R64, R36, R54, RZ ;  /* 0x000000362440723c */ /* 0x000fe400000018ff */
[----:B------:R-:W-:Y:S04]  /*17e0*/  LDSM.16.M88.4 R12, [R232+0x7100] ;  /* 0x00710000e80c783b */ /* 0x000fe80000000200 */
[----:B------:R-:W2:Y:S02]  /*17f0*/  LDSM.16.M88.4 R44, [R228] ;  /* 0x00000000e42c783b */ /* 0x000ea40000000200 */
[-C--:B------:R-:W-:Y:S02]  /*1800*/  HMMA.16816.F32 R56, R28, R68.reuse, R8 ;  /* 0x000000441c38723c */ /* 0x080fe40000001808 */
[----:B------:R-:W3:Y:S06]  /*1810*/  LDSM.16.M88.4 R8, [R232+0x9100] ;  /* 0x00910000e808783b */ /* 0x000eec0000000200 */
[----:B------:R-:W-:Y:S11]  /*1820*/  HMMA.16816.F32 R48, R24, R68, R48 ;  /* 0x000000441830723c */ /* 0x000ff60000001830 */
[----:B------:R-:W-:Y:S05]  /*1830*/  @!UPT UIADD3 URZ, URZ, URZ, URZ ;  /* 0x0000003f3f3ff290 */ /* 0x000fea000fffe03f */
[----:B-1----:R-:W-:Y:S08]  /*1840*/  HMMA.16816.F32 R60, R20, R40, R56 ;  /* 0x00000028143c723c */ /* 0x002ff00000001838 */
[----:B------:R-:W-:Y:S08]  /*1850*/  HMMA.16816.F32 R56, R32, R54, RZ ;  /* 0x000000362038723c */ /* 0x000ff000000018ff */
[----:B------:R-:W-:Y:S08]  /*1860*/  HMMA.16816.F32 R48, R16, R40, R48 ;  /* 0x000000281030723c */ /* 0x000ff00000001830 */
[----:B------:R-:W-:Y:S08]  /*1870*/  HMMA.16816.F32 R52, R28, R70, R64 ;  /* 0x000000461c34723c */ /* 0x000ff00000001840 */
[----:B--2---:R-:W-:Y:S08]  /*1880*/  HMMA.16816.F32 R72, R12, R44, R60 ;  /* 0x0000002c0c48723c */ /* 0x004ff0000000183c */
[----:B------:R-:W-:Y:S08]  /*1890*/  HMMA.16816.F32 R60, R36, R80, RZ ;  /* 0x00000050243c723c */ /* 0x000ff000000018ff */
[----:B------:R-:W-:Y:S08]  /*18a0*/  HMMA.16816.F32 R64, R24, R70, R56 ;  /* 0x000000461840723c */ /* 0x000ff00000001838 */
[----:B---3--:R-:W-:Y:S01]  /*18b0*/  HMMA.16816.F32 R76, R8, R44, R48 ;  /* 0x0000002c084c723c */ /* 0x008fe20000001830 */
[----:B------:R-:W1:Y:S01]  /*18c0*/  LDSM.16.M88.4 R48, [R229+0x4100] ;  /* 0x00410000e530783b */ /* 0x000e620000000200 */
[----:B------:R-:W-:-:S04]  /*18d0*/  FMUL.FTZ R0, R72, c[0x0][0x320] ;  /* 0x0000c80048007a20 */ /* 0x000fc80000410000 */
[----:B------:R2:W3:Y:S02]  /*18e0*/  MUFU.TANH R188, R0 ;  /* 0x0000000000bc7308 */ /* 0x0004e40000002400 */
[----:B------:R-:W-:Y:S08]  /*18f0*/  HMMA.16816.F32 R52, R20, R42, R52 ;  /* 0x0000002a1434723c */ /* 0x000ff00000001834 */
[----:B------:R-:W-:Y:S01]  /*1900*/  HMMA.16816.F32 R56, R32, R80, RZ ;  /* 0x000000502038723c */ /* 0x000fe200000018ff */
[----:B--2---:R-:W-:-:S07]  /*1910*/  FMUL.FTZ R0, R73, c[0x0][0x320] ;  /* 0x0000c80049007a20 */ /* 0x004fce0000410000 */
[----:B------:R-:W-:Y:S01]  /*1920*/  HMMA.16816.F32 R60, R28, R84, R60 ;  /* 0x000000541c3c723c */ /* 0x000fe2000000183c */
[----:B------:R2:W4:Y:S07]  /*1930*/  MUFU.TANH R187, R0 ;  /* 0x0000000000bb7308 */ /* 0x00052e0000002400 */
[----:B------:R-:W-:Y:S01]  /*1940*/  HMMA.16816.F32 R64, R16, R42, R64 ;  /* 0x0000002a1040723c */ /* 0x000fe20000001840 */
[----:B------:R-:W5:Y:S07]  /*1950*/  LDSM.16.M88.4 R40, [R228+0x800] ;  /* 0x00080000e428783b */ /* 0x000f6e0000000200 */
[----:B------:R-:W-:Y:S01]  /*1960*/  HMMA.16816.F32 R68, R12, R46, R52 ;  /* 0x0000002e0c44723c */ /* 0x000fe20000001834 */
[----:B--2---:R-:W-:-:S04]  /*1970*/  FMUL.FTZ R0, R74, c[0x0][0x320] ;  /* 0x0000c8004a007a20 */ /* 0x004fc80000410000 */
[----:B------:R2:W1:Y:S03]  /*1980*/  MUFU.TANH R186, R0 ;  /* 0x0000000000ba7308 */ /* 0x0004660000002400 */
[----:B------:R-:W-:Y:S08]  /*1990*/  HMMA.16816.F32 R52, R24, R84, R56 ;  /* 0x000000541834723c */ /* 0x000ff00000001838 */
[----:B------:R-:W-:Y:S01]  /*19a0*/  HMMA.16816.F32 R56, R36, R82, RZ ;  /* 0x000000522438723c */ /* 0x000fe200000018ff */
[----:B--2---:R-:W-:-:S07]  /*19b0*/  FMUL.FTZ R0, R75, c[0x0][0x320] ;  /* 0x0000c8004b007a20 */ /* 0x004fce0000410000 */
[----:B-1----:R-:W-:Y:S01]  /*19c0*/  HMMA.16816.F32 R60, R20, R48, R60 ;  /* 0x00000030143c723c */ /* 0x002fe2000000183c */
[----:B------:R1:W2:Y:S07]  /*19d0*/  MUFU.TANH R185, R0 ;  /* 0x0000000000b97308 */ /* 0x0002ae0000002400 */
[----:B------:R-:W-:Y:S08]  /*19e0*/  HMMA.16816.F32 R72, R8, R46, R64 ;  /* 0x0000002e0848723c */ /* 0x000ff00000001840 */
[----:B------:R-:W-:Y:S01]  /*19f0*/  HMMA.16816.F32 R64, R32, R82, RZ ;  /* 0x000000522040723c */ /* 0x000fe200000018ff */
[----:B-1----:R-:W-:-:S04]  /*1a00*/  FMUL.FTZ R0, R76, c[0x0][0x320] ;  /* 0x0000c8004c007a20 */ /* 0x002fc80000410000 */
[----:B------:R1:W1:Y:S03]  /*1a10*/  MUFU.TANH R184, R0 ;  /* 0x0000000000b87308 */ /* 0x0002660000002400 */
[----:B------:R-:W-:Y:S08]  /*1a20*/  HMMA.16816.F32 R44, R16, R48, R52 ;  /* 0x00000030102c723c */ /* 0x000ff00000001834 */
[----:B------:R-:W-:Y:S01]  /*1a30*/  HMMA.16816.F32 R52, R28, R86, R56 ;  /* 0x000000561c34723c */ /* 0x000fe20000001838 */
[----:B-1----:R-:W-:-:S07]  /*1a40*/  FMUL.FTZ R0, R77, c[0x0][0x320] ;  /* 0x0000c8004d007a20 */ /* 0x002fce0000410000 */
[----:B------:R-:W-:Y:S01]  /*1a50*/  HMMA.16816.F32 R64, R24, R86, R64 ;  /* 0x000000561840723c */ /* 0x000fe20000001840 */
[----:B------:R1:W1:Y:S07]  /*1a60*/  MUFU.TANH R183, R0 ;  /* 0x0000000000b77308 */ /* 0x00026e0000002400 */
[----:B------:R-:W-:Y:S08]  /*1a70*/  HMMA.16816.F32 R56, R32, R88, RZ ;  /* 0x000000582038723c */ /* 0x000ff000000018ff */
[----:B------:R-:W-:Y:S01]  /*1a80*/  HMMA.16816.F32 R52, R20, R50, R52 ;  /* 0x000000321434723c */ /* 0x000fe20000001834 */
[----:B-1----:R-:W-:-:S04]  /*1a90*/  FMUL.FTZ R0, R78, c[0x0][0x320] ;  /* 0x0000c8004e007a20 */ /* 0x002fc80000410000 */
[----:B------:R1:W1:Y:S03]  /*1aa0*/  MUFU.TANH R179, R0 ;  /* 0x0000000000b37308 */ /* 0x0002660000002400 */
[----:B------:R-:W-:Y:S01]  /*1ab0*/  HMMA.16816.F32 R64, R16, R50, R64 ;  /* 0x000000321040723c */ /* 0x000fe20000001840 */
[----:B------:R-:W-:Y:S01]  /*1ac0*/  LDSM.16.M88.4 R48, [R228+0x1000] ;  /* 0x00100000e430783b */ /* 0x000fe20000000200 */
[----:B-1----:R-:W-:-:S06]  /*1ad0*/  FMUL.FTZ R0, R79, c[0x0][0x320] ;  /* 0x0000c8004f007a20 */ /* 0x002fcc0000410000 */
[----:B-----5:R-:W-:Y:S01]  /*1ae0*/  HMMA.16816.F32 R76, R8, R40, R44 ;  /* 0x00000028084c723c */ /* 0x020fe2000000182c */
[----:B------:R-:W1:Y:S01]  /*1af0*/  LDSM.16.M88.4 R44, [R229+0x4900] ;  /* 0x00490000e52c783b */ /* 0x000e620000000200 */
[----:B------:R5:W1:Y:S02]  /*1b00*/  MUFU.TANH R180, R0 ;  /* 0x0000000000b47308 */ /* 0x000a640000002400 */
[----:B-----5:R-:W-:-:S06]  /*1b10*/  FMUL.FTZ R0, R68, c[0x0][0x320] ;  /* 0x0000c80044007a20 */ /* 0x020fcc0000410000 */
[----:B------:R5:W1:Y:S02]  /*1b20*/  MUFU.TANH R182, R0 ;  /* 0x0000000000b67308 */ /* 0x000a640000002400 */
[----:B-----5:R-:W-:-:S06]  /*1b30*/  FMUL.FTZ R0, R69, c[0x0][0x320] ;  /* 0x0000c80045007a20 */ /* 0x020fcc0000410000 */
[----:B------:R5:W1:Y:S02]  /*1b40*/  MUFU.TANH R181, R0 ;  /* 0x0000000000b57308 */ /* 0x000a640000002400 */
[----:B-----5:R-:W-:-:S06]  /*1b50*/  FMUL.FTZ R0, R70, c[0x0][0x320] ;  /* 0x0000c80046007a20 */ /* 0x020fcc0000410000 */
[----:B------:R5:W1:Y:S02]  /*1b60*/  MUFU.TANH R178, R0 ;  /* 0x0000000000b27308 */ /* 0x000a640000002400 */
[----:B-----5:R-:W-:Y:S02]  /*1b70*/  FMUL.FTZ R0, R71, c[0x0][0x320] ;  /* 0x0000c80047007a20 */ /* 0x020fe40000410000 */
[----:B------:R-:W-:Y:S04]  /*1b80*/  HMMA.16816.F32 R68, R12, R40, R60 ;  /* 0x000000280c44723c */ /* 0x000fe8000000183c */
[----:B------:R5:W1:Y:S04]  /*1b90*/  MUFU.TANH R177, R0 ;  /* 0x0000000000b17308 */ /* 0x000a680000002400 */
[----:B------:R-:W-:Y:S01]  /*1ba0*/  HMMA.16816.F32 R60, R36, R88, RZ ;  /* 0x00000058243c723c */ /* 0x000fe200000018ff */
[----:B-----5:R-:W-:-:S04]  /*1bb0*/  FMUL.FTZ R0, R72, c[0x0][0x320] ;  /* 0x0000c80048007a20 */ /* 0x020fc80000410000 */
[----:B------:R5:W1:Y:S11]  /*1bc0*/  MUFU.TANH R176, R0 ;  /* 0x0000000000b07308 */ /* 0x000a760000002400 */
[----:B------:R-:W-:Y:S08]  /*1bd0*/  @!UPT UIADD3 URZ, URZ, URZ, URZ ;  /* 0x0000003f3f3ff290 */ /* 0x000ff0000fffe03f */
[----:B------:R-:W-:Y:S01]  /*1be0*/  HMMA.16816.F32 R60, R28, R92, R60 ;  /* 0x0000005c1c3c723c */ /* 0x000fe2000000183c */
[----:B-----5:R-:W-:-:S04]  /*1bf0*/  FMUL.FTZ R0, R73, c[0x0][0x320] ;  /* 0x0000c80049007a20 */ /* 0x020fc80000410000 */
[----:B------:R5:W2:Y:S11]  /*1c00*/  MUFU.TANH R175, R0 ;  /* 0x0000000000af7308 */ /* 0x000ab60000002400 */
[----:B------:R-:W-:Y:S08]  /*1c10*/  @!UPT UIADD3 URZ, URZ, URZ, URZ ;  /* 0x0000003f3f3ff290 */ /* 0x000ff0000fffe03f */
[----:B-1----:R-:W-:Y:S01]  /*1c20*/  HMMA.16816.F32 R60, R20, R44, R60 ;  /* 0x0000002c143c723c */ /* 0x002fe2000000183c */
[----:B-----5:R-:W-:-:S04]  /*1c30*/  FMUL.FTZ R0, R74, c[0x0][0x320] ;  /* 0x0000c8004a007a20 */ /* 0x020fc80000410000 */
[----:B------:R1:W1:Y:S02]  /*1c40*/  MUFU.TANH R171, R0 ;  /* 0x0000000000ab7308 */ /* 0x0002640000002400 */
[----:B-1----:R-:W-:Y:S02]  /*1c50*/  FMUL.FTZ R0, R75, c[0x0][0x320] ;  /* 0x0000c8004b007a20 */ /* 0x002fe40000410000 */
[----:B------:R-:W-:Y:S04]  /*1c60*/  HMMA.16816.F32 R72, R8, R42, R64 ;  /* 0x0000002a0848723c */ /* 0x000fe80000001840 */
[----:B------:R1:W1:Y:S04]  /*1c70*/  MUFU.TANH R172, R0 ;  /* 0x0000000000ac7308 */ /* 0x0002680000002400 */
[----:B------:R-:W-:Y:S01]  /*1c80*/  HMMA.16816.F32 R64, R32, R90, RZ ;  /* 0x0000005a2040723c */ /* 0x000fe200000018ff */
[----:B-1----:R-:W-:-:S04]  /*1c90*/  FMUL.FTZ R0, R68, c[0x0][0x320] ;  /* 0x0000c80044007a20 */ /* 0x002fc80000410000 */
[----:B------:R1:W1:Y:S11]  /*1ca0*/  MUFU.TANH R174, R0 ;  /* 0x0000000000ae7308 */ /* 0x0002760000002400 */
[----:B------:R-:W-:Y:S08]  /*1cb0*/  @!UPT UIADD3 URZ, URZ, URZ, URZ ;  /* 0x0000003f3f3ff290 */ /* 0x000ff0000fffe03f */
[----:B------:R-:W-:Y:S01]  /*1cc0*/  HMMA.16816.F32 R64, R24, R94, R64 ;  /* 0x0000005e1840723c */ /* 0x000fe20000001840 */
[----:B-1----:R-:W-:-:S04]  /*1cd0*/  FMUL.FTZ R0, R69, c[0x0][0x320] ;  /* 0x0000c80045007a20 */ /* 0x002fc80000410000 */
[----:B------:R1:W1:Y:S11]  /*1ce0*/  MUFU.TANH R173, R0 ;  /* 0x0000000000ad7308 */ /* 0x0002760000002400 */
[----:B------:R-:W-:Y:S08]  /*1cf0*/  @!UPT UIADD3 URZ, URZ, URZ, URZ ;  /* 0x0000003f3f3ff290 */ /* 0x000ff0000fffe03f */
[----:B------:R-:W-:Y:S01]  /*1d00*/  HMMA.16816.F32 R64, R16, R46, R64 ;  /* 0x0000002e1040723c */ /* 0x000fe20000001840 */
[----:B-1----:R-:W-:-:S04]  /*1d10*/  FMUL.FTZ R0, R70, c[0x0][0x320] ;  /* 0x0000c80046007a20 */ /* 0x002fc80000410000 */
[----:B------:R1:W1:Y:S02]  /*1d20*/  MUFU.TANH R170, R0 ;  /* 0x0000000000aa7308 */ /* 0x0002640000002400 */
[----:B-1----:R-:W-:Y:S02]  /*1d30*/  FMUL.FTZ R0, R71, c[0x0][0x320] ;  /* 0x0000c80047007a20 */ /* 0x002fe40000410000 */
[----:B------:R-:W-:Y:S04]  /*1d40*/  HMMA.16816.F32 R68, R12, R42, R52 ;  /* 0x0000002a0c44723c */ /* 0x000fe80000001834 */
[----:B------:R1:W1:Y:S04]  /*1d50*/  MUFU.TANH R169, R0 ;  /* 0x0000000000a97308 */ /* 0x0002680000002400 */
[----:B------:R-:W-:Y:S08]  /*1d60*/  HMMA.16816.F32 R52, R24, R92, R56 ;  /* 0x0000005c1834723c */ /* 0x000ff00000001838 */
[----:B------:R-:W-:Y:S01]  /*1d70*/  HMMA.16816.F32 R56, R36, R90, RZ ;  /* 0x0000005a2438723c */ /* 0x000fe200000018ff */
[----:B-1----:R-:W-:-:S04]  /*1d80*/  FMUL.FTZ R0, R76, c[0x0][0x320] ;  /* 0x0000c8004c007a20 */ /* 0x002fc80000410000 */
[----:B------:R1:W1:Y:S11]  /*1d90*/  MUFU.TANH R168, R0 ;  /* 0x0000000000a87308 */ /* 0x0002760000002400 */
[----:B------:R-:W-:Y:S01]  /*1da0*/  HMMA.16816.F32 R40, R16, R44, R52 ;  /* 0x0000002c1028723c */ /* 0x000fe20000001834 */
[----:B-1----:R-:W-:-:S07]  /*1db0*/  FMUL.FTZ R0, R77, c[0x0][0x320] ;  /* 0x0000c8004d007a20 */ /* 0x002fce0000410000 */
[----:B------:R-:W-:Y:S01]  /*1dc0*/  HMMA.16816.F32 R52, R28, R94, R56 ;  /* 0x0000005e1c34723c */ /* 0x000fe20000001838 */
[----:B------:R1:W1:Y:S07]  /*1dd0*/  MUFU.TANH R167, R0 ;  /* 0x0000000000a77308 */ /* 0x00026e0000002400 */
[----:B------:R-:W-:Y:S01]  /*1de0*/  HMMA.16816.F32 R56, R32, R96, RZ ;  /* 0x000000602038723c */ /* 0x000fe200000018ff */
[----:B-1----:R-:W-:-:S04]  /*1df0*/  FMUL.FTZ R0, R78, c[0x0][0x320] ;  /* 0x0000c8004e007a20 */ /* 0x002fc80000410000 */
[----:B------:R1:W1:Y:S02]  /*1e00*/  MUFU.TANH R163, R0 ;  /* 0x0000000000a37308 */ /* 0x0002640000002400 */
[----:B-1----:R-:W-:Y:S02]  /*1e10*/  FMUL.FTZ R0, R79, c[0x0][0x320] ;  /* 0x0000c8004f007a20 */ /* 0x002fe40000410000 */
[----:B------:R-:W-:Y:S04]  /*1e20*/  HMMA.16816.F32 R76, R8, R48, R40 ;  /* 0x00000030084c723c */ /* 0x000fe80000001828 */
[----:B------:R1:W1:Y:S04]  /*1e30*/  MUFU.TANH R164, R0 ;  /* 0x0000000000a47308 */ /* 0x0002680000002400 */
[----:B------:R-:W-:Y:S01]  /*1e40*/  HMMA.16816.F32 R40, R20, R46, R52 ;  /* 0x0000002e1428723c */ /* 0x000fe20000001834 */
[----:B------:R-:W5:Y:S07]  /*1e50*/  LDSM.16.M88.4 R52, [R229+0x5100] ;  /* 0x00510000e534783b */ /* 0x000f6e0000000200 */
[----:B------:R-:W-:Y:S01]  /*1e60*/  HMMA.16816.F32 R44, R24, R100, R56 ;  /* 0x00000064182c723c */ /* 0x000fe20000001838 */
[----:B-1----:R-:W-:-:S04]  /*1e70*/  FMUL.FTZ R0, R68, c[0x0][0x320] ;  /* 0x0000c80044007a20 */ /* 0x002fc80000410000 */
[----:B------:R1:W1:Y:S02]  /*1e80*/  MUFU.TANH R166, R0 ;  /* 0x0000000000a67308 */ /* 0x0002640000002400 */
[----:B-1----:R-:W-:-:S06]  /*1e90*/  FMUL.FTZ R0, R69, c[0x0][0x320] ;  /* 0x0000c80045007a20 */ /* 0x002fcc0000410000 */
[----:B------:R1:W1:Y:S11]  /*1ea0*/  MUFU.TANH R165, R0 ;  /* 0x0000000000a57308 */ /* 0x0002760000002400 */
[----:B-----5:R-:W-:Y:S01]  /*1eb0*/  HMMA.16816.F32 R44, R16, R52, R44 ;  /* 0x00000034102c723c */ /* 0x020fe2000000182c */
[----:B-1----:R-:W-:-:S04]  /*1ec0*/  FMUL.FTZ R0, R70, c[0x0][0x320] ;  /* 0x0000c80046007a20 */ /* 0x002fc80000410000 */
        /* <DEDUP_REMOVED lines=14> */
[----:B------:R1:W1:Y:S03]  /*1fb0*/  MUFU.TANH R118, R0 ;  /* 0x0000000000767308 */ /* 0x0002660000002400 */
[----:B------:R-:W-:Y:S01]  /*1fc0*/  HMMA.16816.F32 R60, R32, R98, RZ ;  /* 0x00000062203c723c */ /* 0x000fe200000018ff */
[----:B-1----:R-:W-:-:S07]  /*1fd0*/  FMUL.FTZ R0, R75, c[0x0][0x320] ;  /* 0x0000c8004b007a20 */ /* 0x002fce0000410000 */
[----:B------:R-:W-:Y:S01]  /*1fe0*/  HMMA.16816.F32 R72, R8, R50, R64 ;  /* 0x000000320848723c */ /* 0x000fe20000001840 */
[----:B------:R1:W1:Y:S11]  /*1ff0*/  MUFU.TANH R155, R0 ;  /* 0x00000000009b7308 */ /* 0x0002760000002400 */
[----:B------:R-:W-:Y:S04]  /*2000*/  @!UPT UIADD3 URZ, URZ, URZ, URZ ;  /* 0x0000003f3f3ff290 */ /* 0x000fe8000fffe03f */
[----:B------:R-:W-:Y:S08]  /*2010*/  HMMA.16816.F32 R64, R24, R102, R60 ;  /* 0x000000661840723c */ /* 0x000ff0000000183c */
[----:B------:R-:W-:Y:S01]  /*2020*/  HMMA.16816.F32 R60, R36, R104, RZ ;  /* 0x00000068243c723c */ /* 0x000fe200000018ff */
[----:B-1----:R-:W-:-:S04]  /*2030*/  FMUL.FTZ R0, R68, c[0x0][0x320] ;  /* 0x0000c80044007a20 */ /* 0x002fc80000410000 */
[----:B------:R1:W1:Y:S11]  /*2040*/  MUFU.TANH R157, R0 ;  /* 0x00000000009d7308 */ /* 0x0002760000002400 */
[----:B------:R-:W-:Y:S01]  /*2050*/  HMMA.16816.F32 R64, R16, R54, R64 ;  /* 0x000000361040723c */ /* 0x000fe20000001840 */
[----:B-1----:R-:W-:-:S07]  /*2060*/  FMUL.FTZ R0, R69, c[0x0][0x320] ;  /* 0x0000c80045007a20 */ /* 0x002fce0000410000 */
[----:B------:R-:W-:Y:S01]  /*2070*/  HMMA.16816.F32 R60, R28, R108, R60 ;  /* 0x0000006c1c3c723c */ /* 0x000fe2000000183c */
[----:B------:R1:W1:Y:S02]  /*2080*/  MUFU.TANH R156, R0 ;  /* 0x00000000009c7308 */ /* 0x0002640000002400 */
[----:B-1----:R-:W-:-:S06]  /*2090*/  FMUL.FTZ R0, R70, c[0x0][0x320] ;  /* 0x0000c80046007a20 */ /* 0x002fcc0000410000 */
[----:B------:R1:W1:Y:S02]  /*20a0*/  MUFU.TANH R152, R0 ;  /* 0x0000000000987308 */ /* 0x0002640000002400 */
[----:B-1----:R-:W-:Y:S02]  /*20b0*/  FMUL.FTZ R0, R71, c[0x0][0x320] ;  /* 0x0000c80047007a20 */ /* 0x002fe40000410000 */
[----:B------:R-:W-:Y:S01]  /*20c0*/  HMMA.16816.F32 R68, R12, R50, R40 ;  /* 0x000000320c44723c */ /* 0x000fe20000001828 */
[----:B------:R-:W1:Y:S03]  /*20d0*/  LDSM.16.M88.4 R40, [R228+0x1800] ;  /* 0x00180000e428783b */ /* 0x000e660000000200 */
[----:B------:R5:W1:Y:S04]  /*20e0*/  MUFU.TANH R151, R0 ;  /* 0x0000000000977308 */ /* 0x000a680000002400 */
[----:B------:R-:W-:Y:S01]  /*20f0*/  HMMA.16816.F32 R48, R36, R98, RZ ;  /* 0x000000622430723c */ /* 0x000fe200000018ff */
[----:B-----5:R-:W-:-:S04]  /*2100*/  FMUL.FTZ R0, R76, c[0x0][0x320] ;  /* 0x0000c8004c007a20 */ /* 0x020fc80000410000 */
[----:B------:R5:W1:Y:S11]  /*2110*/  MUFU.TANH R148, R0 ;  /* 0x0000000000947308 */ /* 0x000a760000002400 */
[----:B------:R-:W-:Y:S08]  /*2120*/  @!UPT UIADD3 URZ, URZ, URZ, URZ ;  /* 0x0000003f3f3ff290 */ /* 0x000ff0000fffe03f */
[----:B------:R-:W-:Y:S01]  /*2130*/  HMMA.16816.F32 R48, R28, R102, R48 ;  /* 0x000000661c30723c */ /* 0x000fe20000001830 */
[----:B-----5:R-:W-:-:S04]  /*2140*/  FMUL.FTZ R0, R77, c[0x0][0x320] ;  /* 0x0000c8004d007a20 */ /* 0x020fc80000410000 */
[----:B------:R5:W1:Y:S11]  /*2150*/  MUFU.TANH R147, R0 ;  /* 0x0000000000937308 */ /* 0x000a760000002400 */
[----:B------:R-:W-:Y:S08]  /*2160*/  @!UPT UIADD3 URZ, URZ, URZ, URZ ;  /* 0x0000003f3f3ff290 */ /* 0x000ff0000fffe03f */
[----:B------:R-:W-:Y:S01]  /*2170*/  HMMA.16816.F32 R48, R20, R54, R48 ;  /* 0x000000361430723c */ /* 0x000fe20000001830 */
[----:B-----5:R-:W-:-:S04]  /*2180*/  FMUL.FTZ R0, R78, c[0x0][0x320] ;  /* 0x0000c8004e007a20 */ /* 0x020fc80000410000 */
[----:B------:R5:W1:Y:S02]  /*2190*/  MUFU.TANH R137, R0 ;  /* 0x0000000000897308 */ /* 0x000a640000002400 */
[----:B-----5:R-:W-:Y:S02]  /*21a0*/  FMUL.FTZ R0, R79, c[0x0][0x320] ;  /* 0x0000c8004f007a20 */ /* 0x020fe40000410000 */
[----:B-1----:R-:W-:Y:S01]  /*21b0*/  HMMA.16816.F32 R76, R8, R40, R44 ;  /* 0x00000028084c723c */ /* 0x002fe2000000182c */
[----:B------:R-:W1:Y:S03]  /*21c0*/  LDSM.16.M88.4 R44, [R229+0x5900] ;  /* 0x00590000e52c783b */ /* 0x000e660000000200 */
[----:B------:R5:W1:Y:S02]  /*21d0*/  MUFU.TANH R138, R0 ;  /* 0x00000000008a7308 */ /* 0x000a640000002400 */
[----:B-----5:R-:W-:-:S06]  /*21e0*/  FMUL.FTZ R0, R68, c[0x0][0x320] ;  /* 0x0000c80044007a20 */ /* 0x020fcc0000410000 */
[----:B------:R5:W1:Y:S02]  /*21f0*/  MUFU.TANH R146, R0 ;  /* 0x0000000000927308 */ /* 0x000a640000002400 */
[----:B-----5:R-:W-:Y:S01]  /*2200*/  FMUL.FTZ R0, R69, c[0x0][0x320] ;  /* 0x0000c80045007a20 */ /* 0x020fe20000410000 */
[----:B-1----:R-:W-:Y:S05]  /*2210*/  HMMA.16816.F32 R60, R20, R44, R60 ;  /* 0x0000002c143c723c */ /* 0x002fea000000183c */
[----:B------:R1:W1:Y:S02]  /*2220*/  MUFU.TANH R145, R0 ;  /* 0x0000000000917308 */ /* 0x0002640000002400 */
[----:B-1----:R-:W-:-:S06]  /*2230*/  FMUL.FTZ R0, R70, c[0x0][0x320] ;  /* 0x0000c80046007a20 */ /* 0x002fcc0000410000 */
        /* <DEDUP_REMOVED lines=9> */
[----:B-1----:R-:W-:-:S07]  /*22d0*/  FMUL.FTZ R0, R73, c[0x0][0x320] ;  /* 0x0000c80049007a20 */ /* 0x002fce0000410000 */
[----:B------:R-:W-:Y:S01]  /*22e0*/  HMMA.16816.F32 R56, R36, R106, RZ ;  /* 0x0000006a2438723c */ /* 0x000fe200000018ff */
        /* <DEDUP_REMOVED lines=18> */
[----:B------:R-:W-:Y:S01]  /*2410*/  HMMA.16816.F32 R68, R12, R42, R48 ;  /* 0x0000002a0c44723c */ /* 0x000fe20000001830 */
[----:B------:R-:W1:Y:S03]  /*2420*/  LDSM.16.M88.4 R48, [R228+0x2000] ;  /* 0x00200000e430783b */ /* 0x000e660000000200 */
[----:B------:R5:W1:Y:S04]  /*2430*/  MUFU.TANH R154, R0 ;  /* 0x00000000009a7308 */ /* 0x000a680000002400 */
[----:B------:R-:W-:Y:S08]  /*2440*/  HMMA.16816.F32 R40, R16, R44, R52 ;  /* 0x0000002c1028723c */ /* 0x000ff00000001834 */
[----:B------:R-:W-:Y:S01]  /*2450*/  HMMA.16816.F32 R52, R28, R110, R56 ;  /* 0x0000006e1c34723c */ /* 0x000fe20000001838 */
[----:B-----5:R-:W-:-:S04]  /*2460*/  FMUL.FTZ R0, R76, c[0x0][0x320] ;  /* 0x0000c8004c007a20 */ /* 0x020fc80000410000 */
[----:B------:R5:W1:Y:S03]  /*2470*/  MUFU.TANH R141, R0 ;  /* 0x00000000008d7308 */ /* 0x000a660000002400 */
[----:B------:R-:W-:Y:S01]  /*2480*/  HMMA.16816.F32 R56, R32, R120, RZ ;  /* 0x000000782038723c */ /* 0x000fe200000018ff */
[----:B-----5:R-:W-:-:S04]  /*2490*/  FMUL.FTZ R0, R77, c[0x0][0x320] ;  /* 0x0000c8004d007a20 */ /* 0x020fc80000410000 */
[----:B------:R5:W1:Y:S02]  /*24a0*/  MUFU.TANH R115, R0 ;  /* 0x0000000000737308 */ /* 0x000a640000002400 */
[----:B-----5:R-:W-:-:S06]  /*24b0*/  FMUL.FTZ R0, R78, c[0x0][0x320] ;  /* 0x0000c8004e007a20 */ /* 0x020fcc0000410000 */
[----:B------:R5:W1:Y:S02]  /*24c0*/  MUFU.TANH R103, R0 ;  /* 0x0000000000677308 */ /* 0x000a640000002400 */
[----:B-----5:R-:W-:Y:S02]  /*24d0*/  FMUL.FTZ R0, R79, c[0x0][0x320] ;  /* 0x0000c8004f007a20 */ /* 0x020fe40000410000 */
[----:B-1----:R-:W-:Y:S04]  /*24e0*/  HMMA.16816.F32 R76, R8, R48, R40 ;  /* 0x00000030084c723c */ /* 0x002fe80000001828 */
        /* <DEDUP_REMOVED lines=33> */
[----:B------:R1:W1:Y:S02]  /*2700*/  MUFU.TANH R96, R0 ;  /* 0x0000000000607308 */ /* 0x0002640000002400 */
[----:B-1----:R-:W-:Y:S11]  /*2710*/  FMUL.FTZ R0, R69, c[0x0][0x320] ;  /* 0x0000c80045007a20 */ /* 0x002ff60000410000 */
[----:B------:R-:W-:Y:S06]  /*2720*/  @!UPT UIADD3 URZ, URZ, URZ, URZ ;  /* 0x0000003f3f3ff290 */ /* 0x000fec000fffe03f */
        /* <DEDUP_REMOVED lines=8> */
[C---:B------:R-:W-:Y:S08]  /*27b0*/  HMMA.16816.F32 R48, R36.reuse, R122, RZ ;  /* 0x0000007a2430723c */ /* 0x040ff000000018ff */
[----:B------:R-:W-:Y:S01]  /*27c0*/  HMMA.16816.F32 R36, R36, R130, RZ ;  /* 0x000000822424723c */ /* 0x000fe200000018ff */
[----:B-----5:R-:W-:-:S04]  /*27d0*/  FMUL.FTZ R0, R76, c[0x0][0x320] ;  /* 0x0000c8004c007a20 */ /* 0x020fc80000410000 */
[----:B------:R5:W1:Y:S11]  /*27e0*/  MUFU.TANH R92, R0 ;  /* 0x00000000005c7308 */ /* 0x000a760000002400 */
[----:B------:R-:W-:Y:S01]  /*27f0*/  HMMA.16816.F32 R48, R28, R126, R48 ;  /* 0x0000007e1c30723c */ /* 0x000fe20000001830 */
[----:B-----5:R-:W-:-:S07]  /*2800*/  FMUL.FTZ R0, R77, c[0x0][0x320] ;  /* 0x0000c8004d007a20 */ /* 0x020fce0000410000 */
[----:B------:R-:W-:Y:S01]  /*2810*/  HMMA.16816.F32 R28, R28, R134, R36 ;  /* 0x000000861c1c723c */ /* 0x000fe20000001824 */
[----:B------:R5:W1:Y:S11]  /*2820*/  MUFU.TANH R91, R0 ;  /* 0x00000000005b7308 */ /* 0x000a760000002400 */
[----:B------:R-:W-:Y:S04]  /*2830*/  @!UPT UIADD3 URZ, URZ, URZ, URZ ;  /* 0x0000003f3f3ff290 */ /* 0x000fe8000fffe03f */
[----:B------:R-:W-:Y:S01]  /*2840*/  HMMA.16816.F32 R48, R20, R54, R48 ;  /* 0x000000361430723c */ /* 0x000fe20000001830 */
[----:B-----5:R-:W-:-:S04]  /*2850*/  FMUL.FTZ R0, R78, c[0x0][0x320] ;  /* 0x0000c8004e007a20 */ /* 0x020fc80000410000 */
[----:B------:R5:W1:Y:S03]  /*2860*/  MUFU.TANH R90, R0 ;  /* 0x00000000005a7308 */ /* 0x000a660000002400 */
[----:B------:R-:W-:Y:S01]  /*2870*/  HMMA.16816.F32 R52, R16, R54, R64 ;  /* 0x000000361034723c */ /* 0x000fe20000001840 */
[----:B-----5:R-:W-:-:S07]  /*2880*/  FMUL.FTZ R0, R79, c[0x0][0x320] ;  /* 0x0000c8004f007a20 */ /* 0x020fce0000410000 */
[C---:B-1----:R-:W-:Y:S01]  /*2890*/  HMMA.16816.F32 R76, R8.reuse, R40, R44 ;  /* 0x00000028084c723c */ /* 0x042fe2000000182c */
[----:B------:R-:W1:Y:S01]  /*28a0*/  LDSM.16.M88.4 R44, [R229+0x6900] ;  /* 0x00690000e52c783b */ /* 0x000e620000000200 */
[----:B------:R5:W1:Y:S11]  /*28b0*/  MUFU.TANH R89, R0 ;  /* 0x0000000000597308 */ /* 0x000a760000002400 */
[----:B------:R-:W-:Y:S03]  /*28c0*/  @!UPT UIADD3 URZ, URZ, URZ, URZ ;  /* 0x0000003f3f3ff290 */ /* 0x000fe6000fffe03f */
[----:B------:R-:W-:Y:S08]  /*28d0*/  HMMA.16816.F32 R64, R8, R42, R52 ;  /* 0x0000002a0840723c */ /* 0x000ff00000001834 */
[----:B------:R-:W-:Y:S01]  /*28e0*/  HMMA.16816.F32 R52, R32, R130, RZ ;  /* 0x000000822034723c */ /* 0x000fe200000018ff */
[----:B-----5:R-:W-:-:S04]  /*28f0*/  FMUL.FTZ R0, R68, c[0x0][0x320] ;  /* 0x0000c80044007a20 */ /* 0x020fc80000410000 */
[----:B------:R5:W1:Y:S01]  /*2900*/  MUFU.TANH R88, R0 ;  /* 0x0000000000587308 */ /* 0x000a620000002400 */
[----:B------:R-:W-:Y:S02]  /*2910*/  FMUL.FTZ R77, R77, c[0x0][0x320] ;  /* 0x0000c8004d4d7a20 */ /* 0x000fe40000410000 */
[----:B------:R-:W-:Y:S02]  /*2920*/  FMUL.FTZ R78, R78, c[0x0][0x320] ;  /* 0x0000c8004e4e7a20 */ /* 0x000fe40000410000 */
[----:B------:R-:W-:-:S03]  /*2930*/  FMUL.FTZ R79, R79, c[0x0][0x320] ;  /* 0x0000c8004f4f7a20 */ /* 0x000fc60000410000 */
[----:B------:R-:W1:Y:S03]  /*2940*/  MUFU.TANH R77, R77 ;  /* 0x0000004d004d7308 */ /* 0x000e660000002400 */
[----:B------:R-:W-:Y:S02]  /*2950*/  FMUL.FTZ R64, R64, c[0x0][0x320] ;  /* 0x0000c80040407a20 */ /* 0x000fe40000410000 */
[----:B------:R-:W-:Y:S02]  /*2960*/  FMUL.FTZ R65, R65, c[0x0][0x320] ;  /* 0x0000c80041417a20 */ /* 0x000fe40000410000 */
[----:B------:R-:W-:Y:S02]  /*2970*/  FMUL.FTZ R66, R66, c[0x0][0x320] ;  /* 0x0000c80042427a20 */ /* 0x000fe40000410000 */
[----:B-----5:R-:W-:Y:S01]  /*2980*/  FMUL.FTZ R0, R69, c[0x0][0x320] ;  /* 0x0000c80045007a20 */ /* 0x020fe20000410000 */
[----:B------:R-:W1:Y:S01]  /*2990*/  MUFU.TANH R78, R78 ;  /* 0x0000004e004e7308 */ /* 0x000e620000002400 */
[----:B------:R-:W-:Y:S07]  /*29a0*/  HMMA.16816.F32 R36, R24, R134, R52 ;  /* 0x000000861824723c */ /* 0x000fee0000001834 */
[----:B------:R5:W1:Y:S08]  /*29b0*/  MUFU.TANH R87, R0 ;  /* 0x0000000000577308 */ /* 0x000a700000002400 */
[----:B------:R-:W1:Y:S01]  /*29c0*/  MUFU.TANH R79, R79 ;  /* 0x0000004f004f7308 */ /* 0x000e620000002400 */
[----:B-----5:R-:W-:-:S07]  /*29d0*/  FMUL.FTZ R0, R70, c[0x0][0x320] ;  /* 0x0000c80046007a20 */ /* 0x020fce0000410000 */
[----:B------:R-:W1:Y:S08]  /*29e0*/  MUFU.TANH R64, R64 ;  /* 0x0000004000407308 */ /* 0x000e700000002400 */
[----:B------:R5:W1:Y:S08]  /*29f0*/  MUFU.TANH R86, R0 ;  /* 0x0000000000567308 */ /* 0x000a700000002400 */
[----:B------:R-:W1:Y:S01]  /*2a00*/  MUFU.TANH R65, R65 ;  /* 0x0000004100417308 */ /* 0x000e620000002400 */
[----:B-----5:R-:W-:-:S07]  /*2a10*/  FMUL.FTZ R0, R71, c[0x0][0x320] ;  /* 0x0000c80047007a20 */ /* 0x020fce0000410000 */
[----:B------:R-:W1:Y:S01]  /*2a20*/  MUFU.TANH R66, R66 ;  /* 0x0000004200427308 */ /* 0x000e620000002400 */
[----:B------:R-:W-:Y:S07]  /*2a30*/  HMMA.16816.F32 R68, R12, R40, R56 ;  /* 0x000000280c44723c */ /* 0x000fee0000001838 */
[----:B------:R5:W1:Y:S01]  /*2a40*/  MUFU.TANH R85, R0 ;  /* 0x0000000000557308 */ /* 0x000a620000002400 */
[----:B------:R-:W-:Y:S01]  /*2a50*/  HMMA.16816.F32 R56, R32, R128, RZ ;  /* 0x000000802038723c */ /* 0x000fe200000018ff */
[----:B-----5:R-:W-:-:S06]  /*2a60*/  FMUL.FTZ R0, R72, c[0x0][0x320] ;  /* 0x0000c80048007a20 */ /* 0x020fcc0000410000 */
[----:B------:R5:W1:Y:S11]  /*2a70*/  MUFU.TANH R84, R0 ;  /* 0x0000000000547308 */ /* 0x000a760000002400 */
[----:B------:R-:W-:Y:S06]  /*2a80*/  @!UPT UIADD3 URZ, URZ, URZ, URZ ;  /* 0x0000003f3f3ff290 */ /* 0x000fec000fffe03f */
[----:B------:R-:W-:Y:S01]  /*2a90*/  HMMA.16816.F32 R56, R24, R132, R56 ;  /* 0x000000841838723c */ /* 0x000fe20000001838 */
[----:B-----5:R-:W-:-:S04]  /*2aa0*/  FMUL.FTZ R0, R73, c[0x0][0x320] ;  /* 0x0000c80049007a20 */ /* 0x020fc80000410000 */
[----:B------:R5:W2:Y:S11]  /*2ab0*/  MUFU.TANH R83, R0 ;  /* 0x0000000000537308 */ /* 0x000ab60000002400 */
[----:B------:R-:W-:Y:S08]  /*2ac0*/  @!UPT UIADD3 URZ, URZ, URZ, URZ ;  /* 0x0000003f3f3ff290 */ /* 0x000ff0000fffe03f */
[----:B-1----:R-:W-:Y:S01]  /*2ad0*/  HMMA.16816.F32 R32, R16, R44, R56 ;  /* 0x0000002c1020723c */ /* 0x002fe20000001838 */
[----:B-----5:R-:W-:-:S07]  /*2ae0*/  FMUL.FTZ R0, R74, c[0x0][0x320] ;  /* 0x0000c8004a007a20 */ /* 0x020fce0000410000 */
[----:B------:R-:W-:Y:S01]  /*2af0*/  HMMA.16816.F32 R16, R16, R46, R36 ;  /* 0x0000002e1010723c */ /* 0x000fe20000001824 */
[----:B------:R1:W1:Y:S02]  /*2b00*/  MUFU.TANH R82, R0 ;  /* 0x0000000000527308 */ /* 0x0002640000002400 */
[----:B-1----:R-:W-:-:S06]  /*2b10*/  FMUL.FTZ R0, R75, c[0x0][0x320] ;  /* 0x0000c8004b007a20 */ /* 0x002fcc0000410000 */
[----:B------:R1:W1:Y:S02]  /*2b20*/  MUFU.TANH R80, R0 ;  /* 0x0000000000507308 */ /* 0x0002640000002400 */
[----:B-1----:R-:W-:-:S06]  /*2b30*/  FMUL.FTZ R0, R68, c[0x0][0x320] ;  /* 0x0000c80044007a20 */ /* 0x002fcc0000410000 */
[----:B------:R1:W1:Y:S02]  /*2b40*/  MUFU.TANH R75, R0 ;  /* 0x00000000004b7308 */ /* 0x0002640000002400 */
[----:B-1----:R-:W-:-:S06]  /*2b50*/  FMUL.FTZ R0, R69, c[0x0][0x320] ;  /* 0x0000c80045007a20 */ /* 0x002fcc0000410000 */
[----:B------:R1:W1:Y:S02]  /*2b60*/  MUFU.TANH R81, R0 ;  /* 0x0000000000517308 */ /* 0x0002640000002400 */
[----:B-1----:R-:W-:-:S06]  /*2b70*/  FMUL.FTZ R0, R70, c[0x0][0x320] ;  /* 0x0000c80046007a20 */ /* 0x002fcc0000410000 */
[----:B------:R1:W1:Y:S02]  /*2b80*/  MUFU.TANH R74, R0 ;  /* 0x00000000004a7308 */ /* 0x0002640000002400 */
[----:B-1----:R-:W-:Y:S02]  /*2b90*/  FMUL.FTZ R0, R71, c[0x0][0x320] ;  /* 0x0000c80047007a20 */ /* 0x002fe40000410000 */
[----:B------:R-:W-:Y:S01]  /*2ba0*/  HMMA.16816.F32 R68, R12, R42, R48 ;  /* 0x0000002a0c44723c */ /* 0x000fe20000001830 */
[----:B------:R-:W1:Y:S03]  /*2bb0*/  LDSM.16.M88.4 R48, [R228+0x3000] ;  /* 0x00300000e430783b */ /* 0x000e660000000200 */
[----:B------:R5:W1:Y:S01]  /*2bc0*/  MUFU.TANH R73, R0 ;  /* 0x0000000000497308 */ /* 0x000a620000002400 */
[----:B------:R-:W-:-:S04]  /*2bd0*/  DEPBAR.LE SB0, 0x0 ;  /* 0x000080000000791a */ /* 0x000fc80000000000 */
[C---:B------:R-:W-:Y:S08]  /*2be0*/  HMMA.16816.F32 R40, R20.reuse, R44, R60 ;  /* 0x0000002c1428723c */ /* 0x040ff0000000183c */
[----:B------:R-:W-:Y:S01]  /*2bf0*/  HMMA.16816.F32 R20, R20, R46, R28 ;  /* 0x0000002e1414723c */ /* 0x000fe2000000181c */
[----:B-----5:R-:W-:-:S04]  /*2c00*/  FMUL.FTZ R0, R76, c[0x0][0x320] ;  /* 0x0000c8004c007a20 */ /* 0x020fc80000410000 */
[----:B------:R5:W1:Y:S02]  /*2c10*/  MUFU.TANH R72, R0 ;  /* 0x0000000000487308 */ /* 0x000a640000002400 */
[----:B------:R-:W-:Y:S02]  /*2c20*/  FMUL.FTZ R68, R68, c[0x0][0x320] ;  /* 0x0000c80044447a20 */ /* 0x000fe40000410000 */
[----:B------:R-:W-:Y:S02]  /*2c30*/  FMUL.FTZ R70, R70, c[0x0][0x320] ;  /* 0x0000c80046467a20 */ /* 0x000fe40000410000 */
[----:B------:R-:W-:Y:S02]  /*2c40*/  FMUL.FTZ R69, R69, c[0x0][0x320] ;  /* 0x0000c80045457a20 */ /* 0x000fe40000410000 */
[----:B------:R-:W-:Y:S01]  /*2c50*/  FMUL.FTZ R71, R71, c[0x0][0x320] ;  /* 0x0000c80047477a20 */ /* 0x000fe20000410000 */
[----:B------:R-:W2:Y:S01]  /*2c60*/  MUFU.TANH R68, R68 ;  /* 0x0000004400447308 */ /* 0x000ea20000002400 */
[----:B-----5:R-:W-:-:S07]  /*2c70*/  FMUL.FTZ R0, R67, c[0x0][0x320] ;  /* 0x0000c80043007a20 */ /* 0x020fce0000410000 */
[----:B------:R-:W2:Y:S01]  /*2c80*/  MUFU.TANH R60, R69 ;  /* 0x00000045003c7308 */ /* 0x000ea20000002400 */
[-C--:B-1----:R-:W-:Y:S07]  /*2c90*/  HMMA.16816.F32 R40, R12, R48.reuse, R40 ;  /* 0x000000300c28723c */ /* 0x082fee0000001828 */
[----:B------:R-:W1:Y:S01]  /*2ca0*/  MUFU.TANH R70, R70 ;  /* 0x0000004600467308 */ /* 0x000e620000002400 */
[----:B------:R-:W-:Y:S07]  /*2cb0*/  HMMA.16816.F32 R24, R8, R48, R32 ;  /* 0x000000300818723c */ /* 0x000fee0000001820 */
[----:B------:R-:W1:Y:S01]  /*2cc0*/  MUFU.TANH R56, R71 ;  /* 0x0000004700387308 */ /* 0x000e620000002400 */
[-C--:B------:R-:W-:Y:S07]  /*2cd0*/  HMMA.16816.F32 R12, R12, R50.reuse, R20 ;  /* 0x000000320c0c723c */ /* 0x080fee0000001814 */
[----:B------:R5:W1:Y:S01]  /*2ce0*/  MUFU.TANH R52, R0 ;  /* 0x0000000000347308 */ /* 0x000a620000002400 */
[----:B------:R-:W-:Y:S01]  /*2cf0*/  HMMA.16816.F32 R8, R8, R50, R16 ;  /* 0x000000320808723c */ /* 0x000fe20000001810 */
[----:B------:R-:W-:-:S02]  /*2d00*/  FMUL.FTZ R40, R40, c[0x0][0x320] ;  /* 0x0000c80028287a20 */ /* 0x000fc40000410000 */
[----:B------:R-:W-:Y:S02]  /*2d10*/  FMUL.FTZ R41, R41, c[0x0][0x320] ;  /* 0x0000c80029297a20 */ /* 0x000fe40000410000 */
[----:B------:R-:W-:Y:S02]  /*2d20*/  FMUL.FTZ R42, R42, c[0x0][0x320] ;  /* 0x0000c8002a2a7a20 */ /* 0x000fe40000410000 */
[----:B------:R-:W-:Y:S01]  /*2d30*/  FMUL.FTZ R43, R43, c[0x0][0x320] ;  /* 0x0000c8002b2b7a20 */ /* 0x000fe20000410000 */
[----:B------:R-:W1:Y:S01]  /*2d40*/  MUFU.TANH R40, R40 ;  /* 0x0000002800287308 */ /* 0x000e620000002400 */
[----:B------:R-:W-:Y:S02]  /*2d50*/  FMUL.FTZ R24, R24, c[0x0][0x320] ;  /* 0x0000c80018187a20 */ /* 0x000fe40000410000 */
[----:B------:R-:W-:Y:S02]  /*2d60*/  FMUL.FTZ R25, R25, c[0x0][0x320] ;  /* 0x0000c80019197a20 */ /* 0x000fe40000410000 */
[----:B------:R-:W-:Y:S01]  /*2d70*/  FMUL.FTZ R26, R26, c[0x0][0x320] ;  /* 0x0000c8001a1a7a20 */ /* 0x000fe20000410000 */
[----:B-----5:R-:W-:Y:S01]  /*2d80*/  IADD3 R0, R117, R116, RZ ;  /* 0x0000007475007210 */ /* 0x020fe20007ffe0ff */
[----:B------:R-:W-:Y:S01]  /*2d90*/  FMUL.FTZ R27, R27, c[0x0][0x320] ;  /* 0x0000c8001b1b7a20 */ /* 0x000fe20000410000 */
[----:B------:R1:W1:Y:S01]  /*2da0*/  MUFU.TANH R53, R42 ;  /* 0x0000002a00357308 */ /* 0x0002620000002400 */
[----:B------:R-:W-:-:S02]  /*2db0*/  FMUL.FTZ R12, R12, c[0x0][0x320] ;  /* 0x0000c8000c0c7a20 */ /* 0x000fc40000410000 */
[----:B------:R-:W-:Y:S02]  /*2dc0*/  FMUL.FTZ R13, R13, c[0x0][0x320] ;  /* 0x0000c8000d0d7a20 */ /* 0x000fe40000410000 */
[----:B------:R-:W-:Y:S02]  /*2dd0*/  FMUL.FTZ R14, R14, c[0x0][0x320] ;  /* 0x0000c8000e0e7a20 */ /* 0x000fe40000410000 */
[----:B------:R-:W-:Y:S01]  /*2de0*/  FMUL.FTZ R15, R15, c[0x0][0x320] ;  /* 0x0000c8000f0f7a20 */ /* 0x000fe20000410000 */
[----:B------:R1:W1:Y:S01]  /*2df0*/  MUFU.TANH R49, R43 ;  /* 0x0000002b00317308 */ /* 0x0002620000002400 */
[----:B------:R-:W-:Y:S02]  /*2e00*/  FMUL.FTZ R8, R8, c[0x0][0x320] ;  /* 0x0000c80008087a20 */ /* 0x000fe40000410000 */
[----:B------:R-:W-:Y:S02]  /*2e10*/  FMUL.FTZ R9, R9, c[0x0][0x320] ;  /* 0x0000c80009097a20 */ /* 0x000fe40000410000 */
[----:B------:R-:W-:-:S02]  /*2e20*/  FMUL.FTZ R10, R10, c[0x0][0x320] ;  /* 0x0000c8000a0a7a20 */ /* 0x000fc40000410000 */
[----:B------:R-:W-:Y:S01]  /*2e30*/  FMUL.FTZ R11, R11, c[0x0][0x320] ;  /* 0x0000c8000b0b7a20 */ /* 0x000fe20000410000 */
[----:B------:R-:W1:Y:S08]  /*2e40*/  MUFU.TANH R41, R41 ;  /* 0x0000002900297308 */ /* 0x000e700000002400 */
[----:B------:R-:W1:Y:S08]  /*2e50*/  MUFU.TANH R24, R24 ;  /* 0x0000001800187308 */ /* 0x000e700000002400 */
[----:B------:R1:W1:Y:S08]  /*2e60*/  MUFU.TANH R23, R25 ;  /* 0x0000001900177308 */ /* 0x0002700000002400 */
        /* <DEDUP_REMOVED lines=9> */
[----:B------:R1:W1:Y:S01]  /*2f00*/  MUFU.TANH R33, R11 ;  /* 0x0000000b00217308 */ /* 0x0002620000002400 */
[----:B------:R-:W-:Y:S06]  /*2f10*/  BAR.SYNC.DEFER_BLOCKING 0x0 ;  /* 0x0000000000007b1d */ /* 0x000fec0000010000 */
[----:B------:R-:W-:Y:S05]  /*2f20*/  @!P1 BRA `(.L_x_1) ;  /* 0x0000021000009947 */ /* 0x000fea0003800000 */
[----:B-1234-:R-:W-:Y:S01]  /*2f30*/  IADD3 R8, R198, -0x2, RZ ;  /* 0xfffffffec6087810 */ /* 0x01efe20007ffe0ff */
[----:B------:R-:W-:-:S03]  /*2f40*/  IMAD.SHL.U32 R17, R190, 0x20, RZ ;  /* 0x00000020be117824 */ /* 0x000fc600078e00ff */
[----:B------:R-:W-:Y:S01]  /*2f50*/  SHF.R.S32.HI R5, RZ, 0x1f, R8 ;  /* 0x0000001fff057819 */ /* 0x000fe20000011408 */
[----:B------:R-:W-:Y:S02]  /*2f60*/  IMAD R2, R189, R8, RZ ;  /* 0x00000008bd027224 */ /* 0x000fe400078e02ff */
[----:B------:R-:W-:-:S04]  /*2f70*/  IMAD.WIDE.U32 R8, R8, R192, R196 ;  /* 0x000000c008087225 */ /* 0x000fc800078e00c4 */
[----:B------:R-:W-:Y:S01]  /*2f80*/  IMAD R2, R5, R192, R2 ;  /* 0x000000c005027224 */ /* 0x000fe200078e0202 */
[----:B------:R-:W-:Y:S02]  /*2f90*/  LEA R6, P2, R8, c[0x0][0x1c8], 0x1 ;  /* 0x0000720008067a11 */ /* 0x000fe400078408ff */
[----:B------:R-:W-:Y:S01]  /*2fa0*/  SHF.L.U64.HI R5, R190, 0x5, R191 ;  /* 0x00000005be057819 */ /* 0x000fe200000102bf */
[----:B------:R-:W-:Y:S01]  /*2fb0*/  IMAD.IADD R2, R9, 0x1, R2 ;  /* 0x0000000109027824 */ /* 0x000fe200078e0202 */
[----:B------:R-:W-:-:S04]  /*2fc0*/  IADD3 R14, P3, R17, R6, RZ ;  /* 0x00000006110e7210 */ /* 0x000fc80007f7e0ff */
[----:B------:R-:W-:Y:S01]  /*2fd0*/  LEA.HI.X R7, R8, c[0x0][0x1cc], R2, 0x1, P2 ;  /* 0x0000730008077a11 */ /* 0x000fe200010f0c02 */
[----:B------:R-:W-:Y:S01]  /*2fe0*/  IMAD.SHL.U32 R2, R195, 0x2, RZ ;  /* 0x00000002c3027824 */ /* 0x000fe200078e00ff */
[----:B------:R-:W-:-:S03]  /*2ff0*/  IADD3 R12, P2, R14, R17, RZ ;  /* 0x000000110e0c7210 */ /* 0x000fc60007f5e0ff */
[----:B------:R-:W-:Y:S01]  /*3000*/  IMAD.X R15, R5, 0x1, R7, P3 ;  /* 0x00000001050f7824 */ /* 0x000fe200018e0607 */
[----:B------:R-:W-:Y:S01]  /*3010*/  IADD3 R10, P3, R12, R17, RZ ;  /* 0x000000110c0a7210 */ /* 0x000fe20007f7e0ff */
[----:B------:R-:W-:Y:S01]  /*3020*/  @!PT LDS RZ, [RZ] ;  /* 0x00000000fffff984 */ /* 0x000fe20000000800 */
[----:B------:R-:W-:Y:S01]  /*3030*/  @!PT LDS RZ, [RZ] ;  /* 0x00000000fffff984 */ /* 0x000fe20000000800 */
[----:B------:R-:W-:Y:S01]  /*3040*/  @!PT LDS RZ, [RZ] ;  /* 0x00000000fffff984 */ /* 0x000fe20000000800 */
[----:B------:R1:W-:Y:S03]  /*3050*/  LDGSTS.E.BYPASS.LTC128B.128 [R2+0x3900], [R6.64], !P0 ;  /* 0x0390000006027fae */ /* 0x0003e6000c101d48 */
[----:B------:R-:W-:Y:S01]  /*3060*/  IADD3.X R13, R15, R5, RZ, P2, !PT ;  /* 0x000000050f0d7210 */ /* 0x000fe200017fe4ff */
[----:B------:R2:W-:Y:S01]  /*3070*/  LDGSTS.E.BYPASS.LTC128B.128 [R2+0x4100], [R14.64], !P0 ;  /* 0x041000000e027fae */ /* 0x0005e2000c101d48 */
[----:B------:R-:W-:-:S03]  /*3080*/  IADD3 R8, P2, R10, R17, RZ ;  /* 0x000000110a087210 */ /* 0x000fc60007f5e0ff */
[--C-:B------:R-:W-:Y:S01]  /*3090*/  IMAD.X R11, R13, 0x1, R5.reuse, P3 ;  /* 0x000000010d0b7824 */ /* 0x100fe200018e0605 */
[----:B------:R3:W-:Y:S03]  /*30a0*/  LDGSTS.E.BYPASS.LTC128B.128 [R2+0x4900], [R12.64], !P0 ;  /* 0x049000000c027fae */ /* 0x0007e6000c101d48 */
[----:B------:R-:W-:Y:S01]  /*30b0*/  IMAD.X R9, R11, 0x1, R5, P2 ;  /* 0x000000010b097824 */ /* 0x000fe200010e0605 */
[----:B------:R3:W-:Y:S04]  /*30c0*/  LDGSTS.E.BYPASS.LTC128B.128 [R2+0x5100], [R10.64], !P0 ;  /* 0x051000000a027fae */ /* 0x0007e8000c101d48 */
[----:B------:R3:W-:Y:S01]  /*30d0*/  LDGSTS.E.BYPASS.LTC128B.128 [R2+0x5900], [R8.64], !P0 ;  /* 0x0590000008027fae */ /* 0x0007e2000c101d48 */
[----:B-1----:R-:W-:-:S04]  /*30e0*/  IADD3 R6, P3, R8, R17, RZ ;  /* 0x0000001108067210 */ /* 0x002fc80007f7e0ff */
[----:B--2---:R-:W-:Y:S02]  /*30f0*/  IADD3 R14, P2, R6, R17, RZ ;  /* 0x00000011060e7210 */ /* 0x004fe40007f5e0ff */
[----:B------:R-:W-:-:S05]  /*3100*/  IADD3.X R7, R9, R5, RZ, P3, !PT ;  /* 0x0000000509077210 */ /* 0x000fca0001ffe4ff */
[----:B------:R-:W-:Y:S01]  /*3110*/  IMAD.X R15, R7, 0x1, R5, P2 ;  /* 0x00000001070f7824 */ /* 0x000fe200010e0605 */
[----:B------:R3:W-:Y:S04]  /*3120*/  LDGSTS.E.BYPASS.LTC128B.128 [R2+0x6100], [R6.64], !P0 ;  /* 0x0610000006027fae */ /* 0x0007e8000c101d48 */
[----:B------:R3:W-:Y:S02]  /*3130*/  LDGSTS.E.BYPASS.LTC128B.128 [R2+0x6900], [R14.64], !P0 ;  /* 0x069000000e027fae */ /* 0x0007e4000c101d48 */
.L_x_1:
[----:B--234-:R-:W-:Y:S01]  /*3140*/  STL [R1+0x8c], R240 ;  /* 0x00008cf001007387 */ /* 0x01cfe20000100800 */
[----:B------:R-:W-:Y:S01]  /*3150*/  SHF.R.S32.HI R2, RZ, 0x1f, R112 ;  /* 0x0000001fff027819 */ /* 0x000fe20000011470 */
[----:B------:R-:W-:Y:S02]  /*3160*/  IMAD.SHL.U32 R224, R0, 0x2, RZ ;  /* 0x0000000200e07824 */ /* 0x000fe400078e00ff */
[----:B------:R-:W-:Y:S01]  /*3170*/  STL [R1+0x88], R239 ;  /* 0x000088ef01007387 */ /* 0x000fe20000100800 */
[----:B------:R-:W-:Y:S01]  /*3180*/  LEA.HI R5, R2, R112, RZ, 0x2 ;  /* 0x0000007002057211 */ /* 0x000fe200078f10ff */
[----:B------:R-:W-:Y:S01]  /*3190*/  IMAD R227, R3, 0x2, R224 ;  /* 0x0000000203e37824 */ /* 0x000fe200078e02e0 */
[----:B------:R-:W-:Y:S01]  /*31a0*/  LEA R225, R4, R224, 0x1 ;  /* 0x000000e004e17211 */ /* 0x000fe200078e08ff */
[----:B------:R-:W-:Y:S01]  /*31b0*/  STL [R1+0x84], R238 ;  /* 0x000084ee01007387 */ /* 0x000fe20000100800 */
[----:B------:R-:W-:-:S03]  /*31c0*/  LOP3.LUT R2, R5, 0x7ffffffc, RZ, 0xc0, !PT ;  /* 0x7ffffffc05027812 */ /* 0x000fc600078ec0ff */
[----:B------:R-:W-:Y:S01]  /*31d0*/  STL [R1+0x80], R237 ;  /* 0x000080ed01007387 */ /* 0x000fe20000100800 */
[----:B------:R-:W-:Y:S02]  /*31e0*/  IMAD R226, R3, 0x2, R225 ;  /* 0x0000000203e27824 */ /* 0x000fe400078e02e1 */
[----:B------:R-:W-:Y:S01]  /*31f0*/  IMAD.IADD R2, R112, 0x1, -R2 ;  /* 0x0000000170027824 */ /* 0x000fe200078e0a02 */
[----:B------:R-:W-:Y:S04]  /*3200*/  STL [R1+0x7c], R236 ;  /* 0x00007cec01007387 */ /* 0x000fe80000100800 */
        /* <DEDUP_REMOVED lines=9> */
[----:B------:R2:W-:Y:S04]  /*32a0*/  STL [R1+0x54], R5 ;  /* 0x0000540501007387 */ /* 0x0005e80000100800 */
[----:B------:R-:W0:Y:S01]  /*32b0*/  LDGDEPBAR ;  /* 0x00000000000079af */ /* 0x000e220000000000 */
[----:B--2---:R-:W-:-:S05]  /*32c0*/  IADD3 R5, R160, c[0x0][0x1d0], RZ ;  /* 0x00007400a0057a10 */ /* 0x004fca0007ffe0ff */
[----:B------:R-:W-:-:S05]  /*32d0*/  IMAD R2, R2, -0x2, R5 ;  /* 0xfffffffe02027824 */ /* 0x000fca00078e0205 */
[C---:B------:R-:W-:Y:S02]  /*32e0*/  ISETP.GT.AND P5, PT, R2.reuse, RZ, PT ;  /* 0x000000ff0200720c */ /* 0x040fe40003fa4270 */
[C---:B------:R-:W-:Y:S02]  /*32f0*/  ISETP.GT.AND P4, PT, R2.reuse, 0x1, PT ;  /* 0x000000010200780c */ /* 0x040fe40003f84270 */
[----:B------:R-:W-:Y:S02]  /*3300*/  ISETP.GT.AND P3, PT, R2, 0x8, PT ;  /* 0x000000080200780c */ /* 0x000fe40003f64270 */
[----:B-1----:R-:W-:Y:S02]  /*3310*/  FSEL R10, R188, -INF , P5 ;  /* 0xff800000bc0a7808 */ /* 0x002fe40002800000 */
[----:B------:R-:W-:Y:S02]  /*3320*/  FSEL R12, R187, -INF , P4 ;  /* 0xff800000bb0c7808 */ /* 0x000fe40002000000 */
[----:B------:R-:W-:-:S02]  /*3330*/  ISETP.GT.AND P2, PT, R2, 0x9, PT ;  /* 0x000000090200780c */ /* 0x000fc40003f44270 */
[----:B------:R-:W-:Y:S02]  /*3340*/  FSEL R26, R182, -INF , P3 ;  /* 0xff800000b61a7808 */ /* 0x000fe40001800000 */
[----:B------:R-:W-:Y:S02]  /*3350*/  FMNMX.FTZ R5, R10, R12, !PT ;  /* 0x0000000c0a057209 */ /* 0x000fe40007810000 */
[----:B------:R-:W-:Y:S02]  /*3360*/  FSEL R13, R184, -INF , P5 ;  /* 0xff800000b80d7808 */ /* 0x000fe40002800000 */
[----:B------:R-:W-:Y:S02]  /*3370*/  FSEL R14, R183, -INF , P4 ;  /* 0xff800000b70e7808 */ /* 0x000fe40002000000 */
[----:B------:R-:W-:Y:S02]  /*3380*/  ISETP.GT.AND P6, PT, R2, 0x10, PT ;  /* 0x000000100200780c */ /* 0x000fe40003fc4270 */
[----:B------:R-:W-:-:S02]  /*3390*/  FSEL R27, R181, -INF , P2 ;  /* 0xff800000b51b7808 */ /* 0x000fc40001000000 */
[----:B------:R-:W-:Y:S02]  /*33a0*/  FMNMX.FTZ R5, R26, R5, !PT ;  /* 0x000000051a057209 */ /* 0x000fe40007810000 */
[----:B------:R-:W-:Y:S02]  /*33b0*/  FSEL R15, R176, -INF , P3 ;  /* 0xff800000b00f7808 */ /* 0x000fe40001800000 */
[----:B------:R-:W-:Y:S02]  /*33c0*/  FMNMX.FTZ R6, R13, R14, !PT ;  /* 0x0000000e0d067209 */ /* 0x000fe40007810000 */
[----:B------:R-:W-:Y:S02]  /*33d0*/  FSEL R18, R179, -INF , P5 ;  /* 0xff800000b3127808 */ /* 0x000fe40002800000 */
[----:B------:R-:W-:Y:S02]  /*33e0*/  FSEL R29, R186, -INF , P5 ;  /* 0xff800000ba1d7808 */ /* 0x000fe40002800000 */
[----:B------:R-:W-:-:S02]  /*33f0*/  ISETP.GT.AND P5, PT, R2, 0x11, PT ;  /* 0x000000110200780c */ /* 0x000fc40003fa4270 */
[----:B------:R-:W-:Y:S02]  /*3400*/  FSEL R28, R174, -INF , P6 ;  /* 0xff800000ae1c7808 */ /* 0x000fe40003000000 */
[----:B------:R-:W-:Y:S02]  /*3410*/  FMNMX.FTZ R5, R27, R5, !PT ;  /* 0x000000051b057209 */ /* 0x000fe40007810000 */
[----:B------:R-:W-:Y:S02]  /*3420*/  FSEL R17, R175, -INF , P2 ;  /* 0xff800000af117808 */ /* 0x000fe40001000000 */
[----:B------:R-:W-:Y:S02]  /*3430*/  FMNMX.FTZ R6, R15, R6, !PT ;  /* 0x000000060f067209 */ /* 0x000fe40007810000 */
[----:B------:R-:W-:Y:S02]  /*3440*/  FSEL R19, R180, -INF , P4 ;  /* 0xff800000b4137808 */ /* 0x000fe40002000000 */
[----:B------:R-:W-:-:S02]  /*3450*/  FSEL R30, R185, -INF , P4 ;  /* 0xff800000b91e7808 */ /* 0x000fc40002000000 */
[----:B------:R-:W-:Y:S02]  /*3460*/  ISETP.GT.AND P4, PT, R2, 0x18, PT ;  /* 0x000000180200780c */ /* 0x000fe40003f84270 */
[----:B------:R-:W-:Y:S02]  /*3470*/  FSEL R104, R173, -INF , P5 ;  /* 0xff800000ad687808 */ /* 0x000fe40002800000 */
[----:B------:R-:W-:Y:S02]  /*3480*/  FMNMX.FTZ R5, R28, R5, !PT ;  /* 0x000000051c057209 */ /* 0x000fe40007810000 */
[----:B------:R-:W-:Y:S02]  /*3490*/  FSEL R37, R168, -INF , P6 ;  /* 0xff800000a8257808 */ /* 0x000fe40003000000 */
[----:B------:R-:W-:Y:S02]  /*34a0*/  FMNMX.FTZ R6, R17, R6, !PT ;  /* 0x0000000611067209 */ /* 0x000fe40007810000 */
[----:B------:R-:W-:-:S02]  /*34b0*/  FSEL R21, R171, -INF , P3 ;  /* 0xff800000ab157808 */ /* 0x000fc40001800000 */
[----:B------:R-:W-:Y:S02]  /*34c0*/  FSEL R31, R178, -INF , P3 ;  /* 0xff800000b21f7808 */ /* 0x000fe40001800000 */
[----:B------:R-:W-:Y:S02]  /*34d0*/  ISETP.GT.AND P3, PT, R2, 0x19, PT ;  /* 0x000000190200780c */ /* 0x000fe40003f64270 */
[----:B------:R-:W-:Y:S02]  /*34e0*/  FSEL R105, R166, -INF , P4 ;  /* 0xff800000a6697808 */ /* 0x000fe40002000000 */
[----:B------:R-:W-:Y:S02]  /*34f0*/  FMNMX.FTZ R5, R104, R5, !PT ;  /* 0x0000000568057209 */ /* 0x000fe40007810000 */
[----:B------:R-:W-:Y:S02]  /*3500*/  FSEL R38, R167, -INF , P5 ;  /* 0xff800000a7267808 */ /* 0x000fe40002800000 */
[----:B------:R-:W-:-:S02]  /*3510*/  FMNMX.FTZ R6, R37, R6, !PT ;  /* 0x0000000625067209 */ /* 0x000fc40007810000 */
[----:B------:R-:W-:Y:S02]  /*3520*/  FSEL R25, R172, -INF , P2 ;  /* 0xff800000ac197808 */ /* 0x000fe40001000000 */
[----:B------:R-:W-:Y:S02]  /*3530*/  FSEL R36, R177, -INF , P2 ;  /* 0xff800000b1247808 */ /* 0x000fe40001000000 */
[----:B------:R-:W-:Y:S02]  /*3540*/  ISETP.GT.AND P2, PT, R2, 0x20, PT ;  /* 0x000000200200780c */ /* 0x000fe40003f44270 */
[----:B------:R-:W-:Y:S02]  /*3550*/  FSEL R106, R165, -INF , P3 ;  /* 0xff800000a56a7808 */ /* 0x000fe40001800000 */
[----:B------:R-:W-:Y:S02]  /*3560*/  FMNMX.FTZ R5, R105, R5, !PT ;  /* 0x0000000569057209 */ /* 0x000fe40007810000 */
[----:B------:R-:W-:-:S02]  /*3570*/  FSEL R46, R164, -INF , P5 ;  /* 0xff800000a42e7808 */ /* 0x000fc40002800000 */
[----:B------:R-:W-:Y:S02]  /*3580*/  FSEL R116, R169, -INF , P5 ;  /* 0xff800000a9747808 */ /* 0x000fe40002800000 */
[----:B------:R-:W-:Y:S02]  /*3590*/  FSEL R39, R159, -INF , P4 ;  /* 0xff8000009f277808 */ /* 0x000fe40002000000 */
[----:B------:R-:W-:Y:S02]  /*35a0*/  FMNMX.FTZ R6, R38, R6, !PT ;  /* 0x0000000626067209 */ /* 0x000fe40007810000 */
[----:B------:R-:W-:Y:S02]  /*35b0*/  FSEL R45, R163, -INF , P6 ;  /* 0xff800000a32d7808 */ /* 0x000fe40003000000 */
[----:B------:R-:W-:Y:S02]  /*35c0*/  FSEL R108, R170, -INF , P6 ;  /* 0xff800000aa6c7808 */ /* 0x000fe40003000000 */
[----:B------:R-:W-:-:S02]  /*35d0*/  ISETP.GT.AND P5, PT, R2, 0x28, PT ;  /* 0x000000280200780c */ /* 0x000fc40003fa4270 */
[----:B------:R-:W-:Y:S02]  /*35e0*/  FSEL R47, R118, -INF , P4 ;  /* 0xff800000762f7808 */ /* 0x000fe40002000000 */
[----:B------:R-:W-:Y:S02]  /*35f0*/  FSEL R117, R162, -INF , P4 ;  /* 0xff800000a2757808 */ /* 0x000fe40002000000 */
[C---:B------:R-:W-:Y:S02]  /*3600*/  ISETP.GT.AND P6, PT, R2.reuse, 0x21, PT ;  /* 0x000000210200780c */ /* 0x040fe40003fc4270 */
[----:B------:R-:W-:Y:S02]  /*3610*/  ISETP.GT.AND P4, PT, R2, 0x29, PT ;  /* 0x000000290200780c */ /* 0x000fe40003f84270 */
[----:B------:R-:W-:Y:S02]  /*3620*/  FSEL R69, R155, -INF , P3 ;  /* 0xff8000009b457808 */ /* 0x000fe40001800000 */
[----:B------:R-:W-:-:S02]  /*3630*/  FSEL R44, R158, -INF , P3 ;  /* 0xff8000009e2c7808 */ /* 0x000fc40001800000 */
[----:B------:R-:W-:Y:S02]  /*3640*/  FSEL R118, R161, -INF , P3 ;  /* 0xff800000a1767808 */ /* 0x000fe40001800000 */
[----:B------:R-:W-:Y:S02]  /*3650*/  ISETP.GT.AND P3, PT, R2, 0x30, PT ;  /* 0x000000300200780c */ /* 0x000fe40003f64270 */
[----:B------:R-:W-:Y:S02]  /*3660*/  FSEL R107, R157, -INF , P2 ;  /* 0xff8000009d6b7808 */ /* 0x000fe40001000000 */
[----:B------:R-:W-:Y:S02]  /*3670*/  FMNMX.FTZ R5, R106, R5, !PT ;  /* 0x000000056a057209 */ /* 0x000fe40007810000 */
[----:B------:R-:W-:Y:S02]  /*3680*/  FMNMX.FTZ R6, R39, R6, !PT ;  /* 0x0000000627067209 */ /* 0x000fe40007810000 */
[----:B------:R-:W-:-:S02]  /*3690*/  FSEL R135, R136, -INF , P5 ;  /* 0xff80000088877808 */ /* 0x000fc40002800000 */
[----:B------:R-:W-:Y:S02]  /*36a0*/  FMNMX.FTZ R7, R18, R19, !PT ;  /* 0x0000001312077209 */ /* 0x000fe40007810000 */
[----:B------:R-:W-:Y:S02]  /*36b0*/  FSEL R133, R137, -INF , P2 ;  /* 0xff80000089857808 */ /* 0x000fe40001000000 */
[----:B------:R-:W-:Y:S02]  /*36c0*/  FSEL R134, R138, -INF , P6 ;  /* 0xff8000008a867808 */ /* 0x000fe40003000000 */
[----:B------:R-:W-:Y:S02]  /*36d0*/  FSEL R129, R139, -INF , P5 ;  /* 0xff8000008b817808 */ /* 0x000fe40002800000 */
[----:B------:R-:W-:Y:S02]  /*36e0*/  FSEL R136, R140, -INF , P4 ;  /* 0xff8000008c887808 */ /* 0x000fe40002000000 */
[----:B------:R-:W-:-:S02]  /*36f0*/  FSEL R126, R145, -INF , P4 ;  /* 0xff800000917e7808 */ /* 0x000fc40002000000 */
[----:B------:R-:W-:Y:S02]  /*3700*/  FSEL R127, R148, -INF , P2 ;  /* 0xff800000947f7808 */ /* 0x000fe40001000000 */
        /* <DEDUP_REMOVED lines=12> */
[----:B------:R-:W-:Y:S02]  /*37d0*/  FMNMX.FTZ R5, R107, R5, !PT ;  /* 0x000000056b057209 */ /* 0x000fe40007810000 */
[C---:B------:R-:W-:Y:S02]  /*37e0*/  ISETP.GT.AND P2, PT, R2.reuse, 0x31, PT ;  /* 0x000000310200780c */ /* 0x040fe40003f44270 */
[C---:B------:R-:W-:Y:S02]  /*37f0*/  ISETP.GT.AND P6, PT, R2.reuse, 0x38, PT ;  /* 0x000000380200780c */ /* 0x040fe40003fc4270 */
[C---:B------:R-:W-:Y:S02]  /*3800*/  ISETP.GT.AND P5, PT, R2.reuse, 0x39, PT ;  /* 0x000000390200780c */ /* 0x040fe40003fa4270 */
[----:B------:R-:W-:-:S02]  /*3810*/  ISETP.GT.AND P4, PT, R2, 0x40, PT ;  /* 0x000000400200780c */ /* 0x000fc40003f84270 */
[----:B------:R-:W-:Y:S02]  /*3820*/  ISETP.GT.AND P3, PT, R2, 0x41, PT ;  /* 0x000000410200780c */ /* 0x000fe40003f64270 */
[----:B------:R-:W-:Y:S02]  /*3830*/  FMNMX.FTZ R6, R44, R6, !PT ;  /* 0x000000062c067209 */ /* 0x000fe40007810000 */
[----:B------:R-:W-:Y:S02]  /*3840*/  FMNMX.FTZ R7, R21, R7, !PT ;  /* 0x0000000715077209 */ /* 0x000fe40007810000 */
[----:B------:R-:W-:Y:S02]  /*3850*/  FMNMX.FTZ R5, R124, R5, !PT ;  /* 0x000000057c057209 */ /* 0x000fe40007810000 */
        /* <DEDUP_REMOVED lines=20> */
[----:B------:R-:W-:Y:S02]  /*39a0*/  FMNMX.FTZ R6, R127, R6, !PT ;  /* 0x000000067f067209 */ /* 0x000fe40007810000 */
[C---:B------:R-:W-:Y:S02]  /*39b0*/  ISETP.GT.AND P2, PT, R2.reuse, 0x48, PT ;  /* 0x000000480200780c */ /* 0x040fe40003f44270 */
[C---:B------:R-:W-:Y:S02]  /*39c0*/  ISETP.GT.AND P6, PT, R2.reuse, 0x49, PT ;  /* 0x000000490200780c */ /* 0x040fe40003fc4270 */
[C---:B------:R-:W-:Y:S02]  /*39d0*/  ISETP.GT.AND P5, PT, R2.reuse, 0x50, PT ;  /* 0x000000500200780c */ /* 0x040fe40003fa4270 */
[C---:B------:R-:W-:Y:S02]  /*39e0*/  ISETP.GT.AND P4, PT, R2.reuse, 0x51, PT ;  /* 0x000000510200780c */ /* 0x040fe40003f84270 */
[----:B------:R-:W-:-:S02]  /*39f0*/  ISETP.GT.AND P3, PT, R2, 0x58, PT ;  /* 0x000000580200780c */ /* 0x000fc40003f64270 */
[----:B------:R-:W-:Y:S02]  /*3a00*/  FMNMX.FTZ R7, R25, R7, !PT ;  /* 0x0000000719077209 */ /* 0x000fe40007810000 */
[----:B------:R-:W-:Y:S02]  /*3a10*/  FMNMX.FTZ R5, R125, R5, !PT ;  /* 0x000000057d057209 */ /* 0x000fe40007810000 */
[----:B------:R-:W-:Y:S02]  /*3a20*/  FMNMX.FTZ R6, R128, R6, !PT ;  /* 0x0000000680067209 */ /* 0x000fe40007810000 */
        /* <DEDUP_REMOVED lines=20> */
[----:B------:R-:W-:-:S02]  /*3b70*/  FMNMX.FTZ R7, R45, R7, !PT ;  /* 0x000000072d077209 */ /* 0x000fc40007810000 */
[C---:B------:R-:W-:Y:S02]  /*3b80*/  ISETP.GT.AND P2, PT, R2.reuse, 0x59, PT ;  /* 0x000000590200780c */ /* 0x040fe40003f44270 */
[C---:B------:R-:W-:Y:S02]  /*3b90*/  ISETP.GT.AND P6, PT, R2.reuse, 0x60, PT ;  /* 0x000000600200780c */ /* 0x040fe40003fc4270 */
[C---:B------:R-:W-:Y:S02]  /*3ba0*/  ISETP.GT.AND P5, PT, R2.reuse, 0x61, PT ;  /* 0x000000610200780c */ /* 0x040fe40003fa4270 */
[C---:B------:R-:W-:Y:S02]  /*3bb0*/  ISETP.GT.AND P4, PT, R2.reuse, 0x68, PT ;  /* 0x000000680200780c */ /* 0x040fe40003f84270 */
[----:B------:R-:W-:Y:S02]  /*3bc0*/  ISETP.GT.AND P3, PT, R2, 0x69, PT ;  /* 0x000000690200780c */ /* 0x000fe40003f64270 */
[----:B------:R-:W-:-:S02]  /*3bd0*/  FMNMX.FTZ R2, R126, R5, !PT ;  /* 0x000000057e027209 */ /* 0x000fc40007810000 */
[----:B------:R-:W-:Y:S02]  /*3be0*/  FMNMX.FTZ R5, R129, R6, !PT ;  /* 0x0000000681057209 */ /* 0x000fe40007810000 */
[----:B------:R-:W-:Y:S02]  /*3bf0*/  FMNMX.FTZ R6, R46, R7, !PT ;  /* 0x000000072e067209 */ /* 0x000fe40007810000 */
[----:B------:R-:W-:Y:S02]  /*3c00*/  FMNMX.FTZ R2, R149, R2, !PT ;  /* 0x0000000295027209 */ /* 0x000fe40007810000 */
[----:B------:R-:W-:Y:S02]  /*3c10*/  FMNMX.FTZ R5, R132, R5, !PT ;  /* 0x0000000584057209 */ /* 0x000fe40007810000 */
[----:B------:R-:W-:Y:S02]  /*3c20*/  FMNMX.FTZ R6, R47, R6, !PT ;  /* 0x000000062f067209 */ /* 0x000fe40007810000 */
        /* <DEDUP_REMOVED lines=30> */
[----:B------:R-:W-:-:S02]  /*3e10*/  FSEL R172, R60, -INF , P2 ;  /* 0xff8000003cac7808 */ /* 0x000fc40001000000 */
[----:B------:R-:W-:Y:S02]  /*3e20*/  FMNMX.FTZ R2, R173, R2, !PT ;  /* 0x00000002ad027209 */ /* 0x000fe40007810000 */
[----:B------:R-:W-:Y:S02]  /*3e30*/  FMNMX.FTZ R5, R183, R5, !PT ;  /* 0x00000005b7057209 */ /* 0x000fe40007810000 */
[----:B------:R-:W-:Y:S02]  /*3e40*/  FMNMX.FTZ R6, R162, R6, !PT ;  /* 0x00000006a2067209 */ /* 0x000fe40007810000 */
[----:B------:R-:W-:Y:S02]  /*3e50*/  FMNMX.FTZ R7, R108, R7, !PT ;  /* 0x000000076c077209 */ /* 0x000fe40007810000 */
[----:B------:R-:W-:Y:S02]  /*3e60*/  FSEL R202, R40, -INF , P6 ;  /* 0xff80000028ca7808 */ /* 0x000fe40003000000 */
[----:B------:R-:W-:-:S02]  /*3e70*/  FMNMX.FTZ R2, R172, R2, !PT ;  /* 0x00000002ac027209 */ /* 0x000fc40007810000 */
[----:B------:R-:W-:Y:S01]  /*3e80*/  FSEL R179, R65, -INF , P2 ;  /* 0xff80000041b37808 */ /* 0x000fe20001000000 */
[----:B------:R-:W-:Y:S01]  /*3e90*/  IMAD.MOV.U32 R4, RZ, RZ, R202 ;  /* 0x000000ffff047224 */ /* 0x000fe200078e00ca */
[----:B------:R-:W-:Y:S02]  /*3ea0*/  FMNMX.FTZ R5, R182, R5, !PT ;  /* 0x00000005b6057209 */ /* 0x000fe40007810000 */
[----:B------:R-:W-:Y:S02]  /*3eb0*/  FMNMX.FTZ R6, R164, R6, !PT ;  /* 0x00000006a4067209 */ /* 0x000fe40007810000 */
[----:B------:R-:W-:Y:S02]  /*3ec0*/  FMNMX.FTZ R7, R116, R7, !PT ;  /* 0x0000000774077209 */ /* 0x000fe40007810000 */
[----:B------:R-:W-:Y:S02]  /*3ed0*/  FSEL R119, R41, -INF , P5 ;  /* 0xff80000029777808 */ /* 0x000fe40002800000 */
[----:B------:R-:W-:-:S02]  /*3ee0*/  FMNMX.FTZ R2, R202, R2, !PT ;  /* 0x00000002ca027209 */ /* 0x000fc40007810000 */
[----:B------:R-:W-:Y:S01]  /*3ef0*/  FSEL R211, R24, -INF , P6 ;  /* 0xff80000018d37808 */ /* 0x000fe20003000000 */
[----:B------:R1:W-:Y:S01]  /*3f00*/  STL [R1+0x90], R119 ;  /* 0x0000907701007387 */ /* 0x0003e20000100800 */
[----:B------:R-:W-:Y:S02]  /*3f10*/  FMNMX.FTZ R5, R179, R5, !PT ;  /* 0x00000005b3057209 */ /* 0x000fe40007810000 */
[----:B------:R-:W-:Y:S02]  /*3f20*/  FMNMX.FTZ R6, R163, R6, !PT ;  /* 0x00000006a3067209 */ /* 0x000fe40007810000 */
[----:B------:R-:W-:Y:S02]  /*3f30*/  FMNMX.FTZ R7, R117, R7, !PT ;  /* 0x0000000775077209 */ /* 0x000fe40007810000 */
[----:B------:R-:W-:Y:S02]  /*3f40*/  FSEL R229, R20, -INF , P4 ;  /* 0xff80000014e57808 */ /* 0x000fe40002000000 */
[----:B------:R-:W-:-:S02]  /*3f50*/  FMNMX.FTZ R2, R119, R2, !PT ;  /* 0x0000000277027209 */ /* 0x000fc40007810000 */
[----:B------:R-:W-:Y:S02]  /*3f60*/  FSEL R185, R23, -INF , P5 ;  /* 0xff80000017b97808 */ /* 0x000fe40002800000 */
        /* <DEDUP_REMOVED lines=9> */
[----:B------:R-:W-:Y:S02]  /*4000*/  FMNMX.FTZ R71, R192, R2, !PT ;  /* 0x00000002c0477209 */ /* 0x000fe40007810000 */
[----:B------:R-:W-:-:S02]  /*4010*/  FSEL R237, R32, -INF , P3 ;  /* 0xff80000020ed7808 */ /* 0x000fc40001800000 */
[----:B------:R-:W-:Y:S01]  /*4020*/  FMNMX.FTZ R2, R184, R5, !PT ;  /* 0x00000005b8027209 */ /* 0x000fe20007810000 */
[----:B------:R-:W2:Y:S01]  /*4030*/  SHFL.BFLY PT, R8, R71, 0x2, 0x1f ;  /* 0x0c401f0047087f89 */ /* 0x000ea200000e0000 */
[----:B------:R-:W-:Y:S02]  /*4040*/  FMNMX.FTZ R5, R193, R6, !PT ;  /* 0x00000006c1057209 */ /* 0x000fe40007810000 */
[----:B------:R-:W-:Y:S02]  /*4050*/  FMNMX.FTZ R6, R138, R7, !PT ;  /* 0x000000078a067209 */ /* 0x000fe40007810000 */
[----:B------:R-:W-:Y:S02]  /*4060*/  FMNMX.FTZ R68, R237, R2, !PT ;  /* 0x00000002ed447209 */ /* 0x000fe40007810000 */
[----:B------:R-:W-:Y:S02]  /*4070*/  FMNMX.FTZ R2, R196, R5, !PT ;  /* 0x00000005c4027209 */ /* 0x000fe40007810000 */
[----:B------:R-:W-:Y:S01]  /*4080*/  FMNMX.FTZ R5, R139, R6, !PT ;  /* 0x000000068b057209 */ /* 0x000fe20007810000 */
[----:B------:R-:W3:Y:S01]  /*4090*/  SHFL.BFLY PT, R9, R68, 0x2, 0x1f ;  /* 0x0c401f0044097f89 */ /* 0x000ee200000e0000 */
[----:B------:R-:W-:-:S02]  /*40a0*/  FSEL R169, R52, -INF , P2 ;  /* 0xff80000034a97808 */ /* 0x000fc40001000000 */
[----:B------:R-:W-:Y:S02]  /*40b0*/  FMNMX.FTZ R5, R140, R5, !PT ;  /* 0x000000058c057209 */ /* 0x000fe40007810000 */
[----:B------:R-:W-:Y:S02]  /*40c0*/  FSEL R209, R42, -INF , P6 ;  /* 0xff8000002ad17808 */ /* 0x000fe40003000000 */
[----:B------:R-:W-:Y:S02]  /*40d0*/  FMNMX.FTZ R2, R169, R2, !PT ;  /* 0x00000002a9027209 */ /* 0x000fe40007810000 */
[----:B------:R-:W-:Y:S02]  /*40e0*/  FMNMX.FTZ R5, R153, R5, !PT ;  /* 0x0000000599057209 */ /* 0x000fe40007810000 */
[----:B------:R-:W-:Y:S02]  /*40f0*/  FSEL R236, R35, -INF , P5 ;  /* 0xff80000023ec7808 */ /* 0x000fe40002800000 */
[----:B------:R-:W-:-:S02]  /*4100*/  FMNMX.FTZ R2, R209, R2, !PT ;  /* 0x00000002d1027209 */ /* 0x000fc40007810000 */
[----:B------:R-:W-:Y:S02]  /*4110*/  FMNMX.FTZ R5, R154, R5, !PT ;  /* 0x000000059a057209 */ /* 0x000fe40007810000 */
[----:B------:R-:W-:Y:S02]  /*4120*/  FSEL R240, R34, -INF , P4 ;  /* 0xff80000022f07808 */ /* 0x000fe40002000000 */
[----:B------:R-:W-:Y:S02]  /*4130*/  FMNMX.FTZ R2, R236, R2, !PT ;  /* 0x00000002ec027209 */ /* 0x000fe40007810000 */
[----:B------:R-:W-:Y:S02]  /*4140*/  FMNMX.FTZ R5, R155, R5, !PT ;  /* 0x000000059b057209 */ /* 0x000fe40007810000 */
[----:B-1----:R-:W-:Y:S02]  /*4150*/  FSEL R119, R33, -INF , P3 ;  /* 0xff80000021777808 */ /* 0x002fe40001800000 */
[----:B------:R-:W-:Y:S01]  /*4160*/  FMNMX.FTZ R2, R240, R2, !PT ;  /* 0x00000002f0027209 */ /* 0x000fe20007810000 */
[----:B------:R-:W-:Y:S01]  /*4170*/  LDSM.16.MT88.4 R32, [R225+0x100] ;  /* 0x00010000e120783b */ /* 0x000fe20000004200 */
[----:B------:R-:W-:-:S02]  /*4180*/  FMNMX.FTZ R5, R156, R5, !PT ;  /* 0x000000059c057209 */ /* 0x000fc40007810000 */
[----:B--2---:R-:W-:Y:S02]  /*4190*/  FMNMX.FTZ R71, R71, R8, !PT ;  /* 0x0000000847477209 */ /* 0x004fe40007810000 */
[----:B------:R-:W-:Y:S02]  /*41a0*/  FMNMX.FTZ R2, R119, R2, !PT ;  /* 0x0000000277027209 */ /* 0x000fe40007810000 */
[----:B------:R-:W-:Y:S01]  /*41b0*/  FMNMX.FTZ R5, R175, R5, !PT ;  /* 0x00000005af057209 */ /* 0x000fe20007810000 */
[----:B------:R-:W1:Y:S01]  /*41c0*/  SHFL.BFLY PT, R7, R71, 0x1, 0x1f ;  /* 0x0c201f0047077f89 */ /* 0x000e6200000e0000 */
[----:B---3--:R-:W-:Y:S02]  /*41d0*/  FMNMX.FTZ R68, R68, R9, !PT ;  /* 0x0000000944447209 */ /* 0x008fe40007810000 */
[----:B------:R-:W-:Y:S01]  /*41e0*/  FMNMX.FTZ R5, R176, R5, !PT ;  /* 0x00000005b0057209 */ /* 0x000fe20007810000 */
[----:B------:R-:W2:Y:S01]  /*41f0*/  SHFL.BFLY PT, R6, R2, 0x2, 0x1f ;  /* 0x0c401f0002067f89 */ /* 0x000ea200000e0000 */
[----:B------:R-:W-:-:S02]  /*4200*/  FSEL R168, R56, -INF , P2 ;  /* 0xff80000038a87808 */ /* 0x000fc40001000000 */
[----:B------:R-:W-:Y:S01]  /*4210*/  FMNMX.FTZ R5, R177, R5, !PT ;  /* 0x00000005b1057209 */ /* 0x000fe20007810000 */
[----:B------:R-:W3:Y:S01]  /*4220*/  SHFL.BFLY PT, R8, R68, 0x1, 0x1f ;  /* 0x0c201f0044087f89 */ /* 0x000ee200000e0000 */
[----:B------:R-:W-:Y:S02]  /*4230*/  FSEL R191, R53, -INF , P6 ;  /* 0xff80000035bf7808 */ /* 0x000fe40003000000 */
[----:B------:R-:W-:Y:S02]  /*4240*/  FMNMX.FTZ R5, R178, R5, !PT ;  /* 0x00000005b2057209 */ /* 0x000fe40007810000 */
[----:B------:R-:W-:Y:S02]  /*4250*/  FSEL R190, R49, -INF , P5 ;  /* 0xff80000031be7808 */ /* 0x000fe40002800000 */
[----:B------:R-:W-:Y:S02]  /*4260*/  FMNMX.FTZ R5, R131, R5, !PT ;  /* 0x0000000583057209 */ /* 0x000fe40007810000 */
[----:B------:R-:W-:-:S02]  /*4270*/  FSEL R201, R48, -INF , P4 ;  /* 0xff80000030c97808 */ /* 0x000fc40002000000 */
[----:B------:R-:W-:Y:S02]  /*4280*/  FMNMX.FTZ R5, R130, R5, !PT ;  /* 0x0000000582057209 */ /* 0x000fe40007810000 */
[----:B------:R-:W-:Y:S02]  /*4290*/  FSEL R200, R43, -INF , P3 ;  /* 0xff8000002bc87808 */ /* 0x000fe40001800000 */
[----:B------:R-:W-:Y:S01]  /*42a0*/  FMNMX.FTZ R5, R206, R5, !PT ;  /* 0x00000005ce057209 */ /* 0x000fe20007810000 */
[----:B------:R-:W-:Y:S01]  /*42b0*/  LDSM.16.MT88.4 R40, [R226+0x100] ;  /* 0x00010000e228783b */ /* 0x000fe20000004200 */
[----:B-1----:R-:W-:Y:S02]  /*42c0*/  FMNMX.FTZ R71, R71, R7, !PT ;  /* 0x0000000747477209 */ /* 0x002fe40007810000 */
[----:B------:R-:W-:Y:S02]  /*42d0*/  FMNMX.FTZ R5, R168, R5, !PT ;  /* 0x00000005a8057209 */ /* 0x000fe40007810000 */
[----:B--2---:R-:W-:Y:S01]  /*42e0*/  FMNMX.FTZ R2, R2, R6, !PT ;  /* 0x0000000602027209 */ /* 0x004fe20007810000 */
[----:B------:R-:W-:Y:S01]  /*42f0*/  FMUL.FTZ R7, R71, c[0x0][0x2d0] ;  /* 0x0000b40047077a20 */ /* 0x000fe20000410000 */
[----:B------:R-:W-:-:S02]  /*4300*/  FMNMX.FTZ R5, R191, R5, !PT ;  /* 0x00000005bf057209 */ /* 0x000fc40007810000 */
[----:B------:R-:W-:Y:S01]  /*4310*/  FSETP.NEU.FTZ.AND P2, PT, R71, -INF , PT ;  /* 0xff8000004700780b */ /* 0x000fe20003f5d000 */
[----:B------:R-:W1:Y:S01]  /*4320*/  SHFL.BFLY PT, R11, R2, 0x1, 0x1f ;  /* 0x0c201f00020b7f89 */ /* 0x000e6200000e0000 */
[----:B------:R-:W-:Y:S02]  /*4330*/  FMNMX.FTZ R5, R190, R5, !PT ;  /* 0x00000005be057209 */ /* 0x000fe40007810000 */
[----:B---3--:R-:W-:Y:S02]  /*4340*/  FMNMX.FTZ R68, R68, R8, !PT ;  /* 0x0000000844447209 */ /* 0x008fe40007810000 */
[----:B------:R-:W-:Y:S02]  /*4350*/  FSEL R7, R7, RZ, P2 ;  /* 0x000000ff07077208 */ /* 0x000fe40001000000 */
[----:B------:R-:W-:Y:S01]  /*4360*/  FMNMX.FTZ R8, R201, R5, !PT ;  /* 0x00000005c9087209 */ /* 0x000fe20007810000 */
[C---:B------:R-:W-:Y:S01]  /*4370*/  FMUL.FTZ R9, R68.reuse, c[0x0][0x2d0] ;  /* 0x0000b40044097a20 */ /* 0x040fe20000410000 */
[----:B------:R-:W-:Y:S01]  /*4380*/  FSETP.NEU.FTZ.AND P2, PT, R68, -INF , PT ;  /* 0xff8000004400780b */ /* 0x000fe20003f5d000 */
[--C-:B------:R-:W-:Y:S01]  /*4390*/  FFMA.FTZ R6, R10, c[0x0][0x2d0], -R7.reuse ;  /* 0x0000b4000a067a23 */ /* 0x100fe20000010807 */
[----:B------:R-:W-:Y:S01]  /*43a0*/  FMNMX.FTZ R8, R200, R8, !PT ;  /* 0x00000008c8087209 */ /* 0x000fe20007810000 */
[----:B------:R-:W-:-:S02]  /*43b0*/  FFMA.FTZ R5, R12, c[0x0][0x2d0], -R7 ;  /* 0x0000b4000c057a23 */ /* 0x000fc40000010807 */
[----:B------:R2:W-:Y:S02]  /*43c0*/  MUFU.EX2 R228, R6 ;  /* 0x0000000600e47308 */ /* 0x0005e40000000800 */
[----:B------:R-:W3:Y:S06]  /*43d0*/  SHFL.BFLY PT, R10, R8, 0x2, 0x1f ;  /* 0x0c401f00080a7f89 */ /* 0x000eec00000e0000 */
[----:B------:R4:W3:Y:S01]  /*43e0*/  MUFU.EX2 R199, R5 ;  /* 0x0000000500c77308 */ /* 0x0008e20000000800 */
[----:B-1----:R-:W-:Y:S02]  /*43f0*/  FMNMX.FTZ R2, R2, R11, !PT ;  /* 0x0000000b02027209 */ /* 0x002fe40007810000 */
[----:B--2---:R-:W-:-:S02]  /*4400*/  FSEL R6, R9, RZ, P2 ;  /* 0x000000ff09067208 */ /* 0x004fc40001000000 */
[----:B------:R-:W-:-:S03]  /*4410*/  FSETP.NEU.FTZ.AND P2, PT, R2, -INF , PT ;  /* 0xff8000000200780b */ /* 0x000fc60003f5d000 */
[--C-:B------:R-:W-:Y:S02]  /*4420*/  FFMA.FTZ R9, R15, c[0x0][0x2d0], -R6.reuse ;  /* 0x0000b4000f097a23 */ /* 0x100fe40000010806 */
[----:B----4-:R-:W-:Y:S02]  /*4430*/  FFMA.FTZ R5, R13, c[0x0][0x2d0], -R6 ;  /* 0x0000b4000d057a23 */ /* 0x010fe40000010806 */
[----:B------:R1:W-:Y:S01]  /*4440*/  MUFU.EX2 R210, R9 ;  /* 0x0000000900d27308 */ /* 0x0003e20000000800 */
[----:B---3--:R-:W-:Y:S02]  /*4450*/  FMNMX.FTZ R8, R8, R10, !PT ;  /* 0x0000000a08087209 */ /* 0x008fe40007810000 */
[----:B------:R-:W-:-:S05]  /*4460*/  F2FP.PACK_AB R12, R199, R228 ;  /* 0x000000e4c70c723e */ /* 0x000fca00000000ff */
[----:B------:R2:W-:Y:S01]  /*4470*/  MUFU.EX2 R203, R5 ;  /* 0x0000000500cb7308 */ /* 0x0005e20000000800 */
[----:B-1----:R-:W-:-:S07]  /*4480*/  FFMA.FTZ R9, R17, c[0x0][0x2d0], -R6 ;  /* 0x0000b40011097a23 */ /* 0x002fce0000010806 */
[----:B------:R-:W1:Y:S01]  /*4490*/  MUFU.EX2 R235, R9 ;  /* 0x0000000900eb7308 */ /* 0x000e620000000800 */
[----:B--2---:R-:W-:-:S07]  /*44a0*/  FFMA.FTZ R5, R14, c[0x0][0x2d0], -R6 ;  /* 0x0000b4000e057a23 */ /* 0x004fce0000010806 */
[----:B------:R2:W3:Y:S01]  /*44b0*/  MUFU.EX2 R252, R5 ;  /* 0x0000000500fc7308 */ /* 0x0004e20000000800 */
[----:B-1----:R-:W-:Y:S01]  /*44c0*/  F2FP.PACK_AB R10, R235, R210 ;  /* 0x000000d2eb0a723e */ /* 0x002fe200000000ff */
[----:B--2---:R-:W-:-:S05]  /*44d0*/  FMUL.FTZ R5, R2, c[0x0][0x2d0] ;  /* 0x0000b40002057a20 */ /* 0x004fca0000410000 */
[----:B------:R-:W-:-:S05]  /*44e0*/  FSEL R5, R5, RZ, P2 ;  /* 0x000000ff05057208 */ /* 0x000fca0001000000 */
[--C-:B------:R-:W-:Y:S02]  /*44f0*/  FFMA.FTZ R9, R18, c[0x0][0x2d0], -R5.reuse ;  /* 0x0000b40012097a23 */ /* 0x100fe40000010805 */
[--C-:B------:R-:W-:Y:S02]  /*4500*/  FFMA.FTZ R0, R19, c[0x0][0x2d0], -R5.reuse ;  /* 0x0000b40013007a23 */ /* 0x100fe40000010805 */
[----:B------:R1:W-:Y:S01]  /*4510*/  MUFU.EX2 R251, R9 ;  /* 0x0000000900fb7308 */ /* 0x0003e20000000800 */
[----:B------:R-:W-:Y:S07]  /*4520*/  LDSM.16.MT88.4 R16, [R224+0x100] ;  /* 0x00010000e010783b */ /* 0x000fee0000004200 */
[----:B------:R2:W4:Y:S01]  /*4530*/  MUFU.EX2 R248, R0 ;  /* 0x0000000000f87308 */ /* 0x0005220000000800 */
[----:B-1----:R-:W1:Y:S01]  /*4540*/  SHFL.BFLY PT, R9, R8, 0x1, 0x1f ;  /* 0x0c201f0008097f89 */ /* 0x002e6200000e0000 */
[----:B--2---:R-:W-:-:S03]  /*4550*/  FFMA.FTZ R0, R21, c[0x0][0x2d0], -R5 ;  /* 0x0000b40015007a23 */ /* 0x004fc60000010805 */
[----:B------:R-:W2:Y:S03]  /*4560*/  LDSM.16.MT88.4 R20, [R227+0x100] ;  /* 0x00010000e314783b */ /* 0x000ea60000004200 */
[----:B------:R4:W-:Y:S01]  /*4570*/  MUFU.EX2 R239, R0 ;  /* 0x0000000000ef7308 */ /* 0x0009e20000000800 */
[----:B-1----:R-:W-:Y:S02]  /*4580*/  FMNMX.FTZ R70, R8, R9, !PT ;  /* 0x0000000908467209 */ /* 0x002fe40007810000 */
[----:B---3--:R-:W-:Y:S01]  /*4590*/  F2FP.PACK_AB R8, R252, R203 ;  /* 0x000000cbfc08723e */ /* 0x008fe200000000ff */
[----:B----4-:R-:W-:Y:S01]  /*45a0*/  FFMA.FTZ R0, R25, c[0x0][0x2d0], -R5 ;  /* 0x0000b40019007a23 */ /* 0x010fe20000010805 */
[C---:B------:R-:W-:Y:S01]  /*45b0*/  FSETP.NEU.FTZ.AND P2, PT, R70.reuse, -INF , PT ;  /* 0xff8000004600780b */ /* 0x040fe20003f5d000 */
[----:B------:R-:W-:Y:S01]  /*45c0*/  FMUL.FTZ R3, R70, c[0x0][0x2d0] ;  /* 0x0000b40046037a20 */ /* 0x000fe20000410000 */
[----:B------:R-:W-:Y:S01]  /*45d0*/  F2FP.PACK_AB R9, R248, R251 ;  /* 0x000000fbf809723e */ /* 0x000fe200000000ff */
[----:B------:R1:W3:Y:S02]  /*45e0*/  MUFU.EX2 R204, R0 ;  /* 0x0000000000cc7308 */ /* 0x0002e40000000800 */
[----:B-1----:R-:W-:Y:S01]  /*45f0*/  FFMA.FTZ R0, R26, c[0x0][0x2d0], -R7 ;  /* 0x0000b4001a007a23 */ /* 0x002fe20000010807 */
[----:B---3--:R-:W-:-:S05]  /*4600*/  F2FP.PACK_AB R11, R204, R239 ;  /* 0x000000efcc0b723e */ /* 0x008fca00000000ff */
[----:B------:R1:W-:Y:S02]  /*4610*/  MUFU.EX2 R197, R0 ;  /* 0x0000000000c57308 */ /* 0x0003e40000000800 */
[C---:B------:R-:W-:Y:S08]  /*4620*/  HMMA.16816.F32 R88, R8.reuse, R16, RZ ;  /* 0x000000100858723c */ /* 0x040ff000000018ff */
[----:B------:R-:W-:Y:S01]  /*4630*/  HMMA.16816.F32 R84, R8, R18, RZ ;  /* 0x000000120854723c */ /* 0x000fe200000018ff */
[----:B-1----:R-:W-:-:S02]  /*4640*/  FFMA.FTZ R0, R27, c[0x0][0x2d0], -R7 ;  /* 0x0000b4001b007a23 */ /* 0x002fc40000010807 */
[----:B------:R-:W-:Y:S02]  /*4650*/  LDSM.16.MT88.4 R24, [R225+0x900] ;  /* 0x00090000e118783b */ /* 0x000fe40000004200 */
[----:B------:R1:W3:Y:S03]  /*4660*/  MUFU.EX2 R232, R0 ;  /* 0x0000000000e87308 */ /* 0x0002e60000000800 */
[C---:B--2---:R-:W-:Y:S08]  /*4670*/  HMMA.16816.F32 R80, R8.reuse, R20, RZ ;  /* 0x000000140850723c */ /* 0x044ff000000018ff */
[----:B------:R-:W-:Y:S01]  /*4680*/  HMMA.16816.F32 R76, R8, R22, RZ ;  /* 0x00000016084c723c */ /* 0x000fe200000018ff */
[----:B-1----:R-:W-:Y:S01]  /*4690*/  FSEL R0, R3, RZ, P2 ;  /* 0x000000ff03007208 */ /* 0x002fe20001000000 */
[----:B------:R-:W-:Y:S01]  /*46a0*/  FFMA.FTZ R3, R28, c[0x0][0x2d0], -R7 ;  /* 0x0000b4001c037a23 */ /* 0x000fe20000010807 */
[----:B---3--:R-:W-:-:S05]  /*46b0*/  F2FP.PACK_AB R14, R232, R197 ;  /* 0x000000c5e80e723e */ /* 0x008fca00000000ff */
[C---:B------:R-:W-:Y:S01]  /*46c0*/  HMMA.16816.F32 R72, R8.reuse, R32, RZ ;  /* 0x000000200848723c */ /* 0x040fe200000018ff */
[----:B------:R1:W-:Y:S07]  /*46d0*/  MUFU.EX2 R238, R3 ;  /* 0x0000000300ee7308 */ /* 0x0003ee0000000800 */
[C---:B------:R-:W-:Y:S08]  /*46e0*/  HMMA.16816.F32 R60, R8.reuse, R40, RZ ;  /* 0x00000028083c723c */ /* 0x040ff000000018ff */
[----:B------:R-:W-:Y:S01]  /*46f0*/  HMMA.16816.F32 R64, R8, R34, RZ ;  /* 0x000000220840723c */ /* 0x000fe200000018ff */
[----:B-1----:R-:W-:-:S04]  /*4700*/  FFMA.FTZ R3, R29, c[0x0][0x2d0], -R0 ;  /* 0x0000b4001d037a23 */ /* 0x002fc80000010800 */
[----:B------:R1:W-:Y:S03]  /*4710*/  MUFU.EX2 R181, R3 ;  /* 0x0000000300b57308 */ /* 0x0003e60000000800 */
[----:B------:R-:W-:Y:S01]  /*4720*/  HMMA.16816.F32 R52, R8, R42, RZ ;  /* 0x0000002a0834723c */ /* 0x000fe200000018ff */
[----:B-1----:R-:W-:-:S04]  /*4730*/  FFMA.FTZ R3, R30, c[0x0][0x2d0], -R0 ;  /* 0x0000b4001e037a23 */ /* 0x002fc80000010800 */
[----:B------:R1:W2:Y:S02]  /*4740*/  MUFU.EX2 R180, R3 ;  /* 0x0000000300b47308 */ /* 0x0002a40000000800 */
[--C-:B-1----:R-:W-:Y:S01]  /*4750*/  FFMA.FTZ R3, R31, c[0x0][0x2d0], -R0.reuse ;  /* 0x0000b4001f037a23 */ /* 0x102fe20000010800 */
[----:B--2---:R-:W-:Y:S01]  /*4760*/  F2FP.PACK_AB R13, R180, R181 ;  /* 0x000000b5b40d723e */ /* 0x004fe200000000ff */
[----:B------:R-:W1:Y:S04]  /*4770*/  LDSM.16.MT88.4 R28, [R224+0x900] ;  /* 0x00090000e01c783b */ /* 0x000e680000004200 */
[----:B------:R2:W-:Y:S02]  /*4780*/  MUFU.EX2 R208, R3 ;  /* 0x0000000300d07308 */ /* 0x0005e40000000800 */
[----:B--2---:R-:W-:-:S06]  /*4790*/  FFMA.FTZ R3, R36, c[0x0][0x2d0], -R0 ;  /* 0x0000b40024037a23 */ /* 0x004fcc0000010800 */
[----:B------:R2:W3:Y:S02]  /*47a0*/  MUFU.EX2 R234, R3 ;  /* 0x0000000300ea7308 */ /* 0x0004e40000000800 */
[----:B--2---:R-:W-:Y:S01]  /*47b0*/  FFMA.FTZ R3, R37, c[0x0][0x2d0], -R6 ;  /* 0x0000b40025037a23 */ /* 0x004fe20000010806 */
[----:B---3--:R-:W-:-:S05]  /*47c0*/  F2FP.PACK_AB R15, R234, R208 ;  /* 0x000000d0ea0f723e */ /* 0x008fca00000000ff */
[----:B------:R2:W-:Y:S02]  /*47d0*/  MUFU.EX2 R207, R3 ;  /* 0x0000000300cf7308 */ /* 0x0005e40000000800 */
[C---:B------:R-:W-:Y:S08]  /*47e0*/  HMMA.16816.F32 R56, R12.reuse, R16, RZ ;  /* 0x000000100c38723c */ /* 0x040ff000000018ff */
[----:B------:R-:W-:Y:S01]  /*47f0*/  HMMA.16816.F32 R96, R12, R18, RZ ;  /* 0x000000120c60723c */ /* 0x000fe200000018ff */
[----:B------:R-:W3:Y:S01]  /*4800*/  LDSM.16.MT88.4 R16, [R227+0x900] ;  /* 0x00090000e310783b */ /* 0x000ee20000004200 */
[----:B--2---:R-:W-:-:S04]  /*4810*/  FFMA.FTZ R3, R38, c[0x0][0x2d0], -R6 ;  /* 0x0000b40026037a23 */ /* 0x004fc80000010806 */
[----:B------:R2:W4:Y:S02]  /*4820*/  MUFU.EX2 R230, R3 ;  /* 0x0000000300e67308 */ /* 0x0005240000000800 */
[C---:B------:R-:W-:Y:S08]  /*4830*/  HMMA.16816.F32 R48, R12.reuse, R20, RZ ;  /* 0x000000140c30723c */ /* 0x040ff000000018ff */
[----:B------:R-:W-:Y:S01]  /*4840*/  HMMA.16816.F32 R92, R12, R22, RZ ;  /* 0x000000160c5c723c */ /* 0x000fe200000018ff */
[----:B--2---:R-:W-:-:S07]  /*4850*/  FFMA.FTZ R3, R39, c[0x0][0x2d0], -R6 ;  /* 0x0000b40027037a23 */ /* 0x004fce0000010806 */
[C---:B------:R-:W-:Y:S01]  /*4860*/  HMMA.16816.F32 R100, R12.reuse, R34, RZ ;  /* 0x000000220c64723c */ /* 0x040fe200000018ff */
[----:B------:R-:W2:Y:S01]  /*4870*/  LDSM.16.MT88.4 R36, [R226+0x900] ;  /* 0x00090000e224783b */ /* 0x000ea20000004200 */
[----:B----4-:R-:W-:Y:S01]  /*4880*/  F2FP.PACK_AB R8, R230, R207 ;  /* 0x000000cfe608723e */ /* 0x010fe200000000ff */
[----:B------:R4:W-:Y:S05]  /*4890*/  MUFU.EX2 R233, R3 ;  /* 0x0000000300e97308 */ /* 0x0009ea0000000800 */
[----:B------:R-:W-:Y:S01]  /*48a0*/  HMMA.16816.F32 R20, R12, R40, RZ ;  /* 0x000000280c14723c */ /* 0x000fe200000018ff */
[----:B----4-:R-:W-:-:S04]  /*48b0*/  FFMA.FTZ R3, R44, c[0x0][0x2d0], -R6 ;  /* 0x0000b4002c037a23 */ /* 0x010fc80000010806 */
[----:B------:R4:W1:Y:S02]  /*48c0*/  MUFU.EX2 R212, R3 ;  /* 0x0000000300d47308 */ /* 0x0008640000000800 */
[----:B----4-:R-:W-:Y:S01]  /*48d0*/  FFMA.FTZ R3, R45, c[0x0][0x2d0], -R5 ;  /* 0x0000b4002d037a23 */ /* 0x010fe20000010805 */
[----:B-1----:R-:W-:-:S05]  /*48e0*/  F2FP.PACK_AB R10, R212, R233 ;  /* 0x000000e9d40a723e */ /* 0x002fca00000000ff */
[----:B------:R1:W-:Y:S02]  /*48f0*/  MUFU.EX2 R231, R3 ;  /* 0x0000000300e77308 */ /* 0x0003e40000000800 */
[----:B-1----:R-:W-:-:S06]  /*4900*/  FFMA.FTZ R3, R46, c[0x0][0x2d0], -R5 ;  /* 0x0000b4002e037a23 */ /* 0x002fcc0000010805 */
[----:B------:R1:W4:Y:S02]  /*4910*/  MUFU.EX2 R195, R3 ;  /* 0x0000000300c37308 */ /* 0x0003240000000800 */
[--C-:B-1----:R-:W-:Y:S01]  /*4920*/  FFMA.FTZ R3, R47, c[0x0][0x2d0], -R5.reuse ;  /* 0x0000b4002f037a23 */ /* 0x102fe20000010805 */
[----:B----4-:R-:W-:Y:S01]  /*4930*/  F2FP.PACK_AB R9, R195, R231 ;  /* 0x000000e7c309723e */ /* 0x010fe200000000ff */
[C---:B------:R-:W-:Y:S04]  /*4940*/  HMMA.16816.F32 R44, R12.reuse, R32, RZ ;  /* 0x000000200c2c723c */ /* 0x040fe800000018ff */
[----:B------:R1:W-:Y:S04]  /*4950*/  MUFU.EX2 R188, R3 ;  /* 0x0000000300bc7308 */ /* 0x0003e80000000800 */
[----:B------:R-:W-:Y:S01]  /*4960*/  HMMA.16816.F32 R12, R12, R42, RZ ;  /* 0x0000002a0c0c723c */ /* 0x000fe200000018ff */
[----:B-1----:R-:W-:-:S02]  /*4970*/  FFMA.FTZ R3, R69, c[0x0][0x2d0], -R5 ;  /* 0x0000b40045037a23 */ /* 0x002fc40000010805 */
[----:B------:R-:W-:Y:S02]  /*4980*/  IMAD.MOV.U32 R69, RZ, RZ, R130 ;  /* 0x000000ffff457224 */ /* 0x000fe400078e0082 */
[----:B------:R1:W4:Y:S02]  /*4990*/  MUFU.EX2 R187, R3 ;  /* 0x0000000300bb7308 */ /* 0x0003240000000800 */
[----:B-1----:R-:W-:Y:S01]  /*49a0*/  FFMA.FTZ R3, R104, c[0x0][0x2d0], -R7 ;  /* 0x0000b40068037a23 */ /* 0x002fe20000010807 */
[----:B----4-:R-:W-:-:S05]  /*49b0*/  F2FP.PACK_AB R11, R187, R188 ;  /* 0x000000bcbb0b723e */ /* 0x010fca00000000ff */
[----:B------:R1:W4:Y:S02]  /*49c0*/  MUFU.EX2 R198, R3 ;  /* 0x0000000300c67308 */ /* 0x0003240000000800 */
[C---:B------:R-:W-:Y:S08]  /*49d0*/  HMMA.16816.F32 R120, R8.reuse, R28, R88 ;  /* 0x0000001c0878723c */ /* 0x040ff00000001858 */
[----:B------:R-:W-:Y:S01]  /*49e0*/  HMMA.16816.F32 R88, R8, R30, R84 ;  /* 0x0000001e0858723c */ /* 0x000fe20000001854 */
[----:B-1----:R-:W-:-:S04]  /*49f0*/  FFMA.FTZ R3, R105, c[0x0][0x2d0], -R7 ;  /* 0x0000b40069037a23 */ /* 0x002fc80000010807 */
[----:B------:R1:W-:Y:S03]  /*4a00*/  MUFU.EX2 R194, R3 ;  /* 0x0000000300c27308 */ /* 0x0003e60000000800 */
[C---:B---3--:R-:W-:Y:S08]  /*4a10*/  HMMA.16816.F32 R112, R8.reuse, R16, R80 ;  /* 0x000000100870723c */ /* 0x048ff00000001850 */
[----:B------:R-:W-:Y:S01]  /*4a20*/  HMMA.16816.F32 R84, R8, R18, R76 ;  /* 0x000000120854723c */ /* 0x000fe2000000184c */
[----:B-1----:R-:W-:-:S07]  /*4a30*/  FFMA.FTZ R3, R106, c[0x0][0x2d0], -R7 ;  /* 0x0000b4006a037a23 */ /* 0x002fce0000010807 */
[C---:B------:R-:W-:Y:S01]  /*4a40*/  HMMA.16816.F32 R80, R8.reuse, R26, R64 ;  /* 0x0000001a0850723c */ /* 0x040fe20000001840 */
[----:B------:R1:W3:Y:S07]  /*4a50*/  MUFU.EX2 R186, R3 ;  /* 0x0000000300ba7308 */ /* 0x0002ee0000000800 */
[----:B--2---:R-:W-:Y:S01]  /*4a60*/  HMMA.16816.F32 R76, R8, R38, R52 ;  /* 0x00000026084c723c */ /* 0x004fe20000001834 */
[----:B-1----:R-:W-:-:S07]  /*4a70*/  FFMA.FTZ R3, R107, c[0x0][0x2d0], -R7 ;  /* 0x0000b4006b037a23 */ /* 0x002fce0000010807 */
[----:B------:R-:W-:Y:S01]  /*4a80*/  HMMA.16816.F32 R104, R8, R36, R60 ;  /* 0x000000240868723c */ /* 0x000fe2000000183c */
[----:B------:R1:W-:Y:S02]  /*4a90*/  MUFU.EX2 R205, R3 ;  /* 0x0000000300cd7308 */ /* 0x0003e40000000800 */
[----:B-1----:R-:W-:-:S05]  /*4aa0*/  FFMA.FTZ R3, R108, c[0x0][0x2d0], -R0 ;  /* 0x0000b4006c037a23 */ /* 0x002fca0000010800 */
[----:B------:R-:W-:Y:S01]  /*4ab0*/  HMMA.16816.F32 R108, R8, R24, R72 ;  /* 0x00000018086c723c */ /* 0x000fe20000001848 */
[----:B------:R1:W-:Y:S06]  /*4ac0*/  MUFU.EX2 R243, R3 ;  /* 0x0000000300f37308 */ /* 0x0003ec0000000800 */
[----:B----4-:R-:W-:Y:S02]  /*4ad0*/  F2FP.PACK_AB R8, R198, R238 ;  /* 0x000000eec608723e */ /* 0x010fe400000000ff */
[----:B---3--:R-:W-:Y:S01]  /*4ae0*/  F2FP.PACK_AB R10, R186, R194 ;  /* 0x000000c2ba0a723e */ /* 0x008fe200000000ff */
[----:B-1----:R-:W-:-:S02]  /*4af0*/  FFMA.FTZ R3, R116, c[0x0][0x2d0], -R0 ;  /* 0x0000b40074037a23 */ /* 0x002fc40000010800 */
[----:B------:R-:W-:Y:S02]  /*4b00*/  IMAD.MOV.U32 R116, RZ, RZ, R212 ;  /* 0x000000ffff747224 */ /* 0x000fe400078e00d4 */
[----:B------:R1:W2:Y:S02]  /*4b10*/  MUFU.EX2 R246, R3 ;  /* 0x0000000300f67308 */ /* 0x0002a40000000800 */
[----:B-1----:R-:W-:Y:S01]  /*4b20*/  FFMA.FTZ R3, R117, c[0x0][0x2d0], -R0 ;  /* 0x0000b40075037a23 */ /* 0x002fe20000010800 */
[----:B--2---:R-:W-:Y:S01]  /*4b30*/  F2FP.PACK_AB R9, R246, R243 ;  /* 0x000000f3f609723e */ /* 0x004fe200000000ff */
[----:B------:R-:W-:-:S04]  /*4b40*/  IMAD.MOV.U32 R117, RZ, RZ, R211 ;  /* 0x000000ffff757224 */ /* 0x000fc800078e00d3 */
[----:B------:R1:W-:Y:S02]  /*4b50*/  MUFU.EX2 R249, R3 ;  /* 0x0000000300f97308 */ /* 0x0003e40000000800 */
[----:B-1----:R-:W-:Y:S01]  /*4b60*/  FFMA.FTZ R3, R118, c[0x0][0x2d0], -R0 ;  /* 0x0000b40076037a23 */ /* 0x002fe20000010800 */
[----:B------:R-:W-:-:S05]  /*4b70*/  MOV R118, R131 ;  /* 0x0000008300767202 */ /* 0x000fca0000000f00 */
[----:B------:R1:W2:Y:S02]  /*4b80*/  MUFU.EX2 R245, R3 ;  /* 0x0000000300f57308 */ /* 0x0002a40000000800 */
[----:B-1----:R-:W-:Y:S01]  /*4b90*/  FFMA.FTZ R3, R124, c[0x0][0x2d0], -R7 ;  /* 0x0000b4007c037a23 */ /* 0x002fe20000010807 */
[----:B--2---:R-:W-:-:S05]  /*4ba0*/  F2FP.PACK_AB R11, R245, R249 ;  /* 0x000000f9f50b723e */ /* 0x004fca00000000ff */
[----:B------:R1:W-:Y:S02]  /*4bb0*/  MUFU.EX2 R250, R3 ;  /* 0x0000000300fa7308 */ /* 0x0003e40000000800 */
[C---:B------:R-:W-:Y:S08]  /*4bc0*/  HMMA.16816.F32 R72, R8.reuse, R28, R56 ;  /* 0x0000001c0848723c */ /* 0x040ff00000001838 */
[----:B------:R-:W-:Y:S01]  /*4bd0*/  HMMA.16816.F32 R32, R8, R30, R96 ;  /* 0x0000001e0820723c */ /* 0x000fe20000001860 */
[----:B-1----:R-:W-:-:S04]  /*4be0*/  FFMA.FTZ R3, R125, c[0x0][0x2d0], -R7 ;  /* 0x0000b4007d037a23 */ /* 0x002fc80000010807 */
[----:B------:R1:W-:Y:S03]  /*4bf0*/  MUFU.EX2 R244, R3 ;  /* 0x0000000300f47308 */ /* 0x0003e60000000800 */
[C---:B------:R-:W-:Y:S08]  /*4c00*/  HMMA.16816.F32 R64, R8.reuse, R16, R48 ;  /* 0x000000100840723c */ /* 0x040ff00000001830 */
[----:B------:R-:W-:Y:S01]  /*4c10*/  HMMA.16816.F32 R28, R8, R18, R92 ;  /* 0x00000012081c723c */ /* 0x000fe2000000185c */
[----:B------:R-:W-:Y:S01]  /*4c20*/  LDSM.16.MT88.4 R16, [R227+0x1100] ;  /* 0x00110000e310783b */ /* 0x000fe20000004200 */
[----:B-1----:R-:W-:-:S06]  /*4c30*/  FFMA.FTZ R3, R126, c[0x0][0x2d0], -R7 ;  /* 0x0000b4007e037a23 */ /* 0x002fcc0000010807 */
[C---:B------:R-:W-:Y:S01]  /*4c40*/  HMMA.16816.F32 R52, R8.reuse, R24, R44 ;  /* 0x000000180834723c */ /* 0x040fe2000000182c */
[----:B------:R1:W-:Y:S07]  /*4c50*/  MUFU.EX2 R247, R3 ;  /* 0x0000000300f77308 */ /* 0x0003ee0000000800 */
[----:B------:R-:W-:Y:S01]  /*4c60*/  HMMA.16816.F32 R40, R8, R26, R100 ;  /* 0x0000001a0828723c */ /* 0x000fe20000001864 */
[----:B------:R-:W-:Y:S01]  /*4c70*/  LDSM.16.MT88.4 R24, [R226+0x1100] ;  /* 0x00110000e218783b */ /* 0x000fe20000004200 */
[----:B-1----:R-:W-:-:S04]  /*4c80*/  FFMA.FTZ R3, R127, c[0x0][0x2d0], -R6 ;  /* 0x0000b4007f037a23 */ /* 0x002fc80000010806 */
[----:B------:R1:W-:Y:S02]  /*4c90*/  MUFU.EX2 R241, R3 ;  /* 0x0000000300f17308 */ /* 0x0003e40000000800 */
[----:B-1----:R-:W-:-:S06]  /*4ca0*/  FFMA.FTZ R3, R128, c[0x0][0x2d0], -R6 ;  /* 0x0000b40080037a23 */ /* 0x002fcc0000010806 */
[----:B------:R1:W2:Y:S02]  /*4cb0*/  MUFU.EX2 R223, R3 ;  /* 0x0000000300df7308 */ /* 0x0002a40000000800 */
[--C-:B-1----:R-:W-:Y:S02]  /*4cc0*/  FFMA.FTZ R3, R129, c[0x0][0x2d0], -R6.reuse ;  /* 0x0000b40081037a23 */ /* 0x102fe40000010806 */
[C---:B------:R-:W-:Y:S01]  /*4cd0*/  HMMA.16816.F32 R128, R8.reuse, R36, R20 ;  /* 0x000000240880723c */ /* 0x040fe20000001814 */
[----:B------:R-:W1:Y:S03]  /*4ce0*/  LDSM.16.MT88.4 R20, [R224+0x1100] ;  /* 0x00110000e014783b */ /* 0x000e660000004200 */
[----:B------:R3:W-:Y:S04]  /*4cf0*/  MUFU.EX2 R222, R3 ;  /* 0x0000000300de7308 */ /* 0x0007e80000000800 */
[----:B------:R-:W-:Y:S01]  /*4d00*/  HMMA.16816.F32 R36, R8, R38, R12 ;  /* 0x000000260824723c */ /* 0x000fe2000000180c */
[----:B------:R-:W4:Y:S06]  /*4d10*/  LDSM.16.MT88.4 R12, [R225+0x1100] ;  /* 0x00110000e10c783b */ /* 0x000f2c0000004200 */
[----:B--2---:R-:W-:Y:S01]  /*4d20*/  F2FP.PACK_AB R8, R223, R241 ;  /* 0x000000f1df08723e */ /* 0x004fe200000000ff */
[----:B---3--:R-:W-:-:S02]  /*4d30*/  FFMA.FTZ R3, R132, c[0x0][0x2d0], -R6 ;  /* 0x0000b40084037a23 */ /* 0x008fc40000010806 */
[----:B------:R-:W-:Y:S02]  /*4d40*/  IMAD.MOV.U32 R132, RZ, RZ, R210 ;  /* 0x000000ffff847224 */ /* 0x000fe400078e00d2 */
[----:B------:R2:W3:Y:S02]  /*4d50*/  MUFU.EX2 R221, R3 ;  /* 0x0000000300dd7308 */ /* 0x0004e40000000800 */
[----:B--2---:R-:W-:Y:S01]  /*4d60*/  FFMA.FTZ R3, R133, c[0x0][0x2d0], -R5 ;  /* 0x0000b40085037a23 */ /* 0x004fe20000010805 */
[----:B---3--:R-:W-:Y:S01]  /*4d70*/  F2FP.PACK_AB R10, R221, R222 ;  /* 0x000000dedd0a723e */ /* 0x008fe200000000ff */
[----:B------:R-:W-:-:S04]  /*4d80*/  IMAD.MOV.U32 R133, RZ, RZ, R209 ;  /* 0x000000ffff857224 */ /* 0x000fc800078e00d1 */
[----:B------:R2:W-:Y:S02]  /*4d90*/  MUFU.EX2 R220, R3 ;  /* 0x0000000300dc7308 */ /* 0x0005e40000000800 */
[----:B--2---:R-:W-:Y:S02]  /*4da0*/  FFMA.FTZ R3, R134, c[0x0][0x2d0], -R5 ;  /* 0x0000b40086037a23 */ /* 0x004fe40000010805 */
[----:B------:R-:W-:-:S04]  /*4db0*/  IMAD.MOV.U32 R134, RZ, RZ, R207 ;  /* 0x000000ffff867224 */ /* 0x000fc800078e00cf */
[----:B------:R2:W3:Y:S02]  /*4dc0*/  MUFU.EX2 R219, R3 ;  /* 0x0000000300db7308 */ /* 0x0004e40000000800 */
[----:B--2---:R-:W-:Y:S01]  /*4dd0*/  FFMA.FTZ R3, R135, c[0x0][0x2d0], -R5 ;  /* 0x0000b40087037a23 */ /* 0x004fe20000010805 */
[----:B------:R-:W-:Y:S02]  /*4de0*/  MOV R135, R208 ;  /* 0x000000d000877202 */ /* 0x000fe40000000f00 */
[----:B---3--:R-:W-:-:S03]  /*4df0*/  F2FP.PACK_AB R9, R219, R220 ;  /* 0x000000dcdb09723e */ /* 0x008fc600000000ff */
[----:B------:R2:W-:Y:S02]  /*4e00*/  MUFU.EX2 R218, R3 ;  /* 0x0000000300da7308 */ /* 0x0005e40000000800 */
[----:B--2---:R-:W-:Y:S02]  /*4e10*/  FFMA.FTZ R3, R136, c[0x0][0x2d0], -R5 ;  /* 0x0000b40088037a23 */ /* 0x004fe40000010805 */
[----:B------:R-:W-:-:S04]  /*4e20*/  IMAD.MOV.U32 R136, RZ, RZ, R206 ;  /* 0x000000ffff887224 */ /* 0x000fc800078e00ce */
[----:B------:R2:W3:Y:S02]  /*4e30*/  MUFU.EX2 R217, R3 ;  /* 0x0000000300d97308 */ /* 0x0004e40000000800 */
[----:B--2---:R-:W-:Y:S01]  /*4e40*/  FFMA.FTZ R3, R137, c[0x0][0x2d0], -R0 ;  /* 0x0000b40089037a23 */ /* 0x004fe20000010800 */
[----:B---3--:R-:W-:Y:S01]  /*4e50*/  F2FP.PACK_AB R11, R217, R218 ;  /* 0x000000dad90b723e */ /* 0x008fe200000000ff */
[----:B------:R-:W-:-:S04]  /*4e60*/  IMAD.MOV.U32 R137, RZ, RZ, R205 ;  /* 0x000000ffff897224 */ /* 0x000fc800078e00cd */
[----:B------:R2:W-:Y:S02]  /*4e70*/  MUFU.EX2 R215, R3 ;  /* 0x0000000300d77308 */ /* 0x0005e40000000800 */
[C---:B-1----:R-:W-:Y:S08]  /*4e80*/  HMMA.16816.F32 R48, R8.reuse, R20, R120 ;  /* 0x000000140830723c */ /* 0x042ff00000001878 */
[----:B------:R-:W-:Y:S01]  /*4e90*/  HMMA.16816.F32 R56, R8, R18, R84 ;  /* 0x000000120838723c */ /* 0x000fe20000001854 */
[----:B--2---:R-:W-:Y:S01]  /*4ea0*/  FFMA.FTZ R3, R138, c[0x0][0x2d0], -R0 ;  /* 0x0000b4008a037a23 */ /* 0x004fe20000010800 */
[----:B------:R-:W-:-:S03]  /*4eb0*/  MOV R138, R204 ;  /* 0x000000cc008a7202 */ /* 0x000fc60000000f00 */
[----:B------:R1:W2:Y:S03]  /*4ec0*/  MUFU.EX2 R216, R3 ;  /* 0x0000000300d87308 */ /* 0x0002a60000000800 */
[C---:B------:R-:W-:Y:S08]  /*4ed0*/  HMMA.16816.F32 R60, R8.reuse, R16, R112 ;  /* 0x00000010083c723c */ /* 0x040ff00000001870 */
[----:B----4-:R-:W-:Y:S01]  /*4ee0*/  HMMA.16816.F32 R120, R8, R12, R108 ;  /* 0x0000000c0878723c */ /* 0x010fe2000000186c */
[----:B-1----:R-:W-:-:S07]  /*4ef0*/  FFMA.FTZ R3, R139, c[0x0][0x2d0], -R0 ;  /* 0x0000b4008b037a23 */ /* 0x002fce0000010800 */
[C---:B------:R-:W-:Y:S01]  /*4f00*/  HMMA.16816.F32 R124, R8.reuse, R24, R104 ;  /* 0x00000018087c723c */ /* 0x040fe20000001868 */
[----:B------:R-:W-:Y:S01]  /*4f10*/  IMAD.MOV.U32 R139, RZ, RZ, R203 ;  /* 0x000000ffff8b7224 */ /* 0x000fe200078e00cb */
[----:B------:R1:W-:Y:S06]  /*4f20*/  MUFU.EX2 R214, R3 ;  /* 0x0000000300d67308 */ /* 0x0003ec0000000800 */
[C---:B------:R-:W-:Y:S08]  /*4f30*/  HMMA.16816.F32 R44, R8.reuse, R22, R88 ;  /* 0x00000016082c723c */ /* 0x040ff00000001858 */
[----:B------:R-:W-:Y:S01]  /*4f40*/  HMMA.16816.F32 R80, R8, R14, R80 ;  /* 0x0000000e0850723c */ /* 0x000fe20000001850 */
[----:B-1----:R-:W-:Y:S01]  /*4f50*/  FFMA.FTZ R3, R140, c[0x0][0x2d0], -R0 ;  /* 0x0000b4008c037a23 */ /* 0x002fe20000010800 */
[----:B------:R-:W-:-:S03]  /*4f60*/  MOV R140, R201 ;  /* 0x000000c9008c7202 */ /* 0x000fc60000000f00 */
[----:B------:R1:W3:Y:S03]  /*4f70*/  MUFU.EX2 R213, R3 ;  /* 0x0000000300d57308 */ /* 0x0002e60000000800 */
[----:B------:R-:W-:Y:S07]  /*4f80*/  HMMA.16816.F32 R84, R8, R26, R76 ;  /* 0x0000001a0854723c */ /* 0x000fee000000184c */
[----:B------:R-:W-:-:S02]  /*4f90*/  F2FP.PACK_AB R8, R250, R137 ;  /* 0x00000089fa08723e */ /* 0x000fc400000000ff */
[----:B--2---:R-:W-:Y:S02]  /*4fa0*/  F2FP.PACK_AB R9, R216, R215 ;  /* 0x000000d7d809723e */ /* 0x004fe400000000ff */
[----:B------:R-:W-:Y:S01]  /*4fb0*/  F2FP.PACK_AB R10, R247, R244 ;  /* 0x000000f4f70a723e */ /* 0x000fe200000000ff */
[----:B-1----:R-:W-:Y:S01]  /*4fc0*/  FFMA.FTZ R3, R141, c[0x0][0x2d0], -R6 ;  /* 0x0000b4008d037a23 */ /* 0x002fe20000010806 */
[----:B---3--:R-:W-:Y:S01]  /*4fd0*/  F2FP.PACK_AB R11, R213, R214 ;  /* 0x000000d6d50b723e */ /* 0x008fe200000000ff */
[----:B------:R-:W-:Y:S02]  /*4fe0*/  IMAD.MOV.U32 R141, RZ, RZ, R200 ;  /* 0x000000ffff8d7224 */ /* 0x000fe400078e00c8 */
[----:B------:R1:W-:Y:S04]  /*4ff0*/  MUFU.EX2 R212, R3 ;  /* 0x0000000300d47308 */ /* 0x0003e80000000800 */
[C---:B------:R-:W-:Y:S08]  /*5000*/  HMMA.16816.F32 R88, R8.reuse, R22, R32 ;  /* 0x000000160858723c */ /* 0x040ff00000001820 */
[----:B------:R-:W-:Y:S01]  /*5010*/  HMMA.16816.F32 R32, R8, R16, R64 ;  /* 0x000000100820723c */ /* 0x000fe20000001840 */
[----:B-1----:R-:W-:-:S02]  /*5020*/  FFMA.FTZ R3, R142, c[0x0][0x2d0], -R6 ;  /* 0x0000b4008e037a23 */ /* 0x002fc40000010806 */
[----:B------:R-:W-:Y:S02]  /*5030*/  IMAD.MOV.U32 R142, RZ, RZ, R199 ;  /* 0x000000ffff8e7224 */ /* 0x000fe400078e00c7 */
[----:B------:R1:W2:Y:S03]  /*5040*/  MUFU.EX2 R211, R3 ;  /* 0x0000000300d37308 */ /* 0x0002a60000000800 */
[C---:B------:R-:W-:Y:S01]  /*5050*/  HMMA.16816.F32 R28, R8.reuse, R18, R28 ;  /* 0x00000012081c723c */ /* 0x040fe2000000181c */
[----:B------:R-:W3:Y:S07]  /*5060*/  LDSM.16.MT88.4 R16, [R224+0x1900] ;  /* 0x00190000e010783b */ /* 0x000eee0000004200 */
[----:B------:R-:W-:Y:S01]  /*5070*/  HMMA.16816.F32 R100, R8, R24, R128 ;  /* 0x000000180864723c */ /* 0x000fe20000001880 */
[----:B-1----:R-:W-:-:S07]  /*5080*/  FFMA.FTZ R3, R143, c[0x0][0x2d0], -R6 ;  /* 0x0000b4008f037a23 */ /* 0x002fce0000010806 */
[C---:B------:R-:W-:Y:S01]  /*5090*/  HMMA.16816.F32 R96, R8.reuse, R26, R36 ;  /* 0x0000001a0860723c */ /* 0x040fe20000001824 */
[----:B------:R-:W1:Y:S01]  /*50a0*/  LDSM.16.MT88.4 R24, [R226+0x1900] ;  /* 0x00190000e218783b */ /* 0x000e620000004200 */
[----:B------:R-:W-:Y:S01]  /*50b0*/  IMAD.MOV.U32 R131, RZ, RZ, R133 ;  /* 0x000000ffff837224 */ /* 0x000fe200078e0085 */
[----:B------:R4:W-:Y:S01]  /*50c0*/  MUFU.EX2 R210, R3 ;  /* 0x0000000300d27308 */ /* 0x0009e20000000800 */
[----:B------:R-:W-:Y:S01]  /*50d0*/  IMAD.MOV.U32 R133, RZ, RZ, R198 ;  /* 0x000000ffff857224 */ /* 0x000fe200078e00c6 */
[----:B------:R-:W-:Y:S02]  /*50e0*/  MOV R129, R185 ;  /* 0x000000b900817202 */ /* 0x000fe40000000f00 */
[----:B------:R-:W-:Y:S01]  /*50f0*/  MOV R130, R184 ;  /* 0x000000b800827202 */ /* 0x000fe20000000f00 */
[----:B------:R-:W-:Y:S01]  /*5100*/  HMMA.16816.F32 R104, R8, R20, R72 ;  /* 0x000000140868723c */ /* 0x000fe20000001848 */
[----:B------:R-:W-:Y:S01]  /*5110*/  LDSM.16.MT88.4 R20, [R225+0x1900] ;  /* 0x00190000e114783b */ /* 0x000fe20000004200 */
[----:B------:R-:W-:-:S06]  /*5120*/  MOV R128, R117 ;  /* 0x0000007500807202 */ /* 0x000fcc0000000f00 */
[----:B------:R-:W-:Y:S01]  /*5130*/  HMMA.16816.F32 R72, R8, R12, R52 ;  /* 0x0000000c0848723c */ /* 0x000fe20000001834 */
[----:B----4-:R-:W-:-:S04]  /*5140*/  FFMA.FTZ R3, R144, c[0x0][0x2d0], -R6 ;  /* 0x0000b40090037a23 */ /* 0x010fc80000010806 */
[----:B------:R4:W3:Y:S03]  /*5150*/  MUFU.EX2 R209, R3 ;  /* 0x0000000300d17308 */ /* 0x0008e60000000800 */
[----:B------:R-:W-:Y:S01]  /*5160*/  HMMA.16816.F32 R76, R8, R14, R40 ;  /* 0x0000000e084c723c */ /* 0x000fe20000001828 */
[----:B------:R-:W1:Y:S06]  /*5170*/  LDSM.16.MT88.4 R12, [R227+0x1900] ;  /* 0x00190000e30c783b */ /* 0x000e6c0000004200 */
[----:B--2---:R-:W-:Y:S01]  /*5180*/  F2FP.PACK_AB R8, R211, R212 ;  /* 0x000000d4d308723e */ /* 0x004fe200000000ff */
[----:B----4-:R-:W-:Y:S01]  /*5190*/  FFMA.FTZ R3, R145, c[0x0][0x2d0], -R5 ;  /* 0x0000b40091037a23 */ /* 0x010fe20000010805 */
[----:B---3--:R-:W-:-:S03]  /*51a0*/  F2FP.PACK_AB R10, R209, R210 ;  /* 0x000000d2d10a723e */ /* 0x008fc600000000ff */
[----:B------:R2:W-:Y:S02]  /*51b0*/  MUFU.EX2 R208, R3 ;  /* 0x0000000300d07308 */ /* 0x0005e40000000800 */
[----:B--2---:R-:W-:-:S06]  /*51c0*/  FFMA.FTZ R3, R146, c[0x0][0x2d0], -R5 ;  /* 0x0000b40092037a23 */ /* 0x004fcc0000010805 */
[----:B------:R2:W3:Y:S02]  /*51d0*/  MUFU.EX2 R207, R3 ;  /* 0x0000000300cf7308 */ /* 0x0004e40000000800 */
[----:B--2---:R-:W-:Y:S01]  /*51e0*/  FFMA.FTZ R3, R147, c[0x0][0x2d0], -R5 ;  /* 0x0000b40093037a23 */ /* 0x004fe20000010805 */
[----:B---3--:R-:W-:-:S05]  /*51f0*/  F2FP.PACK_AB R9, R207, R208 ;  /* 0x000000d0cf09723e */ /* 0x008fca00000000ff */
[----:B------:R2:W-:Y:S02]  /*5200*/  MUFU.EX2 R205, R3 ;  /* 0x0000000300cd7308 */ /* 0x0005e40000000800 */
[----:B--2---:R-:W-:Y:S01]  /*5210*/  FFMA.FTZ R3, R148, c[0x0][0x2d0], -R5 ;  /* 0x0000b40094037a23 */ /* 0x004fe20000010805 */
[----:B------:R-:W-:-:S05]  /*5220*/  MOV R148, R194 ;  /* 0x000000c200947202 */ /* 0x000fca0000000f00 */
[----:B------:R2:W3:Y:S02]  /*5230*/  MUFU.EX2 R206, R3 ;  /* 0x0000000300ce7308 */ /* 0x0004e40000000800 */
[----:B--2---:R-:W-:Y:S01]  /*5240*/  FFMA.FTZ R3, R149, c[0x0][0x2d0], -R7 ;  /* 0x0000b40095037a23 */ /* 0x004fe20000010807 */
[----:B---3--:R-:W-:Y:S01]  /*5250*/  F2FP.PACK_AB R11, R206, R205 ;  /* 0x000000cdce0b723e */ /* 0x008fe200000000ff */
[----:B------:R-:W-:-:S04]  /*5260*/  IMAD.MOV.U32 R149, RZ, RZ, R195 ;  /* 0x000000ffff957224 */ /* 0x000fc800078e00c3 */
[----:B------:R2:W-:Y:S02]  /*5270*/  MUFU.EX2 R204, R3 ;  /* 0x0000000300cc7308 */ /* 0x0005e40000000800 */
[C---:B------:R-:W-:Y:S08]  /*5280*/  HMMA.16816.F32 R112, R8.reuse, R16, R48 ;  /* 0x000000100870723c */ /* 0x040ff00000001830 */
[----:B-1----:R-:W-:Y:S01]  /*5290*/  HMMA.16816.F32 R48, R8, R24, R124 ;  /* 0x000000180830723c */ /* 0x002fe2000000187c */
[----:B--2---:R-:W-:-:S02]  /*52a0*/  FFMA.FTZ R3, R150, c[0x0][0x2d0], -R7 ;  /* 0x0000b40096037a23 */ /* 0x004fc40000010807 */
[----:B------:R-:W-:Y:S02]  /*52b0*/  IMAD.MOV.U32 R150, RZ, RZ, R190 ;  /* 0x000000ffff967224 */ /* 0x000fe400078e00be */
[----:B------:R1:W2:Y:S02]  /*52c0*/  MUFU.EX2 R203, R3 ;  /* 0x0000000300cb7308 */ /* 0x0002a40000000800 */
[----:B------:R-:W-:Y:S01]  /*52d0*/  IMAD.MOV.U32 R126, RZ, RZ, R196 ;  /* 0x000000ffff7e7224 */ /* 0x000fe200078e00c4 */
[----:B------:R-:W-:Y:S01]  /*52e0*/  HMMA.16816.F32 R64, R8, R14, R56 ;  /* 0x0000000e0840723c */ /* 0x000fe20000001838 */
[----:B------:R-:W-:Y:S02]  /*52f0*/  IMAD.MOV.U32 R125, RZ, RZ, R193 ;  /* 0x000000ffff7d7224 */ /* 0x000fe400078e00c1 */
[----:B------:R-:W-:Y:S02]  /*5300*/  IMAD.MOV.U32 R124, RZ, RZ, R189 ;  /* 0x000000ffff7c7224 */ /* 0x000fe400078e00bd */
[----:B------:R-:W-:-:S03]  /*5310*/  IMAD.MOV.U32 R127, RZ, RZ, R118 ;  /* 0x000000ffff7f7224 */ /* 0x000fc600078e0076 */
[----:B------:R-:W-:Y:S01]  /*5320*/  HMMA.16816.F32 R56, R8, R20, R120 ;  /* 0x000000140838723c */ /* 0x000fe20000001878 */
[----:B-1----:R-:W-:Y:S01]  /*5330*/  FFMA.FTZ R3, R151, c[0x0][0x2d0], -R7 ;  /* 0x0000b40097037a23 */ /* 0x002fe20000010807 */
[----:B------:R-:W-:-:S05]  /*5340*/  MOV R151, R191 ;  /* 0x000000bf00977202 */ /* 0x000fca0000000f00 */
[----:B------:R-:W-:Y:S01]  /*5350*/  IMAD.MOV.U32 R123, RZ, RZ, R192 ;  /* 0x000000ffff7b7224 */ /* 0x000fe200078e00c0 */
[----:B------:R-:W-:Y:S01]  /*5360*/  MOV R120, R136 ;  /* 0x0000008800787202 */ /* 0x000fe20000000f00 */
[----:B------:R1:W-:Y:S01]  /*5370*/  MUFU.EX2 R202, R3 ;  /* 0x0000000300ca7308 */ /* 0x0003e20000000800 */
[----:B------:R-:W-:Y:S01]  /*5380*/  IMAD.MOV.U32 R136, RZ, RZ, R188 ;  /* 0x000000ffff887224 */ /* 0x000fe200078e00bc */
[----:B------:R-:W-:Y:S01]  /*5390*/  HMMA.16816.F32 R108, R8, R18, R44 ;  /* 0x00000012086c723c */ /* 0x000fe2000000182c */
[----:B------:R-:W-:Y:S01]  /*53a0*/  IMAD.MOV.U32 R121, RZ, RZ, R141 ;  /* 0x000000ffff797224 */ /* 0x000fe200078e008d */
[----:B------:R-:W-:-:S06]  /*53b0*/  MOV R122, R142 ;  /* 0x0000008e007a7202 */ /* 0x000fcc0000000f00 */
[----:B------:R-:W-:Y:S01]  /*53c0*/  HMMA.16816.F32 R92, R8, R12, R60 ;  /* 0x0000000c085c723c */ /* 0x000fe2000000183c */
[----:B-1----:R-:W-:-:S07]  /*53d0*/  FFMA.FTZ R3, R152, c[0x0][0x2d0], -R7 ;  /* 0x0000b40098037a23 */ /* 0x002fce0000010807 */
[----:B------:R-:W-:Y:S01]  /*53e0*/  HMMA.16816.F32 R52, R8, R22, R80 ;  /* 0x000000160834723c */ /* 0x000fe20000001850 */
[----:B------:R-:W-:Y:S01]  /*53f0*/  IMAD.MOV.U32 R152, RZ, RZ, R138 ;  /* 0x000000ffff987224 */ /* 0x000fe200078e008a */
[----:B------:R1:W3:Y:S01]  /*5400*/  MUFU.EX2 R201, R3 ;  /* 0x0000000300c97308 */ /* 0x0002e20000000800 */
[----:B------:R-:W-:-:S05]  /*5410*/  IMAD.MOV.U32 R138, RZ, RZ, R116 ;  /* 0x000000ffff8a7224 */ /* 0x000fca00078e0074 */
[----:B------:R-:W-:Y:S07]  /*5420*/  HMMA.16816.F32 R40, R8, R26, R84 ;  /* 0x0000001a0828723c */ /* 0x000fee0000001854 */
[----:B--2---:R-:W-:Y:S01]  /*5430*/  F2FP.PACK_AB R8, R203, R204 ;  /* 0x000000cccb08723e */ /* 0x004fe200000000ff */
[----:B-1----:R-:W-:Y:S01]  /*5440*/  FFMA.FTZ R3, R153, c[0x0][0x2d0], -R0 ;  /* 0x0000b40099037a23 */ /* 0x002fe20000010800 */
[----:B---3--:R-:W-:Y:S01]  /*5450*/  F2FP.PACK_AB R10, R201, R202 ;  /* 0x000000cac90a723e */ /* 0x008fe200000000ff */
[----:B------:R-:W-:-:S02]  /*5460*/  IMAD.MOV.U32 R153, RZ, RZ, R137 ;  /* 0x000000ffff997224 */ /* 0x000fc400078e0089 */
[----:B------:R1:W-:Y:S01]  /*5470*/  MUFU.EX2 R200, R3 ;  /* 0x0000000300c87308 */ /* 0x0003e20000000800 */
[----:B------:R-:W-:Y:S02]  /*5480*/  IMAD.MOV.U32 R137, RZ, RZ, R186 ;  /* 0x000000ffff897224 */ /* 0x000fe400078e00ba */
[----:B-1----:R-:W-:Y:S01]  /*5490*/  FFMA.FTZ R3, R154, c[0x0][0x2d0], -R0 ;  /* 0x0000b4009a037a23 */ /* 0x002fe20000010800 */
[----:B------:R-:W-:Y:S01]  /*54a0*/  MOV R154, R139 ;  /* 0x0000008b009a7202 */ /* 0x000fe20000000f00 */
[----:B------:R-:W-:-:S03]  /*54b0*/  IMAD.MOV.U32 R139, RZ, RZ, R187 ;  /* 0x000000ffff8b7224 */ /* 0x000fc600078e00bb */
[----:B------:R1:W2:Y:S02]  /*54c0*/  MUFU.EX2 R199, R3 ;  /* 0x0000000300c77308 */ /* 0x0002a40000000800 */
[----:B-1----:R-:W-:Y:S01]  /*54d0*/  FFMA.FTZ R3, R155, c[0x0][0x2d0], -R0 ;  /* 0x0000b4009b037a23 */ /* 0x002fe20000010800 */
[----:B--2---:R-:W-:Y:S01]  /*54e0*/  F2FP.PACK_AB R9, R199, R200 ;  /* 0x000000c8c709723e */ /* 0x004fe200000000ff */
[----:B------:R-:W-:-:S04]  /*54f0*/  IMAD.MOV.U32 R155, RZ, RZ, R140 ;  /* 0x000000ffff9b7224 */ /* 0x000fc800078e008c */
[----:B------:R1:W-:Y:S02]  /*5500*/  MUFU.EX2 R198, R3 ;  /* 0x0000000300c67308 */ /* 0x0003e40000000800 */
[----:B-1----:R-:W-:Y:S01]  /*5510*/  FFMA.FTZ R3, R156, c[0x0][0x2d0], -R0 ;  /* 0x0000b4009c037a23 */ /* 0x002fe20000010800 */
[----:B------:R-:W-:Y:S01]  /*5520*/  MOV R156, R69 ;  /* 0x00000045009c7202 */ /* 0x000fe20000000f00 */
[----:B------:R-:W-:-:S04]  /*5530*/  IMAD.MOV.U32 R69, RZ, RZ, R197 ;  /* 0x000000ffff457224 */ /* 0x000fc800078e00c5 */
        /* <DEDUP_REMOVED lines=10> */
[----:B------:R-:W2:Y:S04]  /*55e0*/  LDSM.16.MT88.4 R12, [R227+0x2100] ;  /* 0x00210000e30c783b */ /* 0x000ea80000004200 */
[----:B------:R-:W-:Y:S01]  /*55f0*/  LDSM.16.MT88.4 R28, [R226+0x2100] ;  /* 0x00210000e21c783b */ /* 0x000fe20000004200 */
[----:B-1----:R-:W-:-:S02]  /*5600*/  FFMA.FTZ R3, R159, c[0x0][0x2d0], -R6 ;  /* 0x0000b4009f037a23 */ /* 0x002fc40000010806 */
[C---:B------:R-:W-:Y:S01]  /*5610*/  HMMA.16816.F32 R36, R8.reuse, R18, R88 ;  /* 0x000000120824723c */ /* 0x040fe20000001858 */
[----:B------:R-:W1:Y:S01]  /*5620*/  LDSM.16.MT88.4 R16, [R224+0x2100] ;  /* 0x00210000e010783b */ /* 0x000e620000004200 */
[----:B------:R3:W4:Y:S06]  /*5630*/  MUFU.EX2 R194, R3 ;  /* 0x0000000300c27308 */ /* 0x00072c0000000800 */
[C---:B------:R-:W-:Y:S08]  /*5640*/  HMMA.16816.F32 R72, R8.reuse, R20, R72 ;  /* 0x000000140848723c */ /* 0x040ff00000001848 */
[----:B------:R-:W-:Y:S01]  /*5650*/  HMMA.16816.F32 R76, R8, R22, R76 ;  /* 0x00000016084c723c */ /* 0x000fe2000000184c */
[----:B------:R-:W1:Y:S01]  /*5660*/  LDSM.16.MT88.4 R20, [R225+0x2100] ;  /* 0x00210000e114783b */ /* 0x000e620000004200 */
[----:B---3--:R-:W-:-:S04]  /*5670*/  FFMA.FTZ R3, R160, c[0x0][0x2d0], -R6 ;  /* 0x0000b400a0037a23 */ /* 0x008fc80000010806 */
[----:B------:R3:W-:Y:S02]  /*5680*/  MUFU.EX2 R193, R3 ;  /* 0x0000000300c17308 */ /* 0x0007e40000000800 */
[----:B------:R-:W-:Y:S01]  /*5690*/  HMMA.16816.F32 R84, R8, R26, R96 ;  /* 0x0000001a0854723c */ /* 0x000fe20000001860 */
[----:B------:R-:W-:Y:S06]  /*56a0*/  LDSM.16.MT88.4 R24, [R224+0x2900] ;  /* 0x00290000e018783b */ /* 0x000fec0000004200 */
[----:B----4-:R-:W-:Y:S01]  /*56b0*/  F2FP.PACK_AB R8, R194, R196 ;  /* 0x000000c4c208723e */ /* 0x010fe200000000ff */
[----:B---3--:R-:W-:-:S04]  /*56c0*/  FFMA.FTZ R3, R161, c[0x0][0x2d0], -R6 ;  /* 0x0000b400a1037a23 */ /* 0x008fc80000010806 */
[----:B------:R3:W4:Y:S02]  /*56d0*/  MUFU.EX2 R192, R3 ;  /* 0x0000000300c07308 */ /* 0x0007240000000800 */
[----:B---3--:R-:W-:Y:S01]  /*56e0*/  FFMA.FTZ R3, R162, c[0x0][0x2d0], -R5 ;  /* 0x0000b400a2037a23 */ /* 0x008fe20000010805 */
[----:B----4-:R-:W-:-:S05]  /*56f0*/  F2FP.PACK_AB R10, R192, R193 ;  /* 0x000000c1c00a723e */ /* 0x010fca00000000ff */
[----:B------:R3:W-:Y:S02]  /*5700*/  MUFU.EX2 R191, R3 ;  /* 0x0000000300bf7308 */ /* 0x0007e40000000800 */
[----:B---3--:R-:W-:-:S06]  /*5710*/  FFMA.FTZ R3, R164, c[0x0][0x2d0], -R5 ;  /* 0x0000b400a4037a23 */ /* 0x008fcc0000010805 */
        /* <DEDUP_REMOVED lines=8> */
[----:B------:R3:W4:Y:S02]  /*57a0*/  MUFU.EX2 R187, R3 ;  /* 0x0000000300bb7308 */ /* 0x0007240000000800 */
[C---:B--2---:R-:W-:Y:S08]  /*57b0*/  HMMA.16816.F32 R140, R8.reuse, R12, R92 ;  /* 0x0000000c088c723c */ /* 0x044ff0000000185c */
[----:B------:R-:W-:Y:S01]  /*57c0*/  HMMA.16816.F32 R144, R8, R14, R64 ;  /* 0x0000000e0890723c */ /* 0x000fe20000001840 */
[----:B---3--:R-:W-:-:S04]  /*57d0*/  FFMA.FTZ R3, R166, c[0x0][0x2d0], -R7 ;  /* 0x0000b400a6037a23 */ /* 0x008fc80000010807 */
[----:B------:R2:W-:Y:S03]  /*57e0*/  MUFU.EX2 R186, R3 ;  /* 0x0000000300ba7308 */ /* 0x0005e60000000800 */
[C---:B-1----:R-:W-:Y:S08]  /*57f0*/  HMMA.16816.F32 R112, R8.reuse, R16, R112 ;  /* 0x000000100870723c */ /* 0x042ff00000001870 */
[----:B------:R-:W-:Y:S01]  /*5800*/  HMMA.16816.F32 R108, R8, R18, R108 ;  /* 0x00000012086c723c */ /* 0x000fe2000000186c */
[----:B--2---:R-:W-:-:S07]  /*5810*/  FFMA.FTZ R3, R171, c[0x0][0x2d0], -R7 ;  /* 0x0000b400ab037a23 */ /* 0x004fce0000010807 */
[C---:B------:R-:W-:Y:S01]  /*5820*/  HMMA.16816.F32 R96, R8.reuse, R20, R56 ;  /* 0x000000140860723c */ /* 0x040fe20000001838 */
[----:B------:R1:W2:Y:S07]  /*5830*/  MUFU.EX2 R185, R3 ;  /* 0x0000000300b97308 */ /* 0x0002ae0000000800 */
[C---:B------:R-:W-:Y:S08]  /*5840*/  HMMA.16816.F32 R92, R8.reuse, R22, R52 ;  /* 0x00000016085c723c */ /* 0x040ff00000001834 */
[----:B------:R-:W-:Y:S01]  /*5850*/  HMMA.16816.F32 R88, R8, R28, R48 ;  /* 0x0000001c0858723c */ /* 0x000fe20000001830 */
[----:B-1----:R-:W-:-:S04]  /*5860*/  FFMA.FTZ R3, R170, c[0x0][0x2d0], -R7 ;  /* 0x0000b400aa037a23 */ /* 0x002fc80000010807 */
[----:B------:R1:W-:Y:S03]  /*5870*/  MUFU.EX2 R184, R3 ;  /* 0x0000000300b87308 */ /* 0x0003e60000000800 */
[----:B------:R-:W-:Y:S07]  /*5880*/  HMMA.16816.F32 R64, R8, R30, R40 ;  /* 0x0000001e0840723c */ /* 0x000fee0000001828 */
[----:B----4-:R-:W-:-:S02]  /*5890*/  F2FP.PACK_AB R8, R187, R195 ;  /* 0x000000c3bb08723e */ /* 0x010fc400000000ff */
[----:B--2---:R-:W-:Y:S01]  /*58a0*/  F2FP.PACK_AB R10, R185, R186 ;  /* 0x000000bab90a723e */ /* 0x004fe200000000ff */
[----:B-1----:R-:W-:-:S04]  /*58b0*/  FFMA.FTZ R3, R175, c[0x0][0x2d0], -R0 ;  /* 0x0000b400af037a23 */ /* 0x002fc80000010800 */
[----:B------:R1:W-:Y:S02]  /*58c0*/  MUFU.EX2 R118, R3 ;  /* 0x0000000300767308 */ /* 0x0003e40000000800 */
[----:B-1----:R-:W-:-:S06]  /*58d0*/  FFMA.FTZ R3, R176, c[0x0][0x2d0], -R0 ;  /* 0x0000b400b0037a23 */ /* 0x002fcc0000010800 */
[----:B------:R1:W2:Y:S02]  /*58e0*/  MUFU.EX2 R116, R3 ;  /* 0x0000000300747308 */ /* 0x0002a40000000800 */
[----:B-1----:R-:W-:Y:S01]  /*58f0*/  FFMA.FTZ R3, R177, c[0x0][0x2d0], -R0 ;  /* 0x0000b400b1037a23 */ /* 0x002fe20000010800 */
[----:B--2---:R-:W-:-:S05]  /*5900*/  F2FP.PACK_AB R9, R116, R118 ;  /* 0x000000767409723e */ /* 0x004fca00000000ff */
[----:B------:R1:W-:Y:S02]  /*5910*/  MUFU.EX2 R107, R3 ;  /* 0x00000003006b7308 */ /* 0x0003e40000000800 */
[----:B-1----:R-:W-:-:S06]  /*5920*/  FFMA.FTZ R3, R178, c[0x0][0x2d0], -R0 ;  /* 0x0000b400b2037a23 */ /* 0x002fcc0000010800 */
        /* <DEDUP_REMOVED lines=12> */
[----:B------:R-:W-:Y:S01]  /*59f0*/  HMMA.16816.F32 R40, R8, R14, R60 ;  /* 0x0000000e0828723c */ /* 0x000fe2000000183c */
[----:B------:R-:W-:Y:S01]  /*5a00*/  LDSM.16.MT88.4 R12, [R226+0x2900] ;  /* 0x00290000e20c783b */ /* 0x000fe20000004200 */
[----:B------:R1:W-:Y:S02]  /*5a10*/  MUFU.EX2 R106, R3 ;  /* 0x00000003006a7308 */ /* 0x0003e40000000800 */
[----:B-1----:R-:W-:-:S06]  /*5a20*/  FFMA.FTZ R3, R242, c[0x0][0x2d0], -R6 ;  /* 0x0000b400f2037a23 */ /* 0x002fcc0000010806 */
[----:B------:R1:W-:Y:S02]  /*5a30*/  MUFU.EX2 R103, R3 ;  /* 0x0000000300677308 */ /* 0x0003e40000000800 */
[----:B-1----:R-:W-:-:S06]  /*5a40*/  FFMA.FTZ R3, R183, c[0x0][0x2d0], -R6 ;  /* 0x0000b400b7037a23 */ /* 0x002fcc0000010806 */
[----:B------:R1:W2:Y:S02]  /*5a50*/  MUFU.EX2 R102, R3 ;  /* 0x0000000300667308 */ /* 0x0002a40000000800 */
[----:B-1----:R-:W-:-:S06]  /*5a60*/  FFMA.FTZ R3, R182, c[0x0][0x2d0], -R6 ;  /* 0x0000b400b6037a23 */ /* 0x002fcc0000010806 */
[----:B------:R1:W-:Y:S02]  /*5a70*/  MUFU.EX2 R101, R3 ;  /* 0x0000000300657308 */ /* 0x0003e40000000800 */
[----:B-1----:R-:W-:-:S06]  /*5a80*/  FFMA.FTZ R3, R179, c[0x0][0x2d0], -R6 ;  /* 0x0000b400b3037a23 */ /* 0x002fcc0000010806 */
[----:B------:R1:W-:Y:S02]  /*5a90*/  MUFU.EX2 R100, R3 ;  /* 0x0000000300647308 */ /* 0x0003e40000000800 */
[----:B-1----:R-:W-:Y:S01]  /*5aa0*/  FFMA.FTZ R3, R124, c[0x0][0x2d0], -R5 ;  /* 0x0000b4007c037a23 */ /* 0x002fe20000010805 */
[----:B------:R-:W-:Y:S01]  /*5ab0*/  MOV R124, R125 ;  /* 0x0000007d007c7202 */ /* 0x000fe20000000f00 */
[----:B------:R-:W-:Y:S02]  /*5ac0*/  IMAD.MOV.U32 R125, RZ, RZ, R126 ;  /* 0x000000ffff7d7224 */ /* 0x000fe400078e007e */
[----:B------:R-:W-:Y:S01]  /*5ad0*/  IMAD.MOV.U32 R126, RZ, RZ, R127 ;  /* 0x000000ffff7e7224 */ /* 0x000fe200078e007f */
[----:B------:R-:W-:Y:S01]  /*5ae0*/  MOV R127, R156 ;  /* 0x0000009c007f7202 */ /* 0x000fe20000000f00 */
[----:B------:R-:W-:Y:S02]  /*5af0*/  IMAD.MOV.U32 R156, RZ, RZ, R120 ;  /* 0x000000ffff9c7224 */ /* 0x000fe400078e0078 */
[----:B------:R-:W-:Y:S01]  /*5b00*/  IMAD.MOV.U32 R120, RZ, RZ, R121 ;  /* 0x000000ffff787224 */ /* 0x000fe200078e0079 */
[----:B------:R-:W-:Y:S01]  /*5b10*/  MOV R121, R122 ;  /* 0x0000007a00797202 */ /* 0x000fe20000000f00 */
[----:B------:R-:W-:-:S02]  /*5b20*/  IMAD.MOV.U32 R122, RZ, RZ, R119 ;  /* 0x000000ffff7a7224 */ /* 0x000fc400078e0077 */
[----:B------:R-:W3:Y:S01]  /*5b30*/  LDL.LU R119, [R1+0x90] ;  /* 0x0000900001777983 */ /* 0x000ee20000300800 */
[----:B------:R1:W-:Y:S01]  /*5b40*/  MUFU.EX2 R75, R3 ;  /* 0x00000003004b7308 */ /* 0x0003e20000000800 */
[----:B------:R-:W-:Y:S02]  /*5b50*/  HMMA.16816.F32 R36, R8, R22, R76 ;  /* 0x000000160824723c */ /* 0x000fe4000000184c */
[----:B------:R-:W4:Y:S01]  /*5b60*/  LDSM.16.MT88.4 R20, [R227+0x2900] ;  /* 0x00290000e314783b */ /* 0x000f220000004200 */
[----:B-1----:R-:W-:Y:S02]  /*5b70*/  FFMA.FTZ R3, R124, c[0x0][0x2d0], -R5 ;  /* 0x0000b4007c037a23 */ /* 0x002fe40000010805 */
[----:B------:R-:W-:Y:S01]  /*5b80*/  IMAD.MOV.U32 R124, RZ, RZ, R125 ;  /* 0x000000ffff7c7224 */ /* 0x000fe200078e007d */
[----:B------:R-:W-:Y:S01]  /*5b90*/  MOV R125, R126 ;  /* 0x0000007e007d7202 */ /* 0x000fe20000000f00 */
[----:B------:R1:W1:Y:S01]  /*5ba0*/  MUFU.EX2 R74, R3 ;  /* 0x00000003004a7308 */ /* 0x0002620000000800 */
[----:B------:R-:W-:-:S02]  /*5bb0*/  IMAD.MOV.U32 R126, RZ, RZ, R127 ;  /* 0x000000ffff7e7224 */ /* 0x000fc400078e007f */
[----:B------:R-:W-:Y:S01]  /*5bc0*/  IMAD.MOV.U32 R127, RZ, RZ, R156 ;  /* 0x000000ffff7f7224 */ /* 0x000fe200078e009c */
[----:B------:R-:W-:Y:S01]  /*5bd0*/  MOV R156, R120 ;  /* 0x00000078009c7202 */ /* 0x000fe20000000f00 */
[----:B------:R-:W-:Y:S02]  /*5be0*/  IMAD.MOV.U32 R120, RZ, RZ, R121 ;  /* 0x000000ffff787224 */ /* 0x000fe400078e0079 */
[----:B------:R-:W-:Y:S01]  /*5bf0*/  IMAD.MOV.U32 R121, RZ, RZ, R122 ;  /* 0x000000ffff797224 */ /* 0x000fe200078e007a */
[----:B------:R-:W-:Y:S01]  /*5c00*/  MOV R122, R123 ;  /* 0x0000007b007a7202 */ /* 0x000fe20000000f00 */
[----:B------:R-:W-:Y:S02]  /*5c10*/  IMAD.MOV.U32 R123, RZ, RZ, R151 ;  /* 0x000000ffff7b7224 */ /* 0x000fe400078e0097 */
[----:B------:R-:W-:Y:S01]  /*5c20*/  IMAD.MOV.U32 R151, RZ, RZ, R150 ;  /* 0x000000ffff977224 */ /* 0x000fe200078e0096 */
[----:B------:R-:W-:Y:S01]  /*5c30*/  MOV R150, R240 ;  /* 0x000000f000967202 */ /* 0x000fe20000000f00 */
[----:B------:R-:W-:Y:S01]  /*5c40*/  IMAD.MOV.U32 R161, RZ, RZ, R131 ;  /* 0x000000ffffa17224 */ /* 0x000fe200078e0083 */
[----:B------:R-:W-:Y:S01]  /*5c50*/  HMMA.16816.F32 R48, R8, R28, R80 ;  /* 0x0000001c0830723c */ /* 0x000fe20000001850 */
[----:B------:R-:W-:Y:S01]  /*5c60*/  MOV R160, R236 ;  /* 0x000000ec00a07202 */ /* 0x000fe20000000f00 */
[----:B-1----:R-:W-:Y:S01]  /*5c70*/  FFMA.FTZ R3, R124, c[0x0][0x2d0], -R5 ;  /* 0x0000b4007c037a23 */ /* 0x002fe20000010805 */
[----:B------:R1:W5:Y:S01]  /*5c80*/  LDL.LU R240, [R1+0x8c] ;  /* 0x00008c0001f07983 */ /* 0x0003620000300800 */
[----:B------:R-:W-:-:S02]  /*5c90*/  IMAD.MOV.U32 R124, RZ, RZ, R125 ;  /* 0x000000ffff7c7224 */ /* 0x000fc400078e007d */
[----:B------:R2:W-:Y:S01]  /*5ca0*/  MUFU.EX2 R73, R3 ;  /* 0x0000000300497308 */ /* 0x0005e20000000800 */
        /* <DEDUP_REMOVED lines=10> */
[----:B------:R-:W-:-:S02]  /*5d50*/  IMAD.MOV.U32 R167, RZ, RZ, R161 ;  /* 0x000000ffffa77224 */ /* 0x000fc400078e00a1 */
[----:B------:R-:W-:Y:S02]  /*5d60*/  IMAD.MOV.U32 R76, RZ, RZ, R229 ;  /* 0x000000ffff4c7224 */ /* 0x000fe400078e00e5 */
[----:B--2---:R-:W-:Y:S02]  /*5d70*/  FFMA.FTZ R3, R169, c[0x0][0x2d0], -R5 ;  /* 0x0000b400a9037a23 */ /* 0x004fe40000010805 */
[----:B------:R-:W-:Y:S02]  /*5d80*/  FFMA.FTZ R4, R4, c[0x0][0x2d0], -R7 ;  /* 0x0000b40004047a23 */ /* 0x000fe40000010807 */
[----:B------:R2:W1:Y:S01]  /*5d90*/  MUFU.EX2 R72, R3 ;  /* 0x0000000300487308 */ /* 0x0004620000000800 */
[----:B------:R-:W-:Y:S01]  /*5da0*/  IMAD.MOV.U32 R150, RZ, RZ, R149 ;  /* 0x000000ffff967224 */ /* 0x000fe200078e0095 */
[----:B------:R-:W-:Y:S02]  /*5db0*/  F2FP.PACK_AB R8, R102, R103 ;  /* 0x000000676608723e */ /* 0x000fe400000000ff */
[----:B------:R-:W-:-:S02]  /*5dc0*/  F2FP.PACK_AB R9, R74, R75 ;  /* 0x0000004b4a09723e */ /* 0x000fc400000000ff */
[----:B------:R-:W-:Y:S02]  /*5dd0*/  F2FP.PACK_AB R10, R100, R101 ;  /* 0x00000065640a723e */ /* 0x000fe400000000ff */
[----:B------:R-:W-:Y:S01]  /*5de0*/  MOV R149, R148 ;  /* 0x0000009400957202 */ /* 0x000fe20000000f00 */
[----:B------:R-:W-:Y:S02]  /*5df0*/  IMAD.MOV.U32 R148, RZ, RZ, R239 ;  /* 0x000000ffff947224 */ /* 0x000fe400078e00ef */
[----:B------:R1:W5:Y:S01]  /*5e00*/  LDL.LU R239, [R1+0x88] ;  /* 0x0000880001ef7983 */ /* 0x0003620000300800 */
[----:B--2---:R-:W-:Y:S02]  /*5e10*/  FFMA.FTZ R3, R124, c[0x0][0x2d0], -R0 ;  /* 0x0000b4007c037a23 */ /* 0x004fe40000010800 */
[----:B------:R-:W-:Y:S01]  /*5e20*/  IMAD.MOV.U32 R124, RZ, RZ, R125 ;  /* 0x000000ffff7c7224 */ /* 0x000fe200078e007d */
[----:B------:R-:W-:Y:S01]  /*5e30*/  MOV R125, R126 ;  /* 0x0000007e007d7202 */ /* 0x000fe20000000f00 */
[----:B------:R-:W-:-:S02]  /*5e40*/  IMAD.MOV.U32 R126, RZ, RZ, R156 ;  /* 0x000000ffff7e7224 */ /* 0x000fc400078e009c */
[----:B------:R-:W-:Y:S01]  /*5e50*/  IMAD.MOV.U32 R156, RZ, RZ, R120 ;  /* 0x000000ffff9c7224 */ /* 0x000fe200078e0078 */
[----:B------:R-:W-:Y:S01]  /*5e60*/  MOV R120, R121 ;  /* 0x0000007900787202 */ /* 0x000fe20000000f00 */
[----:B------:R-:W-:Y:S02]  /*5e70*/  IMAD.MOV.U32 R121, RZ, RZ, R122 ;  /* 0x000000ffff797224 */ /* 0x000fe400078e007a */
[----:B------:R-:W-:Y:S01]  /*5e80*/  IMAD.MOV.U32 R122, RZ, RZ, R123 ;  /* 0x000000ffff7a7224 */ /* 0x000fe200078e007b */
[----:B------:R-:W-:Y:S01]  /*5e90*/  MOV R123, R151 ;  /* 0x00000097007b7202 */ /* 0x000fe20000000f00 */
[----:B------:R-:W-:Y:S01]  /*5ea0*/  IMAD.MOV.U32 R151, RZ, RZ, R128 ;  /* 0x000000ffff977224 */ /* 0x000fe200078e0080 */
[----:B------:R2:W-:Y:S01]  /*5eb0*/  MUFU.EX2 R61, R3 ;  /* 0x00000003003d7308 */ /* 0x0005e20000000800 */
[----:B------:R-:W-:Y:S01]  /*5ec0*/  IMAD.MOV.U32 R128, RZ, RZ, R129 ;  /* 0x000000ffff807224 */ /* 0x000fe200078e0081 */
[----:B------:R-:W-:Y:S01]  /*5ed0*/  MOV R129, R130 ;  /* 0x0000008200817202 */ /* 0x000fe20000000f00 */
[----:B------:R-:W-:Y:S01]  /*5ee0*/  IMAD.MOV.U32 R157, RZ, RZ, R125 ;  /* 0x000000ffff9d7224 */ /* 0x000fe200078e007d */
[----:B------:R-:W-:Y:S01]  /*5ef0*/  MOV R125, R156 ;  /* 0x0000009c007d7202 */ /* 0x000fe20000000f00 */
[----:B------:R-:W-:-:S02]  /*5f00*/  IMAD.MOV.U32 R130, RZ, RZ, R238 ;  /* 0x000000ffff827224 */ /* 0x000fc400078e00ee */
[----:B--2---:R-:W-:Y:S01]  /*5f10*/  FFMA.FTZ R3, R124, c[0x0][0x2d0], -R0 ;  /* 0x0000b4007c037a23 */ /* 0x004fe20000010800 */
[----:B-1----:R-:W-:Y:S01]  /*5f20*/  F2FP.PACK_AB R11, R72, R73 ;  /* 0x00000049480b723e */ /* 0x002fe200000000ff */
[----:B------:R-:W-:Y:S01]  /*5f30*/  IMAD.MOV.U32 R124, RZ, RZ, R120 ;  /* 0x000000ffff7c7224 */ /* 0x000fe200078e0078 */
[----:B------:R-:W-:Y:S01]  /*5f40*/  MOV R120, R122 ;  /* 0x0000007a00787202 */ /* 0x000fe20000000f00 */
[----:B------:R-:W-:Y:S01]  /*5f50*/  IMAD.MOV.U32 R122, RZ, RZ, R151 ;  /* 0x000000ffff7a7224 */ /* 0x000fe200078e0097 */
[----:B------:R1:W5:Y:S01]  /*5f60*/  LDL.LU R238, [R1+0x84] ;  /* 0x0000840001ee7983 */ /* 0x0003620000300800 */
[----:B------:R-:W-:Y:S01]  /*5f70*/  IMAD.MOV.U32 R151, RZ, RZ, R129 ;  /* 0x000000ffff977224 */ /* 0x000fe200078e0081 */
[----:B------:R-:W-:Y:S01]  /*5f80*/  MOV R129, R69 ;  /* 0x0000004500817202 */ /* 0x000fe20000000f00 */
[----:B------:R-:W-:Y:S01]  /*5f90*/  IMAD.MOV.U32 R156, RZ, RZ, R121 ;  /* 0x000000ffff9c7224 */ /* 0x000fe200078e0079 */
[----:B------:R2:W1:Y:S01]  /*5fa0*/  MUFU.EX2 R69, R3 ;  /* 0x0000000300457308 */ /* 0x0004620000000800 */
[----:B------:R-:W-:Y:S01]  /*5fb0*/  IMAD.MOV.U32 R121, RZ, RZ, R123 ;  /* 0x000000ffff797224 */ /* 0x000fe200078e007b */
[----:B------:R-:W-:Y:S01]  /*5fc0*/  MOV R123, R128 ;  /* 0x00000080007b7202 */ /* 0x000fe20000000f00 */
[----:B------:R-:W-:-:S02]  /*5fd0*/  IMAD.MOV.U32 R128, RZ, RZ, R130 ;  /* 0x000000ffff807224 */ /* 0x000fc400078e0082 */
[----:B------:R-:W-:Y:S02]  /*5fe0*/  IMAD.MOV.U32 R130, RZ, RZ, R237 ;  /* 0x000000ffff827224 */ /* 0x000fe400078e00ed */
[----:B--2---:R-:W-:Y:S01]  /*5ff0*/  FFMA.FTZ R3, R157, c[0x0][0x2d0], -R0 ;  /* 0x0000b4009d037a23 */ /* 0x004fe20000010800 */
[----:B------:R-:W-:Y:S01]  /*6000*/  MOV R163, R123 ;  /* 0x0000007b00a37202 */ /* 0x000fe20000000f00 */
[----:B------:R-:W-:Y:S01]  /*6010*/  IMAD.MOV.U32 R165, RZ, RZ, R122 ;  /* 0x000000ffffa57224 */ /* 0x000fe200078e007a */
[----:B------:R-:W-:Y:S01]  /*6020*/  MOV R158, R120 ;  /* 0x00000078009e7202 */ /* 0x000fe20000000f00 */
[----:B------:R2:W-:Y:S01]  /*6030*/  MUFU.EX2 R63, R3 ;  /* 0x00000003003f7308 */ /* 0x0005e20000000800 */
[----:B------:R-:W-:Y:S01]  /*6040*/  IMAD.MOV.U32 R162, RZ, RZ, R130 ;  /* 0x000000ffffa27224 */ /* 0x000fe200078e0082 */
[----:B------:R-:W-:Y:S01]  /*6050*/  MOV R161, R124 ;  /* 0x0000007c00a17202 */ /* 0x000fe20000000f00 */
[----:B------:R-:W-:Y:S01]  /*6060*/  IMAD.MOV.U32 R164, RZ, RZ, R151 ;  /* 0x000000ffffa47224 */ /* 0x000fe200078e0097 */
[----:B----4-:R-:W-:Y:S01]  /*6070*/  HMMA.16816.F32 R140, R8, R20, R140 ;  /* 0x00000014088c723c */ /* 0x010fe2000000188c */
[----:B------:R-:W-:Y:S01]  /*6080*/  IMAD.MOV.U32 R159, RZ, RZ, R121 ;  /* 0x000000ffff9f7224 */ /* 0x000fe200078e0079 */
[----:B------:R4:W5:Y:S01]  /*6090*/  LDL.LU R237, [R1+0x80] ;  /* 0x0000800001ed7983 */ /* 0x0009620000300800 */
[----:B------:R-:W-:-:S02]  /*60a0*/  IMAD.MOV.U32 R157, RZ, RZ, R156 ;  /* 0x000000ffff9d7224 */ /* 0x000fc400078e009c */
[----:B--2---:R-:W-:Y:S01]  /*60b0*/  FFMA.FTZ R3, R168, c[0x0][0x2d0], -R0 ;  /* 0x0000b400a8037a23 */ /* 0x004fe20000010800 */
[----:B------:R-:W-:Y:S01]  /*60c0*/  MOV R166, R162 ;  /* 0x000000a200a67202 */ /* 0x000fe20000000f00 */
[----:B------:R-:W-:Y:S01]  /*60d0*/  IMAD.MOV.U32 R170, RZ, RZ, R163 ;  /* 0x000000ffffaa7224 */ /* 0x000fe200078e00a3 */
[----:B------:R-:W-:Y:S01]  /*60e0*/  MOV R156, R129 ;  /* 0x00000081009c7202 */ /* 0x000fe20000000f00 */
[----:B------:R2:W1:Y:S01]  /*60f0*/  MUFU.EX2 R62, R3 ;  /* 0x00000003003e7308 */ /* 0x0004620000000800 */
[----:B------:R-:W-:Y:S01]  /*6100*/  IMAD.MOV.U32 R171, RZ, RZ, R164 ;  /* 0x000000ffffab7224 */ /* 0x000fe200078e00a4 */
[----:B------:R-:W-:Y:S01]  /*6110*/  MOV R163, R159 ;  /* 0x0000009f00a37202 */ /* 0x000fe20000000f00 */
[----:B------:R-:W-:Y:S01]  /*6120*/  IMAD.MOV.U32 R164, RZ, RZ, R158 ;  /* 0x000000ffffa47224 */ /* 0x000fe200078e009e */
[----:B------:R-:W-:Y:S01]  /*6130*/  HMMA.16816.F32 R120, R8, R24, R112 ;  /* 0x000000180878723c */ /* 0x000fe20000001870 */
[----:B------:R-:W-:Y:S01]  /*6140*/  IMAD.MOV.U32 R151, RZ, RZ, R128 ;  /* 0x000000ffff977224 */ /* 0x000fe200078e0080 */
[----:B------:R4:W5:Y:S01]  /*6150*/  LDL.LU R236, [R1+0x7c] ;  /* 0x00007c0001ec7983 */ /* 0x0009620000300800 */
[----:B------:R-:W-:Y:S01]  /*6160*/  IMAD.MOV.U32 R162, RZ, RZ, R157 ;  /* 0x000000ffffa27224 */ /* 0x000fe200078e009d */
[----:B------:R-:W-:Y:S01]  /*6170*/  MOV R158, R127 ;  /* 0x0000007f009e7202 */ /* 0x000fe20000000f00 */
[----:B------:R-:W-:-:S02]  /*6180*/  IMAD.MOV.U32 R159, RZ, RZ, R126 ;  /* 0x000000ffff9f7224 */ /* 0x000fc400078e007e */
[----:B------:R-:W-:Y:S01]  /*6190*/  IMAD.MOV.U32 R157, RZ, RZ, R155 ;  /* 0x000000ffff9d7224 */ /* 0x000fe200078e009b */
[C---:B------:R-:W-:Y:S01]  /*61a0*/  HMMA.16816.F32 R128, R8.reuse, R26, R108 ;  /* 0x0000001a0880723c */ /* 0x040fe2000000186c */
[----:B------:R-:W-:Y:S01]  /*61b0*/  IMAD.MOV.U32 R155, RZ, RZ, R154 ;  /* 0x000000ffff9b7224 */ /* 0x000fe200078e009a */
[----:B------:R-:W-:Y:S01]  /*61c0*/  MOV R154, R235 ;  /* 0x000000eb009a7202 */ /* 0x000fe20000000f00 */
[----:B--2---:R-:W-:Y:S01]  /*61d0*/  FFMA.FTZ R3, R165, c[0x0][0x2d0], -R6 ;  /* 0x0000b400a5037a23 */ /* 0x004fe20000010806 */
[----:B------:R4:W5:Y:S01]  /*61e0*/  LDL.LU R235, [R1+0x78] ;  /* 0x0000780001eb7983 */ /* 0x0009620000300800 */
[----:B------:R-:W-:Y:S02]  /*61f0*/  IMAD.MOV.U32 R165, RZ, RZ, R160 ;  /* 0x000000ffffa57224 */ /* 0x000fe400078e00a0 */
[----:B------:R2:W-:Y:S01]  /*6200*/  MUFU.EX2 R60, R3 ;  /* 0x00000003003c7308 */ /* 0x0005e20000000800 */
[----:B------:R-:W-:Y:S01]  /*6210*/  HMMA.16816.F32 R144, R8, R22, R144 ;  /* 0x000000160890723c */ /* 0x000fe20000001890 */
[----:B------:R-:W-:-:S07]  /*6220*/  IMAD.MOV.U32 R160, RZ, RZ, R125 ;  /* 0x000000ffffa07224 */ /* 0x000fce00078e007d */
[----:B------:R-:W-:Y:S01]  /*6230*/  HMMA.16816.F32 R96, R8, R16, R96 ;  /* 0x000000100860723c */ /* 0x000fe20000001860 */
[----:B--2---:R-:W-:-:S07]  /*6240*/  FFMA.FTZ R3, R170, c[0x0][0x2d0], -R6 ;  /* 0x0000b400aa037a23 */ /* 0x004fce0000010806 */
[C---:B------:R-:W-:Y:S01]  /*6250*/  HMMA.16816.F32 R92, R8.reuse, R18, R92 ;  /* 0x00000012085c723c */ /* 0x040fe2000000185c */
[----:B------:R-:W-:Y:S02]  /*6260*/  IMAD.MOV.U32 R170, RZ, RZ, R171 ;  /* 0x000000ffffaa7224 */ /* 0x000fe400078e00ab */
[----:B------:R-:W-:Y:S01]  /*6270*/  IMAD.MOV.U32 R171, RZ, RZ, R166 ;  /* 0x000000ffffab7224 */ /* 0x000fe200078e00a6 */
[----:B------:R-:W-:Y:S01]  /*6280*/  MOV R166, R167 ;  /* 0x000000a700a67202 */ /* 0x000fe20000000f00 */
[----:B------:R-:W-:Y:S02]  /*6290*/  IMAD.MOV.U32 R167, RZ, RZ, R165 ;  /* 0x000000ffffa77224 */ /* 0x000fe400078e00a5 */
[----:B------:R-:W-:Y:S01]  /*62a0*/  IMAD.MOV.U32 R165, RZ, RZ, R163 ;  /* 0x000000ffffa57224 */ /* 0x000fe200078e00a3 */
[----:B------:R-:W-:Y:S01]  /*62b0*/  HMMA.16816.F32 R88, R8, R12, R88 ;  /* 0x0000000c0858723c */ /* 0x000fe20000001858 */
[----:B------:R-:W-:Y:S01]  /*62c0*/  MOV R163, R164 ;  /* 0x000000a400a37202 */ /* 0x000fe20000000f00 */
[----:B------:R-:W-:-:S02]  /*62d0*/  IMAD.MOV.U32 R164, RZ, RZ, R162 ;  /* 0x000000ffffa47224 */ /* 0x000fc400078e00a2 */
[----:B------:R-:W-:-:S04]  /*62e0*/  IMAD.MOV.U32 R162, RZ, RZ, R161 ;  /* 0x000000ffffa27224 */ /* 0x000fc800078e00a1 */
[----:B------:R-:W-:Y:S01]  /*62f0*/  HMMA.16816.F32 R64, R8, R14, R64 ;  /* 0x0000000e0840723c */ /* 0x000fe20000001840 */
[----:B------:R-:W-:Y:S01]  /*6300*/  MOV R161, R160 ;  /* 0x000000a000a17202 */ /* 0x000fe20000000f00 */
[----:B------:R-:W-:-:S05]  /*6310*/  IMAD.MOV.U32 R160, RZ, RZ, R159 ;  /* 0x000000ffffa07224 */ /* 0x000fca00078e009f */
[----:B------:R-:W-:Y:S02]  /*6320*/  F2FP.PACK_AB R8, R117, R184 ;  /* 0x000000b87508723e */ /* 0x000fe400000000ff */
[----:B-1----:R-:W-:Y:S02]  /*6330*/  F2FP.PACK_AB R9, R69, R61 ;  /* 0x0000003d4509723e */ /* 0x002fe400000000ff */
[----:B------:R-:W-:Y:S02]  /*6340*/  F2FP.PACK_AB R10, R106, R104 ;  /* 0x000000686a0a723e */ /* 0x000fe400000000ff */
[----:B------:R-:W-:Y:S01]  /*6350*/  F2FP.PACK_AB R11, R62, R63 ;  /* 0x0000003f3e0b723e */ /* 0x000fe200000000ff */
[----:B------:R-:W-:Y:S01]  /*6360*/  IMAD.MOV.U32 R159, RZ, RZ, R158 ;  /* 0x000000ffff9f7224 */ /* 0x000fe200078e009e */
[----:B------:R-:W-:Y:S01]  /*6370*/  MOV R158, R157 ;  /* 0x0000009d009e7202 */ /* 0x000fe20000000f00 */
[----:B------:R-:W-:Y:S01]  /*6380*/  IMAD.MOV.U32 R157, RZ, RZ, R155 ;  /* 0x000000ffff9d7224 */ /* 0x000fe200078e009b */
[----:B------:R-:W-:Y:S01]  /*6390*/  MOV R177, R166 ;  /* 0x000000a600b17202 */ /* 0x000fe20000000f00 */
[----:B------:R-:W-:-:S02]  /*63a0*/  IMAD.MOV.U32 R155, RZ, RZ, R139 ;  /* 0x000000ffff9b7224 */ /* 0x000fc400078e008b */
[----:B------:R-:W-:Y:S01]  /*63b0*/  HMMA.16816.F32 R124, R8, R24, R56 ;  /* 0x00000018087c723c */ /* 0x000fe20000001838 */
[----:B------:R1:W-:Y:S01]  /*63c0*/  MUFU.EX2 R57, R3 ;  /* 0x0000000300397308 */ /* 0x0003e20000000800 */
[----:B------:R-:W-:Y:S01]  /*63d0*/  MOV R139, R138 ;  /* 0x0000008a008b7202 */ /* 0x000fe20000000f00 */
[----:B------:R-:W-:Y:S02]  /*63e0*/  IMAD.MOV.U32 R178, RZ, RZ, R171 ;  /* 0x000000ffffb27224 */ /* 0x000fe400078e00ab */
[----:B------:R-:W-:Y:S02]  /*63f0*/  IMAD.MOV.U32 R138, RZ, RZ, R234 ;  /* 0x000000ffff8a7224 */ /* 0x000fe400078e00ea */
[----:B------:R-:W-:Y:S02]  /*6400*/  IMAD.MOV.U32 R176, RZ, RZ, R167 ;  /* 0x000000ffffb07224 */ /* 0x000fe400078e00a7 */
[----:B------:R-:W-:Y:S01]  /*6410*/  IMAD.MOV.U32 R175, RZ, RZ, R165 ;  /* 0x000000ffffaf7224 */ /* 0x000fe200078e00a5 */
[----:B------:R-:W-:Y:S01]  /*6420*/  MOV R167, R161 ;  /* 0x000000a100a77202 */ /* 0x000fe20000000f00 */
[----:B------:R-:W-:-:S02]  /*6430*/  IMAD.MOV.U32 R171, RZ, RZ, R164 ;  /* 0x000000ffffab7224 */ /* 0x000fc400078e00a4 */
[----:B-1----:R-:W-:Y:S01]  /*6440*/  FFMA.FTZ R3, R170, c[0x0][0x2d0], -R6 ;  /* 0x0000b400aa037a23 */ /* 0x002fe20000010806 */
[----:B------:R-:W-:Y:S01]  /*6450*/  MOV R170, R163 ;  /* 0x000000a300aa7202 */ /* 0x000fe20000000f00 */
[----:B------:R-:W-:Y:S01]  /*6460*/  IMAD.MOV.U32 R166, RZ, RZ, R162 ;  /* 0x000000ffffa67224 */ /* 0x000fe200078e00a2 */
[----:B------:R-:W-:Y:S01]  /*6470*/  HMMA.16816.F32 R52, R8, R26, R52 ;  /* 0x0000001a0834723c */ /* 0x000fe20000001834 */
[----:B------:R1:W-:Y:S01]  /*6480*/  MUFU.EX2 R56, R3 ;  /* 0x0000000300387308 */ /* 0x0003e20000000800 */
[----:B------:R-:W-:Y:S01]  /*6490*/  IMAD.MOV.U32 R165, RZ, RZ, R160 ;  /* 0x000000ffffa57224 */ /* 0x000fe200078e00a0 */
[----:B------:R-:W-:Y:S01]  /*64a0*/  MOV R164, R158 ;  /* 0x0000009e00a47202 */ /* 0x000fe20000000f00 */
[----:B------:R-:W-:Y:S01]  /*64b0*/  IMAD.MOV.U32 R163, RZ, RZ, R159 ;  /* 0x000000ffffa37224 */ /* 0x000fe200078e009f */
[----:B------:R-:W-:Y:S01]  /*64c0*/  MOV R160, R138 ;  /* 0x0000008a00a07202 */ /* 0x000fe20000000f00 */
[----:B------:R-:W-:Y:S01]  /*64d0*/  IMAD.MOV.U32 R161, RZ, RZ, R139 ;  /* 0x000000ffffa17224 */ /* 0x000fe200078e008b */
[----:B------:R4:W5:Y:S01]  /*64e0*/  LDL.LU R234, [R1+0x74] ;  /* 0x0000740001ea7983 */ /* 0x0009620000300800 */
[----:B------:R-:W-:-:S02]  /*64f0*/  IMAD.MOV.U32 R159, RZ, RZ, R137 ;  /* 0x000000ffff9f7224 */ /* 0x000fc400078e0089 */
[----:B------:R-:W-:Y:S02]  /*6500*/  IMAD.MOV.U32 R158, RZ, RZ, R136 ;  /* 0x000000ffff9e7224 */ /* 0x000fe400078e0088 */
[----:B------:R-:W-:Y:S01]  /*6510*/  HMMA.16816.F32 R136, R8, R20, R44 ;  /* 0x000000140888723c */ /* 0x000fe2000000182c */
[----:B-1----:R-:W-:Y:S02]  /*6520*/  FFMA.FTZ R3, R178, c[0x0][0x2d0], -R6 ;  /* 0x0000b400b2037a23 */ /* 0x002fe40000010806 */
[----:B------:R-:W-:Y:S02]  /*6530*/  IMAD.MOV.U32 R178, RZ, RZ, R177 ;  /* 0x000000ffffb27224 */ /* 0x000fe400078e00b1 */
[----:B------:R-:W-:Y:S01]  /*6540*/  IMAD.MOV.U32 R177, RZ, RZ, R176 ;  /* 0x000000ffffb17224 */ /* 0x000fe200078e00b0 */
[----:B------:R-:W-:Y:S01]  /*6550*/  MOV R176, R175 ;  /* 0x000000af00b07202 */ /* 0x000fe20000000f00 */
[----:B------:R-:W-:Y:S01]  /*6560*/  IMAD.MOV.U32 R175, RZ, RZ, R170 ;  /* 0x000000ffffaf7224 */ /* 0x000fe200078e00aa */
[----:B------:R1:W-:Y:S01]  /*6570*/  MUFU.EX2 R45, R3 ;  /* 0x00000003002d7308 */ /* 0x0003e20000000800 */
[----:B------:R-:W-:Y:S01]  /*6580*/  IMAD.MOV.U32 R170, RZ, RZ, R171 ;  /* 0x000000ffffaa7224 */ /* 0x000fe200078e00ab */
[----:B------:R-:W-:Y:S01]  /*6590*/  MOV R171, R166 ;  /* 0x000000a600ab7202 */ /* 0x000fe20000000f00 */
[----:B------:R-:W-:-:S02]  /*65a0*/  IMAD.MOV.U32 R162, RZ, RZ, R157 ;  /* 0x000000ffffa27224 */ /* 0x000fc400078e009d */
[----:B------:R-:W-:Y:S02]  /*65b0*/  IMAD.MOV.U32 R166, RZ, RZ, R167 ;  /* 0x000000ffffa67224 */ /* 0x000fe400078e00a7 */
[----:B------:R-:W-:Y:S01]  /*65c0*/  IMAD.MOV.U32 R167, RZ, RZ, R165 ;  /* 0x000000ffffa77224 */ /* 0x000fe200078e00a5 */
[----:B------:R-:W-:Y:S01]  /*65d0*/  MOV R165, R163 ;  /* 0x000000a300a57202 */ /* 0x000fe20000000f00 */
[----:B------:R-:W-:Y:S01]  /*65e0*/  IMAD.MOV.U32 R163, RZ, RZ, R164 ;  /* 0x000000ffffa37224 */ /* 0x000fe200078e00a4 */
[----:B------:R-:W-:Y:S01]  /*65f0*/  MOV R157, R233 ;  /* 0x000000e9009d7202 */ /* 0x000fe20000000f00 */
[----:B-1----:R-:W-:Y:S01]  /*6600*/  FFMA.FTZ R3, R178, c[0x0][0x2d0], -R5 ;  /* 0x0000b400b2037a23 */ /* 0x002fe20000010805 */
[C---:B------:R-:W-:Y:S01]  /*6610*/  HMMA.16816.F32 R48, R8.reuse, R12, R48 ;  /* 0x0000000c0830723c */ /* 0x040fe20000001830 */
[----:B------:R-:W-:Y:S01]  /*6620*/  IMAD.MOV.U32 R178, RZ, RZ, R177 ;  /* 0x000000ffffb27224 */ /* 0x000fe200078e00b1 */
[----:B------:R-:W-:Y:S01]  /*6630*/  MOV R177, R176 ;  /* 0x000000b000b17202 */ /* 0x000fe20000000f00 */
[----:B------:R-:W-:Y:S01]  /*6640*/  IMAD.MOV.U32 R176, RZ, RZ, R175 ;  /* 0x000000ffffb07224 */ /* 0x000fe200078e00af */
[----:B------:R-:W1:Y:S01]  /*6650*/  MUFU.EX2 R24, R4 ;  /* 0x0000000400187308 */ /* 0x000e620000000800 */
[----:B------:R-:W-:Y:S01]  /*6660*/  IMAD.MOV.U32 R175, RZ, RZ, R170 ;  /* 0x000000ffffaf7224 */ /* 0x000fe200078e00aa */
[----:B------:R-:W-:Y:S01]  /*6670*/  MOV R170, R171 ;  /* 0x000000ab00aa7202 */ /* 0x000fe20000000f00 */
[----:B------:R-:W-:Y:S01]  /*6680*/  IMAD.MOV.U32 R164, RZ, RZ, R162 ;  /* 0x000000ffffa47224 */ /* 0x000fe200078e00a2 */
[----:B------:R-:W-:Y:S01]  /*6690*/  MOV R162, R161 ;  /* 0x000000a100a27202 */ /* 0x000fe20000000f00 */
[----:B------:R-:W-:Y:S01]  /*66a0*/  IMAD.MOV.U32 R171, RZ, RZ, R166 ;  /* 0x000000ffffab7224 */ /* 0x000fe200078e00a6 */
[C---:B------:R-:W-:Y:S01]  /*66b0*/  HMMA.16816.F32 R40, R8.reuse, R22, R40 ;  /* 0x000000160828723c */ /* 0x040fe20000001828 */
[----:B------:R-:W-:Y:S01]  /*66c0*/  IMAD.MOV.U32 R166, RZ, RZ, R167 ;  /* 0x000000ffffa67224 */ /* 0x000fe200078e00a7 */
[----:B------:R-:W-:Y:S01]  /*66d0*/  MOV R167, R165 ;  /* 0x000000a500a77202 */ /* 0x000fe20000000f00 */
[----:B------:R-:W-:Y:S01]  /*66e0*/  IMAD.MOV.U32 R161, RZ, RZ, R160 ;  /* 0x000000ffffa17224 */ /* 0x000fe200078e00a0 */
[----:B------:R2:W-:Y:S01]  /*66f0*/  MUFU.EX2 R44, R3 ;  /* 0x00000003002c7308 */ /* 0x0005e20000000800 */
[----:B------:R-:W-:Y:S01]  /*6700*/  IMAD.MOV.U32 R160, RZ, RZ, R159 ;  /* 0x000000ffffa07224 */ /* 0x000fe200078e009f */
[----:B------:R-:W-:Y:S01]  /*6710*/  MOV R159, R158 ;  /* 0x0000009e009f7202 */ /* 0x000fe20000000f00 */
[----:B------:R-:W-:Y:S01]  /*6720*/  IMAD.MOV.U32 R165, RZ, RZ, R163 ;  /* 0x000000ffffa57224 */ /* 0x000fe200078e00a3 */
[----:B------:R-:W-:Y:S01]  /*6730*/  HMMA.16816.F32 R28, R8, R14, R28 ;  /* 0x0000000e081c723c */ /* 0x000fe2000000181c */
[----:B------:R-:W-:Y:S01]  /*6740*/  IMAD.MOV.U32 R163, RZ, RZ, R164 ;  /* 0x000000ffffa37224 */ /* 0x000fe200078e00a4 */
[----:B------:R-:W-:Y:S01]  /*6750*/  MOV R164, R162 ;  /* 0x000000a200a47202 */ /* 0x000fe20000000f00 */
[----:B------:R-:W-:Y:S01]  /*6760*/  IMAD.MOV.U32 R158, RZ, RZ, R157 ;  /* 0x000000ffff9e7224 */ /* 0x000fe200078e009d */
[----:B------:R4:W5:Y:S01]  /*6770*/  LDL.LU R233, [R1+0x70] ;  /* 0x0000700001e97983 */ /* 0x0009620000300800 */
[----:B------:R-:W-:-:S02]  /*6780*/  IMAD.MOV.U32 R242, RZ, RZ, R177 ;  /* 0x000000fffff27224 */ /* 0x000fc400078e00b1 */
[----:B------:R-:W-:Y:S01]  /*6790*/  IMAD.MOV.U32 R157, RZ, RZ, R156 ;  /* 0x000000ffff9d7224 */ /* 0x000fe200078e009c */
[----:B------:R-:W-:Y:S01]  /*67a0*/  MOV R156, R151 ;  /* 0x00000097009c7202 */ /* 0x000fe20000000f00 */
[----:B------:R-:W-:Y:S02]  /*67b0*/  IMAD.MOV.U32 R162, RZ, RZ, R161 ;  /* 0x000000ffffa27224 */ /* 0x000fe400078e00a1 */
[----:B--2---:R-:W-:Y:S01]  /*67c0*/  FFMA.FTZ R3, R178, c[0x0][0x2d0], -R5 ;  /* 0x0000b400b2037a23 */ /* 0x004fe20000010805 */
[----:B------:R-:W-:Y:S01]  /*67d0*/  MOV R178, R171 ;  /* 0x000000ab00b27202 */ /* 0x000fe20000000f00 */
[----:B------:R-:W-:Y:S01]  /*67e0*/  IMAD.MOV.U32 R174, RZ, RZ, R170 ;  /* 0x000000ffffae7224 */ /* 0x000fe200078e00aa */
[----:B------:R-:W-:Y:S01]  /*67f0*/  MOV R172, R176 ;  /* 0x000000b000ac7202 */ /* 0x000fe20000000f00 */
[----:B------:R-:W-:Y:S01]  /*6800*/  IMAD.MOV.U32 R161, RZ, RZ, R160 ;  /* 0x000000ffffa17224 */ /* 0x000fe200078e00a0 */
[----:B------:R-:W-:Y:S01]  /*6810*/  MOV R160, R159 ;  /* 0x0000009f00a07202 */ /* 0x000fe20000000f00 */
[----:B------:R-:W-:Y:S01]  /*6820*/  IMAD.MOV.U32 R151, RZ, RZ, R232 ;  /* 0x000000ffff977224 */ /* 0x000fe200078e00e8 */
[----:B------:R2:W-:Y:S01]  /*6830*/  MUFU.EX2 R27, R3 ;  /* 0x00000003001b7308 */ /* 0x0005e20000000800 */
[----:B------:R-:W-:-:S02]  /*6840*/  IMAD.MOV.U32 R159, RZ, RZ, R158 ;  /* 0x000000ffff9f7224 */ /* 0x000fc400078e009e */
[----:B------:R-:W-:Y:S01]  /*6850*/  IMAD.MOV.U32 R173, RZ, RZ, R175 ;  /* 0x000000ffffad7224 */ /* 0x000fe200078e00af */
[----:B------:R-:W-:Y:S01]  /*6860*/  MOV R77, R174 ;  /* 0x000000ae004d7202 */ /* 0x000fe20000000f00 */
        /* <DEDUP_REMOVED lines=8> */
[----:B--2---:R-:W-:-:S02]  /*68f0*/  FFMA.FTZ R3, R242, c[0x0][0x2d0], -R5 ;  /* 0x0000b400f2037a23 */ /* 0x004fc40000010805 */
[----:B------:R-:W-:Y:S02]  /*6900*/  IMAD.MOV.U32 R176, RZ, RZ, R167 ;  /* 0x000000ffffb07224 */ /* 0x000fe400078e00a7 */
[----:B------:R-:W-:Y:S01]  /*6910*/  IMAD.MOV.U32 R183, RZ, RZ, R172 ;  /* 0x000000ffffb77224 */ /* 0x000fe200078e00ac */
[----:B------:R2:W-:Y:S01]  /*6920*/  MUFU.EX2 R26, R3 ;  /* 0x00000003001a7308 */ /* 0x0005e20000000800 */
[----:B------:R-:W-:Y:S02]  /*6930*/  IMAD.MOV.U32 R78, RZ, RZ, R173 ;  /* 0x000000ffff4e7224 */ /* 0x000fe400078e00ad */
[----:B------:R-:W-:Y:S02]  /*6940*/  IMAD.MOV.U32 R171, RZ, RZ, R164 ;  /* 0x000000ffffab7224 */ /* 0x000fe400078e00a4 */
[----:B------:R-:W-:Y:S02]  /*6950*/  IMAD.MOV.U32 R177, RZ, RZ, R166 ;  /* 0x000000ffffb17224 */ /* 0x000fe400078e00a6 */
[----:B------:R-:W-:Y:S01]  /*6960*/  IMAD.MOV.U32 R167, RZ, RZ, R161 ;  /* 0x000000ffffa77224 */ /* 0x000fe200078e00a1 */
[----:B------:R-:W-:Y:S01]  /*6970*/  MOV R161, R156 ;  /* 0x0000009c00a17202 */ /* 0x000fe20000000f00 */
[----:B------:R-:W-:Y:S01]  /*6980*/  IMAD.MOV.U32 R165, RZ, RZ, R160 ;  /* 0x000000ffffa57224 */ /* 0x000fe200078e00a0 */
[----:B------:R-:W-:Y:S01]  /*6990*/  MOV R179, R176 ;  /* 0x000000b000b37202 */ /* 0x000fe20000000f00 */
[----:B------:R-:W-:-:S02]  /*69a0*/  IMAD.MOV.U32 R160, RZ, RZ, R151 ;  /* 0x000000ffffa07224 */ /* 0x000fc400078e0097 */
[----:B--2---:R-:W-:Y:S01]  /*69b0*/  FFMA.FTZ R3, R83, c[0x0][0x2d0], -R5 ;  /* 0x0000b40053037a23 */ /* 0x004fe20000010805 */
        /* <DEDUP_REMOVED lines=8> */
[----:B------:R-:W-:Y:S01]  /*6a40*/  MOV R172, R171 ;  /* 0x000000ab00ac7202 */ /* 0x000fe20000000f00 */
[----:B------:R-:W-:Y:S01]  /*6a50*/  IMAD.MOV.U32 R170, RZ, RZ, R163 ;  /* 0x000000ffffaa7224 */ /* 0x000fe200078e00a3 */
[----:B------:R-:W-:Y:S01]  /*6a60*/  MOV R135, R134 ;  /* 0x0000008600877202 */ /* 0x000fe20000000f00 */
[----:B------:R-:W-:-:S02]  /*6a70*/  IMAD.MOV.U32 R182, RZ, RZ, R177 ;  /* 0x000000ffffb67224 */ /* 0x000fc400078e00b1 */
[----:B------:R-:W-:Y:S02]  /*6a80*/  IMAD.MOV.U32 R183, RZ, RZ, R228 ;  /* 0x000000ffffb77224 */ /* 0x000fe400078e00e4 */
[----:B------:R-:W-:Y:S02]  /*6a90*/  IMAD.MOV.U32 R174, RZ, RZ, R167 ;  /* 0x000000ffffae7224 */ /* 0x000fe400078e00a7 */
[----:B------:R-:W-:Y:S01]  /*6aa0*/  IMAD.MOV.U32 R171, RZ, RZ, R160 ;  /* 0x000000ffffab7224 */ /* 0x000fe200078e00a0 */
[----:B------:R-:W-:Y:S01]  /*6ab0*/  MOV R160, R156 ;  /* 0x0000009c00a07202 */ /* 0x000fe20000000f00 */
[----:B------:R-:W-:Y:S02]  /*6ac0*/  IMAD.MOV.U32 R176, RZ, RZ, R164 ;  /* 0x000000ffffb07224 */ /* 0x000fe400078e00a4 */
[----:B------:R-:W-:Y:S02]  /*6ad0*/  IMAD.MOV.U32 R134, RZ, RZ, R231 ;  /* 0x000000ffff867224 */ /* 0x000fe400078e00e7 */
[----:B------:R-:W-:-:S02]  /*6ae0*/  FFMA.FTZ R6, R77, c[0x0][0x2d0], -R0 ;  /* 0x0000b4004d067a23 */ /* 0x000fc40000010800 */
[--C-:B------:R-:W-:Y:S02]  /*6af0*/  FFMA.FTZ R12, R78, c[0x0][0x2d0], -R0.reuse ;  /* 0x0000b4004e0c7a23 */ /* 0x100fe40000010800 */
[--C-:B------:R-:W-:Y:S02]  /*6b00*/  FFMA.FTZ R4, R79, c[0x0][0x2d0], -R0.reuse ;  /* 0x0000b4004f047a23 */ /* 0x100fe40000010800 */
[----:B------:R-:W-:Y:S01]  /*6b10*/  FFMA.FTZ R13, R179, c[0x0][0x2d0], -R0 ;  /* 0x0000b400b30d7a23 */ /* 0x000fe20000010800 */
[----:B------:R-:W-:Y:S01]  /*6b20*/  MOV R163, R159 ;  /* 0x0000009f00a37202 */ /* 0x000fe20000000f00 */
[----:B------:R-:W-:Y:S02]  /*6b30*/  IMAD.MOV.U32 R162, RZ, RZ, R157 ;  /* 0x000000ffffa27224 */ /* 0x000fe400078e009d */
[----:B------:R-:W-:Y:S01]  /*6b40*/  IMAD.MOV.U32 R242, RZ, RZ, R170 ;  /* 0x000000fffff27224 */ /* 0x000fe200078e00aa */
[----:B------:R3:W-:Y:S01]  /*6b50*/  MUFU.EX2 R25, R3 ;  /* 0x0000000300197308 */ /* 0x0007e20000000800 */
[----:B------:R-:W-:Y:S01]  /*6b60*/  FADD.FTZ R0, R183, R182 ;  /* 0x000000b6b7007221 */ /* 0x000fe20000010000 */
[----:B------:R-:W-:Y:S01]  /*6b70*/  MOV R86, R171 ;  /* 0x000000ab00567202 */ /* 0x000fe20000000f00 */
[----:B------:R-:W-:Y:S01]  /*6b80*/  IMAD.MOV.U32 R173, RZ, RZ, R166 ;  /* 0x000000ffffad7224 */ /* 0x000fe200078e00a6 */
[----:B------:R-:W-:Y:S01]  /*6b90*/  MOV R151, R230 ;  /* 0x000000e600977202 */ /* 0x000fe20000000f00 */
[----:B------:R-:W-:-:S02]  /*6ba0*/  IMAD.MOV.U32 R156, RZ, RZ, R148 ;  /* 0x000000ffff9c7224 */ /* 0x000fc400078e0094 */
[----:B------:R-:W-:Y:S01]  /*6bb0*/  FADD.FTZ R20, R181, R180 ;  /* 0x000000b4b5147221 */ /* 0x000fe20000010000 */
[----:B------:R-:W-:Y:S01]  /*6bc0*/  HMMA.16816.F32 R36, R8, R18, R36 ;  /* 0x000000120824723c */ /* 0x000fe20000001824 */
[----:B------:R-:W-:Y:S02]  /*6bd0*/  FFMA.FTZ R5, R83, c[0x0][0x2d0], -R7 ;  /* 0x0000b40053057a23 */ /* 0x000fe40000010807 */
[----:B------:R-:W-:Y:S01]  /*6be0*/  FADD.FTZ R22, R251, R248 ;  /* 0x000000f8fb167221 */ /* 0x000fe20000010000 */
[----:B------:R-:W-:Y:S01]  /*6bf0*/  MOV R178, R165 ;  /* 0x000000a500b27202 */ /* 0x000fe20000000f00 */
[----:B------:R-:W-:Y:S01]  /*6c00*/  IMAD.MOV.U32 R182, RZ, RZ, R174 ;  /* 0x000000ffffb67224 */ /* 0x000fe200078e00ae */
[----:B------:R4:W5:Y:S01]  /*6c10*/  LDL.LU R231, [R1+0x68] ;  /* 0x0000680001e77983 */ /* 0x0009620000300800 */
[----:B------:R-:W-:Y:S02]  /*6c20*/  IMAD.MOV.U32 R159, RZ, RZ, R135 ;  /* 0x000000ffff9f7224 */ /* 0x000fe400078e0087 */
[----:B------:R-:W-:Y:S01]  /*6c30*/  IMAD.MOV.U32 R170, RZ, RZ, R161 ;  /* 0x000000ffffaa7224 */ /* 0x000fe200078e00a1 */
[----:B------:R-:W-:Y:S01]  /*6c40*/  MOV R158, R134 ;  /* 0x00000086009e7202 */ /* 0x000fe20000000f00 */
[----:B------:R-:W-:-:S02]  /*6c50*/  IMAD.MOV.U32 R174, RZ, RZ, R176 ;  /* 0x000000ffffae7224 */ /* 0x000fc400078e00b0 */
[----:B---3--:R-:W-:Y:S01]  /*6c60*/  FFMA.FTZ R3, R119, c[0x0][0x2d0], -R7 ;  /* 0x0000b40077037a23 */ /* 0x008fe20000010807 */
[----:B------:R-:W-:Y:S01]  /*6c70*/  MOV R175, R162 ;  /* 0x000000a200af7202 */ /* 0x000fe20000000f00 */
[----:B------:R-:W-:Y:S01]  /*6c80*/  IMAD.MOV.U32 R157, RZ, RZ, R133 ;  /* 0x000000ffff9d7224 */ /* 0x000fe200078e0085 */
[----:B------:R2:W-:Y:S01]  /*6c90*/  MUFU.EX2 R15, R5 ;  /* 0x00000005000f7308 */ /* 0x0005e20000000800 */
[----:B------:R-:W-:Y:S02]  /*6ca0*/  FFMA.FTZ R7, R76, c[0x0][0x2d0], -R7 ;  /* 0x0000b4004c077a23 */ /* 0x000fe40000010807 */
[----:B------:R-:W-:Y:S02]  /*6cb0*/  FADD.FTZ R21, R242, R252 ;  /* 0x000000fcf2157221 */ /* 0x000fe40000010000 */
        /* <DEDUP_REMOVED lines=8> */
[----:B------:R-:W-:Y:S01]  /*6d40*/  IMAD.MOV.U32 R161, RZ, RZ, R157 ;  /* 0x000000ffffa17224 */ /* 0x000fe200078e009d */
[----:B------:R-:W1:Y:S01]  /*6d50*/  LDSM.16.MT88.4 R132, [R224+0x3100] ;  /* 0x00310000e084783b */ /* 0x000e620000004200 */
[----:B--2---:R-:W-:Y:S01]  /*6d60*/  FADD.FTZ R5, R174, R0 ;  /* 0x00000000ae057221 */ /* 0x004fe20000010000 */
[----:B------:R2:W-:Y:S01]  /*6d70*/  MUFU.EX2 R23, R3 ;  /* 0x0000000300177308 */ /* 0x0005e20000000800 */
[----:B------:R-:W-:Y:S01]  /*6d80*/  IMAD.MOV.U32 R159, RZ, RZ, R151 ;  /* 0x000000ffff9f7224 */ /* 0x000fe200078e0097 */
[----:B------:R-:W-:Y:S01]  /*6d90*/  LDSM.16.MT88.4 R164, [R225+0x3100] ;  /* 0x00310000e1a4783b */ /* 0x000fe20000004200 */
[----:B------:R-:W-:-:S02]  /*6da0*/  IMAD.MOV.U32 R162, RZ, RZ, R158 ;  /* 0x000000ffffa27224 */ /* 0x000fc400078e009e */
[----:B------:R-:W-:Y:S01]  /*6db0*/  FADD.FTZ R0, R76, R22 ;  /* 0x000000164c007221 */ /* 0x000fe20000010000 */
[----:B------:R-:W-:Y:S01]  /*6dc0*/  LDSM.16.MT88.4 R16, [R226+0x3100] ;  /* 0x00310000e210783b */ /* 0x000fe20000004200 */
[----:B---3--:R-:W-:Y:S01]  /*6dd0*/  FADD.FTZ R4, R86, R20 ;  /* 0x0000001456047221 */ /* 0x008fe20000010000 */
[----:B------:R3:W1:Y:S01]  /*6de0*/  MUFU.EX2 R9, R6 ;  /* 0x0000000600097308 */ /* 0x0006620000000800 */
[----:B------:R-:W-:Y:S01]  /*6df0*/  FADD.FTZ R5, R77, R5 ;  /* 0x000000054d057221 */ /* 0x000fe20000010000 */
[----:B------:R4:W5:Y:S01]  /*6e00*/  LDL.LU R230, [R1+0x64] ;  /* 0x0000640001e67983 */ /* 0x0009620000300800 */
[----:B------:R-:W-:Y:S02]  /*6e10*/  IMAD.MOV.U32 R158, RZ, RZ, R150 ;  /* 0x000000ffff9e7224 */ /* 0x000fe400078e0096 */
[----:B------:R-:W-:Y:S01]  /*6e20*/  FADD.FTZ R4, R183, R4 ;  /* 0x00000004b7047221 */ /* 0x000fe20000010000 */
[----:B------:R-:W-:Y:S01]  /*6e30*/  MOV R157, R149 ;  /* 0x00000095009d7202 */ /* 0x000fe20000000f00 */
[----:B--2---:R-:W-:Y:S01]  /*6e40*/  FADD.FTZ R3, R82, R21 ;  /* 0x0000001552037221 */ /* 0x004fe20000010000 */
[----:B------:R-:W-:Y:S01]  /*6e50*/  MOV R81, R161 ;  /* 0x000000a100517202 */ /* 0x000fe20000000f00 */
[----:B------:R-:W-:-:S02]  /*6e60*/  IMAD.MOV.U32 R169, RZ, RZ, R163 ;  /* 0x000000ffffa97224 */ /* 0x000fc400078e00a3 */
[----:B------:R-:W-:Y:S02]  /*6e70*/  IMAD.MOV.U32 R83, RZ, RZ, R159 ;  /* 0x000000ffff537224 */ /* 0x000fe400078e009f */
[----:B------:R-:W-:Y:S01]  /*6e80*/  IMAD.MOV.U32 R80, RZ, RZ, R162 ;  /* 0x000000ffff507224 */ /* 0x000fe200078e00a2 */
[----:B------:R-:W-:Y:S01]  /*6e90*/  MOV R78, R177 ;  /* 0x000000b1004e7202 */ /* 0x000fe20000000f00 */
[----:B---3--:R-:W-:Y:S01]  /*6ea0*/  FADD.FTZ R6, R154, R3 ;  /* 0x000000039a067221 */ /* 0x008fe20000010000 */
[----:B------:R-:W-:Y:S01]  /*6eb0*/  MOV R170, R158 ;  /* 0x0000009e00aa7202 */ /* 0x000fe20000000f00 */
[----:B------:R-:W-:Y:S02]  /*6ec0*/  FADD.FTZ R3, R152, R0 ;  /* 0x0000000098037221 */ /* 0x000fe40000010000 */
[----:B------:R-:W-:Y:S01]  /*6ed0*/  IMAD.MOV.U32 R79, RZ, RZ, R178 ;  /* 0x000000ffff4f7224 */ /* 0x000fe200078e00b2 */
[----:B------:R2:W-:Y:S01]  /*6ee0*/  MUFU.EX2 R14, R7 ;  /* 0x00000007000e7308 */ /* 0x0005e20000000800 */
[----:B------:R-:W-:Y:S01]  /*6ef0*/  FADD.FTZ R0, R87, R5 ;  /* 0x0000000557007221 */ /* 0x000fe20000010000 */
[----:B------:R-:W3:Y:S01]  /*6f00*/  LDSM.16.MT88.4 R148, [R227+0x3100] ;  /* 0x00310000e394783b */ /* 0x000ee20000004200 */
[----:B------:R-:W-:-:S02]  /*6f10*/  FADD.FTZ R5, R243, R4 ;  /* 0x00000004f3057221 */ /* 0x000fc40000010000 */
[----:B------:R-:W-:Y:S01]  /*6f20*/  IMAD.MOV.U32 R82, RZ, RZ, R83 ;  /* 0x000000ffff527224 */ /* 0x000fe200078e0053 */
[----:B------:R4:W5:Y:S01]  /*6f30*/  LDL.LU R229, [R1+0x60] ;  /* 0x0000600001e57983 */ /* 0x0009620000300800 */
[----:B------:R-:W-:Y:S02]  /*6f40*/  FADD.FTZ R4, R169, R6 ;  /* 0x00000006a9047221 */ /* 0x000fe40000010000 */
[----:B------:R-:W-:Y:S02]  /*6f50*/  FADD.FTZ R3, R80, R3 ;  /* 0x0000000350037221 */ /* 0x000fe40000010000 */
[----:B------:R-:W-:Y:S01]  /*6f60*/  IMAD.MOV.U32 R171, RZ, RZ, R157 ;  /* 0x000000ffffab7224 */ /* 0x000fe200078e009d */
[----:B------:R-:W-:Y:S01]  /*6f70*/  MOV R76, R79 ;  /* 0x0000004f004c7202 */ /* 0x000fe20000000f00 */
[----:B------:R-:W-:Y:S01]  /*6f80*/  FADD.FTZ R0, R81, R0 ;  /* 0x0000000051007221 */ /* 0x000fe20000010000 */
[----:B------:R-:W1:Y:S01]  /*6f90*/  MUFU.EX2 R10, R12 ;  /* 0x0000000c000a7308 */ /* 0x000e620000000800 */
[----:B------:R-:W-:Y:S01]  /*6fa0*/  FADD.FTZ R8, R246, R5 ;  /* 0x00000005f6087221 */ /* 0x000fe20000010000 */
[----:B------:R4:W5:Y:S01]  /*6fb0*/  LDL.LU R228, [R1+0x5c] ;  /* 0x00005c0001e47983 */ /* 0x0009620000300800 */
[----:B------:R-:W-:-:S02]  /*6fc0*/  IMAD.MOV.U32 R242, RZ, RZ, R172 ;  /* 0x000000fffff27224 */ /* 0x000fc400078e00ac */
[----:B------:R-:W-:Y:S02]  /*6fd0*/  IMAD.MOV.U32 R83, RZ, RZ, R78 ;  /* 0x000000ffff537224 */ /* 0x000fe400078e004e */
[----:B--2---:R-:W-:Y:S02]  /*6fe0*/  FADD.FTZ R7, R82, R4 ;  /* 0x0000000452077221 */ /* 0x004fe40000010000 */
[----:B------:R-:W-:Y:S02]  /*6ff0*/  FADD.FTZ R6, R170, R3 ;  /* 0x00000003aa067221 */ /* 0x000fe40000010000 */
[----:B------:R-:W-:Y:S01]  /*7000*/  IMAD.MOV.U32 R77, RZ, RZ, R182 ;  /* 0x000000ffff4d7224 */ /* 0x000fe200078e00b6 */
[----:B------:R-:W-:Y:S01]  /*7010*/  MOV R79, R155 ;  /* 0x0000009b004f7202 */ /* 0x000fe20000000f00 */
[----:B------:R-:W-:Y:S01]  /*7020*/  FADD.FTZ R5, R171, R0 ;  /* 0x00000000ab057221 */ /* 0x000fe20000010000 */
[----:B------:R-:W2:Y:S01]  /*7030*/  MUFU.EX2 R13, R13 ;  /* 0x0000000d000d7308 */ /* 0x000ea20000000800 */
[----:B------:R-:W-:Y:S01]  /*7040*/  FADD.FTZ R4, R249, R8 ;  /* 0x00000008f9047221 */ /* 0x000fe20000010000 */
[----:B------:R4:W5:Y:S01]  /*7050*/  LDL.LU R119, [R1+0x58] ;  /* 0x0000580001777983 */ /* 0x0009620000300800 */
[----:B------:R-:W-:-:S02]  /*7060*/  IMAD.MOV.U32 R78, RZ, RZ, R242 ;  /* 0x000000ffff4e7224 */ /* 0x000fc400078e00f2 */
[----:B------:R-:W-:Y:S02]  /*7070*/  FADD.FTZ R3, R83, R7 ;  /* 0x0000000753037221 */ /* 0x000fe40000010000 */
[----:B------:R-:W-:Y:S02]  /*7080*/  FADD.FTZ R0, R76, R6 ;  /* 0x000000064c007221 */ /* 0x000fe40000010000 */
[----:B------:R-:W-:Y:S02]  /*7090*/  IMAD.MOV.U32 R242, RZ, RZ, R153 ;  /* 0x000000fffff27224 */ /* 0x000fe400078e0099 */
[----:B------:R-:W-:Y:S02]  /*70a0*/  FADD.FTZ R6, R77, R5 ;  /* 0x000000054d067221 */ /* 0x000fe40000010000 */
[----:B------:R-:W-:Y:S02]  /*70b0*/  FADD.FTZ R4, R245, R4 ;  /* 0x00000004f5047221 */ /* 0x000fe40000010000 */
[----:B------:R-:W-:-:S02]  /*70c0*/  FADD.FTZ R5, R78, R3 ;  /* 0x000000034e057221 */ /* 0x000fc40000010000 */
[----:B------:R-:W-:Y:S02]  /*70d0*/  FADD.FTZ R3, R79, R0 ;  /* 0x000000004f037221 */ /* 0x000fe40000010000 */
[----:B------:R-:W-:Y:S02]  /*70e0*/  FADD.FTZ R0, R242, R6 ;  /* 0x00000006f2007221 */ /* 0x000fe40000010000 */
[----:B------:R-:W-:Y:S02]  /*70f0*/  FADD.FTZ R4, R215, R4 ;  /* 0x00000004d7047221 */ /* 0x000fe40000010000 */
        /* <DEDUP_REMOVED lines=62> */
[----:B-1----:R-:W-:-:S02]  /*74e0*/  FADD.FTZ R3, R24, R0 ;  /* 0x0000000018037221 */ /* 0x002fc40000010000 */
        /* <DEDUP_REMOVED lines=12> */
[----:B--2---:R-:W-:Y:S02]  /*75b0*/  FADD.FTZ R4, R13, R4 ;  /* 0x000000040d047221 */ /* 0x004fe40000010000 */
[----:B------:R-:W-:Y:S02]  /*75c0*/  FADD.FTZ R0, R25, R0 ;  /* 0x0000000019007221 */ /* 0x000fe40000010000 */
[----:B------:R-:W-:Y:S01]  /*75d0*/  FADD.FTZ R3, R45, R3 ;  /* 0x000000032d037221 */ /* 0x000fe20000010000 */
[----:B------:R4:W-:Y:S04]  /*75e0*/  STL [R1+0x1c], R5 ;  /* 0x00001c0501007387 */ /* 0x0009e80000100800 */
[----:B------:R4:W-:Y:S04]  /*75f0*/  STL [R1+0x18], R4 ;  /* 0x0000180401007387 */ /* 0x0009e80000100800 */
[----:B------:R4:W-:Y:S04]  /*7600*/  STL [R1+0x24], R0 ;  /* 0x0000240001007387 */ /* 0x0009e80000100800 */
[----:B------:R4:W-:Y:S01]  /*7610*/  STL [R1+0x20], R3 ;  /* 0x0000200301007387 */ /* 0x0009e20000100800 */
[----:B------:R-:W-:-:S02]  /*7620*/  F2FP.PACK_AB R176, R57, R60 ;  /* 0x0000003c39b0723e */ /* 0x000fc400000000ff */
[----:B------:R-:W-:Y:S02]  /*7630*/  F2FP.PACK_AB R177, R27, R44 ;  /* 0x0000002c1bb1723e */ /* 0x000fe400000000ff */
[----:B------:R-:W-:Y:S02]  /*7640*/  F2FP.PACK_AB R178, R45, R56 ;  /* 0x000000382db2723e */ /* 0x000fe400000000ff */
[----:B------:R-:W-:Y:S02]  /*7650*/  F2FP.PACK_AB R179, R25, R26 ;  /* 0x0000001a19b3723e */ /* 0x000fe400000000ff */
[----:B------:R-:W-:Y:S02]  /*7660*/  F2FP.PACK_AB R180, R23, R24 ;  /* 0x0000001817b4723e */ /* 0x000fe400000000ff */
[----:B------:R-:W-:Y:S02]  /*7670*/  F2FP.PACK_AB R181, R10, R9 ;  /* 0x000000090ab5723e */ /* 0x000fe400000000ff */
[----:B------:R-:W-:-:S02]  /*7680*/  F2FP.PACK_AB R182, R14, R15 ;  /* 0x0000000f0eb6723e */ /* 0x000fc400000000ff */
[----:B------:R-:W-:Y:S01]  /*7690*/  F2FP.PACK_AB R183, R13, R11 ;  /* 0x0000000b0db7723e */ /* 0x000fe200000000ff */
[C---:B------:R-:W-:Y:S08]  /*76a0*/  HMMA.16816.F32 R120, R176.reuse, R132, R120 ;  /* 0x00000084b078723c */ /* 0x040ff00000001878 */
[C---:B------:R-:W-:Y:S08]  /*76b0*/  HMMA.16816.F32 R128, R176.reuse, R134, R128 ;  /* 0x00000086b080723c */ /* 0x040ff00000001880 */
[C---:B---3--:R-:W-:Y:S08]  /*76c0*/  HMMA.16816.F32 R140, R176.reuse, R148, R140 ;  /* 0x00000094b08c723c */ /* 0x048ff0000000188c */
[C---:B------:R-:W-:Y:S08]  /*76d0*/  HMMA.16816.F32 R144, R176.reuse, R150, R144 ;  /* 0x00000096b090723c */ /* 0x040ff00000001890 */
[C---:B------:R-:W-:Y:S08]  /*76e0*/  HMMA.16816.F32 R156, R176.reuse, R164, R96 ;  /* 0x000000a4b09c723c */ /* 0x040ff00000001860 */
[----:B------:R-:W-:Y:S08]  /*76f0*/  HMMA.16816.F32 R160, R176, R166, R92 ;  /* 0x000000a6b0a0723c */ /* 0x000ff0000000185c */
[C---:B------:R-:W-:Y:S08]  /*7700*/  HMMA.16816.F32 R124, R180.reuse, R132, R124 ;  /* 0x00000084b47c723c */ /* 0x040ff0000000187c */
[C---:B------:R-:W-:Y:S08]  /*7710*/  HMMA.16816.F32 R136, R180.reuse, R148, R136 ;  /* 0x00000094b488723c */ /* 0x040ff00000001888 */
[----:B------:R-:W-:Y:S08]  /*7720*/  HMMA.16816.F32 R152, R180, R164, R32 ;  /* 0x000000a4b498723c */ /* 0x000ff00000001820 */
[----:B------:R-:W-:Y:S08]  /*7730*/  HMMA.16816.F32 R172, R176, R16, R88 ;  /* 0x00000010b0ac723c */ /* 0x000ff00000001858 */
[C---:B------:R-:W-:Y:S08]  /*7740*/  HMMA.16816.F32 R132, R180.reuse, R134, R52 ;  /* 0x00000086b484723c */ /* 0x040ff00000001834 */
[C---:B------:R-:W-:Y:S08]  /*7750*/  HMMA.16816.F32 R148, R180.reuse, R150, R40 ;  /* 0x00000096b494723c */ /* 0x040ff00000001828 */
[C---:B------:R-:W-:Y:S08]  /*7760*/  HMMA.16816.F32 R164, R180.reuse, R166, R36 ;  /* 0x000000a6b4a4723c */ /* 0x040ff00000001824 */
[----:B------:R-:W-:Y:S08]  /*7770*/  HMMA.16816.F32 R168, R180, R16, R48 ;  /* 0x00000010b4a8723c */ /* 0x000ff00000001830 */
[-C--:B------:R-:W-:Y:S08]  /*7780*/  HMMA.16816.F32 R176, R176, R18.reuse, R64 ;  /* 0x00000012b0b0723c */ /* 0x080ff00000001840 */
[----:B------:R-:W-:Y:S01]  /*7790*/  HMMA.16816.F32 R180, R180, R18, R28 ;  /* 0x00000012b4b4723c */ /* 0x000fe2000000181c */
[----:B------:R-:W-:Y:S07]  /*77a0*/  @!P1 BRA `(.L_x_2) ;  /* 0x0000566000009947 */ /* 0x000fee0003800000 */
[----:B----4-:R-:W2:Y:S01]  /*77b0*/  LDL.LU R242, [R1] ;  /* 0x0000000001f27983 */ /* 0x010ea20000300800 */
[----:B------:R-:W-:Y:S01]  /*77c0*/  UMOV UR6, 0x5 ;  /* 0x0000000500067882 */ /* 0x000fe20000000000 */
[----:B------:R-:W-:Y:S01]  /*77d0*/  IMAD.MOV.U32 R116, RZ, RZ, R70 ;  /* 0x000000ffff747224 */ /* 0x000fe200078e0046 */
[----:B------:R-:W-:Y:S01]  /*77e0*/  ULDC.64 UR4, c[0x0][0x208] ;  /* 0x0000820000047ab9 */ /* 0x000fe20000000a00 */
[----:B------:R-:W-:Y:S01]  /*77f0*/  IMAD.MOV.U32 R3, RZ, RZ, R71 ;  /* 0x000000ffff037224 */ /* 0x000fe200078e0047 */
[----:B------:R-:W-:Y:S01]  /*7800*/  MOV R118, R2 ;  /* 0x0000000200767202 */ /* 0x000fe20000000f00 */
[----:B------:R-:W-:Y:S01]  /*7810*/  USHF.L.U64.HI UR5, UR4, UR6, UR5 ;  /* 0x0000000604057299 */ /* 0x000fe20008010205 */
[----:B------:R-:W-:Y:S01]  /*7820*/  MOV R117, R68 ;  /* 0x0000004400757202 */ /* 0x000fe20000000f00 */
[----:B------:R-:W-:Y:S01]  /*7830*/  USHF.L.U32 UR4, UR4, 0x5, URZ ;  /* 0x0000000504047899 */ /* 0x000fe2000800063f */
[----:B--2---:R-:W-:-:S07]  /*7840*/  IADD3 R242, R242, -0x2, RZ ;  /* 0xfffffffef2f27810 */ /* 0x004fce0007ffe0ff */
[----:B------:R-:W2:Y:S04]  /*7850*/  LDL.LU.64 R76, [R1+0x8] ;  /* 0x00000800014c7983 */ /* 0x000ea80000300a00 */
[----:B------:R-:W3:Y:S04]  /*7860*/  LDL.LU.64 R78, [R1+0x10] ;  /* 0x00001000014e7983 */ /* 0x000ee80000300a00 */
[----:B------:R-:W4:Y:S01]  /*7870*/  LDL R83, [R1+0x28] ;  /* 0x0000280001537983 */ /* 0x000f220000100800 */
[----:B--2---:R-:W-:-:S02]  /*7880*/  MOV R5, R77 ;  /* 0x0000004d00057202 */ /* 0x004fc40000000f00 */
[----:B---3--:R-:W-:Y:S02]  /*7890*/  MOV R4, R78 ;  /* 0x0000004e00047202 */ /* 0x008fe40000000f00 */
[----:B----4-:R-:W-:-:S03]  /*78a0*/  SHF.L.U32 R241, R83, 0x1, RZ ;  /* 0x0000000153f17819 */ /* 0x010fc600000006ff */
[----:B------:R1:W-:Y:S04]  /*78b0*/  STL.64 [R1+0x38], R4 ;  /* 0x0000380401007387 */ /* 0x0003e80000100a00 */
.L_x_3:
[----:B--2---:R-:W2:Y:S01]  /*78c0*/  LDL.64 R72, [R1+0x38] ;  /* 0x0000380001487983 */ /* 0x004ea20000100a00 */
[----:B------:R-:W-:Y:S04]  /*78d0*/  DEPBAR.LE SB0, 0x0 ;  /* 0x000080000000791a */ /* 0x000fe80000000000 */
[----:B------:R-:W-:Y:S01]  /*78e0*/  SHF.R.S32.HI R0, RZ, 0x1f, R242 ;  /* 0x0000001fff007819 */ /* 0x000fe200000114f2 */
[----:B------:R-:W-:Y:S01]  /*78f0*/  BAR.SYNC.DEFER_BLOCKING 0x0 ;  /* 0x0000000000007b1d */ /* 0x000fe20000010000 */
[----:B------:R-:W-:Y:S04]  /*7900*/  IMAD.WIDE.U32 R84, R242, c[0x0][0x208], RZ ;  /* 0x00008200f2547a25 */ /* 0x000fe800078e00ff */
[----:B------:R-:W-:Y:S03]  /*7910*/  IMAD R0, R0, c[0x0][0x208], RZ ;  /* 0x0000820000007a24 */ /* 0x000fe600078e02ff */
[----:B-----5:R-:W-:Y:S01]  /*7920*/  STL [R1+0x58], R230 ;  /* 0x000058e601007387 */ /* 0x020fe20000100800 */
[----:B------:R-:W-:Y:S03]  /*7930*/  IMAD R0, R242, c[0x0][0x20c], R0 ;  /* 0x00008300f2007a24 */ /* 0x000fe600078e0200 */
[----:B------:R-:W-:Y:S02]  /*7940*/  STL [R1+0x5c], R119 ;  /* 0x00005c7701007387 */ /* 0x000fe40000100800 */
[----:B------:R-:W-:Y:S02]  /*7950*/  IADD3 R0, R85, R0, RZ ;  /* 0x0000000055007210 */ /* 0x000fe40007ffe0ff */
[----:B------:R-:W-:Y:S03]  /*7960*/  STL [R1+0x60], R234 ;  /* 0x000060ea01007387 */ /* 0x000fe60000100800 */
[----:B------:R-:W-:Y:S01]  /*7970*/  IMAD R0, R0, 0x70, RZ ;  /* 0x0000007000007824 */ /* 0x000fe200078e02ff */
[----:B------:R-:W-:Y:S04]  /*7980*/  STL [R1+0x64], R233 ;  /* 0x000064e901007387 */ /* 0x000fe80000100800 */
[----:B------:R-:W-:Y:S08]  /*7990*/  LDSM.16.M88.4 R112, [R230+0x7100] ;  /* 0x00710000e670783b */ /* 0x000ff00000000200 */
[----:B------:R-:W3:Y:S08]  /*79a0*/  LDSM.16.M88.4 R16, [R119+0x3900] ;  /* 0x003900007710783b */ /* 0x000ef00000000200 */
[----:B------:R-:W4:Y:S08]  /*79b0*/  LDSM.16.M88.4 R108, [R230+0x9100] ;  /* 0x00910000e66c783b */ /* 0x000f300000000200 */
[----:B------:R-:W1:Y:S08]  /*79c0*/  LDSM.16.M88.4 R32, [R119+0x4100] ;  /* 0x004100007720783b */ /* 0x000e700000000200 */
[----:B------:R-:W1:Y:S08]  /*79d0*/  LDSM.16.M88.4 R48, [R119+0x4900] ;  /* 0x004900007730783b */ /* 0x000e700000000200 */
[----:B------:R-:W1:Y:S08]  /*79e0*/  LDSM.16.M88.4 R64, [R119+0x5100] ;  /* 0x005100007740783b */ /* 0x000e700000000200 */
[----:B------:R-:W1:Y:S08]  /*79f0*/  LDSM.16.M88.4 R80, [R119+0x5900] ;  /* 0x005900007750783b */ /* 0x000e700000000200 */
[----:B------:R-:W1:Y:S08]  /*7a00*/  LDSM.16.M88.4 R96, [R119+0x6100] ;  /* 0x006100007760783b */ /* 0x000e700000000200 */
[----:B------:R-:W1:Y:S08]  /*7a10*/  LDSM.16.M88.4 R184, [R119+0x6900] ;  /* 0x0069000077b8783b */ /* 0x000e700000000200 */
[----:B------:R-:W-:Y:S08]  /*7a20*/  LDSM.16.M88.4 R188, [R233+0x7100] ;  /* 0x00710000e9bc783b */ /* 0x000ff00000000200 */
[----:B------:R-:W1:Y:S08]  /*7a30*/  LDSM.16.M88.4 R192, [R234] ;  /* 0x00000000eac0783b */ /* 0x000e700000000200 */
[----:B------:R-:W1:Y:S08]  /*7a40*/  LDSM.16.M88.4 R196, [R233+0x9100] ;  /* 0x00910000e9c4783b */ /* 0x000e700000000200 */
[----:B------:R-:W1:Y:S08]  /*7a50*/  LDSM.16.M88.4 R200, [R240] ;  /* 0x00000000f0c8783b */ /* 0x000e700000000200 */
[----:B------:R-:W1:Y:S08]  /*7a60*/  LDSM.16.M88.4 R204, [R239] ;  /* 0x00000000efcc783b */ /* 0x000e700000000200 */
[----:B------:R-:W1:Y:S08]  /*7a70*/  LDSM.16.M88.4 R208, [R238] ;  /* 0x00000000eed0783b */ /* 0x000e700000000200 */
[----:B------:R-:W1:Y:S08]  /*7a80*/  LDSM.16.M88.4 R212, [R237] ;  /* 0x00000000edd4783b */ /* 0x000e700000000200 */
[----:B------:R-:W1:Y:S08]  /*7a90*/  LDSM.16.M88.4 R216, [R236] ;  /* 0x00000000ecd8783b */ /* 0x000e700000000200 */
[----:B------:R-:W1:Y:S08]  /*7aa0*/  LDSM.16.M88.4 R220, [R235] ;  /* 0x00000000ebdc783b */ /* 0x000e700000000200 */
[----:B------:R-:W-:Y:S01]  /*7ab0*/  STL [R1+0x68], R240 ;  /* 0x000068f001007387 */ /* 0x000fe20000100800 */
[----:B--2---:R-:W-:Y:S01]  /*7ac0*/  IMAD.WIDE.U32 R84, R84, 0x70, R72 ;  /* 0x0000007054547825 */ /* 0x004fe200078e0048 */
[-C--:B-1-3--:R-:W-:Y:S04]  /*7ad0*/  HMMA.16816.F32 R4, R112, R16.reuse, RZ ;  /* 0x000000107004723c */ /* 0x08afe800000018ff */
[C---:B------:R-:W-:Y:S02]  /*7ae0*/  LEA R90, P1, R84.reuse, c[0x0][0x1f8], 0x1 ;  /* 0x00007e00545a7a11 */ /* 0x040fe400078208ff */
[----:B------:R-:W-:Y:S02]  /*7af0*/  IADD3 R0, R85, R0, RZ ;  /* 0x0000000055007210 */ /* 0x000fe40007ffe0ff */
[C---:B----4-:R-:W-:Y:S04]  /*7b00*/  HMMA.16816.F32 R8, R108.reuse, R16, RZ ;  /* 0x000000106c08723c */ /* 0x050fe800000018ff */
[----:B------:R-:W-:Y:S02]  /*7b10*/  LEA.HI.X R91, R84, c[0x0][0x1fc], R0, 0x1, P1 ;  /* 0x00007f00545b7a11 */ /* 0x000fe400008f0c00 */
[----:B------:R-:W-:Y:S02]  /*7b20*/  IADD3 R88, P1, R90, UR4, RZ ;  /* 0x000000045a587c10 */ /* 0x000fe4000ff3e0ff */
[-C--:B------:R-:W-:Y:S01]  /*7b30*/  HMMA.16816.F32 R12, R108, R18.reuse, RZ ;  /* 0x000000126c0c723c */ /* 0x080fe200000018ff */
[----:B------:R-:W-:Y:S01]  /*7b40*/  @!PT LDS RZ, [RZ] ;  /* 0x00000000fffff984 */ /* 0x000fe20000000800 */
[----:B------:R-:W-:Y:S01]  /*7b50*/  @!PT LDS RZ, [RZ] ;  /* 0x00000000fffff984 */ /* 0x000fe20000000800 */
[----:B------:R-:W-:Y:S01]  /*7b60*/  @!PT LDS RZ, [RZ] ;  /* 0x00000000fffff984 */ /* 0x000fe20000000800 */
[----:B------:R1:W-:Y:S03]  /*7b70*/  LDGSTS.E.BYPASS.LTC128B.128 [R241+0x100], [R90.64], !P0 ;  /* 0x001000005af17fae */ /* 0x0003e6000c101d48 */
[----:B------:R-:W-:Y:S02]  /*7b80*/  IADD3.X R89, R91, UR5, RZ, P1, !PT ;  /* 0x000000055b597c10 */ /* 0x000fe40008ffe4ff */
[----:B------:R-:W-:Y:S02]  /*7b90*/  IADD3 R94, P2, R88, UR4, RZ ;  /* 0x00000004585e7c10 */ /* 0x000fe4000ff5e0ff */
[C---:B------:R-:W-:Y:S01]  /*7ba0*/  HMMA.16816.F32 R16, R112.reuse, R18, RZ ;  /* 0x000000127010723c */ /* 0x040fe200000018ff */
[----:B------:R1:W-:Y:S03]  /*7bb0*/  LDGSTS.E.BYPASS.LTC128B.128 [R241+0x900], [R88.64], !P0 ;  /* 0x0090000058f17fae */ /* 0x0003e6000c101d48 */
[----:B------:R-:W-:Y:S02]  /*7bc0*/  IADD3.X R95, R89, UR5, RZ, P2, !PT ;  /* 0x00000005595f7c10 */ /* 0x000fe400097fe4ff */
[----:B------:R-:W-:Y:S02]  /*7bd0*/  IADD3 R92, P1, R94, UR4, RZ ;  /* 0x000000045e5c7c10 */ /* 0x000fe4000ff3e0ff */
[-C--:B------:R-:W-:Y:S01]  /*7be0*/  HMMA.16816.F32 R20, R112, R32.reuse, RZ ;  /* 0x000000207014723c */ /* 0x080fe200000018ff */
        /* <DEDUP_REMOVED lines=9> */
[----:B------:R-:W-:Y:S04]  /*7c80*/  IADD3.X R103, R101, UR5, RZ, P1, !PT ;  /* 0x0000000565677c10 */ /* 0x000fe80008ffe4ff */
[C---:B------:R-:W-:Y:S01]  /*7c90*/  HMMA.16816.F32 R32, R112.reuse, R34, RZ ;  /* 0x000000227020723c */ /* 0x040fe200000018ff */
[----:B------:R4:W-:Y:S07]  /*7ca0*/  LDGSTS.E.BYPASS.LTC128B.128 [R241+0x2900], [R102.64], !P0 ;  /* 0x0290000066f17fae */ /* 0x0009ee000c101d48 */
[-C--:B------:R-:W-:Y:S08]  /*7cb0*/  HMMA.16816.F32 R36, R112, R48.reuse, RZ ;  /* 0x000000307024723c */ /* 0x080ff000000018ff */
[C---:B------:R-:W-:Y:S04]  /*7cc0*/  HMMA.16816.F32 R40, R108.reuse, R48, RZ ;  /* 0x000000306c28723c */ /* 0x040fe800000018ff */
[----:B---3--:R-:W-:Y:S04]  /*7cd0*/  IADD3 R100, P1, R102, UR4, RZ ;  /* 0x0000000466647c10 */ /* 0x008fe8000ff3e0ff */
[-C--:B------:R-:W-:Y:S01]  /*7ce0*/  HMMA.16816.F32 R44, R108, R50.reuse, RZ ;  /* 0x000000326c2c723c */ /* 0x080fe200000018ff */
[----:B------:R-:W-:Y:S02]  /*7cf0*/  IADD3.X R101, R103, UR5, RZ, P1, !PT ;  /* 0x0000000567657c10 */ /* 0x000fe40008ffe4ff */
[C---:B------:R-:W-:Y:S02]  /*7d00*/  ISETP.GT.AND P1, PT, R242.reuse, RZ, PT ;  /* 0x000000fff200720c */ /* 0x040fe40003f24270 */
[----:B------:R-:W-:Y:S01]  /*7d10*/  IADD3 R242, R242, -0x1, RZ ;  /* 0xfffffffff2f27810 */ /* 0x000fe20007ffe0ff */
[----:B------:R4:W-:Y:S02]  /*7d20*/  LDGSTS.E.BYPASS.LTC128B.128 [R241+0x3100], [R100.64], !P0 ;  /* 0x0310000064f17fae */ /* 0x0009e4000c101d48 */
[C---:B------:R-:W-:Y:S06]  /*7d30*/  HMMA.16816.F32 R48, R112.reuse, R50, RZ ;  /* 0x000000327030723c */ /* 0x040fec00000018ff */
[----:B------:R-:W0:Y:S02]  /*7d40*/  LDGDEPBAR ;  /* 0x00000000000079af */ /* 0x000e240000000000 */
[-C--:B------:R-:W-:Y:S08]  /*7d50*/  HMMA.16816.F32 R52, R112, R64.reuse, RZ ;  /* 0x000000407034723c */ /* 0x080ff000000018ff */
[C---:B------:R-:W-:Y:S08]  /*7d60*/  HMMA.16816.F32 R56, R108.reuse, R64, RZ ;  /* 0x000000406c38723c */ /* 0x040ff000000018ff */
[-C--:B------:R-:W-:Y:S08]  /*7d70*/  HMMA.16816.F32 R60, R108, R66.reuse, RZ ;  /* 0x000000426c3c723c */ /* 0x080ff000000018ff */
[C---:B------:R-:W-:Y:S08]  /*7d80*/  HMMA.16816.F32 R64, R112.reuse, R66, RZ ;  /* 0x000000427040723c */ /* 0x040ff000000018ff */
[-C--:B------:R-:W-:Y:S08]  /*7d90*/  HMMA.16816.F32 R68, R112, R80.reuse, RZ ;  /* 0x000000507044723c */ /* 0x080ff000000018ff */
[C---:B------:R-:W-:Y:S08]  /*7da0*/  HMMA.16816.F32 R72, R108.reuse, R80, RZ ;  /* 0x000000506c48723c */ /* 0x040ff000000018ff */
[-C--:B------:R-:W-:Y:S08]  /*7db0*/  HMMA.16816.F32 R76, R108, R82.reuse, RZ ;  /* 0x000000526c4c723c */ /* 0x080ff000000018ff */
[C---:B------:R-:W-:Y:S08]  /*7dc0*/  HMMA.16816.F32 R80, R112.reuse, R82, RZ ;  /* 0x000000527050723c */ /* 0x040ff000000018ff */
[-C--:B------:R-:W-:Y:S08]  /*7dd0*/  HMMA.16816.F32 R84, R112, R96.reuse, RZ ;  /* 0x000000607054723c */ /* 0x080ff000000018ff */
[C---:B-1----:R-:W-:Y:S08]  /*7de0*/  HMMA.16816.F32 R88, R108.reuse, R96, RZ ;  /* 0x000000606c58723c */ /* 0x042ff000000018ff */
[-C--:B--2---:R-:W-:Y:S08]  /*7df0*/  HMMA.16816.F32 R92, R108, R98.reuse, RZ ;  /* 0x000000626c5c723c */ /* 0x084ff000000018ff */
[C---:B------:R-:W-:Y:S08]  /*7e00*/  HMMA.16816.F32 R96, R112.reuse, R98, RZ ;  /* 0x000000627060723c */ /* 0x040ff000000018ff */
[-C--:B----4-:R-:W-:Y:S08]  /*7e10*/  HMMA.16816.F32 R100, R112, R184.reuse, RZ ;  /* 0x000000b87064723c */ /* 0x090ff000000018ff */
[C---:B------:R-:W-:Y:S08]  /*7e20*/  HMMA.16816.F32 R104, R108.reuse, R184, RZ ;  /* 0x000000b86c68723c */ /* 0x040ff000000018ff */
[-C--:B------:R-:W-:Y:S08]  /*7e30*/  HMMA.16816.F32 R108, R108, R186.reuse, RZ ;  /* 0x000000ba6c6c723c */ /* 0x080ff000000018ff */
[----:B------:R-:W-:Y:S01]  /*7e40*/  HMMA.16816.F32 R112, R112, R186, RZ ;  /* 0x000000ba7070723c */ /* 0x000fe200000018ff */
[----:B------:R-:W-:Y:S07]  /*7e50*/  LDSM.16.M88.4 R184, [R231+0x7100] ;  /* 0x00710000e7b8783b */ /* 0x000fee0000000200 */
[-C--:B------:R-:W-:Y:S08]  /*7e60*/  HMMA.16816.F32 R4, R188, R192.reuse, R4 ;  /* 0x000000c0bc04723c */ /* 0x080ff00000001804 */
[C---:B------:R-:W-:Y:S08]  /*7e70*/  HMMA.16816.F32 R8, R196.reuse, R192, R8 ;  /* 0x000000c0c408723c */ /* 0x040ff00000001808 */
[-C--:B------:R-:W-:Y:S08]  /*7e80*/  HMMA.16816.F32 R12, R196, R194.reuse, R12 ;  /* 0x000000c2c40c723c */ /* 0x080ff0000000180c */
[C---:B------:R-:W-:Y:S01]  /*7e90*/  HMMA.16816.F32 R16, R188.reuse, R194, R16 ;  /* 0x000000c2bc10723c */ /* 0x040fe20000001810 */
[----:B------:R-:W1:Y:S07]  /*7ea0*/  LDSM.16.M88.4 R192, [R229+0x3900] ;  /* 0x00390000e5c0783b */ /* 0x000e6e0000000200 */
[-C--:B------:R-:W-:Y:S08]  /*7eb0*/  HMMA.16816.F32 R20, R188, R200.reuse, R20 ;  /* 0x000000c8bc14723c */ /* 0x080ff00000001814 */
[C---:B------:R-:W-:Y:S08]  /*7ec0*/  HMMA.16816.F32 R24, R196.reuse, R200, R24 ;  /* 0x000000c8c418723c */ /* 0x040ff00000001818 */
[-C--:B------:R-:W-:Y:S08]  /*7ed0*/  HMMA.16816.F32 R28, R196, R202.reuse, R28 ;  /* 0x000000cac41c723c */ /* 0x080ff0000000181c */
[C---:B------:R-:W-:Y:S01]  /*7ee0*/  HMMA.16816.F32 R32, R188.reuse, R202, R32 ;  /* 0x000000cabc20723c */ /* 0x040fe20000001820 */
[----:B------:R-:W2:Y:S07]  /*7ef0*/  LDSM.16.M88.4 R200, [R231+0x9100] ;  /* 0x00910000e7c8783b */ /* 0x000eae0000000200 */
[-C--:B------:R-:W-:Y:S08]  /*7f00*/  HMMA.16816.F32 R36, R188, R204.reuse, R36 ;  /* 0x000000ccbc24723c */ /* 0x080ff00000001824 */
[C---:B------:R-:W-:Y:S08]  /*7f10*/  HMMA.16816.F32 R40, R196.reuse, R204, R40 ;  /* 0x000000ccc428723c */ /* 0x040ff00000001828 */
[-C--:B------:R-:W-:Y:S08]  /*7f20*/  HMMA.16816.F32 R44, R196, R206.reuse, R44 ;  /* 0x000000cec42c723c */ /* 0x080ff0000000182c */
[C---:B------:R-:W-:Y:S01]  /*7f30*/  HMMA.16816.F32 R48, R188.reuse, R206, R48 ;  /* 0x000000cebc30723c */ /* 0x040fe20000001830 */
[----:B------:R-:W3:Y:S07]  /*7f40*/  LDSM.16.M88.4 R204, [R229+0x4100] ;  /* 0x00410000e5cc783b */ /* 0x000eee0000000200 */
[-C--:B------:R-:W-:Y:S08]  /*7f50*/  HMMA.16816.F32 R52, R188, R208.reuse, R52 ;  /* 0x000000d0bc34723c */ /* 0x080ff00000001834 */
[C---:B------:R-:W-:Y:S08]  /*7f60*/  HMMA.16816.F32 R56, R196.reuse, R208, R56 ;  /* 0x000000d0c438723c */ /* 0x040ff00000001838 */
[-C--:B------:R-:W-:Y:S08]  /*7f70*/  HMMA.16816.F32 R60, R196, R210.reuse, R60 ;  /* 0x000000d2c43c723c */ /* 0x080ff0000000183c */
[C---:B------:R-:W-:Y:S01]  /*7f80*/  HMMA.16816.F32 R64, R188.reuse, R210, R64 ;  /* 0x000000d2bc40723c */ /* 0x040fe20000001840 */
[----:B------:R-:W4:Y:S07]  /*7f90*/  LDSM.16.M88.4 R208, [R229+0x4900] ;  /* 0x00490000e5d0783b */ /* 0x000f2e0000000200 */
[-C--:B------:R-:W-:Y:S08]  /*7fa0*/  HMMA.16816.F32 R68, R188, R212.reuse, R68 ;  /* 0x000000d4bc44723c */ /* 0x080ff00000001844 */
[C---:B------:R-:W-:Y:S08]  /*7fb0*/  HMMA.16816.F32 R72, R196.reuse, R212, R72 ;  /* 0x000000d4c448723c */ /* 0x040ff00000001848 */
[-C--:B------:R-:W-:Y:S08]  /*7fc0*/  HMMA.16816.F32 R76, R196, R214.reuse, R76 ;  /* 0x000000d6c44c723c */ /* 0x080ff0000000184c */
[C---:B------:R-:W-:Y:S01]  /*7fd0*/  HMMA.16816.F32 R80, R188.reuse, R214, R80 ;  /* 0x000000d6bc50723c */ /* 0x040fe20000001850 */
[----:B------:R-:W-:Y:S07]  /*7fe0*/  LDSM.16.M88.4 R212, [R232+0x7100] ;  /* 0x00710000e8d4783b */ /* 0x000fee0000000200 */
[-C--:B------:R-:W-:Y:S08]  /*7ff0*/  HMMA.16816.F32 R84, R188, R216.reuse, R84 ;  /* 0x000000d8bc54723c */ /* 0x080ff00000001854 */
[C---:B------:R-:W-:Y:S08]  /*8000*/  HMMA.16816.F32 R88, R196.reuse, R216, R88 ;  /* 0x000000d8c458723c */ /* 0x040ff00000001858 */
[-C--:B------:R-:W-:Y:S08]  /*8010*/  HMMA.16816.F32 R92, R196, R218.reuse, R92 ;  /* 0x000000dac45c723c */ /* 0x080ff0000000185c */
[C---:B------:R-:W-:Y:S01]  /*8020*/  HMMA.16816.F32 R96, R188.reuse, R218, R96 ;  /* 0x000000dabc60723c */ /* 0x040fe20000001860 */
[----:B------:R-:W-:Y:S07]  /*8030*/  LDSM.16.M88.4 R216, [R228] ;  /* 0x00000000e4d8783b */ /* 0x000fee0000000200 */
[-C--:B------:R-:W-:Y:S08]  /*8040*/  HMMA.16816.F32 R100, R188, R220.reuse, R100 ;  /* 0x000000dcbc64723c */ /* 0x080ff00000001864 */
[C---:B------:R-:W-:Y:S08]  /*8050*/  HMMA.16816.F32 R104, R196.reuse, R220, R104 ;  /* 0x000000dcc468723c */ /* 0x040ff00000001868 */
[-C--:B------:R-:W-:Y:S01]  /*8060*/  HMMA.16816.F32 R108, R196, R222.reuse, R108 ;  /* 0x000000dec46c723c */ /* 0x080fe2000000186c */
[----:B------:R-:W-:Y:S07]  /*8070*/  LDSM.16.M88.4 R196, [R229+0x6100] ;  /* 0x00610000e5c4783b */ /* 0x000fee0000000200 */
[----:B------:R-:W-:Y:S01]  /*8080*/  HMMA.16816.F32 R112, R188, R222, R112 ;  /* 0x000000debc70723c */ /* 0x000fe20000001870 */
[----:B------:R-:W4:Y:S07]  /*8090*/  LDSM.16.M88.4 R188, [R229+0x5100] ;  /* 0x00510000e5bc783b */ /* 0x000f2e0000000200 */
[-C--:B-1----:R-:W-:Y:S08]  /*80a0*/  HMMA.16816.F32 R4, R184, R192.reuse, R4 ;  /* 0x000000c0b804723c */ /* 0x082ff00000001804 */
[C---:B--2---:R-:W-:Y:S08]  /*80b0*/  HMMA.16816.F32 R8, R200.reuse, R192, R8 ;  /* 0x000000c0c808723c */ /* 0x044ff00000001808 */
[-C--:B------:R-:W-:Y:S08]  /*80c0*/  HMMA.16816.F32 R12, R200, R194.reuse, R12 ;  /* 0x000000c2c80c723c */ /* 0x080ff0000000180c */
[C---:B------:R-:W-:Y:S01]  /*80d0*/  HMMA.16816.F32 R16, R184.reuse, R194, R16 ;  /* 0x000000c2b810723c */ /* 0x040fe20000001810 */
[----:B------:R-:W1:Y:S07]  /*80e0*/  LDSM.16.M88.4 R192, [R229+0x5900] ;  /* 0x00590000e5c0783b */ /* 0x000e6e0000000200 */
[-C--:B---3--:R-:W-:Y:S08]  /*80f0*/  HMMA.16816.F32 R20, R184, R204.reuse, R20 ;  /* 0x000000ccb814723c */ /* 0x088ff00000001814 */
[C---:B------:R-:W-:Y:S08]  /*8100*/  HMMA.16816.F32 R24, R200.reuse, R204, R24 ;  /* 0x000000ccc818723c */ /* 0x040ff00000001818 */
[-C--:B------:R-:W-:Y:S08]  /*8110*/  HMMA.16816.F32 R28, R200, R206.reuse, R28 ;  /* 0x000000cec81c723c */ /* 0x080ff0000000181c */
[C---:B------:R-:W-:Y:S01]  /*8120*/  HMMA.16816.F32 R32, R184.reuse, R206, R32 ;  /* 0x000000ceb820723c */ /* 0x040fe20000001820 */
[----:B------:R-:W2:Y:S07]  /*8130*/  LDSM.16.M88.4 R204, [R229+0x6900] ;  /* 0x00690000e5cc783b */ /* 0x000eae0000000200 */
[-C--:B----4-:R-:W-:Y:S08]  /*8140*/  HMMA.16816.F32 R36, R184, R208.reuse, R36 ;  /* 0x000000d0b824723c */ /* 0x090ff00000001824 */
[C---:B------:R-:W-:Y:S08]  /*8150*/  HMMA.16816.F32 R40, R200.reuse, R208, R40 ;  /* 0x000000d0c828723c */ /* 0x040ff00000001828 */
[-C--:B------:R-:W-:Y:S08]  /*8160*/  HMMA.16816.F32 R44, R200, R210.reuse, R44 ;  /* 0x000000d2c82c723c */ /* 0x080ff0000000182c */
[C---:B------:R-:W-:Y:S08]  /*8170*/  HMMA.16816.F32 R48, R184.reuse, R210, R48 ;  /* 0x000000d2b830723c */ /* 0x040ff00000001830 */
[-C--:B------:R-:W-:Y:S08]  /*8180*/  HMMA.16816.F32 R52, R184, R188.reuse, R52 ;  /* 0x000000bcb834723c */ /* 0x080ff00000001834 */
[C---:B------:R-:W-:Y:S08]  /*8190*/  HMMA.16816.F32 R56, R200.reuse, R188, R56 ;  /* 0x000000bcc838723c */ /* 0x040ff00000001838 */
[-C--:B------:R-:W-:Y:S08]  /*81a0*/  HMMA.16816.F32 R60, R200, R190.reuse, R60 ;  /* 0x000000bec83c723c */ /* 0x080ff0000000183c */
[C---:B------:R-:W-:Y:S01]  /*81b0*/  HMMA.16816.F32 R64, R184.reuse, R190, R64 ;  /* 0x000000beb840723c */ /* 0x040fe20000001840 */
[----:B------:R-:W3:Y:S07]  /*81c0*/  LDSM.16.M88.4 R188, [R232+0x9100] ;  /* 0x00910000e8bc783b */ /* 0x000eee0000000200 */
[-C--:B-1----:R-:W-:Y:S08]  /*81d0*/  HMMA.16816.F32 R68, R184, R192.reuse, R68 ;  /* 0x000000c0b844723c */ /* 0x082ff00000001844 */
[C---:B------:R-:W-:Y:S08]  /*81e0*/  HMMA.16816.F32 R72, R200.reuse, R192, R72 ;  /* 0x000000c0c848723c */ /* 0x040ff00000001848 */
[-C--:B------:R-:W-:Y:S08]  /*81f0*/  HMMA.16816.F32 R76, R200, R194.reuse, R76 ;  /* 0x000000c2c84c723c */ /* 0x080ff0000000184c */
[C---:B------:R-:W-:Y:S08]  /*8200*/  HMMA.16816.F32 R80, R184.reuse, R194, R80 ;  /* 0x000000c2b850723c */ /* 0x040ff00000001850 */
[-C--:B------:R-:W-:Y:S08]  /*8210*/  HMMA.16816.F32 R84, R184, R196.reuse, R84 ;  /* 0x000000c4b854723c */ /* 0x080ff00000001854 */
[C---:B------:R-:W-:Y:S08]  /*8220*/  HMMA.16816.F32 R88, R200.reuse, R196, R88 ;  /* 0x000000c4c858723c */ /* 0x040ff00000001858 */
[-C--:B------:R-:W-:Y:S08]  /*8230*/  HMMA.16816.F32 R92, R200, R198.reuse, R92 ;  /* 0x000000c6c85c723c */ /* 0x080ff0000000185c */
[C---:B------:R-:W-:Y:S08]  /*8240*/  HMMA.16816.F32 R96, R184.reuse, R198, R96 ;  /* 0x000000c6b860723c */ /* 0x040ff00000001860 */
[-C--:B--2---:R-:W-:Y:S08]  /*8250*/  HMMA.16816.F32 R100, R184, R204.reuse, R100 ;  /* 0x000000ccb864723c */ /* 0x084ff00000001864 */
[C---:B------:R-:W-:Y:S08]  /*8260*/  HMMA.16816.F32 R104, R200.reuse, R204, R104 ;  /* 0x000000ccc868723c */ /* 0x040ff00000001868 */
[-C--:B------:R-:W-:Y:S08]  /*8270*/  HMMA.16816.F32 R108, R200, R206.reuse, R108 ;  /* 0x000000cec86c723c */ /* 0x080ff0000000186c */
[----:B------:R-:W-:Y:S08]  /*8280*/  HMMA.16816.F32 R112, R184, R206, R112 ;  /* 0x000000ceb870723c */ /* 0x000ff00000001870 */
[-C--:B------:R-:W-:Y:S08]  /*8290*/  HMMA.16816.F32 R4, R212, R216.reuse, R4 ;  /* 0x000000d8d404723c */ /* 0x080ff00000001804 */
[C---:B---3--:R-:W-:Y:S08]  /*82a0*/  HMMA.16816.F32 R8, R188.reuse, R216, R8 ;  /* 0x000000d8bc08723c */ /* 0x048ff00000001808 */
[-C--:B------:R-:W-:Y:S08]  /*82b0*/  HMMA.16816.F32 R12, R188, R218.reuse, R12 ;  /* 0x000000dabc0c723c */ /* 0x080ff0000000180c */
[----:B------:R-:W-:Y:S01]  /*82c0*/  FMUL.FTZ R4, R4, c[0x0][0x320] ;  /* 0x0000c80004047a20 */ /* 0x000fe20000410000 */
[C---:B------:R-:W-:Y:S03]  /*82d0*/  HMMA.16816.F32 R16, R212.reuse, R218, R16 ;  /* 0x000000dad410723c */ /* 0x040fe60000001810 */
[----:B------:R-:W1:Y:S01]  /*82e0*/  MUFU.TANH R185, R4 ;  /* 0x0000000400b97308 */ /* 0x000e620000002400 */
[----:B------:R-:W-:Y:S02]  /*82f0*/  FMUL.FTZ R6, R6, c[0x0][0x320] ;  /* 0x0000c80006067a20 */ /* 0x000fe40000410000 */
[----:B------:R-:W-:Y:S02]  /*8300*/  FMUL.FTZ R5, R5, c[0x0][0x320] ;  /* 0x0000c80005057a20 */ /* 0x000fe40000410000 */
[----:B------:R-:W-:Y:S04]  /*8310*/  FMUL.FTZ R7, R7, c[0x0][0x320] ;  /* 0x0000c80007077a20 */ /* 0x000fe80000410000 */
[----:B------:R-:W-:Y:S01]  /*8320*/  FMUL.FTZ R8, R8, c[0x0][0x320] ;  /* 0x0000c80008087a20 */ /* 0x000fe20000410000 */
[----:B------:R-:W2:Y:S01]  /*8330*/  MUFU.TANH R187, R6 ;  /* 0x0000000600bb7308 */ /* 0x000ea20000002400 */
[----:B------:R-:W-:Y:S02]  /*8340*/  FMUL.FTZ R9, R9, c[0x0][0x320] ;  /* 0x0000c80009097a20 */ /* 0x000fe40000410000 */
[----:B------:R-:W-:Y:S02]  /*8350*/  FMUL.FTZ R10, R10, c[0x0][0x320] ;  /* 0x0000c8000a0a7a20 */ /* 0x000fe40000410000 */
[----:B------:R-:W-:Y:S02]  /*8360*/  FMUL.FTZ R11, R11, c[0x0][0x320] ;  /* 0x0000c8000b0b7a20 */ /* 0x000fe40000410000 */
[----:B------:R-:W-:Y:S02]  /*8370*/  FMUL.FTZ R12, R12, c[0x0][0x320] ;  /* 0x0000c8000c0c7a20 */ /* 0x000fe40000410000 */
[----:B------:R-:W-:Y:S01]  /*8380*/  FMUL.FTZ R14, R14, c[0x0][0x320] ;  /* 0x0000c8000e0e7a20 */ /* 0x000fe20000410000 */
[----:B------:R-:W-:Y:S01]  /*8390*/  MUFU.TANH R184, R5 ;  /* 0x0000000500b87308 */ /* 0x000fe20000002400 */
[----:B------:R-:W-:Y:S02]  /*83a0*/  FMUL.FTZ R13, R13, c[0x0][0x320] ;  /* 0x0000c8000d0d7a20 */ /* 0x000fe40000410000 */
[----:B------:R-:W-:Y:S01]  /*83b0*/  FMUL.FTZ R15, R15, c[0x0][0x320] ;  /* 0x0000c8000f0f7a20 */ /* 0x000fe20000410000 */
[----:B-1----:R-:W-:Y:S01]  /*83c0*/  FMNMX.FTZ R0, R185, R3, !PT ;  /* 0x00000003b9007209 */ /* 0x002fe20007810000 */
[----:B------:R-:W-:Y:S02]  /*83d0*/  FMUL.FTZ R16, R16, c[0x0][0x320] ;  /* 0x0000c80010107a20 */ /* 0x000fe40000410000 */
[----:B------:R-:W-:Y:S02]  /*83e0*/  FMUL.FTZ R19, R19, c[0x0][0x320] ;  /* 0x0000c80013137a20 */ /* 0x000fe40000410000 */
[----:B------:R-:W-:Y:S01]  /*83f0*/  FMUL.FTZ R17, R17, c[0x0][0x320] ;  /* 0x0000c80011117a20 */ /* 0x000fe20000410000 */
[----:B------:R-:W-:Y:S01]  /*8400*/  MUFU.TANH R12, R12 ;  /* 0x0000000c000c7308 */ /* 0x000fe20000002400 */
[----:B------:R-:W-:Y:S01]  /*8410*/  FMUL.FTZ R18, R18, c[0x0][0x320] ;  /* 0x0000c80012127a20 */ /* 0x000fe20000410000 */
[----:B--2---:R-:W-:Y:S08]  /*8420*/  FMNMX.FTZ R2, R187, R116, !PT ;  /* 0x00000074bb027209 */ /* 0x004ff00007810000 */
[----:B------:R1:W-:Y:S10]  /*8430*/  MUFU.TANH R186, R7 ;  /* 0x0000000700ba7308 */ /* 0x0003f40000002400 */
[----:B------:R-:W-:Y:S10]  /*8440*/  MUFU.TANH R13, R13 ;  /* 0x0000000d000d7308 */ /* 0x000ff40000002400 */
[----:B------:R-:W2:Y:S01]  /*8450*/  MUFU.TANH R195, R8 ;  /* 0x0000000800c37308 */ /* 0x000ea20000002400 */
[----:B-1----:R-:W1:Y:S09]  /*8460*/  LDSM.16.M88.4 R4, [R228+0x800] ;  /* 0x00080000e404783b */ /* 0x002e720000000200 */
[----:B------:R-:W3:Y:S10]  /*8470*/  MUFU.TANH R192, R9 ;  /* 0x0000000900c07308 */ /* 0x000ef40000002400 */
[----:B------:R-:W-:Y:S10]  /*8480*/  MUFU.TANH R194, R10 ;  /* 0x0000000a00c27308 */ /* 0x000ff40000002400 */
[----:B------:R4:W-:Y:S10]  /*8490*/  MUFU.TANH R193, R11 ;  /* 0x0000000b00c17308 */ /* 0x0009f40000002400 */
[----:B------:R-:W2:Y:S01]  /*84a0*/  MUFU.TANH R18, R18 ;  /* 0x0000001200127308 */ /* 0x000ea20000002400 */
[-C--:B-1----:R-:W-:Y:S09]  /*84b0*/  HMMA.16816.F32 R20, R212, R4.reuse, R20 ;  /* 0x00000004d414723c */ /* 0x082ff20000001814 */
[----:B------:R-:W1:Y:S01]  /*84c0*/  MUFU.TANH R16, R16 ;  /* 0x0000001000107308 */ /* 0x000e620000002400 */
[C---:B------:R-:W-:Y:S01]  /*84d0*/  HMMA.16816.F32 R24, R188.reuse, R4, R24 ;  /* 0x00000004bc18723c */ /* 0x040fe20000001818 */
[----:B----4-:R-:W4:Y:S08]  /*84e0*/  LDSM.16.M88.4 R8, [R228+0x1000] ;  /* 0x00100000e408783b */ /* 0x010f300000000200 */
[----:B------:R-:W1:Y:S01]  /*84f0*/  MUFU.TANH R19, R19 ;  /* 0x0000001300137308 */ /* 0x000e620000002400 */
[-C--:B------:R-:W-:Y:S04]  /*8500*/  HMMA.16816.F32 R28, R188, R6.reuse, R28 ;  /* 0x00000006bc1c723c */ /* 0x080fe8000000181c */
[----:B------:R-:W-:Y:S04]  /*8510*/  FMUL.FTZ R22, R22, c[0x0][0x320] ;  /* 0x0000c80016167a20 */ /* 0x000fe80000410000 */
[C---:B------:R-:W-:Y:S01]  /*8520*/  HMMA.16816.F32 R32, R212.reuse, R6, R32 ;  /* 0x00000006d420723c */ /* 0x040fe20000001820 */
[----:B------:R-:W-:Y:S01]  /*8530*/  MUFU.TANH R17, R17 ;  /* 0x0000001100117308 */ /* 0x000fe20000002400 */
[----:B------:R-:W1:Y:S02]  /*8540*/  LDSM.16.M88.4 R4, [R228+0x1800] ;  /* 0x00180000e404783b */ /* 0x000e640000000200 */
[----:B------:R-:W-:Y:S02]  /*8550*/  FMUL.FTZ R20, R20, c[0x0][0x320] ;  /* 0x0000c80014147a20 */ /* 0x000fe40000410000 */
[----:B------:R-:W-:Y:S02]  /*8560*/  FMUL.FTZ R23, R23, c[0x0][0x320] ;  /* 0x0000c80017177a20 */ /* 0x000fe40000410000 */
[----:B------:R-:W-:Y:S03]  /*8570*/  FMUL.FTZ R24, R24, c[0x0][0x320] ;  /* 0x0000c80018187a20 */ /* 0x000fe60000410000 */
[----:B------:R-:W1:Y:S01]  /*8580*/  MUFU.TANH R22, R22 ;  /* 0x0000001600167308 */ /* 0x000e620000002400 */
        /* <DEDUP_REMOVED lines=8> */
[-C--:B----4-:R-:W-:Y:S03]  /*8610*/  HMMA.16816.F32 R36, R212, R8.reuse, R36 ;  /* 0x00000008d424723c */ /* 0x090fe60000001824 */
[----:B------:R-:W-:Y:S02]  /*8620*/  FMUL.FTZ R34, R34, c[0x0][0x320] ;  /* 0x0000c80022227a20 */ /* 0x000fe40000410000 */
[----:B------:R-:W-:Y:S01]  /*8630*/  FMUL.FTZ R32, R32, c[0x0][0x320] ;  /* 0x0000c80020207a20 */ /* 0x000fe20000410000 */
[----:B------:R-:W-:Y:S01]  /*8640*/  MUFU.TANH R20, R20 ;  /* 0x0000001400147308 */ /* 0x000fe20000002400 */
[----:B------:R-:W-:Y:S01]  /*8650*/  FMUL.FTZ R35, R35, c[0x0][0x320] ;  /* 0x0000c80023237a20 */ /* 0x000fe20000410000 */
[C---:B------:R-:W-:Y:S04]  /*8660*/  HMMA.16816.F32 R40, R188.reuse, R8, R40 ;  /* 0x00000008bc28723c */ /* 0x040fe80000001828 */
[----:B------:R-:W-:Y:S02]  /*8670*/  FMUL.FTZ R33, R33, c[0x0][0x320] ;  /* 0x0000c80021217a20 */ /* 0x000fe40000410000 */
[----:B------:R-:W-:Y:S02]  /*8680*/  FMUL.FTZ R26, R26, c[0x0][0x320] ;  /* 0x0000c8001a1a7a20 */ /* 0x000fe40000410000 */
[----:B------:R-:W-:Y:S01]  /*8690*/  MUFU.TANH R25, R25 ;  /* 0x0000001900197308 */ /* 0x000fe20000002400 */
[-C--:B------:R-:W-:Y:S07]  /*86a0*/  HMMA.16816.F32 R44, R188, R10.reuse, R44 ;  /* 0x0000000abc2c723c */ /* 0x080fee000000182c */
[----:B------:R-:W-:Y:S01]  /*86b0*/  FMUL.FTZ R36, R36, c[0x0][0x320] ;  /* 0x0000c80024247a20 */ /* 0x000fe20000410000 */
[C---:B------:R-:W-:Y:S01]  /*86c0*/  HMMA.16816.F32 R48, R212.reuse, R10, R48 ;  /* 0x0000000ad430723c */ /* 0x040fe20000001830 */
[----:B------:R-:W4:Y:S01]  /*86d0*/  MUFU.TANH R23, R23 ;  /* 0x0000001700177308 */ /* 0x000f220000002400 */
[----:B------:R-:W2:Y:S02]  /*86e0*/  LDSM.16.M88.4 R8, [R228+0x2000] ;  /* 0x00200000e408783b */ /* 0x000ea40000000200 */
[----:B------:R-:W-:Y:S02]  /*86f0*/  FMUL.FTZ R38, R38, c[0x0][0x320] ;  /* 0x0000c80026267a20 */ /* 0x000fe40000410000 */
[----:B------:R-:W-:Y:S02]  /*8700*/  FMUL.FTZ R37, R37, c[0x0][0x320] ;  /* 0x0000c80025257a20 */ /* 0x000fe40000410000 */
[-C--:B-1----:R-:W-:Y:S03]  /*8710*/  HMMA.16816.F32 R52, R212, R4.reuse, R52 ;  /* 0x00000004d434723c */ /* 0x082fe60000001834 */
[----:B------:R-:W-:Y:S01]  /*8720*/  MUFU.TANH R34, R34 ;  /* 0x0000002200227308 */ /* 0x000fe20000002400 */
[----:B------:R-:W-:Y:S02]  /*8730*/  FMUL.FTZ R39, R39, c[0x0][0x320] ;  /* 0x0000c80027277a20 */ /* 0x000fe40000410000 */
[----:B------:R-:W-:Y:S02]  /*8740*/  FMUL.FTZ R43, R43, c[0x0][0x320] ;  /* 0x0000c8002b2b7a20 */ /* 0x000fe40000410000 */
[C---:B------:R-:W-:Y:S04]  /*8750*/  HMMA.16816.F32 R56, R188.reuse, R4, R56 ;  /* 0x00000004bc38723c */ /* 0x040fe80000001838 */
[----:B------:R-:W-:Y:S01]  /*8760*/  FMUL.FTZ R46, R46, c[0x0][0x320] ;  /* 0x0000c8002e2e7a20 */ /* 0x000fe20000410000 */
[----:B------:R-:W1:Y:S01]  /*8770*/  MUFU.TANH R21, R21 ;  /* 0x0000001500157308 */ /* 0x000e620000002400 */
[----:B------:R-:W-:Y:S02]  /*8780*/  FMUL.FTZ R41, R41, c[0x0][0x320] ;  /* 0x0000c80029297a20 */ /* 0x000fe40000410000 */
[-C--:B------:R-:W-:Y:S04]  /*8790*/  HMMA.16816.F32 R60, R188, R6.reuse, R60 ;  /* 0x00000006bc3c723c */ /* 0x080fe8000000183c */
[----:B------:R-:W-:Y:S02]  /*87a0*/  FMUL.FTZ R48, R48, c[0x0][0x320] ;  /* 0x0000c80030307a20 */ /* 0x000fe40000410000 */
[----:B------:R-:W-:Y:S01]  /*87b0*/  FMUL.FTZ R49, R49, c[0x0][0x320] ;  /* 0x0000c80031317a20 */ /* 0x000fe20000410000 */
[----:B------:R-:W1:Y:S01]  /*87c0*/  MUFU.TANH R32, R32 ;  /* 0x0000002000207308 */ /* 0x000e620000002400 */
[C---:B------:R-:W-:Y:S01]  /*87d0*/  HMMA.16816.F32 R64, R212.reuse, R6, R64 ;  /* 0x00000006d440723c */ /* 0x040fe20000001840 */
[----:B------:R-:W1:Y:S03]  /*87e0*/  LDSM.16.M88.4 R4, [R228+0x2800] ;  /* 0x00280000e404783b */ /* 0x000e660000000200 */
[----:B------:R-:W-:Y:S02]  /*87f0*/  FMUL.FTZ R54, R54, c[0x0][0x320] ;  /* 0x0000c80036367a20 */ /* 0x000fe40000410000 */
[----:B------:R-:W-:Y:S02]  /*8800*/  FMUL.FTZ R52, R52, c[0x0][0x320] ;  /* 0x0000c80034347a20 */ /* 0x000fe40000410000 */
[----:B------:R-:W-:Y:S01]  /*8810*/  FMUL.FTZ R55, R55, c[0x0][0x320] ;  /* 0x0000c80037377a20 */ /* 0x000fe20000410000 */
[----:B------:R-:W-:Y:S01]  /*8820*/  MUFU.TANH R200, R38 ;  /* 0x0000002600c87308 */ /* 0x000fe20000002400 */
[-C--:B--2---:R-:W-:Y:S03]  /*8830*/  HMMA.16816.F32 R68, R212, R8.reuse, R68 ;  /* 0x00000008d444723c */ /* 0x084fe60000001844 */
[----:B------:R-:W-:Y:S02]  /*8840*/  FMUL.FTZ R53, R53, c[0x0][0x320] ;  /* 0x0000c80035357a20 */ /* 0x000fe40000410000 */
[----:B------:R-:W-:Y:S02]  /*8850*/  FMUL.FTZ R58, R58, c[0x0][0x320] ;  /* 0x0000c8003a3a7a20 */ /* 0x000fe40000410000 */
[----:B------:R-:W-:Y:S01]  /*8860*/  FMUL.FTZ R62, R62, c[0x0][0x320] ;  /* 0x0000c8003e3e7a20 */ /* 0x000fe20000410000 */
[C---:B------:R-:W-:Y:S01]  /*8870*/  HMMA.16816.F32 R72, R188.reuse, R8, R72 ;  /* 0x00000008bc48723c */ /* 0x040fe20000001848 */
[----:B------:R-:W-:Y:S03]  /*8880*/  MUFU.TANH R28, R28 ;  /* 0x0000001c001c7308 */ /* 0x000fe60000002400 */
[----:B------:R-:W-:Y:S02]  /*8890*/  FMUL.FTZ R60, R60, c[0x0][0x320] ;  /* 0x0000c8003c3c7a20 */ /* 0x000fe40000410000 */
[----:B------:R-:W-:Y:S02]  /*88a0*/  FMUL.FTZ R66, R66, c[0x0][0x320] ;  /* 0x0000c80042427a20 */ /* 0x000fe40000410000 */
[-C--:B------:R-:W-:Y:S03]  /*88b0*/  HMMA.16816.F32 R76, R188, R10.reuse, R76 ;  /* 0x0000000abc4c723c */ /* 0x080fe6000000184c */
[----:B------:R-:W-:Y:S01]  /*88c0*/  MUFU.TANH R36, R36 ;  /* 0x0000002400247308 */ /* 0x000fe20000002400 */
[----:B------:R-:W-:Y:S02]  /*88d0*/  FMUL.FTZ R64, R64, c[0x0][0x320] ;  /* 0x0000c80040407a20 */ /* 0x000fe40000410000 */
[----:B------:R-:W-:Y:S02]  /*88e0*/  FMUL.FTZ R67, R67, c[0x0][0x320] ;  /* 0x0000c80043437a20 */ /* 0x000fe40000410000 */
[----:B------:R-:W-:Y:S01]  /*88f0*/  FMUL.FTZ R71, R71, c[0x0][0x320] ;  /* 0x0000c80047477a20 */ /* 0x000fe20000410000 */
[C---:B------:R-:W-:Y:S01]  /*8900*/  HMMA.16816.F32 R80, R212.reuse, R10, R80 ;  /* 0x0000000ad450723c */ /* 0x040fe20000001850 */
[----:B------:R-:W2:Y:S01]  /*8910*/  LDSM.16.M88.4 R8, [R228+0x3000] ;  /* 0x00300000e408783b */ /* 0x000ea20000000200 */
[----:B------:R-:W-:Y:S04]  /*8920*/  DEPBAR.LE SB0, 0x0 ;  /* 0x000080000000791a */ /* 0x000fe80000000000 */
[----:B------:R-:W2:Y:S01]  /*8930*/  MUFU.TANH R35, R35 ;  /* 0x0000002300237308 */ /* 0x000ea20000002400 */
[----:B------:R-:W-:Y:S01]  /*8940*/  FMUL.FTZ R68, R68, c[0x0][0x320] ;  /* 0x0000c80044447a20 */ /* 0x000fe20000410000 */
[-C--:B-1----:R-:W-:Y:S01]  /*8950*/  HMMA.16816.F32 R84, R212, R4.reuse, R84 ;  /* 0x00000004d454723c */ /* 0x082fe20000001854 */
[----:B------:R-:W-:Y:S04]  /*8960*/  BAR.SYNC.DEFER_BLOCKING 0x0 ;  /* 0x0000000000007b1d */ /* 0x000fe80000010000 */
[----:B------:R-:W-:Y:S02]  /*8970*/  FMUL.FTZ R57, R57, c[0x0][0x320] ;  /* 0x0000c80039397a20 */ /* 0x000fe40000410000 */
[----:B------:R-:W-:Y:S01]  /*8980*/  FMUL.FTZ R76, R76, c[0x0][0x320] ;  /* 0x0000c8004c4c7a20 */ /* 0x000fe20000410000 */
[----:B------:R1:W-:Y:S01]  /*8990*/  MUFU.TANH R222, R71 ;  /* 0x0000004700de7308 */ /* 0x0003e20000002400 */
[C---:B------:R-:W-:Y:S04]  /*89a0*/  HMMA.16816.F32 R88, R188.reuse, R4, R88 ;  /* 0x00000004bc58723c */ /* 0x040fe80000001858 */
[----:B------:R-:W-:Y:S02]  /*89b0*/  FMUL.FTZ R79, R79, c[0x0][0x320] ;  /* 0x0000c8004f4f7a20 */ /* 0x000fe40000410000 */
[----:B------:R-:W-:Y:S01]  /*89c0*/  FMUL.FTZ R61, R61, c[0x0][0x320] ;  /* 0x0000c8003d3d7a20 */ /* 0x000fe20000410000 */
[----:B------:R-:W-:Y:S01]  /*89d0*/  FMNMX.FTZ R4, R195, R117, !PT ;  /* 0x00000075c3047209 */ /* 0x000fe20007810000 */
[----:B------:R-:W-:Y:S01]  /*89e0*/  FMUL.FTZ R82, R82, c[0x0][0x320] ;  /* 0x0000c80052527a20 */ /* 0x000fe20000410000 */
[----:B------:R-:W4:Y:S01]  /*89f0*/  MUFU.TANH R33, R33 ;  /* 0x0000002100217308 */ /* 0x000f220000002400 */
[-C--:B------:R-:W-:Y:S03]  /*8a00*/  HMMA.16816.F32 R92, R188, R6.reuse, R92 ;  /* 0x00000006bc5c723c */ /* 0x080fe6000000185c */
[----:B------:R-:W-:Y:S02]  /*8a10*/  FMUL.FTZ R40, R40, c[0x0][0x320] ;  /* 0x0000c80028287a20 */ /* 0x000fe40000410000 */
[----:B------:R-:W-:Y:S02]  /*8a20*/  FMUL.FTZ R86, R86, c[0x0][0x320] ;  /* 0x0000c80056567a20 */ /* 0x000fe40000410000 */
[----:B------:R-:W-:Y:S01]  /*8a30*/  FMUL.FTZ R80, R80, c[0x0][0x320] ;  /* 0x0000c80050507a20 */ /* 0x000fe20000410000 */
[C---:B------:R-:W-:Y:S01]  /*8a40*/  HMMA.16816.F32 R96, R212.reuse, R6, R96 ;  /* 0x00000006d460723c */ /* 0x040fe20000001860 */
[----:B------:R-:W-:Y:S03]  /*8a50*/  MUFU.TANH R201, R39 ;  /* 0x0000002700c97308 */ /* 0x000fe60000002400 */
[----:B------:R-:W-:Y:S01]  /*8a60*/  FMUL.FTZ R87, R87, c[0x0][0x320] ;  /* 0x0000c80057577a20 */ /* 0x000fe20000410000 */
[----:B-1----:R-:W-:Y:S01]  /*8a70*/  FMNMX.FTZ R71, R184, R0, !PT ;  /* 0x00000000b8477209 */ /* 0x002fe20007810000 */
[----:B------:R-:W-:Y:S01]  /*8a80*/  FMUL.FTZ R85, R85, c[0x0][0x320] ;  /* 0x0000c80055557a20 */ /* 0x000fe20000410000 */
[----:B------:R-:W-:Y:S01]  /*8a90*/  FMNMX.FTZ R0, R186, R2, !PT ;  /* 0x00000002ba007209 */ /* 0x000fe20007810000 */
[-C--:B--2---:R-:W-:Y:S03]  /*8aa0*/  HMMA.16816.F32 R100, R212, R8.reuse, R100 ;  /* 0x00000008d464723c */ /* 0x084fe60000001864 */
[----:B------:R-:W-:Y:S01]  /*8ab0*/  MUFU.TANH R29, R29 ;  /* 0x0000001d001d7308 */ /* 0x000fe20000002400 */
[----:B---3--:R-:W-:Y:S01]  /*8ac0*/  FMNMX.FTZ R2, R192, R4, !PT ;  /* 0x00000004c0027209 */ /* 0x008fe20007810000 */
[----:B------:R-:W-:Y:S01]  /*8ad0*/  FMUL.FTZ R50, R50, c[0x0][0x320] ;  /* 0x0000c80032327a20 */ /* 0x000fe20000410000 */
[----:B------:R-:W-:Y:S01]  /*8ae0*/  FMNMX.FTZ R0, R18, R0, !PT ;  /* 0x0000000012007209 */ /* 0x000fe20007810000 */
[----:B------:R-:W-:Y:S01]  /*8af0*/  FMUL.FTZ R83, R83, c[0x0][0x320] ;  /* 0x0000c80053537a20 */ /* 0x000fe20000410000 */
[----:B------:R-:W-:Y:S01]  /*8b00*/  FMNMX.FTZ R71, R16, R71, !PT ;  /* 0x0000004710477209 */ /* 0x000fe20007810000 */
[----:B------:R-:W-:Y:S01]  /*8b10*/  FMUL.FTZ R88, R88, c[0x0][0x320] ;  /* 0x0000c80058587a20 */ /* 0x000fe20000410000 */
[C---:B------:R-:W-:Y:S03]  /*8b20*/  HMMA.16816.F32 R104, R188.reuse, R8, R104 ;  /* 0x00000008bc68723c */ /* 0x040fe60000001868 */
[----:B------:R-:W-:Y:S01]  /*8b30*/  MUFU.TANH R40, R40 ;  /* 0x0000002800287308 */ /* 0x000fe20000002400 */
[----:B------:R-:W-:Y:S01]  /*8b40*/  FMNMX.FTZ R2, R12, R2, !PT ;  /* 0x000000020c027209 */ /* 0x000fe20007810000 */
[----:B------:R-:W-:Y:S01]  /*8b50*/  FMUL.FTZ R81, R81, c[0x0][0x320] ;  /* 0x0000c80051517a20 */ /* 0x000fe20000410000 */
[----:B------:R-:W-:Y:S01]  /*8b60*/  FMNMX.FTZ R0, R19, R0, !PT ;  /* 0x0000000013007209 */ /* 0x000fe20007810000 */
[----:B------:R-:W-:Y:S01]  /*8b70*/  FMUL.FTZ R84, R84, c[0x0][0x320] ;  /* 0x0000c80054547a20 */ /* 0x000fe20000410000 */
[----:B------:R-:W-:Y:S01]  /*8b80*/  FMNMX.FTZ R2, R13, R2, !PT ;  /* 0x000000020d027209 */ /* 0x000fe20007810000 */
[-C--:B------:R-:W-:Y:S03]  /*8b90*/  HMMA.16816.F32 R108, R188, R10.reuse, R108 ;  /* 0x0000000abc6c723c */ /* 0x080fe6000000186c */
[----:B------:R-:W-:Y:S01]  /*8ba0*/  FMNMX.FTZ R4, R22, R0, !PT ;  /* 0x0000000016047209 */ /* 0x000fe20007810000 */
[----:B------:R-:W-:Y:S01]  /*8bb0*/  MUFU.TANH R26, R26 ;  /* 0x0000001a001a7308 */ /* 0x000fe20000002400 */
[----:B------:R-:W-:Y:S01]  /*8bc0*/  FMNMX.FTZ R71, R17, R71, !PT ;  /* 0x0000004711477209 */ /* 0x000fe20007810000 */
[----:B------:R-:W-:Y:S01]  /*8bd0*/  FMUL.FTZ R91, R91, c[0x0][0x320] ;  /* 0x0000c8005b5b7a20 */ /* 0x000fe20000410000 */
[----:B----4-:R-:W-:Y:S01]  /*8be0*/  FMNMX.FTZ R4, R23, R4, !PT ;  /* 0x0000000417047209 */ /* 0x010fe20007810000 */
[----:B------:R-:W-:Y:S04]  /*8bf0*/  HMMA.16816.F32 R112, R212, R10, R112 ;  /* 0x0000000ad470723c */ /* 0x000fe80000001870 */
[----:B------:R-:W-:Y:S01]  /*8c00*/  FMNMX.FTZ R71, R20, R71, !PT ;  /* 0x0000004714477209 */ /* 0x000fe20007810000 */
[----:B------:R-:W-:Y:S01]  /*8c10*/  FMUL.FTZ R90, R90, c[0x0][0x320] ;  /* 0x0000c8005a5a7a20 */ /* 0x000fe20000410000 */
[----:B------:R-:W1:Y:S01]  /*8c20*/  MUFU.TANH R37, R37 ;  /* 0x0000002500257308 */ /* 0x000e620000002400 */
[----:B------:R-:W-:Y:S01]  /*8c30*/  FMUL.FTZ R51, R51, c[0x0][0x320] ;  /* 0x0000c80033337a20 */ /* 0x000fe20000410000 */
[----:B------:R-:W-:Y:S01]  /*8c40*/  FMNMX.FTZ R71, R21, R71, !PT ;  /* 0x0000004715477209 */ /* 0x000fe20007810000 */
[----:B------:R-:W-:Y:S03]  /*8c50*/  FMUL.FTZ R96, R96, c[0x0][0x320] ;  /* 0x0000c80060607a20 */ /* 0x000fe60000410000 */
[----:B------:R-:W-:Y:S01]  /*8c60*/  FMUL.FTZ R98, R98, c[0x0][0x320] ;  /* 0x0000c80062627a20 */ /* 0x000fe20000410000 */
[----:B------:R-:W-:Y:S01]  /*8c70*/  FMNMX.FTZ R4, R34, R4, !PT ;  /* 0x0000000422047209 */ /* 0x000fe20007810000 */
[----:B------:R-:W-:Y:S01]  /*8c80*/  FMUL.FTZ R99, R99, c[0x0][0x320] ;  /* 0x0000c80063637a20 */ /* 0x000fe20000410000 */
[----:B------:R-:W-:Y:S01]  /*8c90*/  FMNMX.FTZ R71, R32, R71, !PT ;  /* 0x0000004720477209 */ /* 0x000fe20007810000 */
[----:B------:R-:W2:Y:S01]  /*8ca0*/  MUFU.TANH R50, R50 ;  /* 0x0000003200327308 */ /* 0x000ea20000002400 */
[----:B------:R-:W-:Y:S01]  /*8cb0*/  FMUL.FTZ R97, R97, c[0x0][0x320] ;  /* 0x0000c80061617a20 */ /* 0x000fe20000410000 */
[----:B------:R-:W-:Y:S01]  /*8cc0*/  FMNMX.FTZ R4, R35, R4, !PT ;  /* 0x0000000423047209 */ /* 0x000fe20007810000 */
[----:B------:R-:W-:Y:S01]  /*8cd0*/  FMUL.FTZ R89, R89, c[0x0][0x320] ;  /* 0x0000c80059597a20 */ /* 0x000fe20000410000 */
[----:B------:R-:W-:Y:S01]  /*8ce0*/  FMNMX.FTZ R71, R33, R71, !PT ;  /* 0x0000004721477209 */ /* 0x000fe20007810000 */
[----:B------:R-:W-:Y:S01]  /*8cf0*/  FMUL.FTZ R93, R93, c[0x0][0x320] ;  /* 0x0000c8005d5d7a20 */ /* 0x000fe20000410000 */
[----:B------:R-:W-:Y:S01]  /*8d00*/  FMNMX.FTZ R4, R200, R4, !PT ;  /* 0x00000004c8047209 */ /* 0x000fe20007810000 */
[----:B------:R-:W-:Y:S01]  /*8d10*/  FMUL.FTZ R105, R105, c[0x0][0x320] ;  /* 0x0000c80069697a20 */ /* 0x000fe20000410000 */
[----:B------:R-:W-:Y:S01]  /*8d20*/  FMNMX.FTZ R71, R36, R71, !PT ;  /* 0x0000004724477209 */ /* 0x000fe20007810000 */
[----:B------:R-:W-:Y:S01]  /*8d30*/  FMUL.FTZ R113, R113, c[0x0][0x320] ;  /* 0x0000c80071717a20 */ /* 0x000fe20000410000 */
[----:B------:R-:W3:Y:S01]  /*8d40*/  MUFU.TANH R48, R48 ;  /* 0x0000003000307308 */ /* 0x000ee20000002400 */
[----:B------:R-:W-:Y:S01]  /*8d50*/  FMUL.FTZ R94, R94, c[0x0][0x320] ;  /* 0x0000c8005e5e7a20 */ /* 0x000fe20000410000 */
[----:B------:R-:W-:Y:S01]  /*8d60*/  FMNMX.FTZ R0, R24, R2, !PT ;  /* 0x0000000218007209 */ /* 0x000fe20007810000 */
[----:B------:R-:W-:Y:S01]  /*8d70*/  FMUL.FTZ R95, R95, c[0x0][0x320] ;  /* 0x0000c8005f5f7a20 */ /* 0x000fe20000410000 */
[----:B-1----:R-:W-:Y:S01]  /*8d80*/  FMNMX.FTZ R71, R37, R71, !PT ;  /* 0x0000004725477209 */ /* 0x002fe20007810000 */
[----:B------:R-:W-:Y:S01]  /*8d90*/  FMUL.FTZ R73, R73, c[0x0][0x320] ;  /* 0x0000c80049497a20 */ /* 0x000fe20000410000 */
[----:B------:R-:W-:Y:S01]  /*8da0*/  FMNMX.FTZ R0, R25, R0, !PT ;  /* 0x0000000019007209 */ /* 0x000fe20007810000 */
[----:B------:R-:W-:Y:S02]  /*8db0*/  FMUL.FTZ R77, R77, c[0x0][0x320] ;  /* 0x0000c8004d4d7a20 */ /* 0x000fe40000410000 */
[----:B------:R-:W-:Y:S01]  /*8dc0*/  FMUL.FTZ R103, R103, c[0x0][0x320] ;  /* 0x0000c80067677a20 */ /* 0x000fe20000410000 */
[----:B------:R-:W1:Y:S01]  /*8dd0*/  MUFU.TANH R51, R51 ;  /* 0x0000003300337308 */ /* 0x000e620000002400 */
[----:B------:R-:W-:Y:S01]  /*8de0*/  FMUL.FTZ R108, R108, c[0x0][0x320] ;  /* 0x0000c8006c6c7a20 */ /* 0x000fe20000410000 */
[----:B------:R-:W-:Y:S01]  /*8df0*/  FMNMX.FTZ R0, R28, R0, !PT ;  /* 0x000000001c007209 */ /* 0x000fe20007810000 */
[----:B------:R-:W-:Y:S02]  /*8e00*/  FMUL.FTZ R92, R92, c[0x0][0x320] ;  /* 0x0000c8005c5c7a20 */ /* 0x000fe40000410000 */
[----:B------:R-:W-:Y:S01]  /*8e10*/  FMUL.FTZ R112, R112, c[0x0][0x320] ;  /* 0x0000c80070707a20 */ /* 0x000fe20000410000 */
[----:B------:R-:W-:Y:S01]  /*8e20*/  FMNMX.FTZ R0, R29, R0, !PT ;  /* 0x000000001d007209 */ /* 0x000fe20007810000 */
[----:B------:R-:W-:Y:S02]  /*8e30*/  FMUL.FTZ R104, R104, c[0x0][0x320] ;  /* 0x0000c80068687a20 */ /* 0x000fe40000410000 */
[----:B------:R-:W-:Y:S01]  /*8e40*/  FMUL.FTZ R74, R74, c[0x0][0x320] ;  /* 0x0000c8004a4a7a20 */ /* 0x000fe20000410000 */
[----:B------:R-:W4:Y:S01]  /*8e50*/  MUFU.TANH R49, R49 ;  /* 0x0000003100317308 */ /* 0x000f220000002400 */
[----:B------:R-:W-:Y:S01]  /*8e60*/  FMUL.FTZ R78, R78, c[0x0][0x320] ;  /* 0x0000c8004e4e7a20 */ /* 0x000fe20000410000 */
[----:B------:R-:W-:Y:S01]  /*8e70*/  FMNMX.FTZ R2, R40, R0, !PT ;  /* 0x0000000028027209 */ /* 0x000fe20007810000 */
[----:B------:R-:W-:Y:S01]  /*8e80*/  FMUL.FTZ R107, R107, c[0x0][0x320] ;  /* 0x0000c8006b6b7a20 */ /* 0x000fe20000410000 */
[----:B------:R-:W-:Y:S01]  /*8e90*/  FMNMX.FTZ R0, R201, R4, !PT ;  /* 0x00000004c9007209 */ /* 0x000fe20007810000 */
[----:B------:R-:W-:Y:S01]  /*8ea0*/  FMUL.FTZ R106, R106, c[0x0][0x320] ;  /* 0x0000c8006a6a7a20 */ /* 0x000fe20000410000 */
[----:B------:R-:W-:Y:S01]  /*8eb0*/  FMNMX.FTZ R4, R194, R118, !PT ;  /* 0x00000076c2047209 */ /* 0x000fe20007810000 */
[----:B------:R-:W-:Y:S01]  /*8ec0*/  FMUL.FTZ R65, R65, c[0x0][0x320] ;  /* 0x0000c80041417a20 */ /* 0x000fe20000410000 */
[----:B--2---:R-:W-:Y:S01]  /*8ed0*/  FMNMX.FTZ R0, R50, R0, !PT ;  /* 0x0000000032007209 */ /* 0x004fe20007810000 */
[----:B------:R-:W-:Y:S01]  /*8ee0*/  FMUL.FTZ R70, R70, c[0x0][0x320] ;  /* 0x0000c80046467a20 */ /* 0x000fe20000410000 */
[----:B------:R-:W2:Y:S01]  /*8ef0*/  MUFU.TANH R216, R54 ;  /* 0x0000003600d87308 */ /* 0x000ea20000002400 */
[----:B------:R-:W-:Y:S01]  /*8f00*/  FMNMX.FTZ R4, R193, R4, !PT ;  /* 0x00000004c1047209 */ /* 0x000fe20007810000 */
[----:B------:R-:W-:Y:S01]  /*8f10*/  FMUL.FTZ R45, R45, c[0x0][0x320] ;  /* 0x0000c8002d2d7a20 */ /* 0x000fe20000410000 */
[----:B---3--:R-:W-:Y:S01]  /*8f20*/  FMNMX.FTZ R71, R48, R71, !PT ;  /* 0x0000004730477209 */ /* 0x008fe20007810000 */
[----:B------:R-:W-:Y:S01]  /*8f30*/  FMUL.FTZ R42, R42, c[0x0][0x320] ;  /* 0x0000c8002a2a7a20 */ /* 0x000fe20000410000 */
[----:B-1----:R-:W-:Y:S01]  /*8f40*/  FMNMX.FTZ R0, R51, R0, !PT ;  /* 0x0000000033007209 */ /* 0x002fe20007810000 */
[----:B------:R-:W-:Y:S02]  /*8f50*/  FMUL.FTZ R59, R59, c[0x0][0x320] ;  /* 0x0000c8003b3b7a20 */ /* 0x000fe40000410000 */
[----:B------:R-:W-:Y:S02]  /*8f60*/  FMUL.FTZ R63, R63, c[0x0][0x320] ;  /* 0x0000c8003f3f7a20 */ /* 0x000fe40000410000 */
[----:B------:R-:W1:Y:S01]  /*8f70*/  MUFU.TANH R206, R52 ;  /* 0x0000003400ce7308 */ /* 0x000e620000002400 */
[----:B------:R-:W-:Y:S02]  /*8f80*/  FMUL.FTZ R69, R69, c[0x0][0x320] ;  /* 0x0000c80045457a20 */ /* 0x000fe40000410000 */
[----:B------:R-:W-:Y:S01]  /*8f90*/  FMUL.FTZ R72, R72, c[0x0][0x320] ;  /* 0x0000c80048487a20 */ /* 0x000fe20000410000 */
[----:B----4-:R-:W-:Y:S01]  /*8fa0*/  FMNMX.FTZ R71, R49, R71, !PT ;  /* 0x0000004731477209 */ /* 0x010fe20007810000 */
[----:B------:R-:W-:Y:S02]  /*8fb0*/  FMUL.FTZ R102, R102, c[0x0][0x320] ;  /* 0x0000c80066667a20 */ /* 0x000fe40000410000 */
[----:B------:R-:W-:Y:S02]  /*8fc0*/  FMUL.FTZ R109, R109, c[0x0][0x320] ;  /* 0x0000c8006d6d7a20 */ /* 0x000fe40000410000 */
[----:B------:R-:W-:Y:S01]  /*8fd0*/  FMUL.FTZ R100, R100, c[0x0][0x320] ;  /* 0x0000c80064647a20 */ /* 0x000fe20000410000 */
[----:B------:R-:W3:Y:S01]  /*8fe0*/  MUFU.TANH R245, R55 ;  /* 0x0000003700f57308 */ /* 0x000ee20000002400 */
[----:B------:R-:W-:Y:S02]  /*8ff0*/  FMUL.FTZ R101, R101, c[0x0][0x320] ;  /* 0x0000c80065657a20 */ /* 0x000fe40000410000 */
[----:B------:R-:W-:Y:S01]  /*9000*/  FMUL.FTZ R114, R114, c[0x0][0x320] ;  /* 0x0000c80072727a20 */ /* 0x000fe20000410000 */
[----:B--2---:R-:W-:Y:S01]  /*9010*/  FMNMX.FTZ R0, R216, R0, !PT ;  /* 0x00000000d8007209 */ /* 0x004fe20007810000 */
[----:B------:R-:W-:Y:S02]  /*9020*/  FMUL.FTZ R115, R115, c[0x0][0x320] ;  /* 0x0000c80073737a20 */ /* 0x000fe40000410000 */
[----:B------:R-:W-:Y:S02]  /*9030*/  FMUL.FTZ R47, R47, c[0x0][0x320] ;  /* 0x0000c8002f2f7a20 */ /* 0x000fe40000410000 */
[----:B------:R-:W-:Y:S01]  /*9040*/  FMUL.FTZ R75, R75, c[0x0][0x320] ;  /* 0x0000c8004b4b7a20 */ /* 0x000fe20000410000 */
[----:B------:R2:W4:Y:S01]  /*9050*/  MUFU.TANH R208, R53 ;  /* 0x0000003500d07308 */ /* 0x0005220000002400 */
[----:B------:R-:W-:Y:S02]  /*9060*/  FMUL.FTZ R44, R44, c[0x0][0x320] ;  /* 0x0000c8002c2c7a20 */ /* 0x000fe40000410000 */
[----:B------:R-:W-:Y:S01]  /*9070*/  FMUL.FTZ R56, R56, c[0x0][0x320] ;  /* 0x0000c80038387a20 */ /* 0x000fe20000410000 */
[----:B-1----:R-:W-:Y:S06]  /*9080*/  FMNMX.FTZ R71, R206, R71, !PT ;  /* 0x00000047ce477209 */ /* 0x002fec0007810000 */
[----:B------:R-:W1:Y:S01]  /*9090*/  MUFU.TANH R209, R66 ;  /* 0x0000004200d17308 */ /* 0x000e620000002400 */
[----:B---3--:R-:W-:Y:S09]  /*90a0*/  FMNMX.FTZ R0, R245, R0, !PT ;  /* 0x00000000f5007209 */ /* 0x008ff20007810000 */
[----:B------:R-:W3:Y:S01]  /*90b0*/  MUFU.TANH R203, R64 ;  /* 0x0000004000cb7308 */ /* 0x000ee20000002400 */
[----:B--2---:R-:W2:Y:S01]  /*90c0*/  LDL.64 R52, [R1+0x40] ;  /* 0x0000400001347983 */ /* 0x004ea20000100a00 */
[----:B----4-:R-:W-:Y:S08]  /*90d0*/  FMNMX.FTZ R71, R208, R71, !PT ;  /* 0x00000047d0477209 */ /* 0x010ff00007810000 */
[----:B------:R-:W4:Y:S01]  /*90e0*/  MUFU.TANH R41, R41 ;  /* 0x0000002900297308 */ /* 0x000f220000002400 */
[----:B-1----:R-:W-:Y:S09]  /*90f0*/  FMNMX.FTZ R0, R209, R0, !PT ;  /* 0x00000000d1007209 */ /* 0x002ff20007810000 */
[----:B------:R-:W1:Y:S01]  /*9100*/  MUFU.TANH R211, R67 ;  /* 0x0000004300d37308 */ /* 0x000e620000002400 */
[----:B---3--:R-:W-:Y:S09]  /*9110*/  FMNMX.FTZ R71, R203, R71, !PT ;  /* 0x00000047cb477209 */ /* 0x008ff20007810000 */
[----:B------:R-:W3:Y:S01]  /*9120*/  MUFU.TANH R202, R65 ;  /* 0x0000004100ca7308 */ /* 0x000ee20000002400 */
[----:B----4-:R-:W-:Y:S09]  /*9130*/  FMNMX.FTZ R2, R41, R2, !PT ;  /* 0x0000000229027209 */ /* 0x010ff20007810000 */
[----:B------:R-:W4:Y:S01]  /*9140*/  MUFU.TANH R44, R44 ;  /* 0x0000002c002c7308 */ /* 0x000f220000002400 */
[----:B-1----:R-:W-:Y:S09]  /*9150*/  FMNMX.FTZ R0, R211, R0, !PT ;  /* 0x00000000d3007209 */ /* 0x002ff20007810000 */
[----:B------:R-:W1:Y:S01]  /*9160*/  MUFU.TANH R218, R70 ;  /* 0x0000004600da7308 */ /* 0x000e620000002400 */
[----:B---3--:R-:W-:Y:S09]  /*9170*/  FMNMX.FTZ R71, R202, R71, !PT ;  /* 0x00000047ca477209 */ /* 0x008ff20007810000 */
[----:B------:R3:W-:Y:S01]  /*9180*/  MUFU.TANH R220, R86 ;  /* 0x0000005600dc7308 */ /* 0x0007e20000002400 */
[----:B----4-:R-:W-:Y:S09]  /*9190*/  FMNMX.FTZ R2, R44, R2, !PT ;  /* 0x000000022c027209 */ /* 0x010ff20007810000 */
[----:B------:R-:W4:Y:S01]  /*91a0*/  MUFU.TANH R234, R68 ;  /* 0x0000004400ea7308 */ /* 0x000f220000002400 */
[----:B-1----:R-:W-:Y:S09]  /*91b0*/  FMNMX.FTZ R0, R218, R0, !PT ;  /* 0x00000000da007209 */ /* 0x002ff20007810000 */
[----:B------:R-:W1:Y:S01]  /*91c0*/  MUFU.TANH R45, R45 ;  /* 0x0000002d002d7308 */ /* 0x000e620000002400 */
[----:B---3--:R-:W-:Y:S04]  /*91d0*/  MOV R86, R222 ;  /* 0x000000de00567202 */ /* 0x008fe80000000f00 */
[----:B------:R-:W-:Y:S05]  /*91e0*/  FMNMX.FTZ R0, R86, R0, !PT ;  /* 0x0000000056007209 */ /* 0x000fea0007810000 */
[----:B------:R-:W3:Y:S01]  /*91f0*/  MUFU.TANH R199, R56 ;  /* 0x0000003800c77308 */ /* 0x000ee20000002400 */
[----:B----4-:R-:W-:Y:S09]  /*9200*/  FMNMX.FTZ R71, R234, R71, !PT ;  /* 0x00000047ea477209 */ /* 0x010ff20007810000 */
[----:B------:R3:W-:Y:S01]  /*9210*/  MUFU.TANH R246, R63 ;  /* 0x0000003f00f67308 */ /* 0x0007e20000002400 */
[----:B-1----:R-:W-:Y:S09]  /*9220*/  FMNMX.FTZ R2, R45, R2, !PT ;  /* 0x000000022d027209 */ /* 0x002ff20007810000 */
[----:B------:R-:W1:Y:S10]  /*9230*/  MUFU.TANH R39, R82 ;  /* 0x0000005200277308 */ /* 0x000e740000002400 */
[----:B------:R-:W-:Y:S01]  /*9240*/  MUFU.TANH R204, R42 ;  /* 0x0000002a00cc7308 */ /* 0x000fe20000002400 */
[----:B---3--:R-:W-:Y:S04]  /*9250*/  MOV R63, R199 ;  /* 0x000000c7003f7202 */ /* 0x008fe80000000f00 */
[----:B------:R-:W-:Y:S05]  /*9260*/  FMNMX.FTZ R2, R63, R2, !PT ;  /* 0x000000023f027209 */ /* 0x000fea0007810000 */
[----:B------:R-:W-:Y:S01]  /*9270*/  MUFU.TANH R230, R58 ;  /* 0x0000003a00e67308 */ /* 0x000fe20000002400 */
[----:B-1----:R-:W-:Y:S04]  /*9280*/  MOV R212, R39 ;  /* 0x0000002700d47202 */ /* 0x002fe80000000f00 */
[----:B------:R-:W-:Y:S05]  /*9290*/  FMNMX.FTZ R0, R212, R0, !PT ;  /* 0x00000000d4007209 */ /* 0x000fea0007810000 */
[----:B------:R-:W-:Y:S10]  /*92a0*/  MUFU.TANH R42, R59 ;  /* 0x0000003b002a7308 */ /* 0x000ff40000002400 */
[----:B------:R-:W1:Y:S10]  /*92b0*/  MUFU.TANH R59, R69 ;  /* 0x00000045003b7308 */ /* 0x000e740000002400 */
[----:B------:R-:W3:Y:S10]  /*92c0*/  MUFU.TANH R223, R80 ;  /* 0x0000005000df7308 */ /* 0x000ef40000002400 */
[----:B------:R3:W-:Y:S01]  /*92d0*/  MUFU.TANH R58, R87 ;  /* 0x00000057003a7308 */ /* 0x0007e20000002400 */
[----:B-1----:R-:W-:Y:S09]  /*92e0*/  FMNMX.FTZ R71, R59, R71, !PT ;  /* 0x000000473b477209 */ /* 0x002ff20007810000 */
[----:B------:R-:W1:Y:S10]  /*92f0*/  MUFU.TANH R197, R57 ;  /* 0x0000003900c57308 */ /* 0x000e740000002400 */
[----:B------:R-:W-:Y:S01]  /*9300*/  MUFU.TANH R221, R60 ;  /* 0x0000003c00dd7308 */ /* 0x000fe20000002400 */
[----:B---3--:R-:W-:Y:S04]  /*9310*/  MOV R87, R223 ;  /* 0x000000df00577202 */ /* 0x008fe80000000f00 */
[----:B------:R-:W-:Y:S05]  /*9320*/  FMNMX.FTZ R71, R87, R71, !PT ;  /* 0x0000004757477209 */ /* 0x000fea0007810000 */
[----:B------:R1:W-:Y:S10]  /*9330*/  MUFU.TANH R60, R85 ;  /* 0x00000055003c7308 */ /* 0x0003f40000002400 */
[----:B------:R-:W3:Y:S10]  /*9340*/  MUFU.TANH R14, R14 ;  /* 0x0000000e000e7308 */ /* 0x000ef40000002400 */
[----:B------:R-:W4:Y:S01]  /*9350*/  MUFU.TANH R233, R83 ;  /* 0x0000005300e97308 */ /* 0x000f220000002400 */
[----:B-1----:R-:W-:Y:S04]  /*9360*/  MOV R85, R197 ;  /* 0x000000c500557202 */ /* 0x002fe80000000f00 */
[----:B------:R-:W-:Y:S05]  /*9370*/  FMNMX.FTZ R2, R85, R2, !PT ;  /* 0x0000000255027209 */ /* 0x000fea0007810000 */
[----:B------:R1:W-:Y:S01]  /*9380*/  MUFU.TANH R248, R88 ;  /* 0x0000005800f87308 */ /* 0x0003e20000002400 */
[----:B---3--:R-:W-:Y:S09]  /*9390*/  FMNMX.FTZ R4, R14, R4, !PT ;  /* 0x000000040e047209 */ /* 0x008ff20007810000 */
[----:B------:R-:W3:Y:S01]  /*93a0*/  MUFU.TANH R15, R15 ;  /* 0x0000000f000f7308 */ /* 0x000ee20000002400 */
[----:B----4-:R-:W-:Y:S04]  /*93b0*/  FMNMX.FTZ R0, R233, R0, !PT ;  /* 0x00000000e9007209 */ /* 0x010fe80007810000 */
[----:B------:R-:W-:Y:S05]  /*93c0*/  FMNMX.FTZ R0, R220, R0, !PT ;  /* 0x00000000dc007209 */ /* 0x000fea0007810000 */
[----:B------:R-:W4:Y:S01]  /*93d0*/  MUFU.TANH R80, R81 ;  /* 0x0000005100507308 */ /* 0x000f220000002400 */
[----:B------:R-:W-:Y:S02]  /*93e0*/  FMNMX.FTZ R0, R58, R0, !PT ;  /* 0x000000003a007209 */ /* 0x000fe40007810000 */
[----:B-1----:R-:W-:Y:S04]  /*93f0*/  MOV R88, R221 ;  /* 0x000000dd00587202 */ /* 0x002fe80000000f00 */
[----:B------:R-:W-:Y:S03]  /*9400*/  FMNMX.FTZ R2, R88, R2, !PT ;  /* 0x0000000258027209 */ /* 0x000fe60007810000 */
[----:B------:R-:W1:Y:S01]  /*9410*/  MUFU.TANH R249, R84 ;  /* 0x0000005400f97308 */ /* 0x000e620000002400 */
[----:B---3--:R-:W-:Y:S04]  /*9420*/  FMNMX.FTZ R4, R15, R4, !PT ;  /* 0x000000040f047209 */ /* 0x008fe80007810000 */
[----:B------:R-:W-:Y:S05]  /*9430*/  FMNMX.FTZ R4, R26, R4, !PT ;  /* 0x000000041a047209 */ /* 0x000fea0007810000 */
[----:B------:R1:W-:Y:S01]  /*9440*/  MUFU.TANH R244, R91 ;  /* 0x0000005b00f47308 */ /* 0x0003e20000002400 */
[----:B----4-:R-:W-:Y:S09]  /*9450*/  FMNMX.FTZ R71, R80, R71, !PT ;  /* 0x0000004750477209 */ /* 0x010ff20007810000 */
[----:B------:R-:W3:Y:S10]  /*9460*/  MUFU.TANH R250, R61 ;  /* 0x0000003d00fa7308 */ /* 0x000ef40000002400 */
[----:B------:R3:W-:Y:S01]  /*9470*/  MUFU.TANH R247, R90 ;  /* 0x0000005a00f77308 */ /* 0x0007e20000002400 */
[----:B-1----:R-:W-:Y:S04]  /*9480*/  MOV R91, R249 ;  /* 0x000000f9005b7202 */ /* 0x002fe80000000f00 */
[----:B------:R-:W-:Y:S05]  /*9490*/  FMNMX.FTZ R71, R91, R71, !PT ;  /* 0x000000475b477209 */ /* 0x000fea0007810000 */
[----:B------:R-:W1:Y:S01]  /*94a0*/  MUFU.TANH R27, R27 ;  /* 0x0000001b001b7308 */ /* 0x000e620000002400 */
[----:B------:R-:W-:Y:S09]  /*94b0*/  FMNMX.FTZ R71, R60, R71, !PT ;  /* 0x000000473c477209 */ /* 0x000ff20007810000 */
[----:B------:R-:W4:Y:S01]  /*94c0*/  MUFU.TANH R198, R96 ;  /* 0x0000006000c67308 */ /* 0x000f220000002400 */
[----:B---3--:R-:W-:Y:S04]  /*94d0*/  MOV R90, R250 ;  /* 0x000000fa005a7202 */ /* 0x008fe80000000f00 */
[----:B------:R-:W-:Y:S05]  /*94e0*/  FMNMX.FTZ R2, R90, R2, !PT ;  /* 0x000000025a027209 */ /* 0x000fea0007810000 */
[----:B------:R-:W3:Y:S01]  /*94f0*/  MUFU.TANH R219, R72 ;  /* 0x0000004800db7308 */ /* 0x000ee20000002400 */
[----:B-1----:R-:W-:Y:S09]  /*9500*/  FMNMX.FTZ R4, R27, R4, !PT ;  /* 0x000000041b047209 */ /* 0x002ff20007810000 */
[----:B------:R-:W1:Y:S01]  /*9510*/  MUFU.TANH R196, R73 ;  /* 0x0000004900c47308 */ /* 0x000e620000002400 */
[----:B----4-:R-:W-:Y:S04]  /*9520*/  MOV R215, R198 ;  /* 0x000000c600d77202 */ /* 0x010fe80000000f00 */
[----:B------:R-:W-:Y:S05]  /*9530*/  FMNMX.FTZ R71, R215, R71, !PT ;  /* 0x00000047d7477209 */ /* 0x000fea0007810000 */
[----:B------:R-:W4:Y:S01]  /*9540*/  MUFU.TANH R98, R98 ;  /* 0x0000006200627308 */ /* 0x000f220000002400 */
[----:B---3--:R-:W-:Y:S09]  /*9550*/  FMNMX.FTZ R2, R219, R2, !PT ;  /* 0x00000002db027209 */ /* 0x008ff20007810000 */
[----:B------:R-:W3:Y:S01]  /*9560*/  MUFU.TANH R30, R30 ;  /* 0x0000001e001e7308 */ /* 0x000ee20000002400 */
[----:B-1----:R-:W-:Y:S04]  /*9570*/  MOV R84, R196 ;  /* 0x000000c400547202 */ /* 0x002fe80000000f00 */
[----:B------:R-:W-:Y:S05]  /*9580*/  FMNMX.FTZ R2, R84, R2, !PT ;  /* 0x0000000254027209 */ /* 0x000fea0007810000 */
[----:B------:R-:W1:Y:S01]  /*9590*/  MUFU.TANH R38, R76 ;  /* 0x0000004c00267308 */ /* 0x000e620000002400 */
[----:B----4-:R-:W-:Y:S09]  /*95a0*/  FMNMX.FTZ R0, R98, R0, !PT ;  /* 0x0000000062007209 */ /* 0x010ff20007810000 */
[----:B------:R-:W4:Y:S01]  /*95b0*/  MUFU.TANH R99, R99 ;  /* 0x0000006300637308 */ /* 0x000f220000002400 */
[----:B---3--:R-:W-:Y:S09]  /*95c0*/  FMNMX.FTZ R4, R30, R4, !PT ;  /* 0x000000041e047209 */ /* 0x008ff20007810000 */
[----:B------:R-:W3:Y:S01]  /*95d0*/  MUFU.TANH R5, R102 ;  /* 0x0000006600057308 */ /* 0x000ee20000002400 */
[----:B-1----:R-:W-:Y:S02]  /*95e0*/  MOV R213, R38 ;  /* 0x0000002600d57202 */ /* 0x002fe40000000f00 */
[----:B------:R-:W2:Y:S02]  /*95f0*/  LDL.64 R38, [R1+0x48] ;  /* 0x0000480001267983 */ /* 0x000ea40000100a00 */
[----:B------:R-:W-:Y:S05]  /*9600*/  FMNMX.FTZ R2, R213, R2, !PT ;  /* 0x00000002d5027209 */ /* 0x000fea0007810000 */
[----:B------:R3:W-:Y:S01]  /*9610*/  MUFU.TANH R188, R109 ;  /* 0x0000006d00bc7308 */ /* 0x0007e20000002400 */
[----:B----4-:R-:W-:Y:S09]  /*9620*/  FMNMX.FTZ R0, R99, R0, !PT ;  /* 0x0000000063007209 */ /* 0x010ff20007810000 */
[----:B------:R-:W1:Y:S10]  /*9630*/  MUFU.TANH R31, R31 ;  /* 0x0000001f001f7308 */ /* 0x000e740000002400 */
[----:B------:R-:W4:Y:S01]  /*9640*/  MUFU.TANH R97, R97 ;  /* 0x0000006100617308 */ /* 0x000f220000002400 */
[----:B---3--:R-:W-:Y:S04]  /*9650*/  MOV R109, R5 ;  /* 0x00000005006d7202 */ /* 0x008fe80000000f00 */
[----:B------:R-:W-:Y:S05]  /*9660*/  FMNMX.FTZ R0, R109, R0, !PT ;  /* 0x000000006d007209 */ /* 0x000fea0007810000 */
[----:B------:R-:W3:Y:S01]  /*9670*/  MUFU.TANH R251, R77 ;  /* 0x0000004d00fb7308 */ /* 0x000ee20000002400 */
[----:B-1----:R-:W-:Y:S04]  /*9680*/  FMNMX.FTZ R4, R31, R4, !PT ;  /* 0x000000041f047209 */ /* 0x002fe80007810000 */
[----:B------:R-:W-:Y:S05]  /*9690*/  FMNMX.FTZ R4, R204, R4, !PT ;  /* 0x00000004cc047209 */ /* 0x000fea0007810000 */
[----:B------:R3:W-:Y:S01]  /*96a0*/  MUFU.TANH R243, R89 ;  /* 0x0000005900f37308 */ /* 0x0007e20000002400 */
[----:B----4-:R-:W-:Y:S09]  /*96b0*/  FMNMX.FTZ R71, R97, R71, !PT ;  /* 0x0000004761477209 */ /* 0x010ff20007810000 */
[----:B------:R-:W1:Y:S10]  /*96c0*/  MUFU.TANH R6, R103 ;  /* 0x0000006700067308 */ /* 0x000e740000002400 */
[----:B------:R1:W-:Y:S01]  /*96d0*/  MUFU.TANH R191, R108 ;  /* 0x0000006c00bf7308 */ /* 0x0003e20000002400 */
[----:B---3--:R-:W-:Y:S04]  /*96e0*/  MOV R89, R251 ;  /* 0x000000fb00597202 */ /* 0x008fe80000000f00 */
[----:B------:R-:W-:Y:S05]  /*96f0*/  FMNMX.FTZ R2, R89, R2, !PT ;  /* 0x0000000259027209 */ /* 0x000fea0007810000 */
[----:B------:R3:W-:Y:S10]  /*9700*/  MUFU.TANH R61, R93 ;  /* 0x0000005d003d7308 */ /* 0x0007f40000002400 */
[----:B------:R-:W4:Y:S01]  /*9710*/  MUFU.TANH R100, R100 ;  /* 0x0000006400647308 */ /* 0x000f220000002400 */
[----:B-1----:R-:W-:Y:S04]  /*9720*/  MOV R108, R6 ;  /* 0x00000006006c7202 */ /* 0x002fe80000000f00 */
[----:B------:R-:W-:Y:S05]  /*9730*/  FMNMX.FTZ R0, R108, R0, !PT ;  /* 0x000000006c007209 */ /* 0x000fea0007810000 */
[----:B------:R-:W-:Y:S01]  /*9740*/  MUFU.TANH R240, R62 ;  /* 0x0000003e00f07308 */ /* 0x000fe20000002400 */
[----:B---3--:R-:W-:Y:S09]  /*9750*/  MOV R93, R230 ;  /* 0x000000e6005d7202 */ /* 0x008ff20000000f00 */
[----:B------:R1:W-:Y:S01]  /*9760*/  MUFU.TANH R62, R92 ;  /* 0x0000005c003e7308 */ /* 0x0003e20000002400 */
[----:B----4-:R-:W-:Y:S09]  /*9770*/  FMNMX.FTZ R71, R100, R71, !PT ;  /* 0x0000004764477209 */ /* 0x010ff20007810000 */
[----:B------:R-:W3:Y:S10]  /*9780*/  MUFU.TANH R205, R43 ;  /* 0x0000002b00cd7308 */ /* 0x000ef40000002400 */
[----:B------:R-:W4:Y:S01]  /*9790*/  MUFU.TANH R101, R101 ;  /* 0x0000006500657308 */ /* 0x000f220000002400 */
[----:B-1----:R-:W-:Y:S04]  /*97a0*/  MOV R92, R248 ;  /* 0x000000f8005c7202 */ /* 0x002fe80000000f00 */
[----:B------:R-:W-:Y:S05]  /*97b0*/  FMNMX.FTZ R2, R92, R2, !PT ;  /* 0x000000025c027209 */ /* 0x000fea0007810000 */
[----:B------:R-:W1:Y:S01]  /*97c0*/  MUFU.TANH R114, R114 ;  /* 0x0000007200727308 */ /* 0x000e620000002400 */
[----:B------:R-:W-:Y:S02]  /*97d0*/  FMNMX.FTZ R2, R243, R2, !PT ;  /* 0x00000002f3027209 */ /* 0x000fe40007810000 */
[----:B---3--:R-:W-:Y:S02]  /*97e0*/  FMNMX.FTZ R4, R205, R4, !PT ;  /* 0x00000004cd047209 */ /* 0x008fe40007810000 */
[----:B------:R-:W-:Y:S05]  /*97f0*/  FMNMX.FTZ R2, R62, R2, !PT ;  /* 0x000000023e027209 */ /* 0x000fea0007810000 */
[----:B------:R-:W3:Y:S01]  /*9800*/  MUFU.TANH R207, R46 ;  /* 0x0000002e00cf7308 */ /* 0x000ee20000002400 */
[----:B------:R-:W-:Y:S02]  /*9810*/  FMNMX.FTZ R2, R61, R2, !PT ;  /* 0x000000023d027209 */ /* 0x000fe40007810000 */
[----:B----4-:R-:W-:Y:S07]  /*9820*/  FMNMX.FTZ R71, R101, R71, !PT ;  /* 0x0000004765477209 */ /* 0x010fee0007810000 */
[----:B------:R-:W4:Y:S01]  /*9830*/  MUFU.TANH R102, R112 ;  /* 0x0000007000667308 */ /* 0x000f220000002400 */
[----:B-1----:R-:W-:Y:S09]  /*9840*/  FMNMX.FTZ R0, R114, R0, !PT ;  /* 0x0000000072007209 */ /* 0x002ff20007810000 */
[----:B------:R-:W1:Y:S01]  /*9850*/  MUFU.TANH R115, R115 ;  /* 0x0000007300737308 */ /* 0x000e620000002400 */
[----:B---3--:R-:W-:Y:S09]  /*9860*/  FMNMX.FTZ R4, R207, R4, !PT ;  /* 0x00000004cf047209 */ /* 0x008ff20007810000 */
[----:B------:R-:W3:Y:S01]  /*9870*/  MUFU.TANH R210, R47 ;  /* 0x0000002f00d27308 */ /* 0x000ee20000002400 */
[----:B----4-:R-:W-:Y:S02]  /*9880*/  FMNMX.FTZ R71, R102, R71, !PT ;  /* 0x0000004766477209 */ /* 0x010fe40007810000 */
[----:B------:R-:W-:Y:S07]  /*9890*/  MOV R112, R247 ;  /* 0x000000f700707202 */ /* 0x000fee0000000f00 */
[----:B------:R-:W4:Y:S01]  /*98a0*/  MUFU.TANH R96, R113 ;  /* 0x0000007100607308 */ /* 0x000f220000002400 */
[----:B-1----:R-:W-:Y:S05]  /*98b0*/  FMNMX.FTZ R0, R115, R0, !PT ;  /* 0x0000000073007209 */ /* 0x002fea0007810000 */
[----:B------:R-:W1:Y:S04]  /*98c0*/  SHFL.BFLY PT, R70, R0, 0x2, 0x1f ;  /* 0x0c401f0000467f89 */ /* 0x000e6800000e0000 */
[----:B------:R-:W1:Y:S01]  /*98d0*/  MUFU.TANH R46, R104 ;  /* 0x00000068002e7308 */ /* 0x000e620000002400 */
[----:B---3--:R-:W-:Y:S04]  /*98e0*/  FMNMX.FTZ R4, R210, R4, !PT ;  /* 0x00000004d2047209 */ /* 0x008fe80007810000 */
[----:B------:R-:W-:Y:S05]  /*98f0*/  FMNMX.FTZ R4, R93, R4, !PT ;  /* 0x000000045d047209 */ /* 0x000fea0007810000 */
[----:B------:R-:W3:Y:S01]  /*9900*/  MUFU.TANH R230, R105 ;  /* 0x0000006900e67308 */ /* 0x000ee20000002400 */
[----:B------:R-:W-:Y:S02]  /*9910*/  FMNMX.FTZ R4, R42, R4, !PT ;  /* 0x000000042a047209 */ /* 0x000fe40007810000 */
[----:B----4-:R-:W-:Y:S02]  /*9920*/  FMNMX.FTZ R71, R96, R71, !PT ;  /* 0x0000004760477209 */ /* 0x010fe40007810000 */
[----:B------:R-:W-:Y:S03]  /*9930*/  FMNMX.FTZ R4, R240, R4, !PT ;  /* 0x00000004f0047209 */ /* 0x000fe60007810000 */
[----:B------:R-:W4:Y:S02]  /*9940*/  SHFL.BFLY PT, R5, R71, 0x2, 0x1f ;  /* 0x0c401f0047057f89 */ /* 0x000f2400000e0000 */
[----:B------:R-:W4:Y:S01]  /*9950*/  MUFU.TANH R43, R74 ;  /* 0x0000004a002b7308 */ /* 0x000f220000002400 */
[----:B------:R-:W-:Y:S02]  /*9960*/  FMNMX.FTZ R4, R246, R4, !PT ;  /* 0x00000004f6047209 */ /* 0x000fe40007810000 */
[----:B-1----:R-:W-:Y:S02]  /*9970*/  FMNMX.FTZ R70, R0, R70, !PT ;  /* 0x0000004600467209 */ /* 0x002fe40007810000 */
[----:B------:R-:W-:Y:S05]  /*9980*/  FMNMX.FTZ R2, R46, R2, !PT ;  /* 0x000000022e027209 */ /* 0x000fea0007810000 */
[----:B------:R-:W1:Y:S01]  /*9990*/  MUFU.TANH R252, R75 ;  /* 0x0000004b00fc7308 */ /* 0x000e620000002400 */
[----:B---3--:R-:W-:Y:S04]  /*99a0*/  FMNMX.FTZ R2, R230, R2, !PT ;  /* 0x00000002e6027209 */ /* 0x008fe80007810000 */
[----:B------:R-:W-:Y:S05]  /*99b0*/  FMNMX.FTZ R2, R191, R2, !PT ;  /* 0x00000002bf027209 */ /* 0x000fea0007810000 */
[----:B------:R-:W3:Y:S01]  /*99c0*/  MUFU.TANH R217, R78 ;  /* 0x0000004e00d97308 */ /* 0x000ee20000002400 */
[----:B------:R-:W-:Y:S02]  /*99d0*/  FMNMX.FTZ R2, R188, R2, !PT ;  /* 0x00000002bc027209 */ /* 0x000fe40007810000 */
[----:B----4-:R-:W-:Y:S02]  /*99e0*/  FMNMX.FTZ R4, R43, R4, !PT ;  /* 0x000000042b047209 */ /* 0x010fe40007810000 */
[----:B------:R-:W-:Y:S01]  /*99f0*/  FMNMX.FTZ R71, R71, R5, !PT ;  /* 0x0000000547477209 */ /* 0x000fe20007810000 */
[----:B------:R-:W4:Y:S04]  /*9a00*/  SHFL.BFLY PT, R68, R2, 0x2, 0x1f ;  /* 0x0c401f0002447f89 */ /* 0x000f2800000e0000 */
[----:B------:R-:W4:Y:S01]  /*9a10*/  MUFU.TANH R119, R79 ;  /* 0x0000004f00777308 */ /* 0x000f220000002400 */
[----:B-1----:R-:W-:Y:S03]  /*9a20*/  FMNMX.FTZ R4, R252, R4, !PT ;  /* 0x00000004fc047209 */ /* 0x002fe60007810000 */
[----:B------:R-:W1:Y:S01]  /*9a30*/  SHFL.BFLY PT, R6, R71, 0x1, 0x1f ;  /* 0x0c201f0047067f89 */ /* 0x000e6200000e0000 */
[----:B------:R-:W-:Y:S05]  /*9a40*/  FMUL.FTZ R75, R110, c[0x0][0x320] ;  /* 0x0000c8006e4b7a20 */ /* 0x000fea0000410000 */
[----:B------:R-:W1:Y:S02]  /*9a50*/  MUFU.TANH R7, R107 ;  /* 0x0000006b00077308 */ /* 0x000e640000002400 */
[----:B------:R-:W1:Y:S01]  /*9a60*/  SHFL.BFLY PT, R5, R70, 0x1, 0x1f ;  /* 0x0c201f0046057f89 */ /* 0x000e6200000e0000 */
[----:B---3--:R-:W-:Y:S07]  /*9a70*/  FMNMX.FTZ R0, R217, R4, !PT ;  /* 0x00000004d9007209 */ /* 0x008fee0007810000 */
[----:B------:R-:W3:Y:S01]  /*9a80*/  MUFU.TANH R104, R94 ;  /* 0x0000005e00687308 */ /* 0x000ee20000002400 */
[----:B----4-:R-:W-:Y:S02]  /*9a90*/  FMNMX.FTZ R68, R2, R68, !PT ;  /* 0x0000004402447209 */ /* 0x010fe40007810000 */
[----:B------:R-:W-:Y:S04]  /*9aa0*/  FMNMX.FTZ R0, R119, R0, !PT ;  /* 0x0000000077007209 */ /* 0x000fe80007810000 */
[----:B------:R-:W-:Y:S01]  /*9ab0*/  FMNMX.FTZ R4, R112, R0, !PT ;  /* 0x0000000070047209 */ /* 0x000fe20007810000 */
[----:B------:R-:W-:Y:S02]  /*9ac0*/  FMUL.FTZ R0, R111, c[0x0][0x320] ;  /* 0x0000c8006f007a20 */ /* 0x000fe40000410000 */
[----:B------:R-:W4:Y:S01]  /*9ad0*/  MUFU.TANH R113, R95 ;  /* 0x0000005f00717308 */ /* 0x000f220000002400 */
[----:B-1----:R-:W-:Y:S02]  /*9ae0*/  FMNMX.FTZ R71, R71, R6, !PT ;  /* 0x0000000647477209 */ /* 0x002fe40007810000 */
[----:B------:R-:W-:Y:S03]  /*9af0*/  MOV R111, R7 ;  /* 0x00000007006f7202 */ /* 0x000fe60000000f00 */
[----:B------:R-:W-:Y:S01]  /*9b00*/  FMUL.FTZ R103, R71, c[0x0][0x2d0] ;  /* 0x0000b40047677a20 */ /* 0x000fe20000410000 */
[----:B------:R-:W-:Y:S02]  /*9b10*/  FMNMX.FTZ R70, R70, R5, !PT ;  /* 0x0000000546467209 */ /* 0x000fe40007810000 */
[----:B------:R-:W-:Y:S01]  /*9b20*/  MOV R107, R244 ;  /* 0x000000f4006b7202 */ /* 0x000fe20000000f00 */
[----:B------:R-:W1:Y:S01]  /*9b30*/  MUFU.TANH R8, R106 ;  /* 0x0000006a00087308 */ /* 0x000e620000002400 */
[--C-:B------:R-:W-:Y:S02]  /*9b40*/  FFMA.FTZ R7, R20, c[0x0][0x2d0], -R103.reuse ;  /* 0x0000b40014077a23 */ /* 0x100fe40000010867 */
[--C-:B------:R-:W-:Y:S01]  /*9b50*/  FFMA.FTZ R6, R21, c[0x0][0x2d0], -R103.reuse ;  /* 0x0000b40015067a23 */ /* 0x100fe20000010867 */
[----:B------:R-:W-:Y:S01]  /*9b60*/  FMNMX.FTZ R2, R107, R4, !PT ;  /* 0x000000046b027209 */ /* 0x000fe20007810000 */
[----:B------:R-:W-:Y:S01]  /*9b70*/  FMUL.FTZ R105, R70, c[0x0][0x2d0] ;  /* 0x0000b40046697a20 */ /* 0x000fe20000410000 */
[----:B------:R-:W1:Y:S01]  /*9b80*/  SHFL.BFLY PT, R4, R68, 0x1, 0x1f ;  /* 0x0c201f0044047f89 */ /* 0x000e6200000e0000 */
[--C-:B------:R-:W-:Y:S01]  /*9b90*/  FFMA.FTZ R5, R32, c[0x0][0x2d0], -R103.reuse ;  /* 0x0000b40020057a23 */ /* 0x100fe20000010867 */
[----:B---3--:R-:W-:Y:S01]  /*9ba0*/  FMNMX.FTZ R2, R104, R2, !PT ;  /* 0x0000000268027209 */ /* 0x008fe20007810000 */
[--C-:B------:R-:W-:Y:S01]  /*9bb0*/  FFMA.FTZ R100, R100, c[0x0][0x2d0], -R103.reuse ;  /* 0x0000b40064647a23 */ /* 0x100fe20000010867 */
[----:B------:R3:W-:Y:S01]  /*9bc0*/  MUFU.TANH R74, R0 ;  /* 0x00000000004a7308 */ /* 0x0007e20000002400 */
[--C-:B------:R-:W-:Y:S02]  /*9bd0*/  FFMA.FTZ R101, R101, c[0x0][0x2d0], -R103.reuse ;  /* 0x0000b40065657a23 */ /* 0x100fe40000010867 */
[--C-:B------:R-:W-:Y:S01]  /*9be0*/  FFMA.FTZ R102, R102, c[0x0][0x2d0], -R103.reuse ;  /* 0x0000b40066667a23 */ /* 0x100fe20000010867 */
[----:B----4-:R-:W-:Y:S02]  /*9bf0*/  FMNMX.FTZ R2, R113, R2, !PT ;  /* 0x0000000271027209 */ /* 0x010fe40007810000 */
[----:B--2---:R-:W-:Y:S04]  /*9c00*/  MOV R39, c[0x0][0x1e4] ;  /* 0x0000790000277a02 */ /* 0x004fe80000000f00 */
[----:B------:R-:W2:Y:S01]  /*9c10*/  MUFU.TANH R75, R75 ;  /* 0x0000004b004b7308 */ /* 0x000ea20000002400 */
[----:B-1----:R-:W-:Y:S09]  /*9c20*/  MOV R110, R8 ;  /* 0x00000008006e7202 */ /* 0x002ff20000000f00 */
[----:B------:R1:W-:Y:S01]  /*9c30*/  MUFU.EX2 R95, R5 ;  /* 0x00000005005f7308 */ /* 0x0003e20000000800 */
[----:B------:R-:W-:Y:S01]  /*9c40*/  FMNMX.FTZ R68, R68, R4, !PT ;  /* 0x0000000444447209 */ /* 0x000fe20007810000 */
[----:B------:R-:W-:Y:S01]  /*9c50*/  FFMA.FTZ R4, R185, c[0x0][0x2d0], -R103 ;  /* 0x0000b400b9047a23 */ /* 0x000fe20000010867 */
[----:B------:R-:W-:Y:S01]  /*9c60*/  MOV R185, R61 ;  /* 0x0000003d00b97202 */ /* 0x000fe20000000f00 */
[----:B---3--:R-:W-:Y:S01]  /*9c70*/  FADD.FTZ R0, -R71, R3 ;  /* 0x0000000347007221 */ /* 0x008fe20000010100 */
[----:B------:R-:W-:Y:S01]  /*9c80*/  FMNMX.FTZ R3, R110, R2, !PT ;  /* 0x000000026e037209 */ /* 0x000fe20007810000 */
[----:B------:R-:W-:Y:S02]  /*9c90*/  FMUL.FTZ R106, R68, c[0x0][0x2d0] ;  /* 0x0000b400446a7a20 */ /* 0x000fe40000410000 */
[----:B------:R-:W-:Y:S01]  /*9ca0*/  FMUL.FTZ R2, R0, c[0x0][0x2d0] ;  /* 0x0000b40000027a20 */ /* 0x000fe20000410000 */
[----:B------:R-:W-:Y:S01]  /*9cb0*/  FMNMX.FTZ R0, R111, R3, !PT ;  /* 0x000000036f007209 */ /* 0x000fe20007810000 */
[----:B------:R-:W-:Y:S01]  /*9cc0*/  MUFU.EX2 R244, R4 ;  /* 0x0000000400f47308 */ /* 0x000fe20000000800 */
[--C-:B------:R-:W-:Y:S02]  /*9cd0*/  FFMA.FTZ R9, R25, c[0x0][0x2d0], -R106.reuse ;  /* 0x0000b40019097a23 */ /* 0x100fe4000001086a */
[----:B------:R-:W-:Y:S01]  /*9ce0*/  FFMA.FTZ R44, R44, c[0x0][0x2d0], -R106 ;  /* 0x0000b4002c2c7a23 */ /* 0x000fe2000001086a */
[----:B--2---:R-:W-:Y:S04]  /*9cf0*/  FMNMX.FTZ R0, R75, R0, !PT ;  /* 0x000000004b007209 */ /* 0x004fe80007810000 */
[----:B------:R-:W-:Y:S02]  /*9d00*/  FMNMX.FTZ R0, R74, R0, !PT ;  /* 0x000000004a007209 */ /* 0x000fe40007810000 */
[----:B------:R2:W3:Y:S03]  /*9d10*/  MUFU.EX2 R73, R2 ;  /* 0x0000000200497308 */ /* 0x0004e60000000800 */
[----:B------:R-:W4:Y:S01]  /*9d20*/  SHFL.BFLY PT, R3, R0, 0x2, 0x1f ;  /* 0x0c401f0000037f89 */ /* 0x000f2200000e0000 */
[----:B-1----:R-:W-:Y:S06]  /*9d30*/  FFMA.FTZ R5, R34, c[0x0][0x2d0], -R105 ;  /* 0x0000b40022057a23 */ /* 0x002fec0000010869 */
[----:B------:R-:W-:Y:S10]  /*9d40*/  MUFU.EX2 R214, R5 ;  /* 0x0000000500d67308 */ /* 0x000ff40000000800 */
[----:B------:R1:W-:Y:S01]  /*9d50*/  MUFU.EX2 R81, R7 ;  /* 0x0000000700517308 */ /* 0x0003e20000000800 */
[----:B--2---:R-:W-:Y:S01]  /*9d60*/  FADD.FTZ R2, -R70, R116 ;  /* 0x0000007446027221 */ /* 0x004fe20000010100 */
[----:B----4-:R-:W-:Y:S01]  /*9d70*/  FMNMX.FTZ R0, R0, R3, !PT ;  /* 0x0000000300007209 */ /* 0x010fe20007810000 */
[----:B------:R-:W-:Y:S07]  /*9d80*/  FFMA.FTZ R3, R17, c[0x0][0x2d0], -R103 ;  /* 0x0000b40011037a23 */ /* 0x000fee0000010867 */
[----:B------:R-:W-:Y:S01]  /*9d90*/  MUFU.EX2 R34, R9 ;  /* 0x0000000900227308 */ /* 0x000fe20000000800 */
[----:B---3--:R-:W-:Y:S01]  /*9da0*/  FMUL.FTZ R17, R73, R133 ;  /* 0x0000008549117220 */ /* 0x008fe20000410000 */
[----:B------:R-:W-:Y:S01]  /*9db0*/  MOV R133, R62 ;  /* 0x0000003e00857202 */ /* 0x000fe20000000f00 */
[----:B------:R-:W-:Y:S07]  /*9dc0*/  FMUL.FTZ R2, R2, c[0x0][0x2d0] ;  /* 0x0000b40002027a20 */ /* 0x000fee0000410000 */
[----:B------:R2:W-:Y:S01]  /*9dd0*/  MUFU.EX2 R72, R2 ;  /* 0x0000000200487308 */ /* 0x0005e20000000800 */
[----:B-1----:R-:W-:Y:S09]  /*9de0*/  FFMA.FTZ R7, R35, c[0x0][0x2d0], -R105 ;  /* 0x0000b40023077a23 */ /* 0x002ff20000010869 */
[----:B------:R1:W3:Y:S10]  /*9df0*/  MUFU.EX2 R10, R3 ;  /* 0x00000003000a7308 */ /* 0x0002f40000000800 */
[----:B------:R-:W-:Y:S01]  /*9e00*/  MUFU.EX2 R83, R6 ;  /* 0x0000000600537308 */ /* 0x000fe20000000800 */
[----:B--2---:R-:W-:Y:S04]  /*9e10*/  FADD.FTZ R2, -R68, R117 ;  /* 0x0000007544027221 */ /* 0x004fe80000010100 */
[----:B------:R-:W-:Y:S05]  /*9e20*/  FMUL.FTZ R2, R2, c[0x0][0x2d0] ;  /* 0x0000b40002027a20 */ /* 0x000fea0000410000 */
[----:B------:R2:W-:Y:S01]  /*9e30*/  MUFU.EX2 R117, R7 ;  /* 0x0000000700757308 */ /* 0x0005e20000000800 */
[--C-:B-1----:R-:W-:Y:S09]  /*9e40*/  FFMA.FTZ R3, R187, c[0x0][0x2d0], -R105.reuse ;  /* 0x0000b400bb037a23 */ /* 0x102ff20000010869 */
[----:B------:R1:W-:Y:S10]  /*9e50*/  MUFU.EX2 R222, R3 ;  /* 0x0000000300de7308 */ /* 0x0003f40000000800 */
[----:B------:R4:W4:Y:S01]  /*9e60*/  MUFU.EX2 R69, R2 ;  /* 0x0000000200457308 */ /* 0x0009220000000800 */
[----:B--2---:R-:W-:Y:S01]  /*9e70*/  @P1 MOV R7, R53 ;  /* 0x0000003500071202 */ /* 0x004fe20000000f00 */
[----:B-1----:R-:W-:Y:S01]  /*9e80*/  FFMA.FTZ R3, R186, c[0x0][0x2d0], -R105 ;  /* 0x0000b400ba037a23 */ /* 0x002fe20000010869 */
[----:B---3--:R-:W-:Y:S07]  /*9e90*/  MOV R186, R10 ;  /* 0x0000000a00ba7202 */ /* 0x008fee0000000f00 */
[----:B------:R1:W2:Y:S01]  /*9ea0*/  MUFU.EX2 R247, R3 ;  /* 0x0000000300f77308 */ /* 0x0002a20000000800 */
[----:B----4-:R-:W-:Y:S02]  /*9eb0*/  FFMA.FTZ R2, R184, c[0x0][0x2d0], -R103 ;  /* 0x0000b400b8027a23 */ /* 0x010fe40000010867 */
[C---:B------:R-:W-:Y:S07]  /*9ec0*/  FMUL.FTZ R25, R69.reuse, R141 ;  /* 0x0000008d45197220 */ /* 0x040fee0000410000 */
[----:B------:R3:W4:Y:S01]  /*9ed0*/  MUFU.EX2 R249, R2 ;  /* 0x0000000200f97308 */ /* 0x0007220000000800 */
[----:B------:R-:W-:Y:S02]  /*9ee0*/  FMUL.FTZ R61, R69, R177 ;  /* 0x000000b1453d7220 */ /* 0x000fe40000410000 */
[----:B-1----:R-:W-:Y:S01]  /*9ef0*/  FFMA.FTZ R3, R18, c[0x0][0x2d0], -R105 ;  /* 0x0000b40012037a23 */ /* 0x002fe20000010869 */
[----:B--2---:R-:W-:Y:S01]  /*9f00*/  F2FP.PACK_AB R77, R247, R222 ;  /* 0x000000def74d723e */ /* 0x004fe200000000ff */
[----:B------:R-:W-:Y:S01]  /*9f10*/  FMUL.FTZ R18, R72, R134 ;  /* 0x0000008648127220 */ /* 0x000fe20000410000 */
[----:B------:R-:W-:Y:S04]  /*9f20*/  MOV R134, R92 ;  /* 0x0000005c00867202 */ /* 0x000fe80000000f00 */
[----:B------:R1:W-:Y:S01]  /*9f30*/  MUFU.EX2 R251, R3 ;  /* 0x0000000300fb7308 */ /* 0x0003e20000000800 */
[--C-:B------:R-:W-:Y:S02]  /*9f40*/  FFMA.FTZ R92, R203, c[0x0][0x2d0], -R103.reuse ;  /* 0x0000b400cb5c7a23 */ /* 0x100fe40000010867 */
[--C-:B---3--:R-:W-:Y:S01]  /*9f50*/  FFMA.FTZ R2, R16, c[0x0][0x2d0], -R103.reuse ;  /* 0x0000b40010027a23 */ /* 0x108fe20000010867 */
[----:B----4-:R-:W-:Y:S01]  /*9f60*/  F2FP.PACK_AB R76, R249, R244 ;  /* 0x000000f4f94c723e */ /* 0x010fe200000000ff */
[----:B------:R-:W-:Y:S05]  /*9f70*/  FFMA.FTZ R16, R49, c[0x0][0x2d0], -R103 ;  /* 0x0000b40031107a23 */ /* 0x000fea0000010867 */
[----:B------:R2:W3:Y:S01]  /*9f80*/  MUFU.EX2 R250, R2 ;  /* 0x0000000200fa7308 */ /* 0x0004e20000000800 */
[----:B------:R-:W-:Y:S02]  /*9f90*/  FMUL.FTZ R49, R73, R165 ;  /* 0x000000a549317220 */ /* 0x000fe40000410000 */
[--C-:B-1----:R-:W-:Y:S07]  /*9fa0*/  FFMA.FTZ R3, R195, c[0x0][0x2d0], -R106.reuse ;  /* 0x0000b400c3037a23 */ /* 0x102fee000001086a */
[----:B------:R1:W-:Y:S01]  /*9fb0*/  MUFU.EX2 R221, R3 ;  /* 0x0000000300dd7308 */ /* 0x0003e20000000800 */
[----:B--2---:R-:W2:Y:S01]  /*9fc0*/  SHFL.BFLY PT, R2, R0, 0x1, 0x1f ;  /* 0x0c201f0000027f89 */ /* 0x004ea200000e0000 */
[----:B---3--:R-:W-:Y:S01]  /*9fd0*/  F2FP.PACK_AB R78, R186, R250 ;  /* 0x000000faba4e723e */ /* 0x008fe200000000ff */
[--C-:B-1----:R-:W-:Y:S01]  /*9fe0*/  FFMA.FTZ R3, R192, c[0x0][0x2d0], -R106.reuse ;  /* 0x0000b400c0037a23 */ /* 0x102fe2000001086a */
[----:B------:R-:W-:Y:S06]  /*9ff0*/  MOV R192, R46 ;  /* 0x0000002e00c07202 */ /* 0x000fec0000000f00 */
[----:B------:R1:W3:Y:S01]  /*a000*/  MUFU.EX2 R223, R3 ;  /* 0x0000000300df7308 */ /* 0x0002e20000000800 */
[----:B--2---:R-:W-:Y:S01]  /*a010*/  FMNMX.FTZ R2, R0, R2, !PT ;  /* 0x0000000200027209 */ /* 0x004fe20007810000 */
[----:B------:R-:W-:Y:S02]  /*a020*/  FFMA.FTZ R0, R19, c[0x0][0x2d0], -R105 ;  /* 0x0000b40013007a23 */ /* 0x000fe40000010869 */
[----:B------:R-:W-:Y:S01]  /*a030*/  FMUL.FTZ R19, R72, R135 ;  /* 0x0000008748137220 */ /* 0x000fe20000410000 */
[----:B------:R-:W-:Y:S05]  /*a040*/  MOV R135, R220 ;  /* 0x000000dc00877202 */ /* 0x000fea0000000f00 */
[----:B------:R2:W4:Y:S01]  /*a050*/  MUFU.EX2 R187, R0 ;  /* 0x0000000000bb7308 */ /* 0x0005220000000800 */
[----:B-1----:R-:W-:Y:S01]  /*a060*/  FFMA.FTZ R3, R12, c[0x0][0x2d0], -R106 ;  /* 0x0000b4000c037a23 */ /* 0x002fe2000001086a */
[----:B---3--:R-:W-:Y:S08]  /*a070*/  F2FP.PACK_AB R64, R223, R221 ;  /* 0x000000dddf40723e */ /* 0x008ff000000000ff */
[----:B------:R1:W-:Y:S01]  /*a080*/  MUFU.EX2 R248, R3 ;  /* 0x0000000300f87308 */ /* 0x0003e20000000800 */
[----:B--2---:R-:W-:Y:S01]  /*a090*/  FADD.FTZ R0, -R2, R118 ;  /* 0x0000007602007221 */ /* 0x004fe20000010100 */
[----:B----4-:R-:W-:Y:S02]  /*a0a0*/  F2FP.PACK_AB R79, R187, R251 ;  /* 0x000000fbbb4f723e */ /* 0x010fe400000000ff */
[----:B------:R-:W-:Y:S01]  /*a0b0*/  MOV R118, R80 ;  /* 0x0000005000767202 */ /* 0x000fe20000000f00 */
[----:B------:R-:W-:Y:S06]  /*a0c0*/  FMUL.FTZ R0, R0, c[0x0][0x2d0] ;  /* 0x0000b40000007a20 */ /* 0x000fec0000410000 */
[----:B------:R-:W2:Y:S01]  /*a0d0*/  MUFU.EX2 R0, R0 ;  /* 0x0000000000007308 */ /* 0x000ea20000000800 */
[----:B-1----:R-:W-:Y:S09]  /*a0e0*/  FFMA.FTZ R3, R13, c[0x0][0x2d0], -R106 ;  /* 0x0000b4000d037a23 */ /* 0x002ff2000001086a */
[----:B------:R1:W3:Y:S01]  /*a0f0*/  MUFU.EX2 R184, R3 ;  /* 0x0000000300b87308 */ /* 0x0002e20000000800 */
[C---:B--2---:R-:W-:Y:S01]  /*a100*/  FMUL.FTZ R46, R0.reuse, R162 ;  /* 0x000000a2002e7220 */ /* 0x044fe20000410000 */
[----:B------:R-:W-:Y:S01]  /*a110*/  MOV R162, R63 ;  /* 0x0000003f00a27202 */ /* 0x000fe20000000f00 */
[C---:B------:R-:W-:Y:S02]  /*a120*/  FMUL.FTZ R62, R0.reuse, R178 ;  /* 0x000000b2003e7220 */ /* 0x040fe40000410000 */
[----:B------:R-:W-:Y:S02]  /*a130*/  FMUL.FTZ R63, R0, R179 ;  /* 0x000000b3003f7220 */ /* 0x000fe40000410000 */
[----:B-1----:R-:W-:Y:S01]  /*a140*/  FMUL.FTZ R3, R2, c[0x0][0x2d0] ;  /* 0x0000b40002037a20 */ /* 0x002fe20000410000 */
[----:B---3--:R-:W-:Y:S03]  /*a150*/  F2FP.PACK_AB R66, R184, R248 ;  /* 0x000000f8b842723e */ /* 0x008fe600000000ff */
[--C-:B------:R-:W-:Y:S04]  /*a160*/  FFMA.FTZ R4, R194, c[0x0][0x2d0], -R3.reuse ;  /* 0x0000b400c2047a23 */ /* 0x100fe80000010803 */
[----:B------:R1:W-:Y:S02]  /*a170*/  MUFU.EX2 R189, R4 ;  /* 0x0000000400bd7308 */ /* 0x0003e40000000800 */
[--C-:B-1----:R-:W-:Y:S01]  /*a180*/  FFMA.FTZ R4, R193, c[0x0][0x2d0], -R3.reuse ;  /* 0x0000b400c1047a23 */ /* 0x102fe20000010803 */
[----:B------:R-:W-:Y:S07]  /*a190*/  MOV R193, R243 ;  /* 0x000000f300c17202 */ /* 0x000fee0000000f00 */
[----:B------:R1:W-:Y:S10]  /*a1a0*/  MUFU.EX2 R243, R44 ;  /* 0x0000002c00f37308 */ /* 0x0003f40000000800 */
[----:B------:R2:W3:Y:S01]  /*a1b0*/  MUFU.EX2 R190, R4 ;  /* 0x0000000400be7308 */ /* 0x0004e20000000800 */
[----:B-1----:R-:W-:Y:S01]  /*a1c0*/  FMUL.FTZ R44, R69, R160 ;  /* 0x000000a0452c7220 */ /* 0x002fe20000410000 */
[----:B------:R-:W-:Y:S04]  /*a1d0*/  MOV R160, R88 ;  /* 0x0000005800a07202 */ /* 0x000fe80000000f00 */
[----:B------:R-:W-:Y:S01]  /*a1e0*/  MOV R165, R160 ;  /* 0x000000a000a57202 */ /* 0x000fe20000000f00 */
[--C-:B--2---:R-:W-:Y:S01]  /*a1f0*/  FFMA.FTZ R4, R14, c[0x0][0x2d0], -R3.reuse ;  /* 0x0000b4000e047a23 */ /* 0x104fe20000010803 */
[----:B---3--:R-:W-:Y:S03]  /*a200*/  F2FP.PACK_AB R65, R190, R189 ;  /* 0x000000bdbe41723e */ /* 0x008fe600000000ff */
[----:B------:R1:W-:Y:S02]  /*a210*/  MUFU.EX2 R198, R4 ;  /* 0x0000000400c67308 */ /* 0x0003e40000000800 */
[----:B-1----:R-:W-:Y:S08]  /*a220*/  FFMA.FTZ R4, R15, c[0x0][0x2d0], -R3 ;  /* 0x0000b4000f047a23 */ /* 0x002ff00000010803 */
[----:B------:R1:W2:Y:S02]  /*a230*/  MUFU.EX2 R199, R4 ;  /* 0x0000000400c77308 */ /* 0x0002a40000000800 */
[----:B-1----:R-:W-:Y:S01]  /*a240*/  FFMA.FTZ R4, R33, c[0x0][0x2d0], -R103 ;  /* 0x0000b40021047a23 */ /* 0x002fe20000010867 */
[----:B--2---:R-:W-:Y:S07]  /*a250*/  F2FP.PACK_AB R67, R199, R198 ;  /* 0x000000c6c743723e */ /* 0x004fee00000000ff */
[----:B------:R1:W2:Y:S02]  /*a260*/  MUFU.EX2 R116, R4 ;  /* 0x0000000400747308 */ /* 0x0002a40000000800 */
[--C-:B-1----:R-:W-:Y:S01]  /*a270*/  FFMA.FTZ R4, R22, c[0x0][0x2d0], -R105.reuse ;  /* 0x0000b40016047a23 */ /* 0x102fe20000010869 */
[----:B--2---:R-:W-:Y:S02]  /*a280*/  MOV R141, R116 ;  /* 0x00000074008d7202 */ /* 0x004fe40000000f00 */
[----:B------:R-:W-:Y:S05]  /*a290*/  MOV R116, R58 ;  /* 0x0000003a00747202 */ /* 0x000fea0000000f00 */
[----:B------:R1:W-:Y:S01]  /*a2a0*/  MUFU.EX2 R82, R4 ;  /* 0x0000000400527308 */ /* 0x0003e20000000800 */
[----:B------:R-:W-:Y:S02]  /*a2b0*/  FMUL.FTZ R58, R0, R174 ;  /* 0x000000ae003a7220 */ /* 0x000fe40000410000 */
[----:B-1----:R-:W-:Y:S07]  /*a2c0*/  FFMA.FTZ R4, R23, c[0x0][0x2d0], -R105 ;  /* 0x0000b40017047a23 */ /* 0x002fee0000010869 */
[----:B------:R1:W2:Y:S02]  /*a2d0*/  MUFU.EX2 R94, R4 ;  /* 0x00000004005e7308 */ /* 0x0002a40000000800 */
[----:B-1----:R-:W-:Y:S05]  /*a2e0*/  @P1 SHF.R.S32.HI R4, RZ, 0x1f, R242 ;  /* 0x0000001fff041819 */ /* 0x002fea00000114f2 */
[----:B------:R-:W-:Y:S02]  /*a2f0*/  @P1 IMAD R6, R4, c[0x0][0x1e0], RZ ;  /* 0x0000780004061a24 */ /* 0x000fe400078e02ff */
[C---:B------:R-:W-:Y:S04]  /*a300*/  @P1 IMAD.WIDE.U32 R4, R242.reuse, c[0x0][0x1e0], RZ ;  /* 0x00007800f2041a25 */ /* 0x040fe800078e00ff */
[----:B------:R-:W-:Y:S01]  /*a310*/  @P1 IMAD R8, R242, c[0x0][0x1e4], R6 ;  /* 0x00007900f2081a24 */ /* 0x000fe200078e0206 */
[----:B------:R-:W-:Y:S02]  /*a320*/  @P1 MOV R6, R38 ;  /* 0x0000002600061202 */ /* 0x000fe40000000f00 */
[----:B------:R-:W-:Y:S02]  /*a330*/  MOV R38, c[0x0][0x1e0] ;  /* 0x0000780000267a02 */ /* 0x000fe40000000f00 */
[----:B------:R-:W-:Y:S01]  /*a340*/  @P1 IADD3 R5, R5, R8, RZ ;  /* 0x0000000805051210 */ /* 0x000fe20007ffe0ff */
[----:B------:R-:W-:Y:S01]  /*a350*/  @P1 IMAD.WIDE.U32 R6, R4, 0x70, R6 ;  /* 0x0000007004061825 */ /* 0x000fe200078e0006 */
[C---:B------:R-:W-:Y:S02]  /*a360*/  @P1 SHF.L.U32 R15, R38.reuse, 0x5, RZ ;  /* 0x00000005260f1819 */ /* 0x040fe400000006ff */
[----:B------:R-:W-:Y:S01]  /*a370*/  @P1 SHF.L.U64.HI R14, R38, 0x5, R39 ;  /* 0x00000005260e1819 */ /* 0x000fe20000010227 */
[----:B------:R-:W-:Y:S01]  /*a380*/  @P1 IMAD R5, R5, 0x70, RZ ;  /* 0x0000007005051824 */ /* 0x000fe200078e02ff */
[----:B------:R-:W-:Y:S01]  /*a390*/  @P1 LEA R4, P3, R6, c[0x0][0x1c8], 0x1 ;  /* 0x0000720006041a11 */ /* 0x000fe200078608ff */
[--C-:B------:R-:W-:Y:S02]  /*a3a0*/  FFMA.FTZ R8, R24, c[0x0][0x2d0], -R106.reuse ;  /* 0x0000b40018087a23 */ /* 0x100fe4000001086a */
[----:B------:R-:W-:Y:S01]  /*a3b0*/  FFMA.FTZ R24, R201, c[0x0][0x2d0], -R105 ;  /* 0x0000b400c9187a23 */ /* 0x000fe20000010869 */
[----:B------:R-:W-:Y:S01]  /*a3c0*/  @P1 IADD3 R5, R7, R5, RZ ;  /* 0x0000000507051210 */ /* 0x000fe20007ffe0ff */
[----:B------:R1:W-:Y:S01]  /*a3d0*/  MUFU.EX2 R32, R8 ;  /* 0x0000000800207308 */ /* 0x0003e20000000800 */
[----:B------:R-:W-:Y:S02]  /*a3e0*/  MOV R201, R252 ;  /* 0x000000fc00c97202 */ /* 0x000fe40000000f00 */
[----:B------:R-:W-:Y:S01]  /*a3f0*/  @P1 LEA.HI.X R5, R6, c[0x0][0x1cc], R5, 0x1, P3 ;  /* 0x0000730006051a11 */ /* 0x000fe200018f0c05 */
[--C-:B------:R-:W-:Y:S02]  /*a400*/  FFMA.FTZ R6, R28, c[0x0][0x2d0], -R106.reuse ;  /* 0x0000b4001c067a23 */ /* 0x100fe4000001086a */
[----:B------:R-:W-:Y:S02]  /*a410*/  FFMA.FTZ R28, R50, c[0x0][0x2d0], -R105 ;  /* 0x0000b400321c7a23 */ /* 0x000fe40000010869 */
[----:B------:R3:W-:Y:S01]  /*a420*/  @P1 LDGSTS.E.BYPASS.LTC128B.128 [R241+0x3900], [R4.64], !P0 ;  /* 0x0390000004f11fae */ /* 0x0007e2000c101d48 */
[----:B------:R-:W-:Y:S01]  /*a430*/  FMUL.FTZ R50, R72, R166 ;  /* 0x000000a648327220 */ /* 0x000fe20000410000 */
[----:B------:R4:W-:Y:S01]  /*a440*/  MUFU.EX2 R35, R6 ;  /* 0x0000000600237308 */ /* 0x0009e20000000800 */
[-C--:B-1----:R-:W-:Y:S04]  /*a450*/  @P1 IADD3 R8, P2, R4, R15.reuse, RZ ;  /* 0x0000000f04081210 */ /* 0x082fe80007f5e0ff */
[-C--:B------:R-:W-:Y:S02]  /*a460*/  @P1 IADD3.X R9, R5, R14.reuse, RZ, P2, !PT ;  /* 0x0000000e05091210 */ /* 0x080fe400017fe4ff */
[-C--:B------:R-:W-:Y:S03]  /*a470*/  @P1 IADD3 R12, P4, R8, R15.reuse, RZ ;  /* 0x0000000f080c1210 */ /* 0x080fe60007f9e0ff */
[----:B------:R1:W-:Y:S01]  /*a480*/  @P1 LDGSTS.E.BYPASS.LTC128B.128 [R241+0x4100], [R8.64], !P0 ;  /* 0x0410000008f11fae */ /* 0x0003e2000c101d48 */
[-C--:B------:R-:W-:Y:S01]  /*a490*/  @P1 IADD3.X R13, R9, R14.reuse, RZ, P4, !PT ;  /* 0x0000000e090d1210 */ /* 0x080fe200027fe4ff */
[--C-:B---3--:R-:W-:Y:S01]  /*a4a0*/  FFMA.FTZ R4, R29, c[0x0][0x2d0], -R106.reuse ;  /* 0x0000b4001d047a23 */ /* 0x108fe2000001086a */
[----:B------:R-:W-:Y:S01]  /*a4b0*/  @P1 IADD3 R10, P3, R12, R15, RZ ;  /* 0x0000000f0c0a1210 */ /* 0x000fe20007f7e0ff */
[----:B------:R-:W-:Y:S02]  /*a4c0*/  FMUL.FTZ R29, R69, R145 ;  /* 0x00000091451d7220 */ /* 0x000fe40000410000 */
[----:B------:R3:W2:Y:S01]  /*a4d0*/  MUFU.EX2 R33, R4 ;  /* 0x0000000400217308 */ /* 0x0006a20000000800 */
[-C--:B------:R-:W-:Y:S01]  /*a4e0*/  @P1 IADD3.X R11, R13, R14.reuse, RZ, P3, !PT ;  /* 0x0000000e0d0b1210 */ /* 0x080fe20001ffe4ff */
[----:B------:R2:W-:Y:S01]  /*a4f0*/  @P1 LDGSTS.E.BYPASS.LTC128B.128 [R241+0x4900], [R12.64], !P0 ;  /* 0x049000000cf11fae */ /* 0x0005e2000c101d48 */
[-C--:B----4-:R-:W-:Y:S04]  /*a500*/  @P1 IADD3 R6, P2, R10, R15.reuse, RZ ;  /* 0x0000000f0a061210 */ /* 0x090fe80007f5e0ff */
[----:B------:R-:W-:Y:S03]  /*a510*/  @P1 IADD3.X R7, R11, R14, RZ, P2, !PT ;  /* 0x0000000e0b071210 */ /* 0x000fe600017fe4ff */
[----:B------:R4:W-:Y:S08]  /*a520*/  @P1 LDGSTS.E.BYPASS.LTC128B.128 [R241+0x5100], [R10.64], !P0 ;  /* 0x051000000af11fae */ /* 0x0009f0000c101d48 */
[----:B------:R4:W-:Y:S01]  /*a530*/  @P1 LDGSTS.E.BYPASS.LTC128B.128 [R241+0x5900], [R6.64], !P0 ;  /* 0x0590000006f11fae */ /* 0x0009e2000c101d48 */
[----:B-1----:R-:W-:Y:S02]  /*a540*/  FFMA.FTZ R9, R26, c[0x0][0x2d0], -R3 ;  /* 0x0000b4001a097a23 */ /* 0x002fe40000010803 */
[----:B------:R-:W-:Y:S01]  /*a550*/  FMUL.FTZ R26, R0, R142 ;  /* 0x0000008e001a7220 */ /* 0x000fe20000410000 */
[----:B---3--:R-:W-:Y:S01]  /*a560*/  @P1 IADD3 R4, P3, R6, R15, RZ ;  /* 0x0000000f06041210 */ /* 0x008fe20007f7e0ff */
[----:B------:R1:W-:Y:S01]  /*a570*/  MUFU.EX2 R195, R9 ;  /* 0x0000000900c37308 */ /* 0x0003e20000000800 */
[----:B------:R-:W-:Y:S02]  /*a580*/  MOV R142, R91 ;  /* 0x0000005b008e7202 */ /* 0x000fe40000000f00 */
[----:B------:R-:W-:Y:S01]  /*a590*/  @P1 IADD3.X R5, R7, R14, RZ, P3, !PT ;  /* 0x0000000e07051210 */ /* 0x000fe20001ffe4ff */
[----:B--2---:R-:W-:Y:S01]  /*a5a0*/  FFMA.FTZ R12, R48, c[0x0][0x2d0], -R103 ;  /* 0x0000b400300c7a23 */ /* 0x004fe20000010867 */
[----:B------:R-:W-:Y:S01]  /*a5b0*/  @P1 IADD3 R8, P2, R4, R15, RZ ;  /* 0x0000000f04081210 */ /* 0x000fe20007f5e0ff */
[----:B------:R-:W-:Y:S01]  /*a5c0*/  FMUL.FTZ R13, R69, R129 ;  /* 0x00000081450d7220 */ /* 0x000fe20000410000 */
[----:B------:R-:W-:Y:S01]  /*a5d0*/  MOV R129, R94 ;  /* 0x0000005e00817202 */ /* 0x000fe20000000f00 */
[----:B------:R2:W-:Y:S01]  /*a5e0*/  @P1 LDGSTS.E.BYPASS.LTC128B.128 [R241+0x6100], [R4.64], !P0 ;  /* 0x0610000004f11fae */ /* 0x0005e2000c101d48 */
[C---:B------:R-:W-:Y:S01]  /*a5f0*/  FMUL.FTZ R15, R0.reuse, R131 ;  /* 0x00000083000f7220 */ /* 0x040fe20000410000 */
[----:B------:R-:W-:Y:S01]  /*a600*/  MOV R131, R83 ;  /* 0x0000005300837202 */ /* 0x000fe20000000f00 */
[--C-:B------:R-:W-:Y:S02]  /*a610*/  FFMA.FTZ R48, R45, c[0x0][0x2d0], -R106.reuse ;  /* 0x0000b4002d307a23 */ /* 0x100fe4000001086a */
[C---:B----4-:R-:W-:Y:S01]  /*a620*/  FMUL.FTZ R10, R0.reuse, R122 ;  /* 0x0000007a000a7220 */ /* 0x050fe20000410000 */
[----:B------:R-:W-:Y:S01]  /*a630*/  MOV R122, R95 ;  /* 0x0000005f007a7202 */ /* 0x000fe20000000f00 */
[----:B------:R-:W-:Y:S01]  /*a640*/  FMUL.FTZ R11, R0, R123 ;  /* 0x0000007b000b7220 */ /* 0x000fe20000410000 */
[----:B------:R-:W-:Y:S01]  /*a650*/  MOV R123, R34 ;  /* 0x00000022007b7202 */ /* 0x000fe20000000f00 */
[C---:B------:R-:W-:Y:S01]  /*a660*/  FMUL.FTZ R34, R72.reuse, R150 ;  /* 0x0000009648227220 */ /* 0x040fe20000410000 */
[----:B------:R-:W-:Y:S01]  /*a670*/  MOV R150, R218 ;  /* 0x000000da00967202 */ /* 0x000fe20000000f00 */
[----:B------:R-:W-:Y:S01]  /*a680*/  FMUL.FTZ R45, R69, R161 ;  /* 0x000000a1452d7220 */ /* 0x000fe20000410000 */
[----:B------:R-:W-:Y:S01]  /*a690*/  MOV R161, R85 ;  /* 0x0000005500a17202 */ /* 0x000fe20000000f00 */
[--C-:B------:R-:W-:Y:S02]  /*a6a0*/  FFMA.FTZ R6, R27, c[0x0][0x2d0], -R3.reuse ;  /* 0x0000b4001b067a23 */ /* 0x100fe40000010803 */
[----:B------:R-:W-:Y:S01]  /*a6b0*/  FMUL.FTZ R7, R72, R127 ;  /* 0x0000007f48077220 */ /* 0x000fe20000410000 */
[----:B-1----:R-:W-:Y:S01]  /*a6c0*/  @P1 IADD3.X R9, R5, R14, RZ, P2, !PT ;  /* 0x0000000e05091210 */ /* 0x002fe200017fe4ff */
[----:B------:R1:W-:Y:S01]  /*a6d0*/  MUFU.EX2 R194, R6 ;  /* 0x0000000600c27308 */ /* 0x0003e20000000800 */
[C---:B------:R-:W-:Y:S01]  /*a6e0*/  FMUL.FTZ R14, R0.reuse, R130 ;  /* 0x00000082000e7220 */ /* 0x040fe20000410000 */
[----:B------:R-:W-:Y:S01]  /*a6f0*/  MOV R130, R33 ;  /* 0x0000002100827202 */ /* 0x000fe20000000f00 */
[C---:B------:R-:W-:Y:S01]  /*a700*/  FMUL.FTZ R27, R0.reuse, R143 ;  /* 0x0000008f001b7220 */ /* 0x040fe20000410000 */
[----:B------:R3:W-:Y:S01]  /*a710*/  @P1 LDGSTS.E.BYPASS.LTC128B.128 [R241+0x6900], [R8.64], !P0 ;  /* 0x0690000008f11fae */ /* 0x0007e2000c101d48 */
[C---:B------:R-:W-:Y:S01]  /*a720*/  FMUL.FTZ R33, R73.reuse, R149 ;  /* 0x0000009549217220 */ /* 0x040fe20000410000 */
[----:B------:R-:W-:Y:S01]  /*a730*/  MOV R143, R43 ;  /* 0x0000002b008f7202 */ /* 0x000fe20000000f00 */
[----:B------:R-:W-:Y:S01]  /*a740*/  FMUL.FTZ R43, R0, R159 ;  /* 0x0000009f002b7220 */ /* 0x000fe20000410000 */
[----:B------:R-:W-:Y:S01]  /*a750*/  MOV R149, R86 ;  /* 0x0000005600957202 */ /* 0x000fe20000000f00 */
[--C-:B--2---:R-:W-:Y:S01]  /*a760*/  FFMA.FTZ R4, R30, c[0x0][0x2d0], -R3.reuse ;  /* 0x0000b4001e047a23 */ /* 0x104fe20000010803 */
[----:B------:R2:W-:Y:S02]  /*a770*/  MUFU.EX2 R127, R24 ;  /* 0x00000018007f7308 */ /* 0x0005e40000000800 */
[----:B------:R-:W4:Y:S01]  /*a780*/  LDSM.16.MT88.4 R20, [R224+0x100] ;  /* 0x00010000e014783b */ /* 0x000f220000004200 */
[----:B------:R-:W-:Y:S01]  /*a790*/  FMUL.FTZ R5, R73, R125 ;  /* 0x0000007d49057220 */ /* 0x000fe20000410000 */
[----:B------:R-:W-:Y:S01]  /*a7a0*/  MOV R125, R35 ;  /* 0x00000023007d7202 */ /* 0x000fe20000000f00 */
[----:B------:R-:W-:Y:S01]  /*a7b0*/  FMUL.FTZ R30, R0, R146 ;  /* 0x00000092001e7220 */ /* 0x000fe20000410000 */
[----:B------:R-:W-:Y:S01]  /*a7c0*/  MOV R159, R90 ;  /* 0x0000005a009f7202 */ /* 0x000fe20000000f00 */
[----:B------:R-:W-:Y:S01]  /*a7d0*/  FMUL.FTZ R35, R72, R151 ;  /* 0x0000009748237220 */ /* 0x000fe20000410000 */
[----:B------:R-:W-:Y:S01]  /*a7e0*/  MOV R151, R59 ;  /* 0x0000003b00977202 */ /* 0x000fe20000000f00 */
[----:B------:R-:W-:Y:S01]  /*a7f0*/  FMUL.FTZ R59, R0, R175 ;  /* 0x000000af003b7220 */ /* 0x000fe20000410000 */
[----:B------:R-:W-:Y:S01]  /*a800*/  LDSM.16.MT88.4 R52, [R225+0x100] ;  /* 0x00010000e134783b */ /* 0x000fe20000004200 */
[----:B------:R4:W-:Y:S01]  /*a810*/  MUFU.EX2 R196, R4 ;  /* 0x0000000400c47308 */ /* 0x0009e20000000800 */
[----:B------:R-:W-:Y:S01]  /*a820*/  MOV R166, R161 ;  /* 0x000000a100a67202 */ /* 0x000fe20000000f00 */
[----:B-1----:R-:W-:Y:S01]  /*a830*/  FMUL.FTZ R6, R72, R126 ;  /* 0x0000007e48067220 */ /* 0x002fe20000410000 */
[----:B------:R-:W-:Y:S02]  /*a840*/  MOV R126, R214 ;  /* 0x000000d6007e7202 */ /* 0x000fe40000000f00 */
[----:B------:R-:W-:Y:S02]  /*a850*/  MOV R161, R118 ;  /* 0x0000007600a17202 */ /* 0x000fe40000000f00 */
[----:B------:R-:W0:Y:S01]  /*a860*/  LDGDEPBAR ;  /* 0x00000000000079af */ /* 0x000e220000000000 */
[----:B------:R-:W-:Y:S01]  /*a870*/  MOV R118, R215 ;  /* 0x000000d700767202 */ /* 0x000fe20000000f00 */
[C---:B---3--:R-:W-:Y:S02]  /*a880*/  FMUL.FTZ R8, R69.reuse, R120 ;  /* 0x0000007845087220 */ /* 0x048fe40000410000 */
[C---:B------:R-:W-:Y:S01]  /*a890*/  FMUL.FTZ R9, R69.reuse, R121 ;  /* 0x0000007945097220 */ /* 0x040fe20000410000 */
[----:B------:R1:W-:Y:S01]  /*a8a0*/  MUFU.EX2 R120, R12 ;  /* 0x0000000c00787308 */ /* 0x0003e20000000800 */
[----:B--2---:R-:W-:Y:S01]  /*a8b0*/  FMUL.FTZ R24, R69, R140 ;  /* 0x0000008c45187220 */ /* 0x004fe20000410000 */
[----:B------:R-:W-:Y:S02]  /*a8c0*/  MOV R140, R117 ;  /* 0x00000075008c7202 */ /* 0x000fe40000000f00 */
[----:B------:R-:W-:Y:S06]  /*a8d0*/  MOV R117, R217 ;  /* 0x000000d900757202 */ /* 0x000fec0000000f00 */
[----:B------:R2:W-:Y:S01]  /*a8e0*/  MUFU.EX2 R121, R28 ;  /* 0x0000001c00797308 */ /* 0x0005e20000000800 */
[----:B----4-:R-:W-:Y:S02]  /*a8f0*/  FFMA.FTZ R4, R31, c[0x0][0x2d0], -R3 ;  /* 0x0000b4001f047a23 */ /* 0x010fe40000010803 */
[----:B------:R-:W-:Y:S07]  /*a900*/  FMUL.FTZ R31, R0, R147 ;  /* 0x00000093001f7220 */ /* 0x000fee0000410000 */
[----:B------:R3:W-:Y:S01]  /*a910*/  MUFU.EX2 R197, R4 ;  /* 0x0000000400c57308 */ /* 0x0007e20000000800 */
[C---:B-1----:R-:W-:Y:S09]  /*a920*/  FMUL.FTZ R12, R69.reuse, R128 ;  /* 0x00000080450c7220 */ /* 0x042ff20000410000 */
[----:B------:R-:W-:Y:S01]  /*a930*/  MUFU.EX2 R217, R92 ;  /* 0x0000005c00d97308 */ /* 0x000fe20000000800 */
[----:B--2---:R-:W-:Y:S02]  /*a940*/  FMUL.FTZ R28, R69, R144 ;  /* 0x00000090451c7220 */ /* 0x004fe40000410000 */
[--C-:B---3--:R-:W-:Y:S07]  /*a950*/  FFMA.FTZ R4, R36, c[0x0][0x2d0], -R103.reuse ;  /* 0x0000b40024047a23 */ /* 0x108fee0000010867 */
[----:B------:R1:W2:Y:S02]  /*a960*/  MUFU.EX2 R57, R4 ;  /* 0x0000000400397308 */ /* 0x0002a40000000800 */
[----:B-1----:R-:W-:Y:S01]  /*a970*/  FFMA.FTZ R4, R37, c[0x0][0x2d0], -R103 ;  /* 0x0000b40025047a23 */ /* 0x002fe20000010867 */
[----:B--2---:R-:W-:Y:S01]  /*a980*/  MOV R128, R57 ;  /* 0x0000003900807202 */ /* 0x004fe20000000f00 */
[----:B------:R-:W1:Y:S01]  /*a990*/  LDSM.16.MT88.4 R36, [R227+0x100] ;  /* 0x00010000e324783b */ /* 0x000e620000004200 */
[----:B------:R-:W-:Y:S05]  /*a9a0*/  FMUL.FTZ R57, R69, R173 ;  /* 0x000000ad45397220 */ /* 0x000fea0000410000 */
[----:B------:R2:W3:Y:S02]  /*a9b0*/  MUFU.EX2 R47, R4 ;  /* 0x00000004002f7308 */ /* 0x0004e40000000800 */
[C---:B--2---:R-:W-:Y:S01]  /*a9c0*/  FMUL.FTZ R4, R73.reuse, R124 ;  /* 0x0000007c49047220 */ /* 0x044fe20000410000 */
[----:B---3--:R-:W-:Y:S01]  /*a9d0*/  MOV R146, R47 ;  /* 0x0000002f00927202 */ /* 0x008fe20000000f00 */
[----:B------:R-:W-:Y:S06]  /*a9e0*/  FMUL.FTZ R47, R0, R163 ;  /* 0x000000a3002f7220 */ /* 0x000fec0000410000 */
[----:B------:R2:W-:Y:S01]  /*a9f0*/  MUFU.EX2 R124, R16 ;  /* 0x00000010007c7308 */ /* 0x0005e20000000800 */
[----:B------:R-:W-:Y:S01]  /*aa00*/  MOV R163, R245 ;  /* 0x000000f500a37202 */ /* 0x000fe20000000f00 */
[-C--:B------:R-:W-:Y:S08]  /*aa10*/  HMMA.16816.F32 R4, R76, R20.reuse, R4 ;  /* 0x000000144c04723c */ /* 0x080ff00000001804 */
[----:B------:R3:W-:Y:S01]  /*aa20*/  MUFU.EX2 R245, R48 ;  /* 0x0000003000f57308 */ /* 0x0007e20000000800 */
[C---:B------:R-:W-:Y:S07]  /*aa30*/  HMMA.16816.F32 R8, R64.reuse, R20, R8 ;  /* 0x000000144008723c */ /* 0x040fee0000001808 */
[----:B------:R-:W-:Y:S01]  /*aa40*/  FFMA.FTZ R20, R200, c[0x0][0x2d0], -R105 ;  /* 0x0000b400c8147a23 */ /* 0x000fe20000010869 */
[-C--:B------:R-:W-:Y:S03]  /*aa50*/  HMMA.16816.F32 R12, R64, R22.reuse, R12 ;  /* 0x00000016400c723c */ /* 0x080fe6000000180c */
[----:B------:R4:W1:Y:S01]  /*aa60*/  MUFU.EX2 R56, R20 ;  /* 0x0000001400387308 */ /* 0x0008620000000800 */
[C---:B--2---:R-:W-:Y:S01]  /*aa70*/  FMUL.FTZ R16, R73.reuse, R132 ;  /* 0x0000008449107220 */ /* 0x044fe20000410000 */
[----:B------:R-:W-:Y:S01]  /*aa80*/  MOV R132, R84 ;  /* 0x0000005400847202 */ /* 0x000fe20000000f00 */
[C---:B------:R-:W-:Y:S01]  /*aa90*/  FMUL.FTZ R21, R73.reuse, R137 ;  /* 0x0000008949157220 */ /* 0x040fe20000410000 */
[----:B------:R-:W-:Y:S02]  /*aaa0*/  MOV R137, R82 ;  /* 0x0000005200897202 */ /* 0x000fe40000000f00 */
[----:B------:R-:W-:Y:S02]  /*aab0*/  MOV R200, R219 ;  /* 0x000000db00c87202 */ /* 0x000fe40000000f00 */
[C---:B------:R-:W-:Y:S04]  /*aac0*/  HMMA.16816.F32 R16, R76.reuse, R22, R16 ;  /* 0x000000164c10723c */ /* 0x040fe80000001810 */
[----:B---3--:R-:W-:Y:S01]  /*aad0*/  FMUL.FTZ R48, R73, R164 ;  /* 0x000000a449307220 */ /* 0x008fe20000410000 */
[----:B------:R-:W-:Y:S02]  /*aae0*/  MOV R164, R159 ;  /* 0x0000009f00a47202 */ /* 0x000fe40000000f00 */
[C---:B------:R-:W-:Y:S01]  /*aaf0*/  FMUL.FTZ R22, R72.reuse, R138 ;  /* 0x0000008a48167220 */ /* 0x040fe20000410000 */
[----:B------:R-:W-:Y:S01]  /*ab00*/  MOV R138, R81 ;  /* 0x00000051008a7202 */ /* 0x000fe20000000f00 */
[C---:B------:R-:W-:Y:S01]  /*ab10*/  FMUL.FTZ R23, R72.reuse, R139 ;  /* 0x0000008b48177220 */ /* 0x040fe20000410000 */
[----:B------:R-:W2:Y:S02]  /*ab20*/  LDSM.16.MT88.4 R80, [R226+0x100] ;  /* 0x00010000e250783b */ /* 0x000ea40000004200 */
[----:B------:R-:W-:Y:S01]  /*ab30*/  MOV R139, R60 ;  /* 0x0000003c008b7202 */ /* 0x000fe20000000f00 */
[----:B------:R-:W-:Y:S02]  /*ab40*/  FFMA.FTZ R60, R207, c[0x0][0x2d0], -R3 ;  /* 0x0000b400cf3c7a23 */ /* 0x000fe40000010803 */
[----:B----4-:R-:W-:Y:S01]  /*ab50*/  FMUL.FTZ R20, R73, R136 ;  /* 0x0000008849147220 */ /* 0x010fe20000410000 */
[----:B------:R-:W-:Y:S01]  /*ab60*/  MOV R136, R32 ;  /* 0x0000002000887202 */ /* 0x000fe20000000f00 */
[----:B------:R-:W-:Y:S01]  /*ab70*/  FFMA.FTZ R32, R51, c[0x0][0x2d0], -R105 ;  /* 0x0000b40033207a23 */ /* 0x000fe20000010869 */
[----:B-1----:R-:W-:Y:S01]  /*ab80*/  MOV R147, R56 ;  /* 0x0000003800937202 */ /* 0x002fe20000000f00 */
[--C-:B------:R-:W-:Y:S02]  /*ab90*/  FFMA.FTZ R56, R205, c[0x0][0x2d0], -R3.reuse ;  /* 0x0000b400cd387a23 */ /* 0x100fe40000010803 */
[----:B------:R1:W3:Y:S01]  /*aba0*/  MUFU.EX2 R252, R32 ;  /* 0x0000002000fc7308 */ /* 0x0002e20000000800 */
[-C--:B------:R-:W-:Y:S03]  /*abb0*/  HMMA.16816.F32 R20, R76, R36.reuse, R20 ;  /* 0x000000244c14723c */ /* 0x080fe60000001814 */
[----:B------:R-:W-:Y:S01]  /*abc0*/  FMUL.FTZ R51, R72, R167 ;  /* 0x000000a748337220 */ /* 0x000fe20000410000 */
[----:B------:R-:W-:Y:S02]  /*abd0*/  MOV R167, R162 ;  /* 0x000000a200a77202 */ /* 0x000fe40000000f00 */
[----:B------:R-:W-:Y:S02]  /*abe0*/  MOV R162, R240 ;  /* 0x000000f000a27202 */ /* 0x000fe40000000f00 */
[C---:B------:R-:W-:Y:S01]  /*abf0*/  HMMA.16816.F32 R24, R64.reuse, R36, R24 ;  /* 0x000000244018723c */ /* 0x040fe20000001818 */
[----:B------:R4:W5:Y:S06]  /*ac00*/  LDL.LU R240, [R1+0x68] ;  /* 0x0000680001f07983 */ /* 0x00096c0000300800 */
[--C-:B------:R-:W-:Y:S01]  /*ac10*/  FFMA.FTZ R36, R40, c[0x0][0x2d0], -R106.reuse ;  /* 0x0000b40028247a23 */ /* 0x100fe2000001086a */
[-C--:B------:R-:W-:Y:S03]  /*ac20*/  HMMA.16816.F32 R28, R64, R38.reuse, R28 ;  /* 0x00000026401c723c */ /* 0x080fe6000000181c */
[----:B------:R2:W-:Y:S01]  /*ac30*/  MUFU.EX2 R145, R36 ;  /* 0x0000002400917308 */ /* 0x0005e20000000800 */
[--C-:B------:R-:W-:Y:S02]  /*ac40*/  FFMA.FTZ R40, R41, c[0x0][0x2d0], -R106.reuse ;  /* 0x0000b40029287a23 */ /* 0x100fe4000001086a */
[C---:B------:R-:W-:Y:S02]  /*ac50*/  FMUL.FTZ R37, R73.reuse, R153 ;  /* 0x0000009949257220 */ /* 0x040fe40000410000 */
[----:B-1----:R-:W-:Y:S01]  /*ac60*/  FMUL.FTZ R32, R73, R148 ;  /* 0x0000009449207220 */ /* 0x002fe20000410000 */
[----:B------:R-:W-:Y:S02]  /*ac70*/  MOV R148, R89 ;  /* 0x0000005900947202 */ /* 0x000fe40000000f00 */
[----:B------:R-:W-:Y:S01]  /*ac80*/  LDSM.16.MT88.4 R88, [R227+0x900] ;  /* 0x00090000e358783b */ /* 0x000fe20000004200 */
[----:B------:R-:W-:Y:S01]  /*ac90*/  FMUL.FTZ R41, R69, R157 ;  /* 0x0000009d45297220 */ /* 0x000fe20000410000 */
[----:B------:R-:W-:Y:S01]  /*aca0*/  MOV R157, R87 ;  /* 0x00000057009d7202 */ /* 0x000fe20000000f00 */
[----:B------:R1:W-:Y:S01]  /*acb0*/  MUFU.EX2 R153, R60 ;  /* 0x0000003c00997308 */ /* 0x0003e20000000800 */
[C---:B------:R-:W-:Y:S04]  /*acc0*/  HMMA.16816.F32 R32, R76.reuse, R38, R32 ;  /* 0x000000264c20723c */ /* 0x040fe80000001820 */
[----:B------:R-:W3:Y:S03]  /*acd0*/  LDSM.16.MT88.4 R84, [R224+0x900] ;  /* 0x00090000e054783b */ /* 0x000ee60000004200 */
[C---:B------:R-:W-:Y:S01]  /*ace0*/  FMUL.FTZ R39, R72.reuse, R155 ;  /* 0x0000009b48277220 */ /* 0x040fe20000410000 */
[----:B------:R-:W-:Y:S01]  /*acf0*/  MOV R155, R246 ;  /* 0x000000f6009b7202 */ /* 0x000fe20000000f00 */
[----:B------:R-:W-:Y:S01]  /*ad00*/  FMUL.FTZ R38, R72, R154 ;  /* 0x0000009a48267220 */ /* 0x000fe20000410000 */
[----:B------:R4:W-:Y:S02]  /*ad10*/  MUFU.EX2 R246, R40 ;  /* 0x0000002800f67308 */ /* 0x0009e40000000800 */
[----:B--2---:R-:W-:Y:S07]  /*ad20*/  FMUL.FTZ R36, R73, R152 ;  /* 0x0000009849247220 */ /* 0x004fee0000410000 */
[-C--:B------:R-:W-:Y:S01]  /*ad30*/  HMMA.16816.F32 R36, R76, R52.reuse, R36 ;  /* 0x000000344c24723c */ /* 0x080fe20000001824 */
[----:B------:R2:W-:Y:S02]  /*ad40*/  MUFU.EX2 R154, R56 ;  /* 0x00000038009a7308 */ /* 0x0005e40000000800 */
[C---:B-1----:R-:W-:Y:S02]  /*ad50*/  FMUL.FTZ R60, R69.reuse, R176 ;  /* 0x000000b0453c7220 */ /* 0x042fe40000410000 */
[C---:B----4-:R-:W-:Y:S01]  /*ad60*/  FMUL.FTZ R40, R69.reuse, R156 ;  /* 0x0000009c45287220 */ /* 0x050fe20000410000 */
[----:B------:R-:W-:Y:S01]  /*ad70*/  MOV R156, R42 ;  /* 0x0000002a009c7202 */ /* 0x000fe20000000f00 */
[----:B------:R-:W-:Y:S01]  /*ad80*/  FMUL.FTZ R42, R0, R158 ;  /* 0x0000009e002a7220 */ /* 0x000fe20000410000 */
[----:B------:R-:W-:Y:S02]  /*ad90*/  MOV R158, R93 ;  /* 0x0000005d009e7202 */ /* 0x000fe40000000f00 */
[----:B------:R-:W1:Y:S02]  /*ada0*/  LDSM.16.MT88.4 R92, [R225+0x900] ;  /* 0x00090000e15c783b */ /* 0x000e640000004200 */
[----:B------:R-:W-:Y:S02]  /*adb0*/  MOV R160, R156 ;  /* 0x0000009c00a07202 */ /* 0x000fe40000000f00 */
[----:B------:R-:W-:Y:S01]  /*adc0*/  MOV R156, R155 ;  /* 0x0000009b009c7202 */ /* 0x000fe20000000f00 */
[C---:B------:R-:W-:Y:S04]  /*add0*/  HMMA.16816.F32 R40, R64.reuse, R52, R40 ;  /* 0x000000344028723c */ /* 0x040fe80000001828 */
[----:B------:R-:W-:Y:S01]  /*ade0*/  MOV R155, R234 ;  /* 0x000000ea009b7202 */ /* 0x000fe20000000f00 */
[----:B--2---:R-:W-:Y:S02]  /*adf0*/  FMUL.FTZ R56, R69, R172 ;  /* 0x000000ac45387220 */ /* 0x004fe40000410000 */
[--C-:B------:R-:W-:Y:S01]  /*ae00*/  FFMA.FTZ R52, R204, c[0x0][0x2d0], -R3.reuse ;  /* 0x0000b400cc347a23 */ /* 0x100fe20000010803 */
[-C--:B------:R-:W-:Y:S03]  /*ae10*/  HMMA.16816.F32 R44, R64, R54.reuse, R44 ;  /* 0x00000036402c723c */ /* 0x080fe6000000182c */
[----:B------:R2:W4:Y:S01]  /*ae20*/  MUFU.EX2 R144, R52 ;  /* 0x0000003400907308 */ /* 0x0005220000000800 */
[C---:B------:R-:W-:Y:S01]  /*ae30*/  FMUL.FTZ R53, R73.reuse, R169 ;  /* 0x000000a949357220 */ /* 0x040fe20000410000 */
[----:B------:R-:W-:Y:S02]  /*ae40*/  MOV R204, R166 ;  /* 0x000000a600cc7202 */ /* 0x000fe40000000f00 */
[----:B------:R-:W-:Y:S01]  /*ae50*/  MOV R166, R164 ;  /* 0x000000a400a67202 */ /* 0x000fe20000000f00 */
[C---:B------:R-:W-:Y:S04]  /*ae60*/  HMMA.16816.F32 R48, R76.reuse, R54, R48 ;  /* 0x000000364c30723c */ /* 0x040fe80000001830 */
[----:B------:R-:W-:Y:S03]  /*ae70*/  MOV R164, R162 ;  /* 0x000000a200a47202 */ /* 0x000fe60000000f00 */
[C---:B------:R-:W-:Y:S02]  /*ae80*/  FMUL.FTZ R54, R72.reuse, R170 ;  /* 0x000000aa48367220 */ /* 0x040fe40000410000 */
[----:B------:R-:W-:Y:S03]  /*ae90*/  FMUL.FTZ R55, R72, R171 ;  /* 0x000000ab48377220 */ /* 0x000fe60000410000 */
[C---:B--2---:R-:W-:Y:S07]  /*aea0*/  FMUL.FTZ R52, R73.reuse, R168 ;  /* 0x000000a849347220 */ /* 0x044fee0000410000 */
[-C--:B------:R-:W-:Y:S08]  /*aeb0*/  HMMA.16816.F32 R52, R76, R80.reuse, R52 ;  /* 0x000000504c34723c */ /* 0x080ff00000001834 */
[C---:B------:R-:W-:Y:S07]  /*aec0*/  HMMA.16816.F32 R56, R64.reuse, R80, R56 ;  /* 0x000000504038723c */ /* 0x040fee0000001838 */
[----:B------:R-:W-:Y:S01]  /*aed0*/  FFMA.FTZ R80, R210, c[0x0][0x2d0], -R3 ;  /* 0x0000b400d2507a23 */ /* 0x000fe20000010803 */
[-C--:B------:R-:W-:Y:S03]  /*aee0*/  HMMA.16816.F32 R60, R64, R82.reuse, R60 ;  /* 0x00000052403c723c */ /* 0x080fe6000000183c */
[----:B------:R2:W1:Y:S01]  /*aef0*/  MUFU.EX2 R152, R80 ;  /* 0x0000005000987308 */ /* 0x0004620000000800 */
[----:B------:R-:W-:Y:S03]  /*af00*/  F2FP.PACK_AB R81, R194, R195 ;  /* 0x000000c3c251723e */ /* 0x000fe600000000ff */
[C---:B------:R-:W-:Y:S02]  /*af10*/  FMUL.FTZ R64, R73.reuse, R180 ;  /* 0x000000b449407220 */ /* 0x040fe40000410000 */
[----:B------:R-:W-:Y:S03]  /*af20*/  FMUL.FTZ R65, R73, R181 ;  /* 0x000000b549417220 */ /* 0x000fe60000410000 */
[C---:B------:R-:W-:Y:S02]  /*af30*/  FMUL.FTZ R66, R72.reuse, R182 ;  /* 0x000000b648427220 */ /* 0x040fe40000410000 */
[----:B------:R-:W-:Y:S07]  /*af40*/  FMUL.FTZ R67, R72, R183 ;  /* 0x000000b748437220 */ /* 0x000fee0000410000 */
[----:B------:R-:W-:Y:S04]  /*af50*/  HMMA.16816.F32 R64, R76, R82, R64 ;  /* 0x000000524c40723c */ /* 0x000fe80000001840 */
[--C-:B--2---:R-:W-:Y:S03]  /*af60*/  FFMA.FTZ R80, R206, c[0x0][0x2d0], -R103.reuse ;  /* 0x0000b400ce507a23 */ /* 0x104fe60000010867 */
[----:B------:R-:W-:Y:S02]  /*af70*/  F2FP.PACK_AB R76, R131, R138 ;  /* 0x0000008a834c723e */ /* 0x000fe400000000ff */
[----:B------:R-:W-:Y:S01]  /*af80*/  F2FP.PACK_AB R78, R141, R122 ;  /* 0x0000007a8d4e723e */ /* 0x000fe200000000ff */
[----:B------:R2:W-:Y:S02]  /*af90*/  MUFU.EX2 R220, R80 ;  /* 0x0000005000dc7308 */ /* 0x0005e40000000800 */
[----:B------:R-:W-:Y:S02]  /*afa0*/  F2FP.PACK_AB R77, R129, R137 ;  /* 0x00000089814d723e */ /* 0x000fe400000000ff */
[----:B------:R-:W-:Y:S02]  /*afb0*/  F2FP.PACK_AB R79, R140, R126 ;  /* 0x0000007e8c4f723e */ /* 0x000fe400000000ff */
[----:B------:R-:W-:Y:S02]  /*afc0*/  F2FP.PACK_AB R82, R130, R125 ;  /* 0x0000007d8252723e */ /* 0x000fe400000000ff */
[----:B------:R-:W-:Y:S03]  /*afd0*/  F2FP.PACK_AB R83, R197, R196 ;  /* 0x000000c4c553723e */ /* 0x000fe600000000ff */
[-C--:B---3--:R-:W-:Y:S03]  /*afe0*/  HMMA.16816.F32 R4, R76, R84.reuse, R4 ;  /* 0x000000544c04723c */ /* 0x088fe60000001804 */
[--C-:B--2---:R-:W-:Y:S04]  /*aff0*/  FFMA.FTZ R80, R208, c[0x0][0x2d0], -R103.reuse ;  /* 0x0000b400d0507a23 */ /* 0x104fe80000010867 */
[----:B------:R2:W-:Y:S02]  /*b000*/  MUFU.EX2 R219, R80 ;  /* 0x0000005000db7308 */ /* 0x0005e40000000800 */
[----:B--2---:R-:W-:Y:S07]  /*b010*/  F2FP.PACK_AB R80, R123, R136 ;  /* 0x000000887b50723e */ /* 0x004fee00000000ff */
[C---:B------:R-:W-:Y:S07]  /*b020*/  HMMA.16816.F32 R8, R80.reuse, R84, R8 ;  /* 0x000000545008723c */ /* 0x040fee0000001808 */
[----:B------:R-:W-:Y:S01]  /*b030*/  FFMA.FTZ R84, R202, c[0x0][0x2d0], -R103 ;  /* 0x0000b400ca547a23 */ /* 0x000fe20000010867 */
[-C--:B------:R-:W-:Y:S03]  /*b040*/  HMMA.16816.F32 R12, R80, R86.reuse, R12 ;  /* 0x00000056500c723c */ /* 0x080fe6000000180c */
[----:B------:R2:W-:Y:S05]  /*b050*/  MUFU.EX2 R218, R84 ;  /* 0x0000005400da7308 */ /* 0x0005ea0000000800 */
[C---:B------:R-:W-:Y:S08]  /*b060*/  HMMA.16816.F32 R16, R76.reuse, R86, R16 ;  /* 0x000000564c10723c */ /* 0x040ff00000001810 */
[-C--:B------:R-:W-:Y:S08]  /*b070*/  HMMA.16816.F32 R20, R76, R88.reuse, R20 ;  /* 0x000000584c14723c */ /* 0x080ff00000001814 */
[C---:B------:R-:W-:Y:S04]  /*b080*/  HMMA.16816.F32 R24, R80.reuse, R88, R24 ;  /* 0x000000585018723c */ /* 0x040fe80000001818 */
[--C-:B--2---:R-:W-:Y:S03]  /*b090*/  FFMA.FTZ R84, R216, c[0x0][0x2d0], -R105.reuse ;  /* 0x0000b400d8547a23 */ /* 0x104fe60000010869 */
[--C-:B------:R-:W-:Y:S01]  /*b0a0*/  FFMA.FTZ R88, R211, c[0x0][0x2d0], -R105.reuse ;  /* 0x0000b400d3587a23 */ /* 0x100fe20000010869 */
[-C--:B------:R-:W-:Y:S01]  /*b0b0*/  HMMA.16816.F32 R28, R80, R90.reuse, R28 ;  /* 0x0000005a501c723c */ /* 0x080fe2000000181c */
[----:B------:R2:W-:Y:S07]  /*b0c0*/  MUFU.EX2 R214, R84 ;  /* 0x0000005400d67308 */ /* 0x0005ee0000000800 */
[C---:B------:R-:W-:Y:S03]  /*b0d0*/  HMMA.16816.F32 R32, R76.reuse, R90, R32 ;  /* 0x0000005a4c20723c */ /* 0x040fe60000001820 */
[----:B------:R3:W-:Y:S05]  /*b0e0*/  MUFU.EX2 R215, R88 ;  /* 0x0000005800d77308 */ /* 0x0007ea0000000800 */
[-C--:B-1----:R-:W-:Y:S08]  /*b0f0*/  HMMA.16816.F32 R36, R76, R92.reuse, R36 ;  /* 0x0000005c4c24723c */ /* 0x082ff00000001824 */
[C---:B------:R-:W-:Y:S04]  /*b100*/  HMMA.16816.F32 R40, R80.reuse, R92, R40 ;  /* 0x0000005c5028723c */ /* 0x040fe80000001828 */
[--C-:B--2---:R-:W-:Y:S01]  /*b110*/  FFMA.FTZ R84, R163, c[0x0][0x2d0], -R105.reuse ;  /* 0x0000b400a3547a23 */ /* 0x104fe20000010869 */
[----:B------:R-:W-:Y:S02]  /*b120*/  MOV R163, R158 ;  /* 0x0000009e00a37202 */ /* 0x000fe40000000f00 */
[----:B------:R-:W-:Y:S01]  /*b130*/  MOV R158, R233 ;  /* 0x000000e9009e7202 */ /* 0x000fe20000000f00 */
[-C--:B------:R-:W-:Y:S01]  /*b140*/  HMMA.16816.F32 R44, R80, R94.reuse, R44 ;  /* 0x0000005e502c723c */ /* 0x080fe2000000182c */
[----:B------:R1:W-:Y:S01]  /*b150*/  MUFU.EX2 R216, R84 ;  /* 0x0000005400d87308 */ /* 0x0003e20000000800 */
[----:B------:R2:W5:Y:S02]  /*b160*/  LDL.LU R233, [R1+0x64] ;  /* 0x0000640001e97983 */ /* 0x0005640000300800 */
[--C-:B---3--:R-:W-:Y:S01]  /*b170*/  FFMA.FTZ R88, R167, c[0x0][0x2d0], -R106.reuse ;  /* 0x0000b400a7587a23 */ /* 0x108fe2000001086a */
[----:B------:R-:W-:Y:S01]  /*b180*/  MOV R167, R165 ;  /* 0x000000a500a77202 */ /* 0x000fe20000000f00 */
[----:B------:R2:W5:Y:S01]  /*b190*/  LDL.LU R234, [R1+0x60] ;  /* 0x0000600001ea7983 */ /* 0x0005620000300800 */
[----:B------:R-:W-:Y:S01]  /*b1a0*/  MOV R165, R163 ;  /* 0x000000a300a57202 */ /* 0x000fe20000000f00 */
[C---:B------:R-:W-:Y:S04]  /*b1b0*/  HMMA.16816.F32 R48, R76.reuse, R94, R48 ;  /* 0x0000005e4c30723c */ /* 0x040fe80000001830 */
[----:B------:R-:W-:Y:S02]  /*b1c0*/  MOV R163, R155 ;  /* 0x0000009b00a37202 */ /* 0x000fe40000000f00 */
[----:B------:R3:W-:Y:S01]  /*b1d0*/  MUFU.EX2 R155, R88 ;  /* 0x00000058009b7308 */ /* 0x0007e20000000800 */
[----:B------:R-:W-:Y:S02]  /*b1e0*/  MOV R162, R158 ;  /* 0x0000009e00a27202 */ /* 0x000fe40000000f00 */
[----:B------:R-:W-:Y:S03]  /*b1f0*/  MOV R158, R151 ;  /* 0x00000097009e7202 */ /* 0x000fe60000000f00 */
[----:B------:R-:W-:Y:S02]  /*b200*/  MOV R151, R150 ;  /* 0x0000009600977202 */ /* 0x000fe40000000f00 */
[----:B------:R-:W-:Y:S02]  /*b210*/  MOV R205, R167 ;  /* 0x000000a700cd7202 */ /* 0x000fe40000000f00 */
[----:B------:R-:W-:Y:S01]  /*b220*/  MOV R167, R165 ;  /* 0x000000a500a77202 */ /* 0x000fe20000000f00 */
[----:B-1----:R-:W-:Y:S01]  /*b230*/  FFMA.FTZ R84, R209, c[0x0][0x2d0], -R105 ;  /* 0x0000b400d1547a23 */ /* 0x002fe20000010869 */
[----:B------:R-:W-:Y:S02]  /*b240*/  MOV R165, R163 ;  /* 0x000000a300a57202 */ /* 0x000fe40000000f00 */
[----:B------:R-:W-:Y:S01]  /*b250*/  MOV R163, R151 ;  /* 0x0000009700a37202 */ /* 0x000fe20000000f00 */
[----:B------:R1:W-:Y:S01]  /*b260*/  MUFU.EX2 R159, R84 ;  /* 0x00000054009f7308 */ /* 0x0003e20000000800 */
[----:B------:R-:W-:Y:S02]  /*b270*/  MOV R150, R200 ;  /* 0x000000c800967202 */ /* 0x000fe40000000f00 */
[----:B------:R-:W-:Y:S02]  /*b280*/  MOV R200, R119 ;  /* 0x0000007700c87202 */ /* 0x000fe40000000f00 */
[----:B------:R-:W-:Y:S01]  /*b290*/  MOV R151, R150 ;  /* 0x0000009600977202 */ /* 0x000fe20000000f00 */
[----:B------:R2:W5:Y:S01]  /*b2a0*/  LDL.LU R119, [R1+0x5c] ;  /* 0x00005c0001777983 */ /* 0x0005620000300800 */
[----:B------:R-:W-:Y:S01]  /*b2b0*/  MOV R150, R132 ;  /* 0x0000008400967202 */ /* 0x000fe20000000f00 */
[--C-:B---3--:R-:W-:Y:S01]  /*b2c0*/  FFMA.FTZ R88, R204, c[0x0][0x2d0], -R106.reuse ;  /* 0x0000b400cc587a23 */ /* 0x108fe2000001086a */
[----:B------:R-:W-:Y:S02]  /*b2d0*/  MOV R204, R166 ;  /* 0x000000a600cc7202 */ /* 0x000fe40000000f00 */
[----:B------:R-:W-:Y:S02]  /*b2e0*/  MOV R166, R164 ;  /* 0x000000a400a67202 */ /* 0x000fe40000000f00 */
[----:B------:R-:W-:Y:S02]  /*b2f0*/  MOV R164, R158 ;  /* 0x0000009e00a47202 */ /* 0x000fe40000000f00 */
[----:B------:R3:W-:Y:S01]  /*b300*/  MUFU.EX2 R158, R88 ;  /* 0x00000058009e7308 */ /* 0x0007e20000000800 */
[----:B------:R-:W-:Y:S02]  /*b310*/  MOV R132, R192 ;  /* 0x000000c000847202 */ /* 0x000fe40000000f00 */
[----:B------:R-:W-:Y:S02]  /*b320*/  MOV R192, R230 ;  /* 0x000000e600c07202 */ /* 0x000fe40000000f00 */
[----:B------:R2:W5:Y:S04]  /*b330*/  LDL.LU R230, [R1+0x58] ;  /* 0x0000580001e67983 */ /* 0x0005680000300800 */
[----:B-1----:R-:W1:Y:S01]  /*b340*/  LDSM.16.MT88.4 R84, [R226+0x900] ;  /* 0x00090000e254783b */ /* 0x002e620000004200 */
[--C-:B---3--:R-:W-:Y:S01]  /*b350*/  FFMA.FTZ R88, R205, c[0x0][0x2d0], -R106.reuse ;  /* 0x0000b400cd587a23 */ /* 0x108fe2000001086a */
[----:B------:R-:W-:Y:S02]  /*b360*/  MOV R205, R204 ;  /* 0x000000cc00cd7202 */ /* 0x000fe40000000f00 */
        /* <DEDUP_REMOVED lines=8> */
[----:B------:R3:W-:Y:S01]  /*b3f0*/  MUFU.EX2 R213, R88 ;  /* 0x0000005800d57308 */ /* 0x0007e20000000800 */
[-C--:B-1----:R-:W-:Y:S08]  /*b400*/  HMMA.16816.F32 R52, R76, R84.reuse, R52 ;  /* 0x000000544c34723c */ /* 0x082ff00000001834 */
[C---:B------:R-:W-:Y:S08]  /*b410*/  HMMA.16816.F32 R56, R80.reuse, R84, R56 ;  /* 0x000000545038723c */ /* 0x040ff00000001838 */
[-C--:B------:R-:W-:Y:S04]  /*b420*/  HMMA.16816.F32 R60, R80, R86.reuse, R60 ;  /* 0x00000056503c723c */ /* 0x080fe8000000183c */
[--C-:B---3--:R-:W-:Y:S01]  /*b430*/  FFMA.FTZ R88, R205, c[0x0][0x2d0], -R106.reuse ;  /* 0x0000b400cd587a23 */ /* 0x108fe2000001086a */
[----:B------:R-:W-:Y:S02]  /*b440*/  MOV R205, R204 ;  /* 0x000000cc00cd7202 */ /* 0x000fe40000000f00 */
[----:B------:R-:W-:Y:S01]  /*b450*/  MOV R204, R167 ;  /* 0x000000a700cc7202 */ /* 0x000fe20000000f00 */
[----:B------:R-:W-:Y:S04]  /*b460*/  HMMA.16816.F32 R64, R76, R86, R64 ;  /* 0x000000564c40723c */ /* 0x000fe80000001840 */
[----:B------:R-:W-:Y:S01]  /*b470*/  MOV R167, R166 ;  /* 0x000000a600a77202 */ /* 0x000fe20000000f00 */
[--C-:B------:R-:W-:Y:S01]  /*b480*/  FFMA.FTZ R92, R205, c[0x0][0x2d0], -R3.reuse ;  /* 0x0000b400cd5c7a23 */ /* 0x100fe20000010803 */
[----:B------:R-:W-:Y:S02]  /*b490*/  MOV R166, R165 ;  /* 0x000000a500a67202 */ /* 0x000fe40000000f00 */
[----:B------:R-:W-:Y:S04]  /*b4a0*/  MOV R165, R164 ;  /* 0x000000a400a57202 */ /* 0x000fe80000000f00 */
[----:B------:R-:W-:Y:S02]  /*b4b0*/  MOV R164, R163 ;  /* 0x000000a300a47202 */ /* 0x000fe40000000f00 */
[----:B------:R-:W-:Y:S01]  /*b4c0*/  MOV R205, R204 ;  /* 0x000000cc00cd7202 */ /* 0x000fe20000000f00 */
[----:B------:R1:W3:Y:S01]  /*b4d0*/  MUFU.EX2 R163, R88 ;  /* 0x0000005800a37308 */ /* 0x0002e20000000800 */
[----:B------:R-:W-:Y:S02]  /*b4e0*/  MOV R204, R167 ;  /* 0x000000a700cc7202 */ /* 0x000fe40000000f00 */
[----:B------:R-:W-:Y:S01]  /*b4f0*/  MOV R167, R166 ;  /* 0x000000a600a77202 */ /* 0x000fe20000000f00 */
[--C-:B------:R-:W-:Y:S01]  /*b500*/  FFMA.FTZ R84, R205, c[0x0][0x2d0], -R3.reuse ;  /* 0x0000b400cd547a23 */ /* 0x100fe20000010803 */
[----:B------:R-:W-:Y:S02]  /*b510*/  MOV R166, R165 ;  /* 0x000000a500a67202 */ /* 0x000fe40000000f00 */
[----:B------:R-:W-:Y:S02]  /*b520*/  MOV R165, R164 ;  /* 0x000000a400a57202 */ /* 0x000fe40000000f00 */
[----:B------:R-:W-:Y:S02]  /*b530*/  MOV R164, R157 ;  /* 0x0000009d00a47202 */ /* 0x000fe40000000f00 */
[----:B------:R2:W-:Y:S01]  /*b540*/  MUFU.EX2 R157, R92 ;  /* 0x0000005c009d7308 */ /* 0x0005e20000000800 */
[----:B------:R-:W-:Y:S02]  /*b550*/  MOV R205, R204 ;  /* 0x000000cc00cd7202 */ /* 0x000fe40000000f00 */
[----:B------:R-:W-:Y:S02]  /*b560*/  MOV R204, R167 ;  /* 0x000000a700cc7202 */ /* 0x000fe40000000f00 */
[----:B------:R-:W-:Y:S02]  /*b570*/  MOV R167, R166 ;  /* 0x000000a600a77202 */ /* 0x000fe40000000f00 */
[----:B------:R-:W-:Y:S02]  /*b580*/  MOV R166, R165 ;  /* 0x000000a500a67202 */ /* 0x000fe40000000f00 */
[----:B------:R-:W-:Y:S02]  /*b590*/  MOV R165, R164 ;  /* 0x000000a400a57202 */ /* 0x000fe40000000f00 */
[----:B------:R-:W-:Y:S01]  /*b5a0*/  MOV R164, R161 ;  /* 0x000000a100a47202 */ /* 0x000fe20000000f00 */
[----:B-1----:R-:W1:Y:S01]  /*b5b0*/  LDSM.16.MT88.4 R88, [R224+0x1100] ;  /* 0x00110000e058783b */ /* 0x002e620000004200 */
[----:B------:R3:W-:Y:S01]  /*b5c0*/  MUFU.EX2 R161, R84 ;  /* 0x0000005400a17308 */ /* 0x0007e20000000800 */
[----:B------:R-:W-:Y:S02]  /*b5d0*/  F2FP.PACK_AB R76, R146, R128 ;  /* 0x00000080924c723e */ /* 0x000fe400000000ff */
[----:B------:R-:W-:Y:S02]  /*b5e0*/  F2FP.PACK_AB R78, R124, R120 ;  /* 0x000000787c4e723e */ /* 0x000fe400000000ff */
[----:B------:R-:W-:Y:S02]  /*b5f0*/  F2FP.PACK_AB R77, R127, R147 ;  /* 0x000000937f4d723e */ /* 0x000fe400000000ff */
[----:B------:R-:W-:Y:S02]  /*b600*/  F2FP.PACK_AB R79, R252, R121 ;  /* 0x00000079fc4f723e */ /* 0x000fe400000000ff */
[----:B------:R-:W-:Y:S01]  /*b610*/  F2FP.PACK_AB R82, R245, R243 ;  /* 0x000000f3f552723e */ /* 0x000fe200000000ff */
[--C-:B--2---:R-:W-:Y:S01]  /*b620*/  FFMA.FTZ R92, R160, c[0x0][0x2d0], -R3.reuse ;  /* 0x0000b400a05c7a23 */ /* 0x104fe20000010803 */
[----:B------:R-:W-:Y:S02]  /*b630*/  MOV R160, R156 ;  /* 0x0000009c00a07202 */ /* 0x000fe40000000f00 */
[----:B----4-:R-:W-:Y:S01]  /*b640*/  F2FP.PACK_AB R81, R154, R144 ;  /* 0x000000909a51723e */ /* 0x010fe200000000ff */
[----:B------:R-:W2:Y:S01]  /*b650*/  MUFU.EX2 R156, R92 ;  /* 0x0000005c009c7308 */ /* 0x000ea20000000800 */
[----:B------:R-:W-:Y:S01]  /*b660*/  F2FP.PACK_AB R83, R152, R153 ;  /* 0x000000999853723e */ /* 0x000fe200000000ff */
[----:B------:R-:W-:Y:S08]  /*b670*/  FFMA.FTZ R80, R160, c[0x0][0x2d0], -R3 ;  /* 0x0000b400a0507a23 */ /* 0x000ff00000010803 */
[----:B------:R4:W2:Y:S01]  /*b680*/  MUFU.EX2 R160, R80 ;  /* 0x0000005000a07308 */ /* 0x0008a20000000800 */
[----:B---3--:R-:W3:Y:S01]  /*b690*/  LDSM.16.MT88.4 R84, [R227+0x1100] ;  /* 0x00110000e354783b */ /* 0x008ee20000004200 */
[-C--:B-1----:R-:W-:Y:S03]  /*b6a0*/  HMMA.16816.F32 R4, R76, R88.reuse, R4 ;  /* 0x000000584c04723c */ /* 0x082fe60000001804 */
[--C-:B----4-:R-:W-:Y:S01]  /*b6b0*/  FFMA.FTZ R80, R205, c[0x0][0x2d0], -R103.reuse ;  /* 0x0000b400cd507a23 */ /* 0x110fe20000010867 */
[----:B------:R-:W-:Y:S02]  /*b6c0*/  MOV R205, R204 ;  /* 0x000000cc00cd7202 */ /* 0x000fe40000000f00 */
[----:B------:R-:W-:Y:S02]  /*b6d0*/  MOV R204, R164 ;  /* 0x000000a400cc7202 */ /* 0x000fe40000000f00 */
[----:B------:R-:W-:Y:S01]  /*b6e0*/  MOV R164, R162 ;  /* 0x000000a200a47202 */ /* 0x000fe20000000f00 */
[--C-:B------:R-:W-:Y:S01]  /*b6f0*/  FFMA.FTZ R92, R205, c[0x0][0x2d0], -R103.reuse ;  /* 0x0000b400cd5c7a23 */ /* 0x100fe20000010867 */
[----:B------:R1:W-:Y:S10]  /*b700*/  MUFU.EX2 R162, R80 ;  /* 0x0000005000a27308 */ /* 0x0003f40000000800 */
[----:B------:R4:W-:Y:S01]  /*b710*/  MUFU.EX2 R211, R92 ;  /* 0x0000005c00d37308 */ /* 0x0009e20000000800 */
[----:B-1----:R-:W-:Y:S07]  /*b720*/  F2FP.PACK_AB R80, R246, R145 ;  /* 0x00000091f650723e */ /* 0x002fee00000000ff */
[C---:B------:R-:W-:Y:S01]  /*b730*/  HMMA.16816.F32 R8, R80.reuse, R88, R8 ;  /* 0x000000585008723c */ /* 0x040fe20000001808 */
[----:B----4-:R-:W1:Y:S06]  /*b740*/  LDSM.16.MT88.4 R92, [R225+0x1100] ;  /* 0x00110000e15c783b */ /* 0x010e6c0000004200 */
[----:B------:R-:W-:Y:S01]  /*b750*/  FFMA.FTZ R88, R166, c[0x0][0x2d0], -R103 ;  /* 0x0000b400a6587a23 */ /* 0x000fe20000010867 */
[-C--:B------:R-:W-:Y:S04]  /*b760*/  HMMA.16816.F32 R12, R80, R90.reuse, R12 ;  /* 0x0000005a500c723c */ /* 0x080fe8000000180c */
[----:B------:R-:W-:Y:S02]  /*b770*/  MOV R166, R165 ;  /* 0x000000a500a67202 */ /* 0x000fe40000000f00 */
[----:B------:R-:W-:Y:S02]  /*b780*/  MOV R165, R212 ;  /* 0x000000d400a57202 */ /* 0x000fe40000000f00 */
[C---:B------:R-:W-:Y:S01]  /*b790*/  HMMA.16816.F32 R16, R76.reuse, R90, R16 ;  /* 0x0000005a4c10723c */ /* 0x040fe20000001810 */
[----:B------:R4:W-:Y:S07]  /*b7a0*/  MUFU.EX2 R212, R88 ;  /* 0x0000005800d47308 */ /* 0x0009ee0000000800 */
[-C--:B---3--:R-:W-:Y:S08]  /*b7b0*/  HMMA.16816.F32 R20, R76, R84.reuse, R20 ;  /* 0x000000544c14723c */ /* 0x088ff00000001814 */
[C---:B------:R-:W-:Y:S07]  /*b7c0*/  HMMA.16816.F32 R24, R80.reuse, R84, R24 ;  /* 0x000000545018723c */ /* 0x040fee0000001818 */
[----:B------:R-:W-:Y:S01]  /*b7d0*/  FFMA.FTZ R84, R165, c[0x0][0x2d0], -R105 ;  /* 0x0000b400a5547a23 */ /* 0x000fe20000010869 */
[-C--:B------:R-:W-:Y:S03]  /*b7e0*/  HMMA.16816.F32 R28, R80, R86.reuse, R28 ;  /* 0x00000056501c723c */ /* 0x080fe6000000181c */
[----:B------:R3:W-:Y:S01]  /*b7f0*/  MUFU.EX2 R208, R84 ;  /* 0x0000005400d07308 */ /* 0x0007e20000000800 */
[----:B----4-:R-:W-:Y:S04]  /*b800*/  FFMA.FTZ R88, R204, c[0x0][0x2d0], -R103 ;  /* 0x0000b400cc587a23 */ /* 0x010fe80000010867 */
[C---:B------:R-:W-:Y:S05]  /*b810*/  HMMA.16816.F32 R32, R76.reuse, R86, R32 ;  /* 0x000000564c20723c */ /* 0x040fea0000001820 */
[----:B------:R4:W-:Y:S03]  /*b820*/  MUFU.EX2 R210, R88 ;  /* 0x0000005800d27308 */ /* 0x0009e60000000800 */
[-C--:B-1----:R-:W-:Y:S08]  /*b830*/  HMMA.16816.F32 R36, R76, R92.reuse, R36 ;  /* 0x0000005c4c24723c */ /* 0x082ff00000001824 */
[C---:B------:R-:W-:Y:S04]  /*b840*/  HMMA.16816.F32 R40, R80.reuse, R92, R40 ;  /* 0x0000005c5028723c */ /* 0x040fe80000001828 */
[--C-:B---3--:R-:W-:Y:S03]  /*b850*/  FFMA.FTZ R84, R164, c[0x0][0x2d0], -R105.reuse ;  /* 0x0000b400a4547a23 */ /* 0x108fe60000010869 */
[--C-:B------:R-:W-:Y:S01]  /*b860*/  FFMA.FTZ R92, R148, c[0x0][0x2d0], -R106.reuse ;  /* 0x0000b400945c7a23 */ /* 0x100fe2000001086a */
[-C--:B------:R-:W-:Y:S01]  /*b870*/  HMMA.16816.F32 R44, R80, R94.reuse, R44 ;  /* 0x0000005e502c723c */ /* 0x080fe2000000182c */
[----:B------:R1:W-:Y:S03]  /*b880*/  MUFU.EX2 R206, R84 ;  /* 0x0000005400ce7308 */ /* 0x0003e60000000800 */
[--C-:B----4-:R-:W-:Y:S04]  /*b890*/  FFMA.FTZ R88, R167, c[0x0][0x2d0], -R105.reuse ;  /* 0x0000b400a7587a23 */ /* 0x110fe80000010869 */
[C---:B------:R-:W-:Y:S03]  /*b8a0*/  HMMA.16816.F32 R48, R76.reuse, R94, R48 ;  /* 0x0000005e4c30723c */ /* 0x040fe60000001830 */
[----:B------:R3:W-:Y:S10]  /*b8b0*/  MUFU.EX2 R209, R88 ;  /* 0x0000005800d17308 */ /* 0x0007f40000000800 */
[----:B------:R4:W-:Y:S01]  /*b8c0*/  MUFU.EX2 R169, R92 ;  /* 0x0000005c00a97308 */ /* 0x0009e20000000800 */
[--C-:B-1----:R-:W-:Y:S09]  /*b8d0*/  FFMA.FTZ R84, R151, c[0x0][0x2d0], -R106.reuse ;  /* 0x0000b40097547a23 */ /* 0x102ff2000001086a */
[----:B------:R1:W-:Y:S01]  /*b8e0*/  MUFU.EX2 R205, R84 ;  /* 0x0000005400cd7308 */ /* 0x0003e20000000800 */
[----:B---3--:R-:W-:Y:S02]  /*b8f0*/  FFMA.FTZ R88, R166, c[0x0][0x2d0], -R105 ;  /* 0x0000b400a6587a23 */ /* 0x008fe40000010869 */
[----:B------:R-:W-:Y:S07]  /*b900*/  LDSM.16.MT88.4 R164, [R225+0x3100] ;  /* 0x00310000e1a4783b */ /* 0x000fee0000004200 */
[----:B------:R3:W-:Y:S01]  /*b910*/  MUFU.EX2 R207, R88 ;  /* 0x0000005800cf7308 */ /* 0x0007e20000000800 */
[----:B----4-:R-:W-:Y:S02]  /*b920*/  FFMA.FTZ R92, R143, c[0x0][0x2d0], -R3 ;  /* 0x0000b4008f5c7a23 */ /* 0x010fe40000010803 */
[----:B------:R-:W4:Y:S07]  /*b930*/  LDL.LU R143, [R1+0x1c] ;  /* 0x00001c00018f7983 */ /* 0x000f2e0000300800 */
[----:B------:R2:W-:Y:S01]  /*b940*/  MUFU.EX2 R168, R92 ;  /* 0x0000005c00a87308 */ /* 0x0005e20000000800 */
[--C-:B-1----:R-:W-:Y:S09]  /*b950*/  FFMA.FTZ R84, R150, c[0x0][0x2d0], -R106.reuse ;  /* 0x0000b40096547a23 */ /* 0x102ff2000001086a */
[----:B------:R1:W-:Y:S01]  /*b960*/  MUFU.EX2 R171, R84 ;  /* 0x0000005400ab7308 */ /* 0x0003e20000000800 */
[----:B---3--:R-:W3:Y:S01]  /*b970*/  LDSM.16.MT88.4 R88, [R226+0x1100] ;  /* 0x00110000e258783b */ /* 0x008ee20000004200 */
[----:B--2---:R-:W-:Y:S07]  /*b980*/  FFMA.FTZ R92, R142, c[0x0][0x2d0], -R103 ;  /* 0x0000b4008e5c7a23 */ /* 0x004fee0000010867 */
[----:B------:R-:W4:Y:S01]  /*b990*/  LDL.LU R142, [R1+0x18] ;  /* 0x00001800018e7983 */ /* 0x000f220000300800 */
[----:B------:R3:W-:Y:S01]  /*b9a0*/  MUFU.EX2 R204, R92 ;  /* 0x0000005c00cc7308 */ /* 0x0007e20000000800 */
[----:B-1----:R-:W-:Y:S01]  /*b9b0*/  FFMA.FTZ R84, R149, c[0x0][0x2d0], -R106 ;  /* 0x0000b40095547a23 */ /* 0x002fe2000001086a */
[----:B------:R-:W-:Y:S08]  /*b9c0*/  MOV R149, R110 ;  /* 0x0000006e00957202 */ /* 0x000ff00000000f00 */
[----:B------:R1:W1:Y:S01]  /*b9d0*/  MUFU.EX2 R170, R84 ;  /* 0x0000005400aa7308 */ /* 0x0002620000000800 */
[----:B---3--:R-:W-:Y:S01]  /*b9e0*/  LDSM.16.MT88.4 R92, [R225+0x1900] ;  /* 0x00190000e15c783b */ /* 0x008fe20000004200 */
[-C--:B------:R-:W-:Y:S08]  /*b9f0*/  HMMA.16816.F32 R52, R76, R88.reuse, R52 ;  /* 0x000000584c34723c */ /* 0x080ff00000001834 */
[C---:B------:R-:W-:Y:S01]  /*ba00*/  HMMA.16816.F32 R56, R80.reuse, R88, R56 ;  /* 0x000000585038723c */ /* 0x040fe20000001838 */
[----:B-1----:R-:W1:Y:S06]  /*ba10*/  LDSM.16.MT88.4 R84, [R224+0x1900] ;  /* 0x00190000e054783b */ /* 0x002e6c0000004200 */
[--C-:B------:R-:W-:Y:S01]  /*ba20*/  FFMA.FTZ R88, R201, c[0x0][0x2d0], -R3.reuse ;  /* 0x0000b400c9587a23 */ /* 0x100fe20000010803 */
[-C--:B------:R-:W-:Y:S04]  /*ba30*/  HMMA.16816.F32 R60, R80, R90.reuse, R60 ;  /* 0x0000005a503c723c */ /* 0x080fe8000000183c */
[----:B------:R-:W-:Y:S02]  /*ba40*/  MOV R201, R118 ;  /* 0x0000007600c97202 */ /* 0x000fe40000000f00 */
[----:B------:R3:W1:Y:S01]  /*ba50*/  MUFU.EX2 R118, R88 ;  /* 0x0000005800767308 */ /* 0x0006620000000800 */
[--C-:B------:R-:W-:Y:S01]  /*ba60*/  FFMA.FTZ R80, R117, c[0x0][0x2d0], -R3.reuse ;  /* 0x0000b40075507a23 */ /* 0x100fe20000010803 */
[----:B------:R-:W-:Y:S04]  /*ba70*/  HMMA.16816.F32 R64, R76, R90, R64 ;  /* 0x0000005a4c40723c */ /* 0x000fe80000001840 */
[----:B------:R-:W-:Y:S02]  /*ba80*/  F2FP.PACK_AB R82, R163, R213 ;  /* 0x000000d5a352723e */ /* 0x000fe400000000ff */
[----:B------:R-:W-:Y:S02]  /*ba90*/  F2FP.PACK_AB R81, R156, R157 ;  /* 0x0000009d9c51723e */ /* 0x000fe400000000ff */
[----:B------:R1:W-:Y:S01]  /*baa0*/  MUFU.EX2 R117, R80 ;  /* 0x0000005000757308 */ /* 0x0003e20000000800 */
[----:B------:R-:W-:Y:S03]  /*bab0*/  F2FP.PACK_AB R76, R219, R220 ;  /* 0x000000dcdb4c723e */ /* 0x000fe600000000ff */
[----:B------:R-:W-:Y:S02]  /*bac0*/  F2FP.PACK_AB R78, R218, R217 ;  /* 0x000000d9da4e723e */ /* 0x000fe400000000ff */
[----:B------:R-:W-:Y:S02]  /*bad0*/  F2FP.PACK_AB R77, R216, R214 ;  /* 0x000000d6d84d723e */ /* 0x000fe400000000ff */
[----:B------:R-:W-:Y:S02]  /*bae0*/  F2FP.PACK_AB R79, R215, R159 ;  /* 0x0000009fd74f723e */ /* 0x000fe400000000ff */
[----:B------:R-:W-:Y:S01]  /*baf0*/  F2FP.PACK_AB R83, R160, R161 ;  /* 0x000000a1a053723e */ /* 0x000fe200000000ff */
[----:B---3--:R-:W3:Y:S04]  /*bb00*/  LDSM.16.MT88.4 R88, [R227+0x1900] ;  /* 0x00190000e358783b */ /* 0x008ee80000004200 */
[-C--:B-1----:R-:W-:Y:S03]  /*bb10*/  HMMA.16816.F32 R4, R76, R84.reuse, R4 ;  /* 0x000000544c04723c */ /* 0x082fe60000001804 */
[----:B------:R-:W-:Y:S01]  /*bb20*/  FFMA.FTZ R80, R200, c[0x0][0x2d0], -R3 ;  /* 0x0000b400c8507a23 */ /* 0x000fe20000010803 */
[----:B------:R-:W-:Y:S02]  /*bb30*/  MOV R200, R135 ;  /* 0x0000008700c87202 */ /* 0x000fe40000000f00 */
[----:B------:R-:W-:Y:S02]  /*bb40*/  MOV R135, R116 ;  /* 0x0000007400877202 */ /* 0x000fe40000000f00 */
[----:B------:R1:W1:Y:S04]  /*bb50*/  MUFU.EX2 R116, R80 ;  /* 0x0000005000747308 */ /* 0x0002680000000800 */
[----:B-1----:R-:W-:Y:S07]  /*bb60*/  F2FP.PACK_AB R80, R158, R155 ;  /* 0x0000009b9e50723e */ /* 0x002fee00000000ff */
[C---:B------:R-:W-:Y:S07]  /*bb70*/  HMMA.16816.F32 R8, R80.reuse, R84, R8 ;  /* 0x000000545008723c */ /* 0x040fee0000001808 */
[--C-:B------:R-:W-:Y:S01]  /*bb80*/  FFMA.FTZ R84, R139, c[0x0][0x2d0], -R103.reuse ;  /* 0x0000b4008b547a23 */ /* 0x100fe20000010867 */
[-C--:B------:R-:W-:Y:S01]  /*bb90*/  HMMA.16816.F32 R12, R80, R86.reuse, R12 ;  /* 0x00000056500c723c */ /* 0x080fe2000000180c */
[----:B------:R-:W2:Y:S02]  /*bba0*/  LDL.LU R139, [R1+0x20] ;  /* 0x00002000018b7983 */ /* 0x000ea40000300800 */
[----:B------:R1:W-:Y:S05]  /*bbb0*/  MUFU.EX2 R175, R84 ;  /* 0x0000005400af7308 */ /* 0x0003ea0000000800 */
[C---:B------:R-:W-:Y:S08]  /*bbc0*/  HMMA.16816.F32 R16, R76.reuse, R86, R16 ;  /* 0x000000564c10723c */ /* 0x040ff00000001810 */
[-C--:B---3--:R-:W-:Y:S08]  /*bbd0*/  HMMA.16816.F32 R20, R76, R88.reuse, R20 ;  /* 0x000000584c14723c */ /* 0x088ff00000001814 */
[C---:B------:R-:W-:Y:S04]  /*bbe0*/  HMMA.16816.F32 R24, R80.reuse, R88, R24 ;  /* 0x000000585018723c */ /* 0x040fe80000001818 */
[----:B-1----:R-:W-:Y:S03]  /*bbf0*/  FFMA.FTZ R84, R201, c[0x0][0x2d0], -R103 ;  /* 0x0000b400c9547a23 */ /* 0x002fe60000010867 */
[----:B------:R-:W-:Y:S01]  /*bc00*/  FFMA.FTZ R88, R135, c[0x0][0x2d0], -R105 ;  /* 0x0000b40087587a23 */ /* 0x000fe20000010869 */
[-C--:B------:R-:W-:Y:S01]  /*bc10*/  HMMA.16816.F32 R28, R80, R90.reuse, R28 ;  /* 0x0000005a501c723c */ /* 0x080fe2000000181c */
[----:B------:R1:W-:Y:S01]  /*bc20*/  MUFU.EX2 R203, R84 ;  /* 0x0000005400cb7308 */ /* 0x0003e20000000800 */
[----:B------:R-:W3:Y:S06]  /*bc30*/  LDL.LU R135, [R1+0x24] ;  /* 0x0000240001877983 */ /* 0x000eec0000300800 */
[C---:B------:R-:W-:Y:S03]  /*bc40*/  HMMA.16816.F32 R32, R76.reuse, R90, R32 ;  /* 0x0000005a4c20723c */ /* 0x040fe60000001820 */
[----:B------:R1:W-:Y:S05]  /*bc50*/  MUFU.EX2 R173, R88 ;  /* 0x0000005800ad7308 */ /* 0x0003ea0000000800 */
[-C--:B------:R-:W-:Y:S08]  /*bc60*/  HMMA.16816.F32 R36, R76, R92.reuse, R36 ;  /* 0x0000005c4c24723c */ /* 0x080ff00000001824 */
[C---:B------:R-:W-:Y:S04]  /*bc70*/  HMMA.16816.F32 R40, R80.reuse, R92, R40 ;  /* 0x0000005c5028723c */ /* 0x040fe80000001828 */
[--C-:B-1----:R-:W-:Y:S02]  /*bc80*/  FFMA.FTZ R84, R97, c[0x0][0x2d0], -R103.reuse ;  /* 0x0000b40061547a23 */ /* 0x102fe40000010867 */
[----:B------:R-:W-:Y:S02]  /*bc90*/  FFMA.FTZ R103, R96, c[0x0][0x2d0], -R103 ;  /* 0x0000b40060677a23 */ /* 0x000fe40000010867 */
[-C--:B------:R-:W-:Y:S01]  /*bca0*/  HMMA.16816.F32 R44, R80, R94.reuse, R44 ;  /* 0x0000005e502c723c */ /* 0x080fe2000000182c */
[----:B------:R1:W-:Y:S03]  /*bcb0*/  MUFU.EX2 R202, R84 ;  /* 0x0000005400ca7308 */ /* 0x0003e60000000800 */
[--C-:B------:R-:W-:Y:S04]  /*bcc0*/  FFMA.FTZ R88, R98, c[0x0][0x2d0], -R105.reuse ;  /* 0x0000b40062587a23 */ /* 0x100fe80000010869 */
[C---:B------:R-:W-:Y:S01]  /*bcd0*/  HMMA.16816.F32 R48, R76.reuse, R94, R48 ;  /* 0x0000005e4c30723c */ /* 0x040fe20000001830 */
[----:B------:R-:W-:Y:S03]  /*bce0*/  LDSM.16.MT88.4 R92, [R227+0x2100] ;  /* 0x00210000e35c783b */ /* 0x000fe60000004200 */
[--C-:B-1----:R-:W-:Y:S02]  /*bcf0*/  FFMA.FTZ R84, R200, c[0x0][0x2d0], -R105.reuse ;  /* 0x0000b400c8547a23 */ /* 0x102fe40000010869 */
[----:B------:R1:W-:Y:S10]  /*bd00*/  MUFU.EX2 R200, R88 ;  /* 0x0000005800c87308 */ /* 0x0003f40000000800 */
[----:B------:R1:W1:Y:S02]  /*bd10*/  MUFU.EX2 R174, R84 ;  /* 0x0000005400ae7308 */ /* 0x0002640000000800 */
[----:B-1----:R-:W-:Y:S02]  /*bd20*/  FFMA.FTZ R88, R99, c[0x0][0x2d0], -R105 ;  /* 0x0000b40063587a23 */ /* 0x002fe40000010869 */
[----:B------:R-:W-:Y:S06]  /*bd30*/  LDSM.16.MT88.4 R96, [R225+0x2100] ;  /* 0x00210000e160783b */ /* 0x000fec0000004200 */
[----:B------:R1:W-:Y:S02]  /*bd40*/  MUFU.EX2 R201, R88 ;  /* 0x0000005800c97308 */ /* 0x0003e40000000800 */
[----:B------:R-:W4:Y:S02]  /*bd50*/  LDSM.16.MT88.4 R84, [R226+0x1900] ;  /* 0x00190000e254783b */ /* 0x000f240000004200 */
[----:B----4-:R-:W-:Y:S01]  /*bd60*/  FFMA.FTZ R73, R73, R143, R244 ;  /* 0x0000008f49497223 */ /* 0x010fe200000100f4 */
[----:B------:R-:W-:Y:S01]  /*bd70*/  MOV R244, R124 ;  /* 0x0000007c00f47202 */ /* 0x000fe20000000f00 */
[----:B-1----:R-:W-:Y:S01]  /*bd80*/  FFMA.FTZ R88, R134, c[0x0][0x2d0], -R106 ;  /* 0x0000b40086587a23 */ /* 0x002fe2000001086a */
[----:B------:R-:W-:Y:S01]  /*bd90*/  MOV R134, R132 ;  /* 0x0000008400867202 */ /* 0x000fe20000000f00 */
[----:B------:R-:W-:Y:S01]  /*bda0*/  FADD.FTZ R73, R249, R73 ;  /* 0x00000049f9497221 */ /* 0x000fe20000010000 */
[----:B------:R-:W-:Y:S01]  /*bdb0*/  MOV R132, R191 ;  /* 0x000000bf00847202 */ /* 0x000fe20000000f00 */
[----:B------:R1:W-:Y:S01]  /*bdc0*/  MUFU.EX2 R172, R88 ;  /* 0x0000005800ac7308 */ /* 0x0003e20000000800 */
[----:B------:R-:W-:Y:S01]  /*bdd0*/  MOV R249, R128 ;  /* 0x0000008000f97202 */ /* 0x000fe20000000f00 */
[-C--:B------:R-:W-:Y:S03]  /*bde0*/  HMMA.16816.F32 R52, R76, R84.reuse, R52 ;  /* 0x000000544c34723c */ /* 0x080fe60000001834 */
[----:B------:R-:W-:Y:S01]  /*bdf0*/  FFMA.FTZ R72, R72, R142, R222 ;  /* 0x0000008e48487223 */ /* 0x000fe200000100de */
[----:B------:R-:W-:Y:S01]  /*be00*/  MOV R222, R121 ;  /* 0x0000007900de7202 */ /* 0x000fe20000000f00 */
[--C-:B-1----:R-:W-:Y:S03]  /*be10*/  FFMA.FTZ R88, R193, c[0x0][0x2d0], -R106.reuse ;  /* 0x0000b400c1587a23 */ /* 0x102fe6000001086a */
[C---:B------:R-:W-:Y:S01]  /*be20*/  HMMA.16816.F32 R56, R80.reuse, R84, R56 ;  /* 0x000000545038723c */ /* 0x040fe20000001838 */
[----:B------:R1:W-:Y:S06]  /*be30*/  MUFU.EX2 R193, R88 ;  /* 0x0000005800c17308 */ /* 0x0003ec0000000800 */
[--C-:B------:R-:W-:Y:S01]  /*be40*/  FFMA.FTZ R84, R112, c[0x0][0x2d0], -R3.reuse ;  /* 0x0000b40070547a23 */ /* 0x100fe20000010803 */
[-C--:B------:R-:W-:Y:S03]  /*be50*/  HMMA.16816.F32 R60, R80, R86.reuse, R60 ;  /* 0x00000056503c723c */ /* 0x080fe6000000183c */
[----:B------:R4:W-:Y:S04]  /*be60*/  MUFU.EX2 R112, R84 ;  /* 0x0000005400707308 */ /* 0x0009e80000000800 */
[----:B------:R-:W-:Y:S01]  /*be70*/  FFMA.FTZ R80, R107, c[0x0][0x2d0], -R3 ;  /* 0x0000b4006b507a23 */ /* 0x000fe20000010803 */
[----:B------:R-:W-:Y:S04]  /*be80*/  HMMA.16816.F32 R64, R76, R86, R64 ;  /* 0x000000564c40723c */ /* 0x000fe80000001840 */
[----:B------:R-:W-:Y:S01]  /*be90*/  F2FP.PACK_AB R82, R169, R170 ;  /* 0x000000aaa952723e */ /* 0x000fe200000000ff */
[--C-:B------:R-:W-:Y:S01]  /*bea0*/  FFMA.FTZ R107, R108, c[0x0][0x2d0], -R105.reuse ;  /* 0x0000b4006c6b7a23 */ /* 0x100fe20000010869 */
[----:B------:R-:W-:Y:S01]  /*beb0*/  F2FP.PACK_AB R81, R118, R168 ;  /* 0x000000a87651723e */ /* 0x000fe200000000ff */
[----:B------:R-:W-:Y:S01]  /*bec0*/  FFMA.FTZ R108, R114, c[0x0][0x2d0], -R105 ;  /* 0x0000b400726c7a23 */ /* 0x000fe20000010869 */
[----:B------:R-:W-:Y:S03]  /*bed0*/  F2FP.PACK_AB R76, R211, R162 ;  /* 0x000000a2d34c723e */ /* 0x000fe600000000ff */
[----:B------:R-:W-:Y:S01]  /*bee0*/  MUFU.EX2 R107, R107 ;  /* 0x0000006b006b7308 */ /* 0x000fe20000000800 */
[--C-:B-1----:R-:W-:Y:S01]  /*bef0*/  FFMA.FTZ R88, R133, c[0x0][0x2d0], -R106.reuse ;  /* 0x0000b40085587a23 */ /* 0x102fe2000001086a */
[----:B------:R-:W-:Y:S02]  /*bf00*/  MOV R133, R192 ;  /* 0x000000c000857202 */ /* 0x000fe40000000f00 */
[----:B------:R-:W-:Y:S02]  /*bf10*/  F2FP.PACK_AB R78, R210, R212 ;  /* 0x000000d4d24e723e */ /* 0x000fe400000000ff */
[----:B------:R-:W-:Y:S01]  /*bf20*/  F2FP.PACK_AB R77, R207, R209 ;  /* 0x000000d1cf4d723e */ /* 0x000fe200000000ff */
[--C-:B------:R-:W-:Y:S01]  /*bf30*/  FFMA.FTZ R114, R133, c[0x0][0x2d0], -R106.reuse ;  /* 0x0000b40085727a23 */ /* 0x100fe2000001086a */
[----:B------:R-:W-:Y:S02]  /*bf40*/  F2FP.PACK_AB R79, R206, R208 ;  /* 0x000000d0ce4f723e */ /* 0x000fe400000000ff */
[----:B------:R1:W-:Y:S01]  /*bf50*/  MUFU.EX2 R192, R88 ;  /* 0x0000005800c07308 */ /* 0x0003e20000000800 */
[----:B------:R-:W-:Y:S01]  /*bf60*/  F2FP.PACK_AB R83, R116, R117 ;  /* 0x000000757453723e */ /* 0x000fe200000000ff */
[----:B----4-:R-:W-:Y:S01]  /*bf70*/  LDSM.16.MT88.4 R84, [R226+0x2100] ;  /* 0x00210000e254783b */ /* 0x010fe20000004200 */
[----:B------:R-:W-:Y:S04]  /*bf80*/  MOV R133, R187 ;  /* 0x000000bb00857202 */ /* 0x000fe80000000f00 */
[----:B------:R-:W-:Y:S03]  /*bf90*/  MOV R142, R133 ;  /* 0x00000085008e7202 */ /* 0x000fe60000000f00 */
[----:B------:R-:W-:Y:S10]  /*bfa0*/  MUFU.EX2 R108, R108 ;  /* 0x0000006c006c7308 */ /* 0x000ff40000000800 */
[----:B------:R-:W-:Y:S01]  /*bfb0*/  MUFU.EX2 R114, R114 ;  /* 0x0000007200727308 */ /* 0x000fe20000000800 */
[--C-:B-1----:R-:W-:Y:S01]  /*bfc0*/  FFMA.FTZ R88, R185, c[0x0][0x2d0], -R106.reuse ;  /* 0x0000b400b9587a23 */ /* 0x102fe2000001086a */
[----:B------:R-:W-:Y:S04]  /*bfd0*/  MOV R185, R111 ;  /* 0x0000006f00b97202 */ /* 0x000fe80000000f00 */
[----:B------:R-:W-:Y:S04]  /*bfe0*/  MOV R148, R185 ;  /* 0x000000b900947202 */ /* 0x000fe80000000f00 */
[----:B------:R1:W-:Y:S10]  /*bff0*/  MUFU.EX2 R111, R80 ;  /* 0x00000050006f7308 */ /* 0x0003f40000000800 */
[----:B------:R4:W-:Y:S10]  /*c000*/  MUFU.EX2 R191, R88 ;  /* 0x0000005800bf7308 */ /* 0x0009f40000000800 */
[----:B------:R4:W-:Y:S01]  /*c010*/  MUFU.EX2 R185, R103 ;  /* 0x0000006700b97308 */ /* 0x0009e20000000800 */
[----:B-1----:R-:W-:Y:S02]  /*c020*/  FFMA.FTZ R80, R104, c[0x0][0x2d0], -R3 ;  /* 0x0000b40068507a23 */ /* 0x002fe40000010803 */
[--C-:B------:R-:W-:Y:S02]  /*c030*/  FFMA.FTZ R104, R109, c[0x0][0x2d0], -R105.reuse ;  /* 0x0000b4006d687a23 */ /* 0x100fe40000010869 */
[----:B------:R-:W-:Y:S05]  /*c040*/  FFMA.FTZ R105, R115, c[0x0][0x2d0], -R105 ;  /* 0x0000b40073697a23 */ /* 0x000fea0000010869 */
[----:B------:R1:W-:Y:S01]  /*c050*/  MUFU.EX2 R109, R80 ;  /* 0x00000050006d7308 */ /* 0x0003e20000000800 */
[--C-:B------:R-:W-:Y:S01]  /*c060*/  FFMA.FTZ R115, R132, c[0x0][0x2d0], -R106.reuse ;  /* 0x0000b40084737a23 */ /* 0x100fe2000001086a */
[----:B------:R-:W-:Y:S01]  /*c070*/  MOV R132, R186 ;  /* 0x000000ba00847202 */ /* 0x000fe20000000f00 */
[----:B----4-:R-:W4:Y:S03]  /*c080*/  LDSM.16.MT88.4 R88, [R224+0x2100] ;  /* 0x00210000e058783b */ /* 0x010f260000004200 */
[----:B------:R-:W-:Y:S04]  /*c090*/  MOV R143, R132 ;  /* 0x00000084008f7202 */ /* 0x000fe80000000f00 */
[----:B------:R2:W2:Y:S01]  /*c0a0*/  MUFU.EX2 R186, R102 ;  /* 0x0000006600ba7308 */ /* 0x0004a20000000800 */
[----:B------:R-:W-:Y:S01]  /*c0b0*/  FADD.FTZ R103, R250, R73 ;  /* 0x00000049fa677221 */ /* 0x000fe20000010000 */
[----:B------:R-:W-:Y:S08]  /*c0c0*/  F2FP.PACK_AB R73, R173, R174 ;  /* 0x000000aead49723e */ /* 0x000ff000000000ff */
[----:B------:R-:W4:Y:S01]  /*c0d0*/  MUFU.EX2 R105, R105 ;  /* 0x0000006900697308 */ /* 0x000f220000000800 */
[----:B-1----:R-:W-:Y:S02]  /*c0e0*/  FFMA.FTZ R80, R113, c[0x0][0x2d0], -R3 ;  /* 0x0000b40071507a23 */ /* 0x002fe40000010803 */
[--C-:B------:R-:W-:Y:S01]  /*c0f0*/  FFMA.FTZ R113, R134, c[0x0][0x2d0], -R106.reuse ;  /* 0x0000b40086717a23 */ /* 0x100fe2000001086a */
[----:B------:R-:W-:Y:S01]  /*c100*/  MOV R134, R184 ;  /* 0x000000b800867202 */ /* 0x000fe20000000f00 */
[----:B------:R-:W-:Y:S05]  /*c110*/  FFMA.FTZ R106, R188, c[0x0][0x2d0], -R106 ;  /* 0x0000b400bc6a7a23 */ /* 0x000fea000001086a */
[----:B------:R1:W-:Y:S01]  /*c120*/  MUFU.EX2 R110, R80 ;  /* 0x00000050006e7308 */ /* 0x0003e20000000800 */
[----:B--2---:R-:W-:Y:S01]  /*c130*/  FFMA.FTZ R69, R69, R139, R221 ;  /* 0x0000008b45457223 */ /* 0x004fe200000100dd */
[----:B------:R-:W-:Y:S01]  /*c140*/  MOV R139, R134 ;  /* 0x00000086008b7202 */ /* 0x000fe20000000f00 */
[----:B------:R-:W-:Y:S01]  /*c150*/  FFMA.FTZ R102, R148, c[0x0][0x2d0], -R3 ;  /* 0x0000b40094667a23 */ /* 0x000fe20000010803 */
[----:B------:R-:W-:Y:S01]  /*c160*/  MOV R221, R120 ;  /* 0x0000007800dd7202 */ /* 0x000fe20000000f00 */
[----:B------:R-:W-:Y:S01]  /*c170*/  FADD.FTZ R69, R223, R69 ;  /* 0x00000045df457221 */ /* 0x000fe20000010000 */
[----:B------:R-:W-:Y:S04]  /*c180*/  F2FP.PACK_AB R182, R185, R186 ;  /* 0x000000bab9b6723e */ /* 0x000fe800000000ff */
[----:B------:R2:W-:Y:S01]  /*c190*/  MUFU.EX2 R188, R100 ;  /* 0x0000006400bc7308 */ /* 0x0005e20000000800 */
[-C--:B----4-:R-:W-:Y:S03]  /*c1a0*/  HMMA.16816.F32 R4, R76, R88.reuse, R4 ;  /* 0x000000584c04723c */ /* 0x090fe60000001804 */
[----:B------:R-:W-:Y:S06]  /*c1b0*/  F2FP.PACK_AB R183, R105, R108 ;  /* 0x0000006c69b7723e */ /* 0x000fec00000000ff */
[----:B------:R-:W-:Y:S03]  /*c1c0*/  MUFU.EX2 R106, R106 ;  /* 0x0000006a006a7308 */ /* 0x000fe60000000800 */
[----:B-1----:R-:W-:Y:S07]  /*c1d0*/  F2FP.PACK_AB R80, R171, R205 ;  /* 0x000000cdab50723e */ /* 0x002fee00000000ff */
[----:B------:R-:W1:Y:S01]  /*c1e0*/  MUFU.EX2 R115, R115 ;  /* 0x0000007300737308 */ /* 0x000e620000000800 */
[C---:B------:R-:W-:Y:S04]  /*c1f0*/  HMMA.16816.F32 R8, R80.reuse, R88, R8 ;  /* 0x000000585008723c */ /* 0x040fe80000001808 */
[----:B--2---:R-:W-:Y:S02]  /*c200*/  FFMA.FTZ R100, R149, c[0x0][0x2d0], -R3 ;  /* 0x0000b40095647a23 */ /* 0x004fe40000010803 */
[----:B------:R-:W-:Y:S01]  /*c210*/  LDSM.16.MT88.4 R148, [R227+0x3100] ;  /* 0x00310000e394783b */ /* 0x000fe20000004200 */
[----:B---3--:R-:W-:Y:S01]  /*c220*/  FFMA.FTZ R0, R0, R135, R189 ;  /* 0x0000008700007223 */ /* 0x008fe200000100bd */
[-C--:B------:R-:W-:Y:S01]  /*c230*/  HMMA.16816.F32 R12, R80, R90.reuse, R12 ;  /* 0x0000005a500c723c */ /* 0x080fe2000000180c */
[----:B------:R-:W2:Y:S03]  /*c240*/  MUFU.EX2 R184, R104 ;  /* 0x0000006800b87308 */ /* 0x000ea60000000800 */
[----:B------:R-:W-:Y:S02]  /*c250*/  MOV R189, R127 ;  /* 0x0000007f00bd7202 */ /* 0x000fe40000000f00 */
[----:B------:R-:W-:Y:S02]  /*c260*/  LDSM.16.MT88.4 R132, [R224+0x3100] ;  /* 0x00310000e084783b */ /* 0x000fe40000004200 */
[C---:B------:R-:W-:Y:S03]  /*c270*/  HMMA.16816.F32 R16, R76.reuse, R90, R16 ;  /* 0x0000005a4c10723c */ /* 0x040fe60000001810 */
[----:B------:R3:W4:Y:S01]  /*c280*/  MUFU.EX2 R187, R101 ;  /* 0x0000006500bb7308 */ /* 0x0007220000000800 */
[----:B-1----:R-:W-:Y:S02]  /*c290*/  F2FP.PACK_AB R178, R106, R115 ;  /* 0x000000736ab2723e */ /* 0x002fe400000000ff */
[----:B------:R-:W1:Y:S02]  /*c2a0*/  LDSM.16.MT88.4 R88, [R224+0x2900] ;  /* 0x00290000e058783b */ /* 0x000e640000004200 */
[-C--:B------:R-:W-:Y:S05]  /*c2b0*/  HMMA.16816.F32 R20, R76, R92.reuse, R20 ;  /* 0x0000005c4c14723c */ /* 0x080fea0000001814 */
[----:B------:R-:W4:Y:S03]  /*c2c0*/  MUFU.EX2 R113, R113 ;  /* 0x0000007100717308 */ /* 0x000f260000000800 */
[C---:B------:R-:W-:Y:S04]  /*c2d0*/  HMMA.16816.F32 R24, R80.reuse, R92, R24 ;  /* 0x0000005c5018723c */ /* 0x040fe80000001818 */
[----:B--2---:R-:W-:Y:S01]  /*c2e0*/  F2FP.PACK_AB R181, R107, R184 ;  /* 0x000000b86bb5723e */ /* 0x004fe200000000ff */
[--C-:B------:R-:W-:Y:S01]  /*c2f0*/  FFMA.FTZ R104, R75, c[0x0][0x2d0], -R3.reuse ;  /* 0x0000b4004b687a23 */ /* 0x100fe20000010803 */
[----:B------:R-:W-:Y:S01]  /*c300*/  F2FP.PACK_AB R75, R201, R200 ;  /* 0x000000c8c94b723e */ /* 0x000fe200000000ff */
[----:B------:R-:W-:Y:S01]  /*c310*/  FFMA.FTZ R3, R74, c[0x0][0x2d0], -R3 ;  /* 0x0000b4004a037a23 */ /* 0x000fe20000010803 */
[-C--:B------:R-:W-:Y:S01]  /*c320*/  HMMA.16816.F32 R28, R80, R94.reuse, R28 ;  /* 0x0000005e501c723c */ /* 0x080fe2000000181c */
[----:B------:R-:W-:Y:S03]  /*c330*/  MUFU.EX2 R100, R100 ;  /* 0x0000006400647308 */ /* 0x000fe60000000800 */
[----:B------:R-:W-:Y:S01]  /*c340*/  F2FP.PACK_AB R74, R202, R203 ;  /* 0x000000cbca4a723e */ /* 0x000fe200000000ff */
[----:B---3--:R-:W-:Y:S01]  /*c350*/  FADD.FTZ R101, R190, R0 ;  /* 0x00000000be657221 */ /* 0x008fe20000010000 */
[----:B----4-:R-:W-:Y:S02]  /*c360*/  F2FP.PACK_AB R180, R187, R188 ;  /* 0x000000bcbbb4723e */ /* 0x010fe400000000ff */
[C---:B------:R-:W-:Y:S01]  /*c370*/  HMMA.16816.F32 R32, R76.reuse, R94, R32 ;  /* 0x0000005e4c20723c */ /* 0x040fe20000001820 */
[----:B------:R-:W2:Y:S02]  /*c380*/  LDSM.16.MT88.4 R92, [R227+0x2900] ;  /* 0x00290000e35c783b */ /* 0x000ea40000004200 */
[----:B------:R-:W3:Y:S01]  /*c390*/  MUFU.EX2 R102, R102 ;  /* 0x0000006600667308 */ /* 0x000ee20000000800 */
[----:B------:R-:W-:Y:S04]  /*c3a0*/  F2FP.PACK_AB R176, R114, R113 ;  /* 0x0000007172b0723e */ /* 0x000fe800000000ff */
[-C--:B------:R-:W-:Y:S08]  /*c3b0*/  HMMA.16816.F32 R36, R76, R96.reuse, R36 ;  /* 0x000000604c24723c */ /* 0x080ff00000001824 */
[C---:B------:R-:W-:Y:S08]  /*c3c0*/  HMMA.16816.F32 R40, R80.reuse, R96, R40 ;  /* 0x000000605028723c */ /* 0x040ff00000001828 */
[-C--:B------:R-:W-:Y:S04]  /*c3d0*/  HMMA.16816.F32 R44, R80, R98.reuse, R44 ;  /* 0x00000062502c723c */ /* 0x080fe8000000182c */
[----:B---3--:R-:W-:Y:S04]  /*c3e0*/  F2FP.PACK_AB R177, R102, R100 ;  /* 0x0000006466b1723e */ /* 0x008fe800000000ff */
[C---:B------:R-:W-:Y:S01]  /*c3f0*/  HMMA.16816.F32 R48, R76.reuse, R98, R48 ;  /* 0x000000624c30723c */ /* 0x040fe20000001830 */
[----:B------:R-:W3:Y:S07]  /*c400*/  LDSM.16.MT88.4 R96, [R225+0x2900] ;  /* 0x00290000e160783b */ /* 0x000eee0000004200 */
[-C--:B------:R-:W-:Y:S08]  /*c410*/  HMMA.16816.F32 R52, R76, R84.reuse, R52 ;  /* 0x000000544c34723c */ /* 0x080ff00000001834 */
[C---:B------:R-:W-:Y:S07]  /*c420*/  HMMA.16816.F32 R56, R80.reuse, R84, R56 ;  /* 0x000000545038723c */ /* 0x040fee0000001838 */
[----:B------:R-:W-:Y:S01]  /*c430*/  FADD.FTZ R84, R247, R72 ;  /* 0x00000048f7547221 */ /* 0x000fe20000010000 */
[-C--:B------:R-:W-:Y:S01]  /*c440*/  HMMA.16816.F32 R60, R80, R86.reuse, R60 ;  /* 0x00000056503c723c */ /* 0x080fe2000000183c */
[----:B------:R-:W4:Y:S03]  /*c450*/  LDSM.16.MT88.4 R80, [R226+0x2900] ;  /* 0x00290000e250783b */ /* 0x000f260000004200 */
[----:B------:R-:W-:Y:S01]  /*c460*/  F2FP.PACK_AB R72, R175, R204 ;  /* 0x000000ccaf48723e */ /* 0x000fe200000000ff */
[----:B------:R-:W-:Y:S01]  /*c470*/  FADD.FTZ R0, R251, R84 ;  /* 0x00000054fb007221 */ /* 0x000fe20000010000 */
[----:B------:R-:W-:Y:S01]  /*c480*/  MOV R247, R130 ;  /* 0x0000008200f77202 */ /* 0x000fe20000000f00 */
[----:B------:R-:W-:Y:S01]  /*c490*/  FADD.FTZ R85, R248, R69 ;  /* 0x00000045f8557221 */ /* 0x000fe20000010000 */
[----:B------:R-:W-:Y:S01]  /*c4a0*/  HMMA.16816.F32 R64, R76, R86, R64 ;  /* 0x000000564c40723c */ /* 0x000fe20000001840 */
[----:B------:R2:W-:Y:S03]  /*c4b0*/  MUFU.EX2 R86, R3 ;  /* 0x0000000300567308 */ /* 0x0005e60000000800 */
[----:B------:R-:W-:Y:S02]  /*c4c0*/  FADD.FTZ R69, R143, R103 ;  /* 0x000000678f457221 */ /* 0x000fe40000010000 */
[----:B------:R-:W-:Y:S01]  /*c4d0*/  FADD.FTZ R0, R142, R0 ;  /* 0x000000008e007221 */ /* 0x000fe20000010000 */
[----:B------:R-:W-:Y:S01]  /*c4e0*/  F2FP.PACK_AB R76, R193, R172 ;  /* 0x000000acc14c723e */ /* 0x000fe200000000ff */
[-C--:B-1----:R-:W-:Y:S03]  /*c4f0*/  HMMA.16816.F32 R4, R72, R88.reuse, R4 ;  /* 0x000000584804723c */ /* 0x082fe60000001804 */
[----:B------:R-:W1:Y:S02]  /*c500*/  MUFU.EX2 R87, R104 ;  /* 0x0000006800577308 */ /* 0x000e640000000800 */
[----:B------:R-:W-:Y:S01]  /*c510*/  F2FP.PACK_AB R78, R191, R192 ;  /* 0x000000c0bf4e723e */ /* 0x000fe200000000ff */
[----:B------:R-:W-:Y:S01]  /*c520*/  FADD.FTZ R85, R139, R85 ;  /* 0x000000558b557221 */ /* 0x000fe20000010000 */
[----:B------:R-:W-:Y:S01]  /*c530*/  F2FP.PACK_AB R77, R111, R112 ;  /* 0x000000706f4d723e */ /* 0x000fe200000000ff */
[----:B------:R-:W-:Y:S01]  /*c540*/  FADD.FTZ R84, R198, R101 ;  /* 0x00000065c6547221 */ /* 0x000fe20000010000 */
[----:B------:R-:W-:Y:S07]  /*c550*/  F2FP.PACK_AB R79, R110, R109 ;  /* 0x0000006d6e4f723e */ /* 0x000fee00000000ff */
[C---:B------:R-:W-:Y:S04]  /*c560*/  HMMA.16816.F32 R8, R76.reuse, R88, R8 ;  /* 0x000000584c08723c */ /* 0x040fe80000001808 */
[----:B--2---:R-:W-:Y:S04]  /*c570*/  FADD.FTZ R3, R199, R84 ;  /* 0x00000054c7037221 */ /* 0x004fe80000010000 */
[-C--:B------:R-:W-:Y:S04]  /*c580*/  HMMA.16816.F32 R12, R76, R90.reuse, R12 ;  /* 0x0000005a4c0c723c */ /* 0x080fe8000000180c */
[----:B-1----:R-:W-:Y:S01]  /*c590*/  F2FP.PACK_AB R179, R86, R87 ;  /* 0x0000005756b3723e */ /* 0x002fe200000000ff */
[----:B------:R-:W-:Y:S03]  /*c5a0*/  FADD.FTZ R3, R195, R3 ;  /* 0x00000003c3037221 */ /* 0x000fe60000010000 */
[C---:B------:R-:W-:Y:S04]  /*c5b0*/  HMMA.16816.F32 R16, R72.reuse, R90, R16 ;  /* 0x0000005a4810723c */ /* 0x040fe80000001810 */
[----:B------:R-:W-:Y:S04]  /*c5c0*/  FADD.FTZ R3, R194, R3 ;  /* 0x00000003c2037221 */ /* 0x000fe80000010000 */
[-C--:B------:R-:W-:Y:S04]  /*c5d0*/  HMMA.16816.F32 R20, R72, R92.reuse, R20 ;  /* 0x0000005c4814723c */ /* 0x080fe80000001814 */
[----:B------:R-:W-:Y:S04]  /*c5e0*/  FADD.FTZ R3, R196, R3 ;  /* 0x00000003c4037221 */ /* 0x000fe80000010000 */
[C---:B------:R-:W-:Y:S04]  /*c5f0*/  HMMA.16816.F32 R24, R76.reuse, R92, R24 ;  /* 0x0000005c4c18723c */ /* 0x040fe80000001818 */
[----:B------:R-:W-:Y:S04]  /*c600*/  FADD.FTZ R3, R197, R3 ;  /* 0x00000003c5037221 */ /* 0x000fe80000010000 */
[-C--:B------:R-:W-:Y:S08]  /*c610*/  HMMA.16816.F32 R28, R76, R94.reuse, R28 ;  /* 0x0000005e4c1c723c */ /* 0x080ff0000000181c */
[C---:B------:R-:W-:Y:S08]  /*c620*/  HMMA.16816.F32 R32, R72.reuse, R94, R32 ;  /* 0x0000005e4820723c */ /* 0x040ff00000001820 */
[-C--:B---3--:R-:W-:Y:S08]  /*c630*/  HMMA.16816.F32 R36, R72, R96.reuse, R36 ;  /* 0x000000604824723c */ /* 0x088ff00000001824 */
[C---:B------:R-:W-:Y:S08]  /*c640*/  HMMA.16816.F32 R40, R76.reuse, R96, R40 ;  /* 0x000000604c28723c */ /* 0x040ff00000001828 */
[-C--:B------:R-:W-:Y:S08]  /*c650*/  HMMA.16816.F32 R44, R76, R98.reuse, R44 ;  /* 0x000000624c2c723c */ /* 0x080ff0000000182c */
[C---:B------:R-:W-:Y:S08]  /*c660*/  HMMA.16816.F32 R48, R72.reuse, R98, R48 ;  /* 0x000000624830723c */ /* 0x040ff00000001830 */
[-C--:B----4-:R-:W-:Y:S08]  /*c670*/  HMMA.16816.F32 R52, R72, R80.reuse, R52 ;  /* 0x000000504834723c */ /* 0x090ff00000001834 */
[C---:B------:R-:W-:Y:S07]  /*c680*/  HMMA.16816.F32 R56, R76.reuse, R80, R56 ;  /* 0x000000504c38723c */ /* 0x040fee0000001838 */
[----:B------:R-:W-:Y:S01]  /*c690*/  FADD.FTZ R81, R138, R69 ;  /* 0x000000458a517221 */ /* 0x000fe20000010000 */
[-C--:B------:R-:W-:Y:S04]  /*c6a0*/  HMMA.16816.F32 R60, R76, R82.reuse, R60 ;  /* 0x000000524c3c723c */ /* 0x080fe8000000183c */
[----:B------:R-:W-:Y:S02]  /*c6b0*/  FADD.FTZ R80, R137, R0 ;  /* 0x0000000089507221 */ /* 0x000fe40000010000 */
[----:B------:R-:W-:Y:S02]  /*c6c0*/  FADD.FTZ R69, R136, R85 ;  /* 0x0000005588457221 */ /* 0x000fe40000010000 */
[----:B------:R-:W-:Y:S01]  /*c6d0*/  FADD.FTZ R80, R129, R80 ;  /* 0x0000005081507221 */ /* 0x000fe20000010000 */
[----:B------:R-:W-:Y:S04]  /*c6e0*/  HMMA.16816.F32 R64, R72, R82, R64 ;  /* 0x000000524840723c */ /* 0x000fe80000001840 */
[----:B------:R-:W-:Y:S02]  /*c6f0*/  FADD.FTZ R69, R123, R69 ;  /* 0x000000457b457221 */ /* 0x000fe40000010000 */
[----:B------:R-:W-:Y:S02]  /*c700*/  FADD.FTZ R80, R126, R80 ;  /* 0x000000507e507221 */ /* 0x000fe40000010000 */
[----:B------:R-:W-:Y:S02]  /*c710*/  FADD.FTZ R69, R125, R69 ;  /* 0x000000457d457221 */ /* 0x000fe40000010000 */
[-C--:B------:R-:W-:Y:S05]  /*c720*/  HMMA.16816.F32 R124, R180, R132.reuse, R4 ;  /* 0x00000084b47c723c */ /* 0x080fea0000001804 */
[----:B------:R-:W-:Y:S02]  /*c730*/  FADD.FTZ R0, R131, R81 ;  /* 0x0000005183007221 */ /* 0x000fe40000010000 */
[----:B------:R-:W-:Y:S02]  /*c740*/  FADD.FTZ R4, R247, R69 ;  /* 0x00000045f7047221 */ /* 0x000fe40000010000 */
[----:B------:R-:W-:Y:S02]  /*c750*/  FADD.FTZ R0, R122, R0 ;  /* 0x000000007a007221 */ /* 0x000fe40000010000 */
[C---:B------:R-:W-:Y:S04]  /*c760*/  HMMA.16816.F32 R120, R176.reuse, R132, R8 ;  /* 0x00000084b078723c */ /* 0x040fe80000001808 */
[----:B------:R-:W-:Y:S02]  /*c770*/  FADD.FTZ R0, R141, R0 ;  /* 0x000000008d007221 */ /* 0x000fe40000010000 */
[----:B------:R-:W-:Y:S02]  /*c780*/  FADD.FTZ R7, R145, R4 ;  /* 0x0000000491077221 */ /* 0x000fe40000010000 */
[----:B------:R-:W-:Y:S01]  /*c790*/  FADD.FTZ R8, R140, R80 ;  /* 0x000000508c087221 */ /* 0x000fe20000010000 */
[-C--:B------:R-:W-:Y:S03]  /*c7a0*/  HMMA.16816.F32 R128, R176, R134.reuse, R12 ;  /* 0x00000086b080723c */ /* 0x080fe6000000180c */
[----:B------:R-:W-:Y:S02]  /*c7b0*/  FADD.FTZ R0, R249, R0 ;  /* 0x00000000f9007221 */ /* 0x000fe40000010000 */
[----:B------:R-:W-:Y:S02]  /*c7c0*/  FADD.FTZ R8, R147, R8 ;  /* 0x0000000893087221 */ /* 0x000fe40000010000 */
[----:B------:R-:W-:Y:S01]  /*c7d0*/  FADD.FTZ R6, R144, R3 ;  /* 0x0000000390067221 */ /* 0x000fe20000010000 */
        /* <DEDUP_REMOVED lines=8> */
[C---:B------:R-:W-:Y:S01]  /*c860*/  HMMA.16816.F32 R140, R176.reuse, R148, R24 ;  /* 0x00000094b08c723c */ /* 0x040fe20000001818 */
[----:B------:R-:W1:Y:S03]  /*c870*/  LDSM.16.MT88.4 R4, [R226+0x3100] ;  /* 0x00310000e204783b */ /* 0x000e660000004200 */
        /* <DEDUP_REMOVED lines=10> */
[----:B------:R-:W-:Y:S02]  /*c920*/  FADD.FTZ R9, R155, R0 ;  /* 0x000000009b097221 */ /* 0x000fe40000010000 */
[-C--:B------:R-:W-:Y:S03]  /*c930*/  HMMA.16816.F32 R152, R180, R164.reuse, R36 ;  /* 0x000000a4b498723c */ /* 0x080fe60000001824 */
[----:B------:R-:W-:Y:S02]  /*c940*/  FADD.FTZ R8, R157, R12 ;  /* 0x0000000c9d087221 */ /* 0x000fe40000010000 */
[----:B------:R-:W-:Y:S02]  /*c950*/  FADD.FTZ R3, R219, R11 ;  /* 0x0000000bdb037221 */ /* 0x000fe40000010000 */
[----:B------:R-:W-:Y:S02]  /*c960*/  FADD.FTZ R0, R216, R10 ;  /* 0x0000000ad8007221 */ /* 0x000fe40000010000 */
[----:B------:R-:W-:Y:S03]  /*c970*/  FADD.FTZ R12, R158, R9 ;  /* 0x000000099e0c7221 */ /* 0x000fe60000010000 */
[----:B------:R-:W-:Y:S02]  /*c980*/  FADD.FTZ R11, R156, R8 ;  /* 0x000000089c0b7221 */ /* 0x000fe40000010000 */
[----:B------:R-:W-:Y:S02]  /*c990*/  FADD.FTZ R10, R217, R3 ;  /* 0x00000003d90a7221 */ /* 0x000fe40000010000 */
[----:B------:R-:W-:Y:S02]  /*c9a0*/  FADD.FTZ R9, R159, R0 ;  /* 0x000000009f097221 */ /* 0x000fe40000010000 */
[----:B------:R-:W-:Y:S01]  /*c9b0*/  FADD.FTZ R8, R213, R12 ;  /* 0x0000000cd5087221 */ /* 0x000fe20000010000 */
[C---:B------:R-:W-:Y:S04]  /*c9c0*/  HMMA.16816.F32 R156, R176.reuse, R164, R40 ;  /* 0x000000a4b09c723c */ /* 0x040fe80000001828 */
[----:B------:R-:W-:Y:S02]  /*c9d0*/  FADD.FTZ R3, R161, R11 ;  /* 0x0000000ba1037221 */ /* 0x000fe40000010000 */
[----:B------:R-:W-:Y:S02]  /*c9e0*/  FADD.FTZ R0, R218, R10 ;  /* 0x0000000ada007221 */ /* 0x000fe40000010000 */
[----:B------:R-:W-:Y:S04]  /*c9f0*/  FADD.FTZ R12, R215, R9 ;  /* 0x00000009d70c7221 */ /* 0x000fe80000010000 */
[----:B------:R-:W-:Y:S02]  /*ca00*/  FADD.FTZ R11, R163, R8 ;  /* 0x00000008a30b7221 */ /* 0x000fe40000010000 */
        /* <DEDUP_REMOVED lines=11> */
[----:B------:R-:W-:Y:S03]  /*cac0*/  MOV R118, R2 ;  /* 0x0000000200767202 */ /* 0x000fe60000000f00 */
[----:B------:R-:W-:Y:S02]  /*cad0*/  FADD.FTZ R8, R212, R12 ;  /* 0x0000000cd4087221 */ /* 0x000fe40000010000 */
[----:B------:R-:W-:Y:S02]  /*cae0*/  FADD.FTZ R3, R208, R11 ;  /* 0x0000000bd0037221 */ /* 0x000fe40000010000 */
[----:B------:R-:W-:Y:S02]  /*caf0*/  FADD.FTZ R0, R170, R10 ;  /* 0x0000000aaa007221 */ /* 0x000fe40000010000 */
[----:B------:R-:W-:Y:S01]  /*cb00*/  FADD.FTZ R12, R117, R9 ;  /* 0x00000009750c7221 */ /* 0x000fe20000010000 */
[----:B------:R-:W-:Y:S01]  /*cb10*/  MOV R117, R68 ;  /* 0x0000004400757202 */ /* 0x000fe20000000f00 */
[----:B------:R-:W-:Y:S02]  /*cb20*/  FADD.FTZ R11, R210, R8 ;  /* 0x00000008d20b7221 */ /* 0x000fe40000010000 */
[----:B------:R-:W-:Y:S02]  /*cb30*/  FADD.FTZ R10, R206, R3 ;  /* 0x00000003ce0a7221 */ /* 0x000fe40000010000 */
[----:B------:R-:W-:Y:S02]  /*cb40*/  FADD.FTZ R9, R169, R0 ;  /* 0x00000000a9097221 */ /* 0x000fe40000010000 */
[----:B------:R-:W-:Y:S01]  /*cb50*/  FADD.FTZ R8, R116, R12 ;  /* 0x0000000c74087221 */ /* 0x000fe20000010000 */
[-C--:B-1----:R-:W-:Y:S03]  /*cb60*/  HMMA.16816.F32 R168, R180, R4.reuse, R52 ;  /* 0x00000004b4a8723c */ /* 0x082fe60000001834 */
[----:B------:R-:W-:Y:S01]  /*cb70*/  FADD.FTZ R3, R204, R11 ;  /* 0x0000000bcc037221 */ /* 0x000fe20000010000 */
[----:B------:R-:W-:Y:S01]  /*cb80*/  MOV R116, R70 ;  /* 0x0000004600747202 */ /* 0x000fe20000000f00 */
[----:B------:R-:W-:Y:S02]  /*cb90*/  FADD.FTZ R0, R174, R10 ;  /* 0x0000000aae007221 */ /* 0x000fe40000010000 */
[----:B------:R-:W-:Y:S02]  /*cba0*/  FADD.FTZ R11, R172, R9 ;  /* 0x00000009ac0b7221 */ /* 0x000fe40000010000 */
[----:B------:R-:W-:Y:S03]  /*cbb0*/  FADD.FTZ R10, R112, R8 ;  /* 0x00000008700a7221 */ /* 0x000fe60000010000 */
        /* <DEDUP_REMOVED lines=11> */
[----:B------:R-:W-:Y:S04]  /*cc70*/  HMMA.16816.F32 R180, R180, R6, R64 ;  /* 0x00000006b4b4723c */ /* 0x000fe80000001840 */
[----:B------:R-:W-:Y:S02]  /*cc80*/  FADD.FTZ R4, R201, R10 ;  /* 0x0000000ac9047221 */ /* 0x000fe40000010000 */
[----:B------:R-:W-:Y:S02]  /*cc90*/  FADD.FTZ R3, R191, R8 ;  /* 0x00000008bf037221 */ /* 0x000fe40000010000 */
[----:B------:R-:W-:Y:S04]  /*cca0*/  FADD.FTZ R9, R188, R9 ;  /* 0x00000009bc097221 */ /* 0x000fe80000010000 */
[----:B------:R-:W-:Y:S02]  /*ccb0*/  FADD.FTZ R0, R110, R5 ;  /* 0x000000056e007221 */ /* 0x000fe40000010000 */
        /* <DEDUP_REMOVED lines=10> */
[----:B------:R-:W-:Y:S01]  /*cd60*/  FADD.FTZ R4, R108, R0 ;  /* 0x000000006c047221 */ /* 0x000fe20000010000 */
[----:B------:R-:W-:Y:S01]  /*cd70*/  STL [R1+0x1c], R5 ;  /* 0x00001c0501007387 */ /* 0x000fe20000100800 */
[----:B------:R-:W-:Y:S02]  /*cd80*/  FADD.FTZ R3, R106, R3 ;  /* 0x000000036a037221 */ /* 0x000fe40000010000 */
[----:B------:R-:W-:Y:S02]  /*cd90*/  FADD.FTZ R4, R105, R4 ;  /* 0x0000000469047221 */ /* 0x000fe40000010000 */
[----:B------:R-:W-:Y:S03]  /*cda0*/  FADD.FTZ R0, R87, R7 ;  /* 0x0000000757007221 */ /* 0x000fe60000010000 */
[----:B------:R-:W-:Y:S01]  /*cdb0*/  STL [R1+0x18], R4 ;  /* 0x0000180401007387 */ /* 0x000fe20000100800 */
[----:B------:R-:W-:Y:S03]  /*cdc0*/  FADD.FTZ R0, R86, R0 ;  /* 0x0000000056007221 */ /* 0x000fe60000010000 */
[----:B------:R1:W-:Y:S04]  /*cdd0*/  STL [R1+0x20], R3 ;  /* 0x0000200301007387 */ /* 0x0003e80000100800 */
[----:B------:R2:W-:Y:S01]  /*cde0*/  STL [R1+0x24], R0 ;  /* 0x0000240001007387 */ /* 0x0005e20000100800 */
[----:B-1----:R-:W-:Y:S01]  /*cdf0*/  MOV R3, R71 ;  /* 0x0000004700037202 */ /* 0x002fe20000000f00 */
[----:B------:R-:W-:-:S05]  /*ce00*/  @P1 BRA `(.L_x_3) ;  /* 0xffffaab000001947 */ /* 0x000fca000383ffff */
.L_x_2:
[----:B----4-:R-:W3:Y:S04]  /*ce10*/  LDL.LU R8, [R1+0x1c] ;  /* 0x00001c0001087983 */ /* 0x010ee80000300800 */
[----:B------:R-:W4:Y:S04]  /*ce20*/  LDL.LU R5, [R1+0x18] ;  /* 0x0000180001057983 */ /* 0x000f280000300800 */
[----:B--2---:R-:W2:Y:S04]  /*ce30*/  LDL.LU R4, [R1+0x20] ;  /* 0x0000200001047983 */ /* 0x004ea80000300800 */
[----:B------:R-:W2:Y:S04]  /*ce40*/  LDL.LU R0, [R1+0x24] ;  /* 0x0000240001007983 */ /* 0x000ea80000300800 */
[----:B------:R-:W2:Y:S01]  /*ce50*/  LDL.LU R13, [R1+0x50] ;  /* 0x00005000010d7983 */ /* 0x000ea20000300800 */
[----:B------:R-:W-:-:S03]  /*ce60*/  MOV R56, c[0x0][0x4e8] ;  /* 0x00013a0000387a02 */ /* 0x000fc60000000f00 */
[----:B------:R-:W2:Y:S01]  /*ce70*/  LDL.LU R57, [R1+0x54] ;  /* 0x0000540001397983 */ /* 0x000ea20000300800 */
[----:B------:R-:W-:-:S03]  /*ce80*/  ISETP.NE.AND P0, PT, R56, 0x1, PT ;  /* 0x000000013800780c */ /* 0x000fc60003f05270 */
[----:B------:R-:W1:Y:S02]  /*ce90*/  S2R R10, SR_CTAID.Y ;  /* 0x00000000000a7919 */ /* 0x000e640000002600 */
[----:B-1----:R-:W-:-:S04]  /*cea0*/  IMAD.WIDE.U32 R20, R10, c[0x0][0x490], RZ ;  /* 0x000124000a147a25 */ /* 0x002fc800078e00ff */
[----:B------:R-:W-:Y:S01]  /*ceb0*/  IMAD.MOV.U32 R49, RZ, RZ, -0x800000 ;  /* 0xff800000ff317424 */ /* 0x000fe200078e00ff */
[----:B------:R-:W-:Y:S01]  /*cec0*/  MOV R50, 0xff800000 ;  /* 0xff80000000327802 */ /* 0x000fe20000000f00 */
[----:B------:R-:W1:Y:S01]  /*ced0*/  S2R R55, SR_CTAID.X ;  /* 0x0000000000377919 */ /* 0x000e620000002500 */
[----:B------:R-:W-:Y:S01]  /*cee0*/  MOV R52, 0xff800000 ;  /* 0xff80000000347802 */ /* 0x000fe20000000f00 */
[----:B------:R-:W-:Y:S02]  /*cef0*/  IMAD.MOV.U32 R51, RZ, RZ, -0x800000 ;  /* 0xff800000ff337424 */ /* 0x000fe400078e00ff */
[----:B------:R-:W-:Y:S06]  /*cf00*/  BAR.SYNC.DEFER_BLOCKING 0x1, 0x80 ;  /* 0x0042000000007b1d */ /* 0x000fec0000010000 */
[----:B---3--:R-:W3:Y:S04]  /*cf10*/  SHFL.BFLY PT, R12, R8, 0x2, 0x1f ;  /* 0x0c401f00080c7f89 */ /* 0x008ee800000e0000 */
[----:B----4-:R-:W4:Y:S04]  /*cf20*/  SHFL.BFLY PT, R9, R5, 0x2, 0x1f ;  /* 0x0c401f0005097f89 */ /* 0x010f2800000e0000 */
[----:B--2---:R-:W2:Y:S04]  /*cf30*/  SHFL.BFLY PT, R7, R4, 0x2, 0x1f ;  /* 0x0c401f0004077f89 */ /* 0x004ea800000e0000 */
[----:B------:R-:W1:Y:S01]  /*cf40*/  SHFL.BFLY PT, R6, R0, 0x2, 0x1f ;  /* 0x0c401f0000067f89 */ /* 0x000e6200000e0000 */
[----:B------:R-:W-:-:S02]  /*cf50*/  IMAD.MOV.U32 R17, RZ, RZ, R13 ;  /* 0x000000ffff117224 */ /* 0x000fc400078e000d */
[----:B---3--:R-:W-:Y:S02]  /*cf60*/  FADD.FTZ R12, R12, R8 ;  /* 0x000000080c0c7221 */ /* 0x008fe40000010000 */
[----:B------:R-:W3:Y:S01]  /*cf70*/  S2R R8, SR_TID.X ;  /* 0x0000000000087919 */ /* 0x000ee20000002100 */
[----:B----4-:R-:W-:Y:S02]  /*cf80*/  FADD.FTZ R9, R9, R5 ;  /* 0x0000000509097221 */ /* 0x010fe40000010000 */
[----:B--2---:R-:W-:-:S03]  /*cf90*/  FADD.FTZ R7, R7, R4 ;  /* 0x0000000407077221 */ /* 0x004fc60000010000 */
[----:B------:R-:W2:Y:S01]  /*cfa0*/  SHFL.BFLY PT, R3, R9, 0x1, 0x1f ;  /* 0x0c201f0009037f89 */ /* 0x000ea200000e0000 */
[----:B-1----:R-:W-:-:S03]  /*cfb0*/  FADD.FTZ R6, R6, R0 ;  /* 0x0000000006067221 */ /* 0x002fc60000010000 */
[----:B------:R-:W1:Y:S04]  /*cfc0*/  SHFL.BFLY PT, R4, R7, 0x1, 0x1f ;  /* 0x0c201f0007047f89 */ /* 0x000e6800000e0000 */
[----:B------:R-:W4:Y:S04]  /*cfd0*/  SHFL.BFLY PT, R0, R12, 0x1, 0x1f ;  /* 0x0c201f000c007f89 */ /* 0x000f2800000e0000 */
[----:B------:R-:W4:Y:S01]  /*cfe0*/  SHFL.BFLY PT, R5, R6, 0x1, 0x1f ;  /* 0x0c201f0006057f89 */ /* 0x000f2200000e0000 */
[----:B---3--:R-:W-:-:S04]  /*cff0*/  SHF.R.S32.HI R54, RZ, 0x1f, R8 ;  /* 0x0000001fff367819 */ /* 0x008fc80000011408 */
[----:B------:R-:W-:Y:S01]  /*d000*/  LEA.HI R38, R54, R8, RZ, 0x5 ;  /* 0x0000000836267211 */ /* 0x000fe200078f28ff */
[----:B--2---:R-:W-:Y:S01]  /*d010*/  FADD.FTZ R9, R9, R3 ;  /* 0x0000000309097221 */ /* 0x004fe20000010000 */
[----:B------:R-:W-:Y:S01]  /*d020*/  SHF.R.S32.HI R3, RZ, 0x1f, R10 ;  /* 0x0000001fff037819 */ /* 0x000fe2000001140a */
[----:B-1----:R-:W-:-:S03]  /*d030*/  FADD.FTZ R7, R7, R4 ;  /* 0x0000000407077221 */ /* 0x002fc60000010000 */
[----:B------:R-:W-:Y:S01]  /*d040*/  FSETP.NE.FTZ.AND P4, PT, R9, RZ, PT ;  /* 0x000000ff0900720b */ /* 0x000fe20003f95000 */
[----:B------:R-:W-:Y:S02]  /*d050*/  IMAD R18, R3, c[0x0][0x490], RZ ;  /* 0x0001240003127a24 */ /* 0x000fe400078e02ff */
[----:B----4-:R-:W-:Y:S02]  /*d060*/  FADD.FTZ R12, R12, R0 ;  /* 0x000000000c0c7221 */ /* 0x010fe40000010000 */
[----:B------:R-:W-:-:S03]  /*d070*/  @P0 IMAD.HI.U32 R0, R13, c[0x0][0x4ec], RZ ;  /* 0x00013b000d000a27 */ /* 0x000fc600078e00ff */
[----:B------:R-:W-:Y:S01]  /*d080*/  FSETP.NE.FTZ.AND P5, PT, R12, RZ, PT ;  /* 0x000000ff0c00720b */ /* 0x000fe20003fb5000 */
[----:B------:R-:W-:Y:S01]  /*d090*/  FADD.FTZ R6, R6, R5 ;  /* 0x0000000506067221 */ /* 0x000fe20000010000 */
[----:B------:R-:W-:Y:S01]  /*d0a0*/  LEA.HI R5, R54, R8, RZ, 0x2 ;  /* 0x0000000836057211 */ /* 0x000fe200078f10ff */
[----:B------:R-:W-:Y:S01]  /*d0b0*/  IMAD R14, R3, c[0x0][0x3e8], RZ ;  /* 0x0000fa00030e7a24 */ /* 0x000fe200078e02ff */
[----:B------:R-:W-:Y:S01]  /*d0c0*/  LOP3.LUT R3, R38, 0xffffffe0, RZ, 0xc0, !PT ;  /* 0xffffffe026037812 */ /* 0x000fe200078ec0ff */
[----:B------:R-:W-:Y:S01]  /*d0d0*/  IMAD.MOV.U32 R4, RZ, RZ, RZ ;  /* 0x000000ffff047224 */ /* 0x000fe200078e00ff */
[----:B------:R-:W-:Y:S01]  /*d0e0*/  @P0 SHF.R.U32.HI R17, RZ, c[0x0][0x4f0], R0 ;  /* 0x00013c00ff110a19 */ /* 0x000fe20000011600 */
[----:B------:R-:W-:Y:S01]  /*d0f0*/  IMAD R18, R10, c[0x0][0x494], R18 ;  /* 0x000125000a127a24 */ /* 0x000fe200078e0212 */
[----:B------:R-:W-:Y:S01]  /*d100*/  MOV R0, RZ ;  /* 0x000000ff00007202 */ /* 0x000fe20000000f00 */
[----:B------:R-:W-:Y:S01]  /*d110*/  IMAD.IADD R3, R8, 0x1, -R3 ;  /* 0x0000000108037824 */ /* 0x000fe200078e0a03 */
[----:B------:R-:W-:-:S02]  /*d120*/  LOP3.LUT R24, R5, 0xfffffffc, RZ, 0xc0, !PT ;  /* 0xfffffffc05187812 */ /* 0x000fc400078ec0ff */
[----:B------:R-:W-:Y:S02]  /*d130*/  FSETP.NE.FTZ.AND P2, PT, R7, RZ, PT ;  /* 0x000000ff0700720b */ /* 0x000fe40003f55000 */
[-C--:B------:R-:W-:Y:S01]  /*d140*/  LEA.HI R54, R54, R8.reuse, RZ, 0x3 ;  /* 0x0000000836367211 */ /* 0x080fe200078f18ff */
[----:B------:R-:W1:Y:S01]  /*d150*/  @P5 MUFU.RCP R0, R12 ;  /* 0x0000000c00005308 */ /* 0x000e620000001000 */
[----:B------:R-:W-:Y:S01]  /*d160*/  IADD3 R24, -R24, R8, RZ ;  /* 0x0000000818187210 */ /* 0x000fe20007ffe1ff */
[----:B------:R-:W-:Y:S01]  /*d170*/  IMAD.MOV R8, RZ, RZ, -R17 ;  /* 0x000000ffff087224 */ /* 0x000fe200078e0a11 */
[----:B------:R-:W-:Y:S01]  /*d180*/  LOP3.LUT P3, RZ, R3, 0x3, RZ, 0xc0, !PT ;  /* 0x0000000303ff7812 */ /* 0x000fe2000786c0ff */
[----:B------:R-:W-:Y:S02]  /*d190*/  IMAD.MOV.U32 R3, RZ, RZ, RZ ;  /* 0x000000ffff037224 */ /* 0x000fe400078e00ff */
[----:B------:R-:W-:Y:S02]  /*d1a0*/  IMAD R48, R8, c[0x0][0x4e8], R13 ;  /* 0x00013a0008307a24 */ /* 0x000fe400078e020d */
[----:B------:R-:W2:Y:S01]  /*d1b0*/  S2R R8, SR_CTAID.Z ;  /* 0x0000000000087919 */ /* 0x000ea20000002700 */
[----:B------:R-:W3:Y:S01]  /*d1c0*/  @P4 MUFU.RCP R4, R9 ;  /* 0x0000000900044308 */ /* 0x000ee20000001000 */
[----:B------:R-:W-:Y:S01]  /*d1d0*/  FSETP.NE.FTZ.AND P1, PT, R6, RZ, PT ;  /* 0x000000ff0600720b */ /* 0x000fe20003f35000 */
[----:B------:R-:W-:Y:S01]  /*d1e0*/  IMAD.IADD R19, R21, 0x1, R18 ;  /* 0x0000000115137824 */ /* 0x000fe200078e0212 */
[----:B------:R-:W-:Y:S01]  /*d1f0*/  MOV R18, R20 ;  /* 0x0000001400127202 */ /* 0x000fe20000000f00 */
[----:B------:R-:W-:-:S02]  /*d200*/  IMAD R14, R10, c[0x0][0x3ec], R14 ;  /* 0x0000fb000a0e7a24 */ /* 0x000fc400078e020e */
[----:B------:R-:W-:Y:S02]  /*d210*/  IMAD.WIDE.U32 R10, R10, c[0x0][0x3e8], RZ ;  /* 0x0000fa000a0a7a25 */ /* 0x000fe400078e00ff */
[----:B------:R-:W4:Y:S02]  /*d220*/  @P2 MUFU.RCP R3, R7 ;  /* 0x0000000700032308 */ /* 0x000f240000001000 */
[C---:B-1----:R-:W-:Y:S01]  /*d230*/  FMUL.FTZ R125, R0.reuse, R125 ;  /* 0x0000007d007d7220 */ /* 0x042fe20000410000 */
[----:B------:R-:W-:Y:S01]  /*d240*/  IADD3 R15, R11, R14, RZ ;  /* 0x0000000e0b0f7210 */ /* 0x000fe20007ffe0ff */
[C---:B------:R-:W-:Y:S01]  /*d250*/  FMUL.FTZ R124, R0.reuse, R124 ;  /* 0x0000007c007c7220 */ /* 0x040fe20000410000 */
[----:B------:R-:W-:Y:S01]  /*d260*/  MOV R14, R10 ;  /* 0x0000000a000e7202 */ /* 0x000fe20000000f00 */
[C---:B------:R-:W-:Y:S02]  /*d270*/  FMUL.FTZ R133, R0.reuse, R133 ;  /* 0x0000008500857220 */ /* 0x040fe40000410000 */
[----:B------:R-:W-:-:S02]  /*d280*/  FMUL.FTZ R13, R0, R132 ;  /* 0x00000084000d7220 */ /* 0x000fc40000410000 */
[C---:B------:R-:W-:Y:S02]  /*d290*/  FMUL.FTZ R137, R0.reuse, R137 ;  /* 0x0000008900897220 */ /* 0x040fe40000410000 */
[C---:B------:R-:W-:Y:S02]  /*d2a0*/  FMUL.FTZ R22, R0.reuse, R136 ;  /* 0x0000008800167220 */ /* 0x040fe40000410000 */
[C---:B------:R-:W-:Y:S02]  /*d2b0*/  FMUL.FTZ R149, R0.reuse, R149 ;  /* 0x0000009500957220 */ /* 0x040fe40000410000 */
[C---:B------:R-:W-:Y:S02]  /*d2c0*/  FMUL.FTZ R25, R0.reuse, R148 ;  /* 0x0000009400197220 */ /* 0x040fe40000410000 */
[C---:B------:R-:W-:Y:S02]  /*d2d0*/  FMUL.FTZ R153, R0.reuse, R153 ;  /* 0x0000009900997220 */ /* 0x040fe40000410000 */
[----:B------:R-:W-:-:S02]  /*d2e0*/  FMUL.FTZ R32, R0, R152 ;  /* 0x0000009800207220 */ /* 0x000fc40000410000 */
[C---:B------:R-:W-:Y:S02]  /*d2f0*/  FMUL.FTZ R165, R0.reuse, R165 ;  /* 0x000000a500a57220 */ /* 0x040fe40000410000 */
[C---:B------:R-:W-:Y:S02]  /*d300*/  FMUL.FTZ R44, R0.reuse, R164 ;  /* 0x000000a4002c7220 */ /* 0x040fe40000410000 */
[C---:B------:R-:W-:Y:S02]  /*d310*/  FMUL.FTZ R169, R0.reuse, R169 ;  /* 0x000000a900a97220 */ /* 0x040fe40000410000 */
[C---:B------:R-:W-:Y:S02]  /*d320*/  FMUL.FTZ R42, R0.reuse, R168 ;  /* 0x000000a8002a7220 */ /* 0x040fe40000410000 */
[C---:B------:R-:W-:Y:S02]  /*d330*/  FMUL.FTZ R181, R0.reuse, R181 ;  /* 0x000000b500b57220 */ /* 0x040fe40000410000 */
[----:B------:R-:W-:Y:S01]  /*d340*/  FMUL.FTZ R180, R0, R180 ;  /* 0x000000b400b47220 */ /* 0x000fe20000410000 */
[----:B------:R-:W-:Y:S01]  /*d350*/  MOV R0, RZ ;  /* 0x000000ff00007202 */ /* 0x000fe20000000f00 */
[----:B---3--:R-:W-:-:S02]  /*d360*/  FMUL.FTZ R127, R4, R127 ;  /* 0x0000007f047f7220 */ /* 0x008fc40000410000 */
[----:B------:R-:W-:-:S03]  /*d370*/  FMUL.FTZ R126, R4, R126 ;  /* 0x0000007e047e7220 */ /* 0x000fc60000410000 */
[----:B------:R-:W1:Y:S01]  /*d380*/  @P1 MUFU.RCP R0, R6 ;  /* 0x0000000600001308 */ /* 0x000e620000001000 */
        /* <DEDUP_REMOVED lines=13> */
[----:B------:R-:W-:Y:S01]  /*d460*/  FMUL.FTZ R37, R4, R182 ;  /* 0x000000b604257220 */ /* 0x000fe20000410000 */
[----:B------:R-:W-:Y:S01]  /*d470*/  SHF.R.S32.HI R4, RZ, 0x2, R5 ;  /* 0x00000002ff047819 */ /* 0x000fe20000011405 */
[C---:B----4-:R-:W-:Y:S02]  /*d480*/  FMUL.FTZ R121, R3.reuse, R121 ;  /* 0x0000007903797220 */ /* 0x050fe40000410000 */
        /* <DEDUP_REMOVED lines=15> */
[----:B------:R-:W-:Y:S01]  /*d580*/  SHF.R.S32.HI R3, RZ, 0x1f, R5 ;  /* 0x0000001fff037819 */ /* 0x000fe20000011405 */
[----:B------:R-:W3:Y:S01]  /*d590*/  @P1 MUFU.LG2 R6, R6 ;  /* 0x0000000600061308 */ /* 0x000ee20000000c00 */
[----:B--2---:R-:W-:-:S02]  /*d5a0*/  SHF.R.S32.HI R5, RZ, 0x1f, R8 ;  /* 0x0000001fff057819 */ /* 0x004fc40000011408 */
[----:B------:R-:W-:-:S04]  /*d5b0*/  LEA.HI R3, R3, R4, RZ, 0x3 ;  /* 0x0000000403037211 */ /* 0x000fc800078f18ff */
[----:B------:R-:W-:Y:S01]  /*d5c0*/  LOP3.LUT R3, R3, 0xfffffff8, RZ, 0xc0, !PT ;  /* 0xfffffff803037812 */ /* 0x000fe200078ec0ff */
[C---:B------:R-:W-:Y:S02]  /*d5d0*/  IMAD R53, R5.reuse, c[0x0][0x498], RZ ;  /* 0x0001260005357a24 */ /* 0x040fe400078e02ff */
[----:B------:R-:W-:Y:S02]  /*d5e0*/  IMAD R47, R5, c[0x0][0x3f0], RZ ;  /* 0x0000fc00052f7a24 */ /* 0x000fe400078e02ff */
[C---:B-1----:R-:W-:Y:S02]  /*d5f0*/  FMUL.FTZ R123, R0.reuse, R123 ;  /* 0x0000007b007b7220 */ /* 0x042fe40000410000 */
        /* <DEDUP_REMOVED lines=15> */
[----:B------:R-:W-:Y:S01]  /*d6f0*/  @P2 MOV R0, 0x3f317218 ;  /* 0x3f31721800002802 */ /* 0x000fe20000000f00 */
[----:B------:R-:W-:Y:S01]  /*d700*/  IMAD.IADD R11, R4, 0x1, -R3 ;  /* 0x00000001040b7824 */ /* 0x000fe200078e0a03 */
[----:B------:R-:W-:Y:S01]  /*d710*/  @P5 MOV R4, 0x3f317218 ;  /* 0x3f31721800045802 */ /* 0x000fe20000000f00 */
[----:B------:R-:W-:-:S02]  /*d720*/  IMAD R53, R8, c[0x0][0x49c], R53 ;  /* 0x0001270008357a24 */ /* 0x000fc400078e0235 */
[C---:B------:R-:W-:Y:S02]  /*d730*/  IMAD R47, R8.reuse, c[0x0][0x3f4], R47 ;  /* 0x0000fd00082f7a24 */ /* 0x040fe400078e022f */
[C---:B------:R-:W-:Y:S01]  /*d740*/  IMAD.WIDE.U32 R34, R8.reuse, c[0x0][0x498], R18 ;  /* 0x0001260008227a25 */ /* 0x040fe200078e0012 */
[----:B------:R-:W1:Y:S03]  /*d750*/  @P2 MUFU.LG2 R7, R7 ;  /* 0x0000000700072308 */ /* 0x000e660000000c00 */
[----:B------:R-:W-:Y:S01]  /*d760*/  IMAD.WIDE.U32 R14, R8, c[0x0][0x3f0], R14 ;  /* 0x0000fc00080e7a25 */ /* 0x000fe200078e000e */
[----:B------:R-:W-:-:S03]  /*d770*/  @P1 MOV R8, 0x3f317218 ;  /* 0x3f31721800081802 */ /* 0x000fc60000000f00 */
[----:B------:R-:W-:Y:S02]  /*d780*/  @P4 IMAD.MOV.U32 R3, RZ, RZ, 0x3f317218 ;  /* 0x3f317218ff034424 */ /* 0x000fe400078e00ff */
[----:B------:R-:W-:Y:S02]  /*d790*/  @P5 FMUL.FTZ R10, R4, c[0x0][0x2d0] ;  /* 0x0000b400040a5a20 */ /* 0x000fe40000410000 */
[----:B------:R-:W-:Y:S02]  /*d7a0*/  @P4 FMUL.FTZ R5, R3, c[0x0][0x2d0] ;  /* 0x0000b40003054a20 */ /* 0x000fe40000410000 */
[----:B------:R-:W-:Y:S02]  /*d7b0*/  @P2 FMUL.FTZ R3, R0, c[0x0][0x2d0] ;  /* 0x0000b40000032a20 */ /* 0x000fe40000410000 */
[----:B---3--:R-:W-:Y:S02]  /*d7c0*/  @P1 FMUL.FTZ R4, R6, 0.69314718246459960938 ;  /* 0x3f31721806041820 */ /* 0x008fe40000410000 */
[----:B------:R-:W-:-:S04]  /*d7d0*/  @P1 FMUL.FTZ R0, R8, c[0x0][0x2d0] ;  /* 0x0000b40008001a20 */ /* 0x000fc80000410000 */
[----:B------:R-:W-:Y:S01]  /*d7e0*/  @P1 FFMA.FTZ R49, R0, R2, R4 ;  /* 0x0000000200311223 */ /* 0x000fe20000010004 */
[----:B------:R-:W-:Y:S01]  /*d7f0*/  SHF.R.S32.HI R0, RZ, 0x5, R38 ;  /* 0x00000005ff007819 */ /* 0x000fe20000011426 */
[----:B-1----:R-:W-:-:S03]  /*d800*/  @P2 FMUL.FTZ R7, R7, 0.69314718246459960938 ;  /* 0x3f31721807072820 */ /* 0x002fc60000410000 */
[----:B------:R-:W-:Y:S02]  /*d810*/  SHF.R.S32.HI R2, RZ, 0x1f, R0 ;  /* 0x0000001fff027819 */ /* 0x000fe40000011400 */
[----:B------:R-:W-:Y:S02]  /*d820*/  LEA.HI R4, R24, R24, RZ, 0x1 ;  /* 0x0000001818047211 */ /* 0x000fe400078f08ff */
[----:B------:R-:W-:Y:S01]  /*d830*/  LEA.HI R2, R2, R0, RZ, 0x2 ;  /* 0x0000000002027211 */ /* 0x000fe200078f10ff */
[----:B------:R-:W-:-:S03]  /*d840*/  @P2 FFMA.FTZ R50, R3, R68, R7 ;  /* 0x0000004403322223 */ /* 0x000fc60000010007 */
[----:B------:R-:W-:Y:S02]  /*d850*/  LOP3.LUT R3, R2, 0xffffffc, RZ, 0xc0, !PT ;  /* 0x0ffffffc02037812 */ /* 0x000fe400078ec0ff */
[----:B------:R-:W-:-:S04]  /*d860*/  LOP3.LUT R2, R4, 0x1ffffffe, RZ, 0xc0, !PT ;  /* 0x1ffffffe04027812 */ /* 0x000fc800078ec0ff */
[----:B------:R-:W-:Y:S02]  /*d870*/  IADD3 R7, R24, -R2, RZ ;  /* 0x8000000218077210 */ /* 0x000fe40007ffe0ff */
[----:B------:R-:W-:Y:S02]  /*d880*/  SHF.R.S32.HI R2, RZ, 0x2, R57 ;  /* 0x00000002ff027819 */ /* 0x000fe40000011439 */
[----:B------:R-:W2:Y:S04]  /*d890*/  LDL.LU R57, [R1+0x28] ;  /* 0x0000280001397983 */ /* 0x000ea80000300800 */
[----:B------:R-:W3:Y:S01]  /*d8a0*/  LDL.64 R58, [R1+0x30] ;  /* 0x00003000013a7983 */ /* 0x000ee20000100a00 */
[----:B------:R-:W1:Y:S08]  /*d8b0*/  @P5 MUFU.LG2 R12, R12 ;  /* 0x0000000c000c5308 */ /* 0x000e700000000c00 */
[----:B------:R-:W4:Y:S01]  /*d8c0*/  @P4 MUFU.LG2 R9, R9 ;  /* 0x0000000900094308 */ /* 0x000f220000000c00 */
[----:B------:R-:W-:Y:S01]  /*d8d0*/  SHF.R.S32.HI R6, RZ, 0x1f, R17 ;  /* 0x0000001fff067819 */ /* 0x000fe20000011411 */
[----:B-1----:R-:W-:-:S04]  /*d8e0*/  @P5 FMUL.FTZ R12, R12, 0.69314718246459960938 ;  /* 0x3f3172180c0c5820 */ /* 0x002fc80000410000 */
[----:B------:R-:W-:Y:S02]  /*d8f0*/  @P5 FFMA.FTZ R52, R10, R71, R12 ;  /* 0x000000470a345223 */ /* 0x000fe4000001000c */
[----:B----4-:R-:W-:Y:S01]  /*d900*/  @P4 FMUL.FTZ R9, R9, 0.69314718246459960938 ;  /* 0x3f31721809094820 */ /* 0x010fe20000410000 */
[----:B------:R-:W-:-:S03]  /*d910*/  LEA R10, R0, R24, 0x9 ;  /* 0x00000018000a7211 */ /* 0x000fc600078e48ff */
[----:B------:R-:W-:Y:S02]  /*d920*/  @P4 FFMA.FTZ R51, R5, R70, R9 ;  /* 0x0000004605334223 */ /* 0x000fe40000010009 */
[----:B------:R-:W-:Y:S02]  /*d930*/  IMAD.IADD R5, R0, 0x1, -R3 ;  /* 0x0000000100057824 */ /* 0x000fe400078e0a03 */
[----:B------:R-:W-:-:S03]  /*d940*/  IMAD.SHL.U32 R0, R4, 0x20, RZ ;  /* 0x0000002004007824 */ /* 0x000fc600078e00ff */
[----:B------:R-:W-:Y:S01]  /*d950*/  LEA R4, R5, R2, 0x4 ;  /* 0x0000000205047211 */ /* 0x000fe200078e20ff */
[C---:B------:R-:W-:Y:S01]  /*d960*/  IMAD.SHL.U32 R5, R11.reuse, 0x40, RZ ;  /* 0x000000400b057824 */ /* 0x040fe200078e00ff */
[----:B------:R-:W-:Y:S01]  /*d970*/  LOP3.LUT R2, R0, 0xffffffc0, RZ, 0xc0, !PT ;  /* 0xffffffc000027812 */ /* 0x000fe200078ec0ff */
[----:B------:R-:W-:Y:S01]  /*d980*/  IMAD R0, R6, c[0x0][0x3e0], RZ ;  /* 0x0000f80006007a24 */ /* 0x000fe200078e02ff */
[----:B------:R-:W-:Y:S02]  /*d990*/  LOP3.LUT R3, R11, 0x1, RZ, 0xc0, !PT ;  /* 0x000000010b037812 */ /* 0x000fe400078ec0ff */
[----:B------:R-:W-:Y:S01]  /*d9a0*/  LEA R7, R7, R2, 0x3 ;  /* 0x0000000207077211 */ /* 0x000fe200078e18ff */
[----:B------:R-:W-:Y:S01]  /*d9b0*/  IMAD R8, R17, c[0x0][0x3e4], R0 ;  /* 0x0000f90011087a24 */ /* 0x000fe200078e0200 */
[----:B------:R-:W-:Y:S02]  /*d9c0*/  LOP3.LUT R5, R5, 0x1c0, RZ, 0xc0, !PT ;  /* 0x000001c005057812 */ /* 0x000fe400078ec0ff */
[----:B------:R-:W-:Y:S01]  /*d9d0*/  LEA R0, R55, R4, 0x7 ;  /* 0x0000000437007211 */ /* 0x000fe200078e38ff */
[----:B------:R-:W-:Y:S01]  /*d9e0*/  IMAD.IADD R7, R4, 0x1, R7 ;  /* 0x0000000104077824 */ /* 0x000fe200078e0207 */
[----:B------:R-:W-:Y:S01]  /*d9f0*/  ISETP.NE.U32.AND P4, PT, R3, 0x1, PT ;  /* 0x000000010300780c */ /* 0x000fe20003f85070 */
[----:B------:R-:W-:Y:S01]  /*da00*/  IMAD R56, R56, c[0x0][0x388], RZ ;  /* 0x0000e20038387a24 */ /* 0x000fe200078e02ff */
[----:B------:R-:W-:-:S02]  /*da10*/  LEA.HI R6, R5, R5, RZ, 0x1d ;  /* 0x0000000505067211 */ /* 0x000fc400078fe8ff */
[----:B------:R-:W-:Y:S02]  /*da20*/  SHF.R.S32.HI R4, RZ, 0x3, R54 ;  /* 0x00000003ff047819 */ /* 0x000fe40000011436 */
[----:B------:R-:W-:Y:S02]  /*da30*/  IADD3 R5, R0, 0x8, RZ ;  /* 0x0000000800057810 */ /* 0x000fe40007ffe0ff */
[----:B------:R-:W-:Y:S02]  /*da40*/  R2P PR, R11, 0x6 ;  /* 0x000000060b007804 */ /* 0x000fe40000000000 */
[----:B------:R-:W-:Y:S01]  /*da50*/  LEA R6, R10, R6, 0x1 ;  /* 0x000000060a067211 */ /* 0x000fe200078e08ff */
[----:B------:R-:W-:Y:S01]  /*da60*/  IMAD R24, R55, 0x80, R4 ;  /* 0x0000008037187824 */ /* 0x000fe200078e0204 */
[----:B------:R-:W-:Y:S02]  /*da70*/  IADD3 R3, R15, R47, RZ ;  /* 0x0000002f0f037210 */ /* 0x000fe40007ffe0ff */
[----:B------:R-:W-:-:S02]  /*da80*/  MOV R2, R14 ;  /* 0x0000000e00027202 */ /* 0x000fc40000000f00 */
[----:B------:R-:W-:Y:S02]  /*da90*/  LEA R10, R55, R7, 0x7 ;  /* 0x00000007370a7211 */ /* 0x000fe400078e38ff */
[----:B------:R-:W-:Y:S02]  /*daa0*/  ISETP.GE.OR P5, PT, R5, R56, P3 ;  /* 0x000000380500720c */ /* 0x000fe40001fa6670 */
[----:B------:R-:W-:Y:S02]  /*dab0*/  MOV R11, 0xfffffff0 ;  /* 0xfffffff0000b7802 */ /* 0x000fe40000000f00 */
[C---:B------:R-:W-:Y:S02]  /*dac0*/  IADD3 R5, R0.reuse, 0x40, RZ ;  /* 0x0000004000057810 */ /* 0x040fe40007ffe0ff */
[----:B------:R-:W-:Y:S01]  /*dad0*/  IADD3 R4, R0, 0x48, RZ ;  /* 0x0000004800047810 */ /* 0x000fe20007ffe0ff */
[----:B------:R-:W-:Y:S01]  /*dae0*/  IMAD.WIDE.U32 R2, R17, c[0x0][0x3e0], R2 ;  /* 0x0000f80011027a25 */ /* 0x000fe200078e0002 */
[----:B------:R-:W-:-:S02]  /*daf0*/  SEL R11, R11, 0x10, !P4 ;  /* 0x000000100b0b7807 */ /* 0x000fc40006000000 */
[-C--:B------:R-:W-:Y:S01]  /*db00*/  ISETP.GE.OR P6, PT, R0, R56.reuse, P3 ;  /* 0x000000380000720c */ /* 0x080fe20001fc6670 */
[----:B------:R-:W-:Y:S01]  /*db10*/  @P0 IMAD.HI.U32 R7, R10, c[0x0][0x4ec], RZ ;  /* 0x00013b000a070a27 */ /* 0x000fe200078e00ff */
[-C--:B------:R-:W-:Y:S02]  /*db20*/  ISETP.GE.OR P4, PT, R5, R56.reuse, P3 ;  /* 0x000000380500720c */ /* 0x080fe40001f86670 */
[----:B------:R-:W-:Y:S02]  /*db30*/  ISETP.GE.OR P3, PT, R4, R56, P3 ;  /* 0x000000380400720c */ /* 0x000fe40001f66670 */
[----:B------:R-:W-:Y:S01]  /*db40*/  SHF.R.S32.HI R4, RZ, 0x1f, R48 ;  /* 0x0000001fff047819 */ /* 0x000fe20000011430 */
[----:B------:R-:W-:Y:S01]  /*db50*/  IMAD.IADD R3, R3, 0x1, R8 ;  /* 0x0000000103037824 */ /* 0x000fe200078e0208 */
[----:B------:R-:W-:Y:S02]  /*db60*/  MOV R5, R10 ;  /* 0x0000000a00057202 */ /* 0x000fe40000000f00 */
[----:B------:R-:W-:-:S02]  /*db70*/  SHF.L.U32 R0, R6, 0x1, RZ ;  /* 0x0000000106007819 */ /* 0x000fc400000006ff */
[----:B------:R-:W-:Y:S01]  /*db80*/  @P0 SHF.R.U32.HI R5, RZ, c[0x0][0x4f0], R7 ;  /* 0x00013c00ff050a19 */ /* 0x000fe20000011607 */
[----:B------:R-:W-:Y:S01]  /*db90*/  IMAD R6, R4, c[0x0][0x3d8], RZ ;  /* 0x0000f60004067a24 */ /* 0x000fe200078e02ff */
[----:B------:R-:W-:Y:S01]  /*dba0*/  F2FP.PACK_AB R12, R127, R126 ;  /* 0x0000007e7f0c723e */ /* 0x000fe200000000ff */
[----:B------:R-:W-:Y:S01]  /*dbb0*/  IMAD.WIDE.U32 R14, R48, c[0x0][0x3d8], R2 ;  /* 0x0000f600300e7a25 */ /* 0x000fe200078e0002 */
[----:B------:R-:W-:Y:S02]  /*dbc0*/  IADD3 R7, R0, 0x80, RZ ;  /* 0x0000008000077810 */ /* 0x000fe40007ffe0ff */
[----:B------:R-:W-:Y:S01]  /*dbd0*/  IADD3 R2, -R5, RZ, RZ ;  /* 0x000000ff05027210 */ /* 0x000fe20007ffe1ff */
[----:B------:R-:W-:Y:S01]  /*dbe0*/  IMAD R17, R48, c[0x0][0x3dc], R6 ;  /* 0x0000f70030117a24 */ /* 0x000fe200078e0206 */
[----:B------:R-:W-:Y:S01]  /*dbf0*/  F2FP.PACK_AB R9, R125, R124 ;  /* 0x0000007c7d09723e */ /* 0x000fe200000000ff */
[C---:B------:R-:W-:Y:S01]  /*dc00*/  IMAD.IADD R4, R0.reuse, 0x1, R11 ;  /* 0x0000000100047824 */ /* 0x040fe200078e020b */
[----:B------:R-:W-:Y:S01]  /*dc10*/  IADD3 R6, R0, 0xc0, RZ ;  /* 0x000000c000067810 */ /* 0x000fe20007ffe0ff */
[----:B------:R1:W-:Y:S01]  /*dc20*/  STS [R0+0x480], R12 ;  /* 0x0004800c00007388 */ /* 0x0003e20000000800 */
[----:B------:R-:W-:-:S02]  /*dc30*/  F2FP.PACK_AB R16, R135, R16 ;  /* 0x000000108710723e */ /* 0x000fc400000000ff */
[----:B------:R-:W-:Y:S01]  /*dc40*/  @P2 IADD3 R6, R7, -0x40, RZ ;  /* 0xffffffc007062810 */ /* 0x000fe20007ffe0ff */
[----:B------:R-:W-:Y:S01]  /*dc50*/  IMAD R7, R2, c[0x0][0x4e8], R10 ;  /* 0x00013a0002077a24 */ /* 0x000fe200078e020a */
[----:B------:R-:W-:Y:S01]  /*dc60*/  F2FP.PACK_AB R13, R133, R13 ;  /* 0x0000000d850d723e */ /* 0x000fe200000000ff */
[----:B------:R4:W-:Y:S01]  /*dc70*/  STS [R0+0x80], R9 ;  /* 0x0000800900007388 */ /* 0x0009e20000000800 */
[----:B------:R-:W-:Y:S02]  /*dc80*/  F2FP.PACK_AB R19, R121, R120 ;  /* 0x000000787913723e */ /* 0x000fe400000000ff */
[----:B------:R-:W-:Y:S01]  /*dc90*/  F2FP.PACK_AB R18, R123, R122 ;  /* 0x0000007a7b12723e */ /* 0x000fe200000000ff */
[----:B------:R4:W-:Y:S01]  /*dca0*/  STS [R4+0x480], R16 ;  /* 0x0004801004007388 */ /* 0x0009e20000000800 */
[----:B------:R-:W-:Y:S02]  /*dcb0*/  F2FP.PACK_AB R20, R129, R20 ;  /* 0x000000148114723e */ /* 0x000fe400000000ff */
[----:B------:R-:W-:-:S02]  /*dcc0*/  F2FP.PACK_AB R23, R131, R23 ;  /* 0x000000178317723e */ /* 0x000fc400000000ff */
[----:B------:R-:W-:Y:S02]  /*dcd0*/  SHF.R.S32.HI R3, RZ, 0x1f, R5 ;  /* 0x0000001fff037819 */ /* 0x000fe40000011405 */
[----:B------:R-:W-:Y:S02]  /*dce0*/  IADD3 R8, P0, R5, R34, RZ ;  /* 0x0000002205087210 */ /* 0x000fe40007f1e0ff */
[----:B------:R-:W-:Y:S02]  /*dcf0*/  SHF.R.S32.HI R2, RZ, 0x1f, R7 ;  /* 0x0000001fff027819 */ /* 0x000fe40000011407 */
[----:B-1----:R-:W-:Y:S01]  /*dd00*/  MOV R12, 0x20 ;  /* 0x00000020000c7802 */ /* 0x002fe20000000f00 */
[----:B------:R-:W-:Y:S01]  /*dd10*/  STS [R4+0x80], R13 ;  /* 0x0000800d04007388 */ /* 0x000fe20000000800 */
[----:B------:R-:W-:-:S03]  /*dd20*/  F2FP.PACK_AB R22, R137, R22 ;  /* 0x000000168916723e */ /* 0x000fc600000000ff */
[----:B------:R-:W-:Y:S01]  /*dd30*/  STS [R0+0x2080], R19 ;  /* 0x0020801300007388 */ /* 0x000fe20000000800 */
[----:B----4-:R-:W-:Y:S02]  /*dd40*/  IADD3.X R9, R3, R35, R53, P0, !PT ;  /* 0x0000002303097210 */ /* 0x010fe400007fe435 */
[----:B------:R-:W-:Y:S01]  /*dd50*/  SEL R16, R12, 0xffffffe0, !P1 ;  /* 0xffffffe00c107807 */ /* 0x000fe20004800000 */
[----:B------:R1:W-:Y:S01]  /*dd60*/  STS [R0+0x2480], R18 ;  /* 0x0024801200007388 */ /* 0x0003e20000000800 */
[----:B------:R-:W-:Y:S02]  /*dd70*/  F2FP.PACK_AB R21, R139, R21 ;  /* 0x000000158b15723e */ /* 0x000fe400000000ff */
[----:B------:R-:W-:Y:S01]  /*dd80*/  IADD3 R5, R16, R4, RZ ;  /* 0x0000000410057210 */ /* 0x000fe20007ffe0ff */
[----:B------:R-:W-:Y:S01]  /*dd90*/  STS [R4+0x2080], R20 ;  /* 0x0020801404007388 */ /* 0x000fe20000000800 */
[----:B------:R-:W-:-:S03]  /*dda0*/  F2FP.PACK_AB R25, R149, R25 ;  /* 0x000000199519723e */ /* 0x000fc600000000ff */
[----:B------:R4:W-:Y:S01]  /*ddb0*/  STS [R4+0x2480], R23 ;  /* 0x0024801704007388 */ /* 0x0009e20000000800 */
[----:B------:R-:W-:Y:S02]  /*ddc0*/  F2FP.PACK_AB R26, R151, R26 ;  /* 0x0000001a971a723e */ /* 0x000fe400000000ff */
[----:B------:R-:W-:Y:S02]  /*ddd0*/  F2FP.PACK_AB R28, R141, R28 ;  /* 0x0000001c8d1c723e */ /* 0x000fe400000000ff */
[----:B------:R-:W-:Y:S01]  /*dde0*/  F2FP.PACK_AB R27, R143, R27 ;  /* 0x0000001b8f1b723e */ /* 0x000fe200000000ff */
[----:B-1----:R-:W-:Y:S02]  /*ddf0*/  IMAD.IADD R0, R0, 0x1, R16 ;  /* 0x0000000100007824 */ /* 0x002fe400078e0210 */
[----:B----4-:R-:W-:Y:S02]  /*de00*/  IMAD R4, R2, c[0x0][0x488], RZ ;  /* 0x0001220002047a24 */ /* 0x010fe400078e02ff */
[C---:B------:R-:W-:Y:S01]  /*de10*/  IMAD.WIDE.U32 R2, R7.reuse, c[0x0][0x488], R8 ;  /* 0x0001220007027a25 */ /* 0x040fe200078e0008 */
[----:B------:R-:W-:Y:S03]  /*de20*/  STS [R0+0x80], R22 ;  /* 0x0000801600007388 */ /* 0x000fe60000000800 */
[----:B------:R-:W-:Y:S01]  /*de30*/  IMAD R7, R7, c[0x0][0x48c], R4 ;  /* 0x0001230007077a24 */ /* 0x000fe200078e0204 */
[----:B------:R-:W-:Y:S01]  /*de40*/  STS [R0+0x480], R21 ;  /* 0x0004801500007388 */ /* 0x000fe20000000800 */
[----:B------:R-:W-:-:S03]  /*de50*/  LEA R4, P0, R2, c[0x0][0x450], 0x2 ;  /* 0x0001140002047a11 */ /* 0x000fc600078010ff */
[----:B------:R-:W-:Y:S04]  /*de60*/  STS [R5+0x80], R25 ;  /* 0x0000801905007388 */ /* 0x000fe80000000800 */
[----:B------:R-:W-:Y:S04]  /*de70*/  STS [R5+0x480], R26 ;  /* 0x0004801a05007388 */ /* 0x000fe80000000800 */
[----:B------:R-:W-:Y:S04]  /*de80*/  STS [R0+0x2080], R28 ;  /* 0x0020801c00007388 */ /* 0x000fe80000000800 */
[----:B------:R1:W-:Y:S01]  /*de90*/  STS [R0+0x2480], R27 ;  /* 0x0024801b00007388 */ /* 0x0003e20000000800 */
[----:B------:R-:W-:-:S02]  /*dea0*/  F2FP.PACK_AB R30, R145, R30 ;  /* 0x0000001e911e723e */ /* 0x000fc400000000ff */
[----:B------:R-:W-:Y:S02]  /*deb0*/  F2FP.PACK_AB R29, R147, R29 ;  /* 0x0000001d931d723e */ /* 0x000fe400000000ff */
[----:B------:R-:W-:Y:S02]  /*dec0*/  F2FP.PACK_AB R32, R153, R32 ;  /* 0x000000209920723e */ /* 0x000fe400000000ff */
[----:B------:R-:W-:Y:S01]  /*ded0*/  F2FP.PACK_AB R31, R155, R31 ;  /* 0x0000001f9b1f723e */ /* 0x000fe200000000ff */
[----:B------:R-:W-:Y:S01]  /*dee0*/  STS [R5+0x2080], R30 ;  /* 0x0020801e05007388 */ /* 0x000fe20000000800 */
[----:B------:R-:W-:Y:S02]  /*def0*/  F2FP.PACK_AB R44, R165, R44 ;  /* 0x0000002ca52c723e */ /* 0x000fe400000000ff */
[----:B------:R-:W-:Y:S01]  /*df00*/  F2FP.PACK_AB R43, R167, R43 ;  /* 0x0000002ba72b723e */ /* 0x000fe200000000ff */
[----:B------:R-:W-:Y:S01]  /*df10*/  STS [R5+0x2480], R29 ;  /* 0x0024801d05007388 */ /* 0x000fe20000000800 */
[----:B------:R-:W-:-:S02]  /*df20*/  F2FP.PACK_AB R46, R157, R46 ;  /* 0x0000002e9d2e723e */ /* 0x000fc400000000ff */
[----:B------:R-:W-:Y:S02]  /*df30*/  F2FP.PACK_AB R158, R159, R158 ;  /* 0x0000009e9f9e723e */ /* 0x000fe400000000ff */
[----:B-1----:R-:W-:Y:S02]  /*df40*/  IADD3 R0, R3, R7, RZ ;  /* 0x0000000703007210 */ /* 0x002fe40007ffe0ff */
[----:B------:R-:W-:Y:S02]  /*df50*/  IADD3 R3, R16, 0x400, R6 ;  /* 0x0000040010037810 */ /* 0x000fe40007ffe006 */
[----:B------:R-:W-:Y:S02]  /*df60*/  LEA.HI.X R2, R2, c[0x0][0x454], R0, 0x2, P0 ;  /* 0x0001150002027a11 */ /* 0x000fe400000f1400 */
[C---:B------:R-:W-:Y:S01]  /*df70*/  IADD3 R0, R11.reuse, R6, RZ ;  /* 0x000000060b007210 */ /* 0x040fe20007ffe0ff */
[----:B------:R-:W-:Y:S01]  /*df80*/  IMAD.IADD R7, R11, 0x1, R3 ;  /* 0x000000010b077824 */ /* 0x000fe200078e0203 */
[----:B------:R-:W-:Y:S01]  /*df90*/  F2FP.PACK_AB R45, R161, R45 ;  /* 0x0000002da12d723e */ /* 0x000fe200000000ff */
[----:B------:R-:W-:Y:S01]  /*dfa0*/  SHFL.IDX PT, R13, R2, RZ, 0x1c1f ;  /* 0x001c1fff020d7589 */ /* 0x000fe200000e0000 */
[----:B------:R-:W-:Y:S01]  /*dfb0*/  F2FP.PACK_AB R162, R163, R162 ;  /* 0x000000a2a3a2723e */ /* 0x000fe200000000ff */
[----:B------:R-:W-:Y:S01]  /*dfc0*/  IMAD.IADD R3, R16, 0x1, R0 ;  /* 0x0000000110037824 */ /* 0x000fe200078e0200 */
[----:B------:R-:W-:Y:S01]  /*dfd0*/  F2FP.PACK_AB R42, R169, R42 ;  /* 0x0000002aa92a723e */ /* 0x000fe200000000ff */
[----:B------:R-:W-:Y:S01]  /*dfe0*/  SHFL.IDX PT, R11, R2, 0x1, 0x1c1f ;  /* 0x003c1f00020b7f89 */ /* 0x000fe200000e0000 */
[----:B------:R-:W-:-:S03]  /*dff0*/  F2FP.PACK_AB R41, R171, R41 ;  /* 0x00000029ab29723e */ /* 0x000fc600000000ff */
[----:B------:R-:W-:Y:S01]  /*e000*/  SHFL.IDX PT, R9, R2, 0x2, 0x1c1f ;  /* 0x005c1f0002097f89 */ /* 0x000fe200000e0000 */
[----:B------:R-:W-:-:S03]  /*e010*/  F2FP.PACK_AB R38, R181, R180 ;  /* 0x000000b4b526723e */ /* 0x000fc600000000ff */
[----:B------:R1:W-:Y:S01]  /*e020*/  SHFL.IDX PT, R5, R2, 0x3, 0x1c1f ;  /* 0x007c1f0002057f89 */ /* 0x0003e200000e0000 */
[----:B------:R-:W-:-:S03]  /*e030*/  F2FP.PACK_AB R37, R183, R37 ;  /* 0x00000025b725723e */ /* 0x000fc600000000ff */
[----:B------:R2:W-:Y:S01]  /*e040*/  STS [R6], R32 ;  /* 0x0000002006007388 */ /* 0x0005e20000000800 */
[----:B------:R-:W-:-:S03]  /*e050*/  F2FP.PACK_AB R40, R173, R40 ;  /* 0x00000028ad28723e */ /* 0x000fc600000000ff */
[----:B------:R-:W-:Y:S01]  /*e060*/  STS [R6+0x400], R31 ;  /* 0x0004001f06007388 */ /* 0x000fe20000000800 */
[----:B------:R-:W-:-:S03]  /*e070*/  F2FP.PACK_AB R39, R175, R39 ;  /* 0x00000027af27723e */ /* 0x000fc600000000ff */
[----:B------:R-:W-:Y:S01]  /*e080*/  STS [R0], R44 ;  /* 0x0000002c00007388 */ /* 0x000fe20000000800 */
[----:B------:R-:W-:-:S03]  /*e090*/  F2FP.PACK_AB R36, R177, R36 ;  /* 0x00000024b124723e */ /* 0x000fc600000000ff */
[----:B------:R-:W-:Y:S01]  /*e0a0*/  STS [R0+0x400], R43 ;  /* 0x0004002b00007388 */ /* 0x000fe20000000800 */
[----:B------:R-:W-:-:S03]  /*e0b0*/  F2FP.PACK_AB R33, R179, R33 ;  /* 0x00000021b321723e */ /* 0x000fc600000000ff */
[----:B------:R-:W-:Y:S01]  /*e0c0*/  STS [R6+0x2000], R46 ;  /* 0x0020002e06007388 */ /* 0x000fe20000000800 */
[----:B-1----:R-:W-:-:S03]  /*e0d0*/  IADD3 R2, R16, R6, RZ ;  /* 0x0000000610027210 */ /* 0x002fc60007ffe0ff */
[----:B------:R-:W-:Y:S04]  /*e0e0*/  STS [R6+0x2400], R158 ;  /* 0x0024009e06007388 */ /* 0x000fe80000000800 */
[----:B------:R-:W-:Y:S04]  /*e0f0*/  STS [R0+0x2000], R45 ;  /* 0x0020002d00007388 */ /* 0x000fe80000000800 */
[----:B------:R1:W-:Y:S04]  /*e100*/  STS [R0+0x2400], R162 ;  /* 0x002400a200007388 */ /* 0x0003e80000000800 */
[----:B------:R-:W-:Y:S04]  /*e110*/  STS [R2], R42 ;  /* 0x0000002a02007388 */ /* 0x000fe80000000800 */
[----:B------:R-:W-:Y:S04]  /*e120*/  STS [R2+0x400], R41 ;  /* 0x0004002902007388 */ /* 0x000fe80000000800 */
[----:B------:R-:W-:Y:S04]  /*e130*/  STS [R3], R38 ;  /* 0x0000002603007388 */ /* 0x000fe80000000800 */
[----:B------:R-:W-:Y:S04]  /*e140*/  STS [R7], R37 ;  /* 0x0000002507007388 */ /* 0x000fe80000000800 */
[----:B------:R-:W-:Y:S04]  /*e150*/  STS [R2+0x2000], R40 ;  /* 0x0020002802007388 */ /* 0x000fe80000000800 */
[----:B------:R-:W-:Y:S04]  /*e160*/  STS [R2+0x2400], R39 ;  /* 0x0024002702007388 */ /* 0x000fe80000000800 */
[----:B------:R-:W-:Y:S04]  /*e170*/  STS [R3+0x2000], R36 ;  /* 0x0020002403007388 */ /* 0x000fe80000000800 */
[----:B------:R-:W-:Y:S04]  /*e180*/  STS [R7+0x2000], R33 ;  /* 0x0020002107007388 */ /* 0x000fe80000000800 */
[----:B------:R-:W4:Y:S04]  /*e190*/  SHFL.IDX PT, R12, R4, RZ, 0x1c1f ;  /* 0x001c1fff040c7589 */ /* 0x000f2800000e0000 */
[----:B------:R-:W-:Y:S06]  /*e1a0*/  BAR.SYNC.DEFER_BLOCKING 0x1, 0x80 ;  /* 0x0042000000007b1d */ /* 0x000fec0000010000 */
[----:B------:R-:W3:Y:S04]  /*e1b0*/  SHFL.IDX PT, R10, R4, 0x1, 0x1c1f ;  /* 0x003c1f00040a7f89 */ /* 0x000ee800000e0000 */
[----:B------:R-:W3:Y:S04]  /*e1c0*/  SHFL.IDX PT, R8, R4, 0x2, 0x1c1f ;  /* 0x005c1f0004087f89 */ /* 0x000ee800000e0000 */
[----:B------:R-:W3:Y:S01]  /*e1d0*/  SHFL.IDX PT, R4, R4, 0x3, 0x1c1f ;  /* 0x007c1f0004047f89 */ /* 0x000ee200000e0000 */
[----:B--2---:R-:W-:-:S02]  /*e1e0*/  SHF.L.U32 R32, R57, 0x1, RZ ;  /* 0x0000000139207819 */ /* 0x004fc400000006ff */
[----:B-1----:R-:W-:Y:S01]  /*e1f0*/  IADD3 R0, R15, R17, RZ ;  /* 0x000000110f007210 */ /* 0x002fe20007ffe0ff */
[----:B----4-:R-:W-:Y:S01]  /*e200*/  @!P6 ST.E [R12.64], R52 ;  /* 0x000000340c00e985 */ /* 0x010fe2000c101908 */
[----:B------:R-:W-:-:S03]  /*e210*/  LEA R2, P0, R14, c[0x0][0x380], 0x1 ;  /* 0x0000e0000e027a11 */ /* 0x000fc600078008ff */
[----:B---3--:R-:W-:Y:S04]  /*e220*/  @!P5 ST.E [R10.64], R51 ;  /* 0x000000330a00d985 */ /* 0x008fe8000c101908 */
[----:B------:R-:W-:Y:S04]  /*e230*/  @!P4 ST.E [R8.64], R50 ;  /* 0x000000320800c985 */ /* 0x000fe8000c101908 */
[----:B------:R-:W-:Y:S04]  /*e240*/  @!P3 ST.E [R4.64], R49 ;  /* 0x000000310400b985 */ /* 0x000fe8000c101908 */
[----:B------:R-:W-:Y:S01]  /*e250*/  LDS.128 R28, [R32+0x80] ;  /* 0x00008000201c7984 */ /* 0x000fe20000000c00 */
[----:B------:R-:W-:-:S03]  /*e260*/  LEA.HI.X R0, R14, c[0x0][0x384], R0, 0x1, P0 ;  /* 0x0000e1000e007a11 */ /* 0x000fc600000f0c00 */
[----:B------:R-:W-:Y:S04]  /*e270*/  LDS.128 R20, [R32+0x880] ;  /* 0x0008800020147984 */ /* 0x000fe80000000c00 */
[----:B------:R-:W-:Y:S04]  /*e280*/  SHFL.IDX PT, R10, R2, RZ, 0x181f ;  /* 0x00181fff020a7589 */ /* 0x000fe800000e0000 */
[----:B------:R-:W1:Y:S01]  /*e290*/  SHFL.IDX PT, R11, R0, RZ, 0x181f ;  /* 0x00181fff000b7589 */ /* 0x000e6200000e0000 */
[----:B------:R-:W-:-:S03]  /*e2a0*/  ISETP.GE.AND P6, PT, R58, c[0x0][0x3c8], PT ;  /* 0x0000f2003a007a0c */ /* 0x000fc60003fc6270 */
[----:B------:R-:W-:Y:S04]  /*e2b0*/  LDS.128 R52, [R32+0x1080] ;  /* 0x0010800020347984 */ /* 0x000fe80000000c00 */
[----:B------:R-:W-:Y:S04]  /*e2c0*/  LDS.128 R48, [R32+0x1880] ;  /* 0x0018800020307984 */ /* 0x000fe80000000c00 */
[----:B------:R-:W-:Y:S04]  /*e2d0*/  LDS.128 R44, [R32+0x2080] ;  /* 0x00208000202c7984 */ /* 0x000fe80000000c00 */
[----:B------:R-:W-:Y:S01]  /*e2e0*/  LDS.128 R40, [R32+0x2880] ;  /* 0x0028800020287984 */ /* 0x000fe20000000c00 */
[----:B------:R-:W-:-:S03]  /*e2f0*/  ISETP.GE.OR P0, PT, R24, R56, P6 ;  /* 0x000000381800720c */ /* 0x000fc60003706670 */
[----:B------:R-:W-:Y:S04]  /*e300*/  LDS.128 R36, [R32+0x3080] ;  /* 0x0030800020247984 */ /* 0x000fe80000000c00 */
[----:B------:R-:W-:Y:S04]  /*e310*/  SHFL.IDX PT, R8, R2, 0x1, 0x181f ;  /* 0x00381f0002087f89 */ /* 0x000fe800000e0000 */
[----:B------:R-:W2:Y:S01]  /*e320*/  SHFL.IDX PT, R9, R0, 0x1, 0x181f ;  /* 0x00381f0000097f89 */ /* 0x000ea200000e0000 */
[----:B------:R-:W-:-:S03]  /*e330*/  IADD3 R3, R24, 0x10, RZ ;  /* 0x0000001018037810 */ /* 0x000fc60007ffe0ff */
[----:B------:R-:W-:Y:S04]  /*e340*/  SHFL.IDX PT, R6, R2, 0x2, 0x181f ;  /* 0x00581f0002067f89 */ /* 0x000fe800000e0000 */
[----:B------:R-:W3:Y:S01]  /*e350*/  SHFL.IDX PT, R7, R0, 0x2, 0x181f ;  /* 0x00581f0000077f89 */ /* 0x000ee200000e0000 */
[----:B------:R-:W-:-:S03]  /*e360*/  ISETP.GE.OR P5, PT, R3, R56, P6 ;  /* 0x000000380300720c */ /* 0x000fc600037a6670 */
[----:B------:R-:W-:Y:S04]  /*e370*/  SHFL.IDX PT, R4, R2, 0x3, 0x181f ;  /* 0x00781f0002047f89 */ /* 0x000fe800000e0000 */
[----:B------:R-:W-:Y:S01]  /*e380*/  SHFL.IDX PT, R5, R0, 0x3, 0x181f ;  /* 0x00781f0000057f89 */ /* 0x000fe200000e0000 */
[----:B------:R-:W-:-:S03]  /*e390*/  IADD3 R3, R24, 0x40, RZ ;  /* 0x0000004018037810 */ /* 0x000fc60007ffe0ff */
[----:B------:R-:W-:Y:S04]  /*e3a0*/  SHFL.IDX PT, R12, R2, 0x4, 0x181f ;  /* 0x00981f00020c7f89 */ /* 0x000fe800000e0000 */
[----:B------:R-:W4:Y:S01]  /*e3b0*/  SHFL.IDX PT, R13, R0, 0x4, 0x181f ;  /* 0x00981f00000d7f89 */ /* 0x000f2200000e0000 */
[----:B------:R-:W-:-:S03]  /*e3c0*/  IADD3 R14, R24, 0x30, RZ ;  /* 0x00000030180e7810 */ /* 0x000fc60007ffe0ff */
[----:B------:R-:W-:Y:S04]  /*e3d0*/  SHFL.IDX PT, R16, R2, 0x5, 0x181f ;  /* 0x00b81f0002107f89 */ /* 0x000fe800000e0000 */
[----:B------:R-:W-:Y:S01]  /*e3e0*/  SHFL.IDX PT, R17, R0, 0x5, 0x181f ;  /* 0x00b81f0000117f89 */ /* 0x000fe200000e0000 */
[----:B------:R-:W-:-:S03]  /*e3f0*/  IADD3 R15, R24, 0x20, RZ ;  /* 0x00000020180f7810 */ /* 0x000fc60007ffe0ff */
[----:B------:R-:W-:Y:S04]  /*e400*/  SHFL.IDX PT, R18, R2, 0x6, 0x181f ;  /* 0x00d81f0002127f89 */ /* 0x000fe800000e0000 */
[----:B------:R-:W4:Y:S01]  /*e410*/  SHFL.IDX PT, R19, R0, 0x6, 0x181f ;  /* 0x00d81f0000137f89 */ /* 0x000f2200000e0000 */
[-C--:B------:R-:W-:Y:S01]  /*e420*/  ISETP.GE.OR P2, PT, R3, R56.reuse, P6 ;  /* 0x000000380300720c */ /* 0x080fe20003746670 */
[----:B-1----:R-:W-:Y:S01]  /*e430*/  @!P0 IMAD.WIDE R10, R58, 0x2, R10 ;  /* 0x000000023a0a8825 */ /* 0x002fe200078e020a */
[-C--:B------:R-:W-:Y:S01]  /*e440*/  ISETP.GE.OR P3, PT, R14, R56.reuse, P6 ;  /* 0x000000380e00720c */ /* 0x080fe20003766670 */
[----:B------:R-:W1:Y:S01]  /*e450*/  LDS.128 R32, [R32+0x3880] ;  /* 0x0038800020207984 */ /* 0x000e620000000c00 */
[----:B------:R-:W-:Y:S02]  /*e460*/  IADD3 R3, R24, 0x50, RZ ;  /* 0x0000005018037810 */ /* 0x000fe40007ffe0ff */
[----:B------:R-:W-:-:S02]  /*e470*/  ISETP.GE.OR P4, PT, R15, R56, P6 ;  /* 0x000000380f00720c */ /* 0x000fc40003786670 */
[----:B------:R-:W-:Y:S01]  /*e480*/  IADD3 R14, R24, 0x60, RZ ;  /* 0x00000060180e7810 */ /* 0x000fe20007ffe0ff */
[----:B------:R-:W-:Y:S01]  /*e490*/  @!P0 ST.E.128 [R10.64], R28 ;  /* 0x0000001c0a008985 */ /* 0x000fe2000c101d08 */
[-C--:B------:R-:W-:Y:S02]  /*e4a0*/  ISETP.GE.OR P1, PT, R3, R56.reuse, P6 ;  /* 0x000000380300720c */ /* 0x080fe40003726670 */
[----:B------:R-:W-:Y:S01]  /*e4b0*/  ISETP.GE.OR P0, PT, R14, R56, P6 ;  /* 0x000000380e00720c */ /* 0x000fe20003706670 */
[----:B------:R1:W1:Y:S01]  /*e4c0*/  SHFL.IDX PT, R11, R0, 0x7, 0x181f ;  /* 0x00f81f00000b7f89 */ /* 0x00026200000e0000 */
[----:B--2---:R-:W-:-:S05]  /*e4d0*/  @!P5 IMAD.WIDE R8, R58, 0x2, R8 ;  /* 0x000000023a08d825 */ /* 0x004fca00078e0208 */
[----:B------:R-:W-:Y:S01]  /*e4e0*/  @!P5 ST.E.128 [R8.64], R20 ;  /* 0x000000140800d985 */ /* 0x000fe2000c101d08 */
[----:B---3--:R-:W-:-:S03]  /*e4f0*/  @!P4 IMAD.WIDE R14, R58, 0x2, R6 ;  /* 0x000000023a0ec825 */ /* 0x008fc600078e0206 */
[----:B------:R2:W3:Y:S01]  /*e500*/  SHFL.IDX PT, R10, R2, 0x7, 0x181f ;  /* 0x00f81f00020a7f89 */ /* 0x0004e200000e0000 */
[----:B----4-:R-:W-:Y:S01]  /*e510*/  @!P2 IMAD.WIDE R6, R58, 0x2, R12 ;  /* 0x000000023a06a825 */ /* 0x010fe200078e020c */
[----:B-1----:R-:W-:-:S04]  /*e520*/  IADD3 R0, R24, 0x70, RZ ;  /* 0x0000007018007810 */ /* 0x002fc80007ffe0ff */
[----:B------:R-:W-:Y:S01]  /*e530*/  ISETP.GE.OR P6, PT, R0, R56, P6 ;  /* 0x000000380000720c */ /* 0x000fe200037c6670 */
[----:B------:R1:W-:Y:S01]  /*e540*/  @!P4 ST.E.128 [R14.64], R52 ;  /* 0x000000340e00c985 */ /* 0x0003e2000c101d08 */
[----:B--2---:R-:W-:-:S04]  /*e550*/  @!P0 IMAD.WIDE R2, R58, 0x2, R18 ;  /* 0x000000023a028825 */ /* 0x004fc800078e0212 */
[----:B------:R-:W-:-:S04]  /*e560*/  @!P3 IMAD.WIDE R8, R58, 0x2, R4 ;  /* 0x000000023a08b825 */ /* 0x000fc800078e0204 */
[----:B------:R-:W-:Y:S01]  /*e570*/  @!P1 IMAD.WIDE R4, R58, 0x2, R16 ;  /* 0x000000023a049825 */ /* 0x000fe200078e0210 */
[----:B------:R1:W-:Y:S04]  /*e580*/  @!P3 ST.E.128 [R8.64], R48 ;  /* 0x000000300800b985 */ /* 0x0003e8000c101d08 */
[----:B------:R1:W-:Y:S04]  /*e590*/  @!P2 ST.E.128 [R6.64], R44 ;  /* 0x0000002c0600a985 */ /* 0x0003e8000c101d08 */
[----:B------:R1:W-:Y:S04]  /*e5a0*/  @!P1 ST.E.128 [R4.64], R40 ;  /* 0x0000002804009985 */ /* 0x0003e8000c101d08 */
[----:B------:R1:W-:Y:S01]  /*e5b0*/  @!P0 ST.E.128 [R2.64], R36 ;  /* 0x0000002402008985 */ /* 0x0003e2000c101d08 */
[----:B------:R-:W-:Y:S05]  /*e5c0*/  @P6 EXIT ;  /* 0x000000000000694d */ /* 0x000fea0003800000 */
[----:B-1-3--:R-:W-:-:S05]  /*e5d0*/  IMAD.WIDE R2, R58, 0x2, R10 ;  /* 0x000000023a027825 */ /* 0x00afca00078e020a */
[----:B------:R-:W-:Y:S01]  /*e5e0*/  ST.E.128 [R2.64], R32 ;  /* 0x0000002002007985 */ /* 0x000fe2000c101d08 */
[----:B------:R-:W-:Y:S05]  /*e5f0*/  EXIT ;  /* 0x000000000000794d */ /* 0x000fea0003800000 */
.L_x_4:
[----:B------:R-:W-:-:S00]  /*e600*/  BRA `(.L_x_4) ;  /* 0xfffffff000007947 */ /* 0x000fc0000383ffff */
[----:B------:R-:W-:-:S00]  /*e610*/  NOP ;  /* 0x0000000000007918 */ /* 0x000fc00000000000 */
        /* <DEDUP_REMOVED lines=14> */
.L_x_735:


//--------------------- .text._ZN7cutlass13device_kernelIN5flash19enable_sm80_to_sm89INS1_16FlashAttnFwdSm80INS1_25CollectiveMainloopFwdSm80ILi4ELi1ELb0EN4cute5tupleIJNS5_1CILi128EEENS7_ILi112EEENS7_ILi64EEEEEELi64ENS_6half_tEfNS_4arch4Sm80ELb0ELb0ELb1ELb1ELb0ELb0ELb1ELb0EEENS1_21CollectiveEpilogueFwdINS6_IJS8_SA_S9_EEENS6_IJNS7_ILi1EEESI_SI_EEESC_SE_Li128ELb1ELb1ELb0ELb0EEENS1_19SingleTileSchedulerILb1ELb0ELb1ELi128EEEEEEEEEvNT_6ParamsE --------------------------
	.section	.text._ZN7cutlass13device_kernelIN5flash19enable_sm80_to_sm89INS1_16FlashAttnFwdSm80INS1_25CollectiveMainloopFwdSm80ILi4ELi1ELb0EN4cute5tupleIJNS5_1CILi128EEENS7_ILi112EEENS7_ILi64EEEEEELi64ENS_6half_tEfNS_4arch4Sm80ELb0ELb0ELb1ELb1ELb0ELb0ELb1ELb0EEENS1_21CollectiveEpilogueFwdINS6_IJS8_SA_S9_EEENS6_IJNS7_ILi1EEESI_SI_EEESC_SE_Li128ELb1ELb1ELb0ELb0EEENS1_19SingleTileSchedulerILb1ELb0ELb1ELi128EEEEEEEEEvNT_6ParamsE,"ax",@progbits
	.sectioninfo	@"SHI_REGISTERS=255"
	.align	128
.text._ZN7cutlass13device_kernelIN5flash19enable_sm80_to_sm89INS1_16FlashAttnFwdSm80INS1_25CollectiveMainloopFwdSm80ILi4ELi1ELb0EN4cute5tupleIJNS5_1CILi128EEENS7_ILi112EEENS7_ILi64EEEEEELi64ENS_6half_tEfNS_4arch4Sm80ELb0ELb0ELb1ELb1ELb0ELb0ELb1ELb0EEENS1_21CollectiveEpilogueFwdINS6_IJS8_SA_S9_EEENS6_IJNS7_ILi1EEESI_SI_EEESC_SE_Li128ELb1ELb1ELb0ELb0EEENS1_19SingleTileSchedulerILb1ELb0ELb1ELi128EEEEEEEEEvNT_6ParamsE:
        .type           _ZN7cutlass13device_kernelIN5flash19enable_sm80_to_sm89INS1_16FlashAttnFwdSm80INS1_25CollectiveMainloopFwdSm80ILi4ELi1ELb0EN4cute5tupleIJNS5_1CILi128EEENS7_ILi112EEENS7_ILi64EEEEEELi64ENS_6half_tEfNS_4arch4Sm80ELb0ELb0ELb1ELb1ELb0ELb0ELb1ELb0EEENS1_21CollectiveEpilogueFwdINS6_IJS8_SA_S9_EEENS6_IJNS7_ILi1EEESI_SI_EEESC_SE_Li128ELb1ELb1ELb0ELb0EEENS1_19SingleTileSchedulerILb1ELb0ELb1ELi128EEEEEEEEEvNT_6ParamsE,@function
        .size           _ZN7cutlass13device_kernelIN5flash19enable_sm80_to_sm89INS1_16FlashAttnFwdSm80INS1_25CollectiveMainloopFwdSm80ILi4ELi1ELb0EN4cute5tupleIJNS5_1CILi128EEENS7_ILi112EEENS7_ILi64EEEEEELi64ENS_6half_tEfNS_4arch4Sm80ELb0ELb0ELb1ELb1ELb0ELb0ELb1ELb0EEENS1_21CollectiveEpilogueFwdINS6_IJS8_SA_S9_EEENS6_IJNS7_ILi1EEESI_SI_EEESC_SE_Li128ELb1ELb1ELb0ELb0EEENS1_19SingleTileSchedulerILb1ELb0ELb1ELi128EEEEEEEEEvNT_6ParamsE,(.L_x_736 - _ZN7cutlass13device_kernelIN5flash19enable_sm80_to_sm89INS1_16FlashAttnFwdSm80INS1_25CollectiveMainloopFwdSm80ILi4ELi1ELb0EN4cute5tupleIJNS5_1CILi128EEENS7_ILi112EEENS7_ILi64EEEEEELi64ENS_6half_tEfNS_4arch4Sm80ELb0ELb0ELb1ELb1ELb0ELb0ELb1ELb0EEENS1_21CollectiveEpilogueFwdINS6_IJS8_SA_S9_EEENS6_IJNS7_ILi1EEESI_SI_EEESC_SE_Li128ELb1ELb1ELb0ELb0EEENS1_19SingleTileSchedulerILb1ELb0ELb1ELi128EEEEEEEEEvNT_6ParamsE)
        .other          _ZN7cutlass13device_kernelIN5flash19enable_sm80_to_sm89INS1_16FlashAttnFwdSm80INS1_25CollectiveMainloopFwdSm80ILi4ELi1ELb0EN4cute5tupleIJNS5_1CILi128EEENS7_ILi112EEENS7_ILi64EEEEEELi64ENS_6half_tEfNS_4arch4Sm80ELb0ELb0ELb1ELb1ELb0ELb0ELb1ELb0EEENS1_21CollectiveEpilogueFwdINS6_IJS8_SA_S9_EEENS6_IJNS7_ILi1EEESI_SI_EEESC_SE_Li128ELb1ELb1ELb0ELb0EEENS1_19SingleTileSchedulerILb1ELb0ELb1ELi128EEEEEEEEEvNT_6ParamsE,@"STO_CUDA_ENTRY STV_DEFAULT"
_ZN7cutlass13device_kernelIN5flash19enable_sm80_to_sm89INS1_16FlashAttnFwdSm80INS1_25CollectiveMainloopFwdSm80ILi4ELi1ELb0EN4cute5tupleIJNS5_1CILi128EEENS7_ILi112EEENS7_ILi64EEEEEELi64ENS_6half_tEfNS_4arch4Sm80ELb0ELb0ELb1ELb1ELb0ELb0ELb1ELb0EEENS1_21CollectiveEpilogueFwdINS6_IJS8_SA_S9_EEENS6_IJNS7_ILi1EEESI_SI_EEESC_SE_Li128ELb1ELb1ELb0ELb0EEENS1_19SingleTileSchedulerILb1ELb0ELb1ELi128EEEEEEEEEvNT_6ParamsE:
[----:B------:R-:W-:Y:S02]  /*0000*/  MOV R1, c[0x0][0x28] ;  /* 0x00000a0000017a02 */ /* 0x000fe40000000f00 */
[----:B------:R-:W1:Y:S01]  /*0010*/  S2R R192, SR_TID.X ;  /* 0x0000000000c07919 */ /* 0x000e620000002100 */
[----:B------:R-:W-:Y:S01]  /*0020*/  IMAD.MOV.U32 R18, RZ, RZ, 0x4 ;  /* 0x00000004ff127424 */ /* 0x000fe200078e00ff */
[----:B------:R-:W-:Y:S01]  /*0030*/  ULDC.64 UR8, c[0x0][0x118] ;  /* 0x0000460000087ab9 */ /* 0x000fe20000000a00 */
[----:B------:R-:W-:Y:S01]  /*0040*/  IADD3 R1, R1, -0x78, RZ ;  /* 0xffffff8801017810 */ /* 0x000fe20007ffe0ff */
[----:B------:R-:W2:Y:S04]  /*0050*/  S2R R5, SR_CTAID.Z ;  /* 0x0000000000057919 */ /* 0x000ea80000002700 */
[----:B------:R-:W3:Y:S01]  /*0060*/  S2R R35, SR_CTAID.X ;  /* 0x0000000000237919 */ /* 0x000ee20000002500 */
[----:B-1----:R-:W-:Y:S01]  /*0070*/  SHF.R.U32.HI R0, RZ, 0x5, R192 ;  /* 0x00000005ff007819 */ /* 0x002fe200000116c0 */
[----:B--2---:R-:W-:-:S05]  /*0080*/  IMAD.WIDE R2, R5, R18, c[0x0][0x568] ;  /* 0x00015a0005027625 */ /* 0x004fca00078e0212 */
[----:B------:R-:W1:Y:S02]  /*0090*/  SHFL.IDX PT, R0, R0, RZ, 0x1f ;  /* 0x00001fff00007589 */ /* 0x000e6400000e0000 */
[----:B-1----:R-:W-:-:S13]  /*00a0*/  ISETP.NE.AND P0, PT, R0, RZ, PT ;  /* 0x000000ff0000720c */ /* 0x002fda0003f05270 */
[----:B------:R-:W-:Y:S05]  /*00b0*/  @!P0 BRA `(.L_x_5) ;  /* 0x0000014000008947 */ /* 0x000fea0003800000 */
[----:B---3--:R-:W-:-:S04]  /*00c0*/  ISETP.NE.U32.AND P0, PT, RZ, c[0x0][0x568], PT ;  /* 0x00015a00ff007a0c */ /* 0x008fc80003f05070 */
[----:B------:R-:W-:-:S13]  /*00d0*/  ISETP.NE.AND.EX P0, PT, RZ, c[0x0][0x56c], PT, P0 ;  /* 0x00015b00ff007a0c */ /* 0x000fda0003f05300 */
[----:B------:R-:W-:Y:S05]  /*00e0*/  @!P0 BRA `(.L_x_6) ;  /* 0x0000002000008947 */ /* 0x000fea0003800000 */
[----:B------:R1:W5:Y:S01]  /*00f0*/  LDG.E R0, [R2.64] ;  /* 0x0000000802007981 */ /* 0x000362000c1e1900 */
[----:B------:R-:W-:Y:S05]  /*0100*/  BRA `(.L_x_7) ;  /* 0x0000009000007947 */ /* 0x000fea0003800000 */
.L_x_6:
[----:B------:R-:W-:-:S04]  /*0110*/  ISETP.NE.U32.AND P0, PT, RZ, c[0x0][0x560], PT ;  /* 0x00015800ff007a0c */ /* 0x000fc80003f05070 */
[----:B------:R-:W-:-:S13]  /*0120*/  ISETP.NE.AND.EX P0, PT, RZ, c[0x0][0x564], PT, P0 ;  /* 0x00015900ff007a0c */ /* 0x000fda0003f05300 */
[----:B------:R-:W-:Y:S05]  /*0130*/  @!P0 BRA `(.L_x_8) ;  /* 0x0000005000008947 */ /* 0x000fea0003800000 */
[----:B------:R-:W-:-:S05]  /*0140*/  IMAD.WIDE R2, R5, R18, c[0x0][0x560] ;  /* 0x0001580005027625 */ /* 0x000fca00078e0212 */
[----:B------:R-:W2:Y:S04]  /*0150*/  LDG.E R4, [R2.64] ;  /* 0x0000000802047981 */ /* 0x000ea8000c1e1900 */
[----:B------:R-:W2:Y:S02]  /*0160*/  LDG.E R0, [R2.64+0x4] ;  /* 0x0000040802007981 */ /* 0x000ea4000c1e1900 */
[----:B--2---:R-:W-:Y:S01]  /*0170*/  IADD3 R0, -R4, R0, RZ ;  /* 0x0000000004007210 */ /* 0x004fe20007ffe1ff */
[----:B------:R-:W-:Y:S05]  /*0180*/  BRA `(.L_x_7) ;  /* 0x0000001000007947 */ /* 0x000fea0003800000 */
.L_x_8:
[----:B------:R-:W-:-:S05]  /*0190*/  MOV R0, c[0x0][0x54c] ;  /* 0x0001530000007a02 */ /* 0x000fca0000000f00 */
.L_x_7:
[----:B-----5:R-:W-:Y:S01]  /*01a0*/  IMAD R0, R0, c[0x0][0x548], RZ ;  /* 0x0001520000007a24 */ /* 0x020fe200078e02ff */
[----:B-1----:R-:W-:-:S04]  /*01b0*/  SHF.L.U32 R2, R35, 0x7, RZ ;  /* 0x0000000723027819 */ /* 0x002fc800000006ff */
[----:B------:R-:W-:-:S04]  /*01c0*/  ISETP.GE.AND P0, PT, R2, R0, PT ;  /* 0x000000000200720c */ /* 0x000fc80003f06270 */
[----:B------:R-:W-:-:S05]  /*01d0*/  SEL R0, R5, 0xffffffff, !P0 ;  /* 0xffffffff05007807 */ /* 0x000fca0004000000 */
[----:B------:R1:W-:Y:S01]  /*01e0*/  STL [R1+0x40], R0 ;  /* 0x0000400001007387 */ /* 0x0003e20000100800 */
[----:B------:R-:W-:Y:S05]  /*01f0*/  BRA `(.L_x_9) ;  /* 0x0000013000007947 */ /* 0x000fea0003800000 */
.L_x_5:
[----:B---3--:R-:W-:-:S04]  /*0200*/  ISETP.NE.U32.AND P0, PT, RZ, c[0x0][0x568], PT ;  /* 0x00015a00ff007a0c */ /* 0x008fc80003f05070 */
[----:B------:R-:W-:-:S13]  /*0210*/  ISETP.NE.AND.EX P0, PT, RZ, c[0x0][0x56c], PT, P0 ;  /* 0x00015b00ff007a0c */ /* 0x000fda0003f05300 */
[----:B------:R-:W-:Y:S05]  /*0220*/  @!P0 BRA `(.L_x_10) ;  /* 0x0000002000008947 */ /* 0x000fea0003800000 */
[----:B------:R1:W5:Y:S01]  /*0230*/  LDG.E R0, [R2.64] ;  /* 0x0000000802007981 */ /* 0x000362000c1e1900 */
[----:B------:R-:W-:Y:S05]  /*0240*/  BRA `(.L_x_11) ;  /* 0x0000009000007947 */ /* 0x000fea0003800000 */
.L_x_10:
        /* <DEDUP_REMOVED lines=8> */
.L_x_12:
[----:B------:R-:W-:-:S05]  /*02d0*/  MOV R0, c[0x0][0x54c] ;  /* 0x0001530000007a02 */ /* 0x000fca0000000f00 */
.L_x_11:
[----:B-----5:R-:W-:Y:S01]  /*02e0*/  IMAD R0, R0, c[0x0][0x548], RZ ;  /* 0x0001520000007a24 */ /* 0x020fe200078e02ff */
[----:B-1----:R-:W-:-:S04]  /*02f0*/  SHF.L.U32 R2, R35, 0x7, RZ ;  /* 0x0000000723027819 */ /* 0x002fc800000006ff */
[----:B------:R-:W-:-:S04]  /*0300*/  ISETP.GE.AND P0, PT, R2, R0, PT ;  /* 0x000000000200720c */ /* 0x000fc80003f06270 */
[----:B------:R-:W-:-:S05]  /*0310*/  SEL R0, R5, 0xffffffff, !P0 ;  /* 0xffffffff05007807 */ /* 0x000fca0004000000 */
[----:B------:R1:W-:Y:S04]  /*0320*/  STL [R1+0x40], R0 ;  /* 0x0000400001007387 */ /* 0x0003e80000100800 */
.L_x_9:
[----:B------:R-:W2:Y:S02]  /*0330*/  LDL R41, [R1+0x40] ;  /* 0x0000400001297983 */ /* 0x000ea40000100800 */
[----:B--2---:R-:W-:-:S13]  /*0340*/  ISETP.GE.AND P0, PT, R41, RZ, PT ;  /* 0x000000ff2900720c */ /* 0x004fda0003f06270 */
[----:B------:R-:W-:Y:S05]  /*0350*/  @!P0 EXIT ;  /* 0x000000000000894d */ /* 0x000fea0003800000 */
[----:B------:R-:W-:Y:S01]  /*0360*/  ISETP.NE.U32.AND P3, PT, RZ, c[0x0][0x370], PT ;  /* 0x0000dc00ff007a0c */ /* 0x000fe20003f65070 */
[----:B------:R-:W-:Y:S01]  /*0370*/  CS2R R10, SRZ ;  /* 0x00000000000a7805 */ /* 0x000fe2000001ff00 */
[----:B------:R-:W-:Y:S01]  /*0380*/  ISETP.NE.U32.AND P2, PT, RZ, c[0x0][0x360], PT ;  /* 0x0000d800ff007a0c */ /* 0x000fe20003f45070 */
[----:B------:R-:W-:Y:S01]  /*0390*/  IMAD.MOV.U32 R21, RZ, RZ, c[0x0][0x168] ;  /* 0x00005a00ff157624 */ /* 0x000fe200078e00ff */
[----:B------:R-:W-:Y:S01]  /*03a0*/  ISETP.NE.AND.EX P3, PT, RZ, c[0x0][0x374], PT, P3 ;  /* 0x0000dd00ff007a0c */ /* 0x000fe20003f65330 */
[----:B------:R-:W-:Y:S01]  /*03b0*/  IMAD.MOV.U32 R12, RZ, RZ, RZ ;  /* 0x000000ffff0c7224 */ /* 0x000fe200078e00ff */
[----:B------:R-:W-:Y:S01]  /*03c0*/  ISETP.NE.AND.EX P2, PT, RZ, c[0x0][0x364], PT, P2 ;  /* 0x0000d900ff007a0c */ /* 0x000fe20003f45320 */
[CC--:B------:R-:W-:Y:S01]  /*03d0*/  IMAD.WIDE R4, R41.reuse, R18.reuse, c[0x0][0x348] ;  /* 0x0000d20029047625 */ /* 0x0c0fe200078e0212 */
[----:B------:R-:W-:Y:S02]  /*03e0*/  ISETP.NE.U32.AND P1, PT, RZ, c[0x0][0x348], PT ;  /* 0x0000d200ff007a0c */ /* 0x000fe40003f25070 */
[----:B------:R-:W-:Y:S01]  /*03f0*/  ISETP.NE.U32.AND P0, PT, RZ, c[0x0][0x350], PT ;  /* 0x0000d400ff007a0c */ /* 0x000fe20003f05070 */
[----:B------:R-:W-:Y:S01]  /*0400*/  IMAD.WIDE R2, R41, R18, c[0x0][0x350] ;  /* 0x0000d40029027625 */ /* 0x000fe200078e0212 */
[----:B------:R-:W-:-:S02]  /*0410*/  ISETP.NE.AND.EX P1, PT, RZ, c[0x0][0x34c], PT, P1 ;  /* 0x0000d300ff007a0c */ /* 0x000fc40003f25310 */
[----:B------:R-:W-:-:S03]  /*0420*/  ISETP.NE.AND.EX P0, PT, RZ, c[0x0][0x354], PT, P0 ;  /* 0x0000d500ff007a0c */ /* 0x000fc60003f05300 */
[----:B------:R-:W-:-:S04]  /*0430*/  @P3 IMAD.WIDE R8, R41, R18, c[0x0][0x370] ;  /* 0x0000dc0029083625 */ /* 0x000fc800078e0212 */
[----:B------:R-:W-:Y:S01]  /*0440*/  @P2 IMAD.WIDE R6, R41, R18, c[0x0][0x360] ;  /* 0x0000d80029062625 */ /* 0x000fe200078e0212 */
[----:B------:R2:W5:Y:S04]  /*0450*/  @P3 LDG.E R10, [R8.64] ;  /* 0x00000008080a3981 */ /* 0x000568000c1e1900 */
[----:B------:R2:W5:Y:S04]  /*0460*/  @P2 LDG.E R21, [R6.64] ;  /* 0x0000000806152981 */ /* 0x000568000c1e1900 */
[----:B------:R2:W5:Y:S04]  /*0470*/  @P1 LDG.E R11, [R4.64] ;  /* 0x00000008040b1981 */ /* 0x000568000c1e1900 */
[----:B------:R2:W5:Y:S01]  /*0480*/  @P0 LDG.E R12, [R2.64] ;  /* 0x00000008020c0981 */ /* 0x000562000c1e1900 */
[----:B-1----:R-:W-:Y:S01]  /*0490*/  IMAD.MOV.U32 R0, RZ, RZ, c[0x0][0x1d0] ;  /* 0x00007400ff007624 */ /* 0x002fe200078e00ff */
[----:B------:R-:W-:Y:S05]  /*04a0*/  @P2 BRA `(.L_x_13) ;  /* 0x0000004000002947 */ /* 0x000fea0003800000 */
[----:B------:R-:W-:Y:S05]  /*04b0*/  @!P1 BRA `(.L_x_13) ;  /* 0x0000003000009947 */ /* 0x000fea0003800000 */
[----:B--2---:R1:W2:Y:S04]  /*04c0*/  LDG.E R6, [R4.64] ;  /* 0x0000000804067981 */ /* 0x0042a8000c1e1900 */
[----:B-1----:R-:W2:Y:S02]  /*04d0*/  LDG.E R4, [R4.64+0x4] ;  /* 0x0000040804047981 */ /* 0x002ea4000c1e1900 */
[----:B--2--5:R-:W-:-:S02]  /*04e0*/  IADD3 R21, -R6, R4, RZ ;  /* 0x0000000406157210 */ /* 0x024fc40007ffe1ff */
.L_x_13:
[----:B------:R-:W-:-:S04]  /*04f0*/  ISETP.NE.U32.AND P2, PT, RZ, c[0x0][0x368], PT ;  /* 0x0000da00ff007a0c */ /* 0x000fc80003f45070 */
[----:B------:R-:W-:-:S13]  /*0500*/  ISETP.NE.AND.EX P2, PT, RZ, c[0x0][0x36c], PT, P2 ;  /* 0x0000db00ff007a0c */ /* 0x000fda0003f45320 */
[----:B------:R-:W-:Y:S05]  /*0510*/  @!P2 BRA `(.L_x_14) ;  /* 0x000000300000a947 */ /* 0x000fea0003800000 */
[----:B--2---:R-:W-:-:S05]  /*0520*/  IMAD.WIDE R2, R41, R18, c[0x0][0x368] ;  /* 0x0000da0029027625 */ /* 0x004fca00078e0212 */
[----:B------:R1:W5:Y:S01]  /*0530*/  LDG.E R0, [R2.64] ;  /* 0x0000000802007981 */ /* 0x000362000c1e1900 */
[----:B------:R-:W-:Y:S05]  /*0540*/  BRA `(.L_x_15) ;  /* 0x0000004000007947 */ /* 0x000fea0003800000 */
.L_x_14:
[----:B------:R-:W-:Y:S05]  /*0550*/  @!P0 BRA `(.L_x_15) ;  /* 0x0000003000008947 */ /* 0x000fea0003800000 */
[----:B------:R1:W3:Y:S04]  /*0560*/  LDG.E R0, [R2.64] ;  /* 0x0000000802007981 */ /* 0x0002e8000c1e1900 */
[----:B-12---:R-:W3:Y:S02]  /*0570*/  LDG.E R2, [R2.64+0x4] ;  /* 0x0000040802027981 */ /* 0x006ee4000c1e1900 */
[----:B---3--:R-:W-:-:S05]  /*0580*/  IADD3 R0, -R0, R2, RZ ;  /* 0x0000000200007210 */ /* 0x008fca0007ffe1ff */
.L_x_15:
[----:B-----5:R-:W-:Y:S01]  /*0590*/  IMAD.IADD R112, R0, 0x1, -R10 ;  /* 0x0000000100707824 */ /* 0x020fe200078e0a0a */
[----:B------:R-:W-:Y:S01]  /*05a0*/  IADD3 R10, R12, R10, RZ ;  /* 0x0000000a0c0a7210 */ /* 0x000fe20007ffe0ff */
[----:B-12---:R-:W-:Y:S01]  /*05b0*/  IMAD.MOV.U32 R2, RZ, RZ, RZ ;  /* 0x000000ffff027224 */ /* 0x006fe200078e00ff */
[----:B------:R-:W-:Y:S01]  /*05c0*/  PLOP3.LUT P4, PT, PT, PT, PT, 0x80, 0x0 ;  /* 0x000000000000781c */ /* 0x000fe20003f8f070 */
[----:B------:R-:W-:Y:S01]  /*05d0*/  CS2R R178, SRZ ;  /* 0x0000000000b27805 */ /* 0x000fe2000001ff00 */
[C---:B------:R-:W-:Y:S01]  /*05e0*/  IADD3 R3, R112.reuse, 0x6f, RZ ;  /* 0x0000006f70037810 */ /* 0x040fe20007ffe0ff */
[----:B------:R-:W-:Y:S01]  /*05f0*/  CS2R R176, SRZ ;  /* 0x0000000000b07805 */ /* 0x000fe2000001ff00 */
[----:B------:R-:W-:Y:S01]  /*0600*/  ISETP.GE.AND P2, PT, R112, 0x1, PT ;  /* 0x000000017000780c */ /* 0x000fe20003f46270 */
[----:B------:R-:W-:Y:S01]  /*0610*/  CS2R R182, SRZ ;  /* 0x0000000000b67805 */ /* 0x000fe2000001ff00 */
[----:B------:R-:W-:Y:S01]  /*0620*/  CS2R R12, SRZ ;  /* 0x00000000000c7805 */ /* 0x000fe2000001ff00 */
[----:B------:R-:W-:Y:S01]  /*0630*/  IMAD.HI R2, R3, -0x6db6db6d, R2 ;  /* 0x9249249303027827 */ /* 0x000fe200078e0202 */
[----:B------:R-:W-:Y:S01]  /*0640*/  CS2R R14, SRZ ;  /* 0x00000000000e7805 */ /* 0x000fe2000001ff00 */
[----:B------:R-:W-:Y:S01]  /*0650*/  MOV R174, RZ ;  /* 0x000000ff00ae7202 */ /* 0x000fe20000000f00 */
[----:B------:R-:W-:Y:S01]  /*0660*/  CS2R R16, SRZ ;  /* 0x0000000000107805 */ /* 0x000fe2000001ff00 */
[----:B------:R-:W-:Y:S01]  /*0670*/  IMAD.MOV.U32 R180, RZ, RZ, RZ ;  /* 0x000000ffffb47224 */ /* 0x000fe200078e00ff */
[----:B------:R-:W-:Y:S01]  /*0680*/  SHF.R.U32.HI R0, RZ, 0x1f, R2 ;  /* 0x0000001fff007819 */ /* 0x000fe20000011602 */
[----:B------:R-:W-:Y:S01]  /*0690*/  IMAD.MOV.U32 R172, RZ, RZ, RZ ;  /* 0x000000ffffac7224 */ /* 0x000fe200078e00ff */
[----:B------:R-:W-:Y:S01]  /*06a0*/  MOV R170, RZ ;  /* 0x000000ff00aa7202 */ /* 0x000fe20000000f00 */
[----:B------:R-:W-:Y:S01]  /*06b0*/  IMAD.MOV.U32 R19, RZ, RZ, RZ ;  /* 0x000000ffff137224 */ /* 0x000fe200078e00ff */
[----:B------:R-:W-:Y:S01]  /*06c0*/  LEA.HI.SX32 R195, R2, R0, 0x1a ;  /* 0x0000000002c37211 */ /* 0x000fe200078fd2ff */
[----:B------:R-:W-:Y:S01]  /*06d0*/  CS2R R26, SRZ ;  /* 0x00000000001a7805 */ /* 0x000fe2000001ff00 */
[----:B------:R-:W-:Y:S01]  /*06e0*/  MOV R168, RZ ;  /* 0x000000ff00a87202 */ /* 0x000fe20000000f00 */
[----:B------:R-:W-:Y:S01]  /*06f0*/  IMAD.MOV.U32 R162, RZ, RZ, RZ ;  /* 0x000000ffffa27224 */ /* 0x000fe200078e00ff */
[----:B------:R-:W-:Y:S01]  /*0700*/  MOV R20, RZ ;  /* 0x000000ff00147202 */ /* 0x000fe20000000f00 */
[----:B------:R1:W-:Y:S01]  /*0710*/  STL [R1+0x8], R195 ;  /* 0x000008c301007387 */ /* 0x0003e20000100800 */
[----:B------:R-:W-:Y:S01]  /*0720*/  IMAD.MOV.U32 R160, RZ, RZ, RZ ;  /* 0x000000ffffa07224 */ /* 0x000fe200078e00ff */
[----:B------:R-:W-:Y:S01]  /*0730*/  MOV R166, RZ ;  /* 0x000000ff00a67202 */ /* 0x000fe20000000f00 */
[----:B------:R-:W-:Y:S01]  /*0740*/  CS2R R164, SRZ ;  /* 0x0000000000a47805 */ /* 0x000fe2000001ff00 */
[----:B------:R-:W-:Y:S01]  /*0750*/  CS2R R22, SRZ ;  /* 0x0000000000167805 */ /* 0x000fe2000001ff00 */
[----:B------:R-:W-:Y:S01]  /*0760*/  IMAD.MOV.U32 R158, RZ, RZ, RZ ;  /* 0x000000ffff9e7224 */ /* 0x000fe200078e00ff */
[----:B------:R-:W-:Y:S01]  /*0770*/  MOV R156, RZ ;  /* 0x000000ff009c7202 */ /* 0x000fe20000000f00 */
[----:B------:R-:W-:Y:S01]  /*0780*/  CS2R R24, SRZ ;  /* 0x0000000000187805 */ /* 0x000fe2000001ff00 */
[----:B------:R-:W-:Y:S01]  /*0790*/  IMAD.MOV.U32 R154, RZ, RZ, RZ ;  /* 0x000000ffff9a7224 */ /* 0x000fe200078e00ff */
[----:B------:R-:W-:Y:S01]  /*07a0*/  MOV R152, RZ ;  /* 0x000000ff00987202 */ /* 0x000fe20000000f00 */
[----:B------:R-:W-:Y:S01]  /*07b0*/  CS2R R146, SRZ ;  /* 0x0000000000927805 */ /* 0x000fe2000001ff00 */
[----:B------:R-:W-:Y:S01]  /*07c0*/  CS2R R30, SRZ ;  /* 0x00000000001e7805 */ /* 0x000fe2000001ff00 */
[----:B------:R-:W-:Y:S01]  /*07d0*/  IMAD.MOV.U32 R144, RZ, RZ, RZ ;  /* 0x000000ffff907224 */ /* 0x000fe200078e00ff */
[----:B------:R-:W-:Y:S01]  /*07e0*/  MOV R150, RZ ;  /* 0x000000ff00967202 */ /* 0x000fe20000000f00 */
[----:B------:R-:W-:Y:S01]  /*07f0*/  IMAD.MOV.U32 R148, RZ, RZ, RZ ;  /* 0x000000ffff947224 */ /* 0x000fe200078e00ff */
[----:B------:R-:W-:Y:S01]  /*0800*/  CS2R R142, SRZ ;  /* 0x00000000008e7805 */ /* 0x000fe2000001ff00 */
[----:B------:R-:W-:Y:S01]  /*0810*/  CS2R R32, SRZ ;  /* 0x0000000000207805 */ /* 0x000fe2000001ff00 */
[----:B------:R-:W-:Y:S01]  /*0820*/  MOV R140, RZ ;  /* 0x000000ff008c7202 */ /* 0x000fe20000000f00 */
        /* <DEDUP_REMOVED lines=10> */
[----:B------:R-:W-:Y:S01]  /*08d0*/  CS2R R126, SRZ ;  /* 0x00000000007e7805 */ /* 0x000fe2000001ff00 */
[----:B------:R-:W-:Y:S01]  /*08e0*/  CS2R R124, SRZ ;  /* 0x00000000007c7805 */ /* 0x000fe2000001ff00 */
[----:B------:R-:W-:Y:S01]  /*08f0*/  IMAD.MOV.U32 R40, RZ, RZ, RZ ;  /* 0x000000ffff287224 */ /* 0x000fe200078e00ff */
[----:B------:R-:W-:Y:S01]  /*0900*/  CS2R R38, SRZ ;  /* 0x0000000000267805 */ /* 0x000fe2000001ff00 */
[----:B------:R-:W-:Y:S01]  /*0910*/  MOV R37, RZ ;  /* 0x000000ff00257202 */ /* 0x000fe20000000f00 */
[----:B------:R-:W-:Y:S05]  /*0920*/  @!P2 BRA `(.L_x_16) ;  /* 0x0000ca400000a947 */ /* 0x000fea0003800000 */
[----:B-1----:R-:W-:-:S04]  /*0930*/  ISETP.NE.U32.AND P4, PT, RZ, c[0x0][0x340], PT ;  /* 0x0000d000ff007a0c */ /* 0x002fc80003f85070 */
[----:B------:R-:W-:-:S13]  /*0940*/  ISETP.NE.AND.EX P4, PT, RZ, c[0x0][0x344], PT, P4 ;  /* 0x0000d100ff007a0c */ /* 0x000fda0003f85340 */
[----:B------:R-:W-:-:S05]  /*0950*/  @P4 IMAD.WIDE R2, R41, R18, c[0x0][0x340] ;  /* 0x0000d00029024625 */ /* 0x000fca00078e0212 */
[----:B------:R1:W2:Y:S01]  /*0960*/  @P4 LDG.E R18, [R2.64] ;  /* 0x0000000802124981 */ /* 0x0002a2000c1e1900 */
[----:B------:R-:W-:Y:S01]  /*0970*/  SHF.R.S32.HI R28, RZ, 0x1f, R192 ;  /* 0x0000001fff1c7819 */ /* 0x000fe200000114c0 */
[----:B------:R-:W-:Y:S01]  /*0980*/  IMAD.MOV.U32 R6, RZ, RZ, c[0x0][0x2c4] ;  /* 0x0000b100ff067624 */ /* 0x000fe200078e00ff */
[----:B------:R-:W-:Y:S01]  /*0990*/  SHF.R.S32.HI R0, RZ, 0x1f, R11 ;  /* 0x0000001fff007819 */ /* 0x000fe2000001140b */
[----:B------:R-:W3:Y:S01]  /*09a0*/  S2R R22, SR_CTAID.Y ;  /* 0x0000000000167919 */ /* 0x000ee20000002600 */
[-C--:B------:R-:W-:Y:S01]  /*09b0*/  LEA.HI R4, R28, R192.reuse, RZ, 0x3 ;  /* 0x000000c01c047211 */ /* 0x080fe200078f18ff */
[----:B------:R-:W-:Y:S01]  /*09c0*/  BSSY B0, `(.L_x_17) ;  /* 0x000006f000007945 */ /* 0x000fe20003800000 */
[----:B------:R-:W-:Y:S01]  /*09d0*/  ISETP.NE.AND P3, PT, R6, 0x1, PT ;  /* 0x000000010600780c */ /* 0x000fe20003f65270 */
[----:B------:R-:W-:Y:S01]  /*09e0*/  IMAD R0, R0, c[0x0][0x178], RZ ;  /* 0x00005e0000007a24 */ /* 0x000fe200078e02ff */
[----:B------:R-:W-:Y:S02]  /*09f0*/  SHF.R.S32.HI R19, RZ, 0x3, R4 ;  /* 0x00000003ff137819 */ /* 0x000fe40000011404 */
[----:B------:R-:W-:Y:S01]  /*0a00*/  LOP3.LUT R4, R4, 0xfffffff8, RZ, 0xc0, !PT ;  /* 0xfffffff804047812 */ /* 0x000fe200078ec0ff */
[----:B------:R-:W-:Y:S01]  /*0a10*/  IMAD R5, R11, c[0x0][0x17c], R0 ;  /* 0x00005f000b057a24 */ /* 0x000fe200078e0200 */
[----:B------:R-:W-:Y:S01]  /*0a20*/  SHF.R.S32.HI R8, RZ, 0x1f, R10 ;  /* 0x0000001fff087819 */ /* 0x000fe2000001140a */
[----:B------:R-:W-:Y:S01]  /*0a30*/  IMAD.SHL.U32 R0, R19, 0x40, RZ ;  /* 0x0000004013007824 */ /* 0x000fe200078e00ff */
[----:B------:R-:W-:-:S02]  /*0a40*/  IADD3 R40, -R4, R192, RZ ;  /* 0x000000c004287210 */ /* 0x000fc40007ffe1ff */
[----:B------:R-:W-:Y:S02]  /*0a50*/  IADD3 R4, P2, R10, R19, RZ ;  /* 0x000000130a047210 */ /* 0x000fe40007f5e0ff */
[----:B------:R-:W-:Y:S01]  /*0a60*/  LOP3.LUT R0, R0, 0x1c0, RZ, 0xc0, !PT ;  /* 0x000001c000007812 */ /* 0x000fe200078ec0ff */
[----:B------:R-:W-:Y:S01]  /*0a70*/  IMAD.SHL.U32 R6, R40, 0x8, RZ ;  /* 0x0000000828067824 */ /* 0x000fe200078e00ff */
[----:B------:R-:W-:Y:S02]  /*0a80*/  SHF.R.S32.HI R17, RZ, 0x1f, R41 ;  /* 0x0000001fff117819 */ /* 0x000fe40000011429 */
[----:B------:R-:W-:Y:S01]  /*0a90*/  LEA.HI R27, R28, R192, RZ, 0x4 ;  /* 0x000000c01c1b7211 */ /* 0x000fe200078f20ff */
[----:B-1----:R-:W-:Y:S01]  /*0aa0*/  IMAD.WIDE.U32 R2, R11, c[0x0][0x178], RZ ;  /* 0x00005e000b027a25 */ /* 0x002fe200078e00ff */
[----:B------:R-:W-:Y:S02]  /*0ab0*/  LOP3.LUT R7, R0, 0x38, R6, 0xf8, !PT ;  /* 0x0000003800077812 */ /* 0x000fe400078ef806 */
[----:B---3--:R-:W-:-:S02]  /*0ac0*/  SHF.R.S32.HI R16, RZ, 0x1f, R22 ;  /* 0x0000001fff107819 */ /* 0x008fc40000011416 */
[----:B------:R-:W-:Y:S02]  /*0ad0*/  IADD3 R3, R3, R5, RZ ;  /* 0x0000000503037210 */ /* 0x000fe40007ffe0ff */
[----:B------:R-:W-:Y:S01]  /*0ae0*/  SHF.R.U32.HI R5, RZ, 0x3, R0 ;  /* 0x00000003ff057819 */ /* 0x000fe20000011600 */
[----:B------:R-:W-:Y:S01]  /*0af0*/  IMAD R10, R16, c[0x0][0x1b8], RZ ;  /* 0x00006e00100a7a24 */ /* 0x000fe200078e02ff */
[----:B------:R-:W-:Y:S01]  /*0b00*/  LEA.HI.X.SX32 R0, R19, R8, 0x1, P2 ;  /* 0x0000000813007211 */ /* 0x000fe200010f0eff */
[----:B------:R-:W-:Y:S01]  /*0b10*/  IMAD.WIDE.U32 R2, R22, c[0x0][0x1b8], R2 ;  /* 0x00006e0016027a25 */ /* 0x000fe200078e0002 */
[----:B------:R-:W-:Y:S02]  /*0b20*/  LOP3.LUT R20, R7, R5, RZ, 0x3c, !PT ;  /* 0x0000000507147212 */ /* 0x000fe400078e3cff */
[----:B------:R-:W-:Y:S01]  /*0b30*/  SEL R12, R17, RZ, !P1 ;  /* 0x000000ff110c7207 */ /* 0x000fe20004800000 */
[----:B------:R-:W-:Y:S01]  /*0b40*/  IMAD R5, R40, 0x10, R19 ;  /* 0x0000001028057824 */ /* 0x000fe200078e0213 */
[----:B------:R-:W-:Y:S01]  /*0b50*/  SHF.R.S32.HI R7, RZ, 0x1f, R6 ;  /* 0x0000001fff077819 */ /* 0x000fe20000011406 */
[----:B------:R-:W-:-:S02]  /*0b60*/  IMAD R8, R0, c[0x0][0x1e0], RZ ;  /* 0x0000780000087a24 */ /* 0x000fc400078e02ff */
[----:B------:R-:W-:Y:S01]  /*0b70*/  IMAD R10, R22, c[0x0][0x1bc], R10 ;  /* 0x00006f00160a7a24 */ /* 0x000fe200078e020a */
[----:B------:R-:W-:Y:S01]  /*0b80*/  LEA R11, R35, R5, 0x7 ;  /* 0x00000005230b7211 */ /* 0x000fe200078e38ff */
[----:B------:R-:W-:Y:S02]  /*0b90*/  IMAD R0, R0, c[0x0][0x208], RZ ;  /* 0x0000820000007a24 */ /* 0x000fe400078e02ff */
[----:B------:R-:W-:Y:S01]  /*0ba0*/  IMAD.IADD R3, R3, 0x1, R10 ;  /* 0x0000000103037824 */ /* 0x000fe200078e020a */
[----:B------:R-:W-:Y:S01]  /*0bb0*/  SEL R10, R41, RZ, !P1 ;  /* 0x000000ff290a7207 */ /* 0x000fe20004800000 */
[----:B------:R-:W-:-:S04]  /*0bc0*/  @P3 IMAD.HI.U32 R13, R11, c[0x0][0x2c8], RZ ;  /* 0x0000b2000b0d3a27 */ /* 0x000fc800078e00ff */
[----:B------:R-:W-:Y:S01]  /*0bd0*/  IMAD R15, R4, c[0x0][0x20c], R0 ;  /* 0x00008300040f7a24 */ /* 0x000fe200078e0200 */
[----:B------:R-:W-:Y:S01]  /*0be0*/  MOV R0, R11 ;  /* 0x0000000b00007202 */ /* 0x000fe20000000f00 */
[----:B------:R-:W-:Y:S01]  /*0bf0*/  IMAD R12, R12, c[0x0][0x1c0], RZ ;  /* 0x000070000c0c7a24 */ /* 0x000fe200078e02ff */
[----:B------:R-:W-:Y:S01]  /*0c00*/  @P3 SHF.R.U32.HI R0, RZ, c[0x0][0x2cc], R13 ;  /* 0x0000b300ff003a19 */ /* 0x000fe2000001160d */
[----:B------:R-:W-:-:S04]  /*0c10*/  IMAD.WIDE.U32 R2, R10, c[0x0][0x1c0], R2 ;  /* 0x000070000a027a25 */ /* 0x000fc800078e0002 */
[----:B------:R-:W-:Y:S01]  /*0c20*/  IMAD R13, R10, c[0x0][0x1c4], R12 ;  /* 0x000071000a0d7a24 */ /* 0x000fe200078e020c */
[--C-:B------:R-:W-:Y:S01]  /*0c30*/  SHF.R.S32.HI R10, RZ, 0x1f, R0.reuse ;  /* 0x0000001fff0a7819 */ /* 0x100fe20000011400 */
[----:B------:R-:W-:Y:S02]  /*0c40*/  IMAD.MOV R12, RZ, RZ, -R0 ;  /* 0x000000ffff0c7224 */ /* 0x000fe400078e0a00 */
[----:B------:R-:W-:Y:S01]  /*0c50*/  IMAD R14, R4, c[0x0][0x1e4], R8 ;  /* 0x00007900040e7a24 */ /* 0x000fe200078e0208 */
[----:B------:R-:W-:Y:S01]  /*0c60*/  IADD3 R3, R3, R13, RZ ;  /* 0x0000000d03037210 */ /* 0x000fe20007ffe0ff */
[----:B------:R-:W-:Y:S01]  /*0c70*/  IMAD R12, R12, c[0x0][0x2c4], R11 ;  /* 0x0000b1000c0c7a24 */ /* 0x000fe200078e020b */
[----:B------:R-:W-:Y:S01]  /*0c80*/  LOP3.LUT R11, R27, 0xfffffff0, RZ, 0xc0, !PT ;  /* 0xfffffff01b0b7812 */ /* 0x000fe200078ec0ff */
[----:B------:R-:W-:Y:S02]  /*0c90*/  IMAD R10, R10, c[0x0][0x1b0], RZ ;  /* 0x00006c000a0a7a24 */ /* 0x000fe400078e02ff */
[----:B------:R-:W-:Y:S01]  /*0ca0*/  IMAD.WIDE.U32 R8, R4, c[0x0][0x1e0], R6 ;  /* 0x0000780004087a25 */ /* 0x000fe200078e0006 */
[----:B------:R-:W-:-:S03]  /*0cb0*/  SHF.R.S32.HI R13, RZ, 0x1f, R12 ;  /* 0x0000001fff0d7819 */ /* 0x000fc6000001140c */
[----:B------:R-:W-:-:S04]  /*0cc0*/  IMAD.WIDE.U32 R4, R4, c[0x0][0x208], R6 ;  /* 0x0000820004047a25 */ /* 0x000fc800078e0006 */
[C---:B------:R-:W-:Y:S01]  /*0cd0*/  IMAD R10, R0.reuse, c[0x0][0x1b4], R10 ;  /* 0x00006d00000a7a24 */ /* 0x040fe200078e020a */
[----:B------:R-:W-:Y:S01]  /*0ce0*/  IADD3 R5, R5, R15, RZ ;  /* 0x0000000f05057210 */ /* 0x000fe20007ffe0ff */
[----:B------:R-:W-:-:S04]  /*0cf0*/  IMAD.WIDE.U32 R2, R0, c[0x0][0x1b0], R2 ;  /* 0x00006c0000027a25 */ /* 0x000fc800078e0002 */
[----:B------:R-:W-:Y:S01]  /*0d00*/  IMAD.IADD R0, R192, 0x1, -R11 ;  /* 0x00000001c0007824 */ /* 0x000fe200078e0a0b */
[----:B------:R-:W-:Y:S01]  /*0d10*/  IADD3 R3, R3, R10, RZ ;  /* 0x0000000a03037210 */ /* 0x000fe20007ffe0ff */
[----:B------:R-:W-:Y:S02]  /*0d20*/  IMAD.IADD R9, R9, 0x1, R14 ;  /* 0x0000000109097824 */ /* 0x000fe400078e020e */
[C---:B------:R-:W-:Y:S02]  /*0d30*/  IMAD R14, R16.reuse, c[0x0][0x1e8], RZ ;  /* 0x00007a00100e7a24 */ /* 0x040fe400078e02ff */
[----:B------:R-:W-:Y:S01]  /*0d40*/  IMAD R15, R16, c[0x0][0x210], RZ ;  /* 0x00008400100f7a24 */ /* 0x000fe200078e02ff */
[----:B------:R-:W-:Y:S01]  /*0d50*/  SHF.R.S32.HI R16, RZ, 0x1f, R0 ;  /* 0x0000001fff107819 */ /* 0x000fe20000011400 */
[----:B------:R-:W-:-:S03]  /*0d60*/  IMAD.WIDE.U32 R10, R22, c[0x0][0x1e8], R8 ;  /* 0x00007a00160a7a25 */ /* 0x000fc600078e0008 */
[----:B------:R-:W-:Y:S01]  /*0d70*/  LEA.HI R26, R16, R0, RZ, 0x3 ;  /* 0x00000000101a7211 */ /* 0x000fe200078f18ff */
[----:B------:R-:W-:-:S04]  /*0d80*/  IMAD.WIDE.U32 R8, R22, c[0x0][0x210], R4 ;  /* 0x0000840016087a25 */ /* 0x000fc800078e0004 */
[----:B------:R-:W-:Y:S01]  /*0d90*/  IMAD.WIDE.U32 R4, R12, c[0x0][0x1a8], R2 ;  /* 0x00006a000c047a25 */ /* 0x000fe200078e0002 */
[----:B------:R-:W-:-:S03]  /*0da0*/  LOP3.LUT R2, R26, 0xfffffff8, RZ, 0xc0, !PT ;  /* 0xfffffff81a027812 */ /* 0x000fc600078ec0ff */
[----:B------:R-:W-:Y:S01]  /*0db0*/  IMAD R15, R22, c[0x0][0x214], R15 ;  /* 0x00008500160f7a24 */ /* 0x000fe200078e020f */
[----:B------:R-:W-:Y:S01]  /*0dc0*/  IADD3 R25, R0, -R2, RZ ;  /* 0x8000000200197210 */ /* 0x000fe20007ffe0ff */
[----:B------:R-:W-:Y:S02]  /*0dd0*/  IMAD R14, R22, c[0x0][0x1ec], R14 ;  /* 0x00007b00160e7a24 */ /* 0x000fe400078e020e */
[----:B------:R-:W-:Y:S01]  /*0de0*/  IMAD R13, R13, c[0x0][0x1a8], RZ ;  /* 0x00006a000d0d7a24 */ /* 0x000fe200078e02ff */
[----:B------:R-:W-:Y:S01]  /*0df0*/  IADD3 R9, R9, R15, RZ ;  /* 0x0000000f09097210 */ /* 0x000fe20007ffe0ff */
[----:B------:R-:W-:Y:S02]  /*0e00*/  IMAD.IADD R11, R11, 0x1, R14 ;  /* 0x000000010b0b7824 */ /* 0x000fe400078e020e */
[----:B------:R-:W-:-:S04]  /*0e10*/  IMAD R13, R12, c[0x0][0x1ac], R13 ;  /* 0x00006b000c0d7a24 */ /* 0x000fc800078e020d */
[----:B------:R-:W-:Y:S01]  /*0e20*/  IMAD.IADD R12, R5, 0x1, R13 ;  /* 0x00000001050c7824 */ /* 0x000fe200078e020d */
[C---:B------:R-:W-:Y:S01]  /*0e30*/  LEA R13, P1, R4.reuse, c[0x0][0x160], 0x1 ;  /* 0x00005800040d7a11 */ /* 0x040fe200078208ff */
[----:B------:R-:W-:Y:S01]  /*0e40*/  IMAD R5, R21, c[0x0][0x2c4], RZ ;  /* 0x0000b10015057a24 */ /* 0x000fe200078e02ff */
[----:B------:R-:W-:Y:S02]  /*0e50*/  MOV R21, 0x20 ;  /* 0x0000002000157802 */ /* 0x000fe40000000f00 */
[----:B------:R-:W-:Y:S01]  /*0e60*/  LEA.HI.X R12, R4, c[0x0][0x164], R12, 0x1, P1 ;  /* 0x00005900040c7a11 */ /* 0x000fe200008f0c0c */
[----:B------:R1:W3:Y:S01]  /*0e70*/  SHFL.IDX PT, R15, R13, RZ, 0x181f ;  /* 0x00181fff0d0f7589 */ /* 0x0002e200000e0000 */
[----:B------:R-:W-:-:S03]  /*0e80*/  LEA.HI R4, R28, R192, RZ, 0x6 ;  /* 0x000000c01c047211 */ /* 0x000fc600078f30ff */
[----:B------:R1:W4:Y:S02]  /*0e90*/  SHFL.IDX PT, R16, R12, RZ, 0x181f ;  /* 0x00181fff0c107589 */ /* 0x00032400000e0000 */
[----:B------:R-:W-:Y:S01]  /*0ea0*/  IMAD.SHL.U32 R4, R4, 0x8, RZ ;  /* 0x0000000804047824 */ /* 0x000fe200078e00ff */
[--C-:B--2---:R-:W-:Y:S01]  /*0eb0*/  @P4 SHF.R.S32.HI R3, RZ, 0x1f, R18.reuse ;  /* 0x0000001fff034819 */ /* 0x104fe20000011412 */
[----:B------:R-:W-:Y:S01]  /*0ec0*/  @P4 IMAD.MOV.U32 R2, RZ, RZ, R18 ;  /* 0x000000ffff024224 */ /* 0x000fe200078e0012 */
[----:B------:R-:W-:Y:S01]  /*0ed0*/  @!P4 MOV R2, R41 ;  /* 0x000000290002c202 */ /* 0x000fe20000000f00 */
[----:B------:R-:W-:Y:S01]  /*0ee0*/  @!P4 IMAD.MOV.U32 R3, RZ, RZ, R17 ;  /* 0x000000ffff03c224 */ /* 0x000fe200078e0011 */
[----:B------:R-:W-:Y:S01]  /*0ef0*/  LEA R17, R35, R19, 0x7 ;  /* 0x0000001323117211 */ /* 0x000fe200078e38ff */
[----:B------:R-:W-:Y:S01]  /*0f00*/  IMAD.MOV.U32 R18, RZ, RZ, 0x10 ;  /* 0x00000010ff127424 */ /* 0x000fe200078e00ff */
[----:B------:R-:W-:Y:S02]  /*0f10*/  SEL R0, R2, RZ, !P0 ;  /* 0x000000ff02007207 */ /* 0x000fe40004000000 */
[----:B------:R-:W-:-:S02]  /*0f20*/  SEL R2, R3, RZ, !P0 ;  /* 0x000000ff03027207 */ /* 0x000fc40004000000 */
[----:B------:R-:W-:Y:S01]  /*0f30*/  ISETP.GE.AND P3, PT, R17, R5, PT ;  /* 0x000000051100720c */ /* 0x000fe20003f66270 */
[----:B------:R-:W-:Y:S01]  /*0f40*/  IMAD.WIDE.U32 R30, R0, c[0x0][0x1f0], R10 ;  /* 0x00007c00001e7a25 */ /* 0x000fe200078e000a */
[----:B------:R-:W-:-:S03]  /*0f50*/  ISETP.GE.AND P0, PT, R6, c[0x0][0x198], PT ;  /* 0x0000660006007a0c */ /* 0x000fc60003f06270 */
[C---:B------:R-:W-:Y:S01]  /*0f60*/  IMAD R3, R2.reuse, c[0x0][0x1f0], RZ ;  /* 0x00007c0002037a24 */ /* 0x040fe200078e02ff */
[----:B------:R1:W-:Y:S01]  /*0f70*/  STL.64 [R1+0x38], R30 ;  /* 0x0000381e01007387 */ /* 0x0003e20000100a00 */
[----:B------:R-:W-:Y:S01]  /*0f80*/  IMAD R2, R2, c[0x0][0x218], RZ ;  /* 0x0000860002027a24 */ /* 0x000fe200078e02ff */
[----:B------:R-:W-:Y:S01]  /*0f90*/  R2P PR, R25, 0x6 ;  /* 0x0000000619007804 */ /* 0x000fe20000000000 */
[C---:B------:R-:W-:Y:S02]  /*0fa0*/  IMAD R14, R0.reuse, c[0x0][0x1f4], R3 ;  /* 0x00007d00000e7a24 */ /* 0x040fe400078e0203 */
[C---:B------:R-:W-:Y:S02]  /*0fb0*/  IMAD R2, R0.reuse, c[0x0][0x21c], R2 ;  /* 0x0000870000027a24 */ /* 0x040fe400078e0202 */
[----:B------:R-:W-:Y:S01]  /*0fc0*/  IMAD.WIDE.U32 R32, R0, c[0x0][0x218], R8 ;  /* 0x0000860000207a25 */ /* 0x000fe200078e0008 */
[----:B------:R-:W-:Y:S02]  /*0fd0*/  IADD3 R37, R31, R14, RZ ;  /* 0x0000000e1f257210 */ /* 0x000fe40007ffe0ff */
[----:B------:R-:W-:Y:S01]  /*0fe0*/  LOP3.LUT R0, R20, 0xfffffe00, R4, 0xf8, !PT ;  /* 0xfffffe0014007812 */ /* 0x000fe200078ef804 */
[----:B------:R-:W-:Y:S01]  /*0ff0*/  IMAD.IADD R23, R33, 0x1, R2 ;  /* 0x0000000121177824 */ /* 0x000fe200078e0202 */
[----:B------:R1:W-:Y:S01]  /*1000*/  STL.64 [R1+0x10], R32 ;  /* 0x0000102001007387 */ /* 0x0003e20000100a00 */
[----:B------:R-:W-:-:S02]  /*1010*/  SEL R3, R18, 0xfffffff0, !P1 ;  /* 0xfffffff012037807 */ /* 0x000fc40004800000 */
[----:B------:R-:W-:Y:S01]  /*1020*/  SEL R4, R21, 0xffffffe0, !P2 ;  /* 0xffffffe015047807 */ /* 0x000fe20005000000 */
[----:B------:R1:W-:Y:S04]  /*1030*/  STL [R1+0x4], R23 ;  /* 0x0000041701007387 */ /* 0x0003e80000100800 */
[----:B------:R1:W-:Y:S01]  /*1040*/  STL [R1+0x34], R37 ;  /* 0x0000342501007387 */ /* 0x0003e20000100800 */
[----:B------:R-:W-:Y:S05]  /*1050*/  @P3 BRA `(.L_x_18) ;  /* 0x0000005000003947 */ /* 0x000fea0003800000 */
[----:B---34-:R-:W-:Y:S01]  /*1060*/  LEA R8, P1, R6, R15, 0x1 ;  /* 0x0000000f06087211 */ /* 0x018fe200078208ff */
[----:B------:R-:W-:-:S03]  /*1070*/  IMAD.SHL.U32 R2, R0, 0x2, RZ ;  /* 0x0000000200027824 */ /* 0x000fc600078e00ff */
[----:B------:R-:W-:-:S05]  /*1080*/  LEA.HI.X R9, R6, R16, R7, 0x1, P1 ;  /* 0x0000001006097211 */ /* 0x000fca00008f0c07 */
[----:B------:R-:W-:Y:S01]  /*1090*/  @!PT LDS RZ, [RZ] ;  /* 0x00000000fffff984 */ /* 0x000fe20000000800 */
[----:B------:R2:W-:Y:S04]  /*10a0*/  LDGSTS.E.BYPASS.LTC128B.128 [R2+0x7100], [R8.64], !P0 ;  /* 0x0710000008027fae */ /* 0x0005e8000c101d48 */
.L_x_18:
[----:B---34-:R-:W-:Y:S05]  /*10b0*/  BSYNC B0 ;  /* 0x0000000000007941 */ /* 0x018fea0003800000 */
.L_x_17:
[----:B--2---:R-:W-:Y:S01]  /*10c0*/  IADD3 R9, R17, 0x10, RZ ;  /* 0x0000001011097810 */ /* 0x004fe20007ffe0ff */
[----:B------:R2:W3:Y:S01]  /*10d0*/  SHFL.IDX PT, R2, R12, 0x1, 0x181f ;  /* 0x00381f000c027f89 */ /* 0x0004e200000e0000 */
[----:B------:R-:W-:Y:S02]  /*10e0*/  BSSY B0, `(.L_x_19) ;  /* 0x0000009000007945 */ /* 0x000fe40003800000 */
[----:B------:R-:W-:Y:S01]  /*10f0*/  ISETP.GE.AND P1, PT, R9, R5, PT ;  /* 0x000000050900720c */ /* 0x000fe20003f26270 */
[----:B------:R2:W4:-:S12]  /*1100*/  SHFL.IDX PT, R8, R13, 0x1, 0x181f ;  /* 0x00381f000d087f89 */ /* 0x00051800000e0000 */
[----:B------:R-:W-:Y:S05]  /*1110*/  @P1 BRA `(.L_x_20) ;  /* 0x0000005000001947 */ /* 0x000fea0003800000 */
[----:B----4-:R-:W-:-:S04]  /*1120*/  LEA R8, P1, R6, R8, 0x1 ;  /* 0x0000000806087211 */ /* 0x010fc800078208ff */
[----:B---3--:R-:W-:Y:S01]  /*1130*/  LEA.HI.X R9, R6, R2, R7, 0x1, P1 ;  /* 0x0000000206097211 */ /* 0x008fe200008f0c07 */
[----:B------:R-:W-:-:S05]  /*1140*/  IMAD.SHL.U32 R2, R0, 0x2, RZ ;  /* 0x0000000200027824 */ /* 0x000fca00078e00ff */
[----:B------:R-:W-:Y:S01]  /*1150*/  @!PT LDS RZ, [RZ] ;  /* 0x00000000fffff984 */ /* 0x000fe20000000800 */
[----:B------:R3:W-:Y:S03]  /*1160*/  LDGSTS.E.BYPASS.LTC128B.128 [R2+0x7900], [R8.64], !P0 ;  /* 0x0790000008027fae */ /* 0x0007e6000c101d48 */
.L_x_20:
[----:B------:R-:W-:Y:S05]  /*1170*/  BSYNC B0 ;  /* 0x0000000000007941 */ /* 0x000fea0003800000 */
.L_x_19:
[----:B---3--:R-:W-:Y:S01]  /*1180*/  IADD3 R9, R17, 0x20, RZ ;  /* 0x0000002011097810 */ /* 0x008fe20007ffe0ff */
[----:B------:R3:W1:Y:S01]  /*1190*/  SHFL.IDX PT, R2, R12, 0x2, 0x181f ;  /* 0x00581f000c027f89 */ /* 0x00066200000e0000 */
[----:B------:R-:W-:Y:S02]  /*11a0*/  BSSY B0, `(.L_x_21) ;  /* 0x0000009000007945 */ /* 0x000fe40003800000 */
[----:B------:R-:W-:Y:S01]  /*11b0*/  ISETP.GE.AND P1, PT, R9, R5, PT ;  /* 0x000000050900720c */ /* 0x000fe20003f26270 */
[----:B----4-:R3:W4:-:S12]  /*11c0*/  SHFL.IDX PT, R8, R13, 0x2, 0x181f ;  /* 0x00581f000d087f89 */ /* 0x01071800000e0000 */
[----:B------:R-:W-:Y:S05]  /*11d0*/  @P1 BRA `(.L_x_22) ;  /* 0x0000005000001947 */ /* 0x000fea0003800000 */
[----:B----4-:R-:W-:-:S04]  /*11e0*/  LEA R8, P1, R6, R8, 0x1 ;  /* 0x0000000806087211 */ /* 0x010fc800078208ff */
[----:B-1----:R-:W-:Y:S01]  /*11f0*/  LEA.HI.X R9, R6, R2, R7, 0x1, P1 ;  /* 0x0000000206097211 */ /* 0x002fe200008f0c07 */
[----:B------:R-:W-:-:S05]  /*1200*/  IMAD.SHL.U32 R2, R0, 0x2, RZ ;  /* 0x0000000200027824 */ /* 0x000fca00078e00ff */
[----:B------:R-:W-:Y:S01]  /*1210*/  @!PT LDS RZ, [RZ] ;  /* 0x00000000fffff984 */ /* 0x000fe20000000800 */
[----:B------:R1:W-:Y:S03]  /*1220*/  LDGSTS.E.BYPASS.LTC128B.128 [R2+0x8100], [R8.64], !P0 ;  /* 0x0810000008027fae */ /* 0x0003e6000c101d48 */
.L_x_22:
[----:B------:R-:W-:Y:S05]  /*1230*/  BSYNC B0 ;  /* 0x0000000000007941 */ /* 0x000fea0003800000 */
.L_x_21:
[----:B-1----:R-:W-:Y:S01]  /*1240*/  IADD3 R9, R17, 0x30, RZ ;  /* 0x0000003011097810 */ /* 0x002fe20007ffe0ff */
[----:B------:R1:W2:Y:S01]  /*1250*/  SHFL.IDX PT, R2, R12, 0x3, 0x181f ;  /* 0x00781f000c027f89 */ /* 0x0002a200000e0000 */
[----:B------:R-:W-:Y:S02]  /*1260*/  BSSY B0, `(.L_x_23) ;  /* 0x0000009000007945 */ /* 0x000fe40003800000 */
[----:B------:R-:W-:Y:S01]  /*1270*/  ISETP.GE.AND P1, PT, R9, R5, PT ;  /* 0x000000050900720c */ /* 0x000fe20003f26270 */
[----:B----4-:R1:W4:-:S12]  /*1280*/  SHFL.IDX PT, R8, R13, 0x3, 0x181f ;  /* 0x00781f000d087f89 */ /* 0x01031800000e0000 */
[----:B------:R-:W-:Y:S05]  /*1290*/  @P1 BRA `(.L_x_24) ;  /* 0x0000005000001947 */ /* 0x000fea0003800000 */
[----:B----4-:R-:W-:-:S04]  /*12a0*/  LEA R8, P1, R6, R8, 0x1 ;  /* 0x0000000806087211 */ /* 0x010fc800078208ff */
[----:B--2---:R-:W-:Y:S01]  /*12b0*/  LEA.HI.X R9, R6, R2, R7, 0x1, P1 ;  /* 0x0000000206097211 */ /* 0x004fe200008f0c07 */
[----:B------:R-:W-:-:S05]  /*12c0*/  IMAD.SHL.U32 R2, R0, 0x2, RZ ;  /* 0x0000000200027824 */ /* 0x000fca00078e00ff */
[----:B------:R-:W-:Y:S01]  /*12d0*/  @!PT LDS RZ, [RZ] ;  /* 0x00000000fffff984 */ /* 0x000fe20000000800 */
[----:B------:R2:W-:Y:S03]  /*12e0*/  LDGSTS.E.BYPASS.LTC128B.128 [R2+0x8900], [R8.64], !P0 ;  /* 0x0890000008027fae */ /* 0x0005e6000c101d48 */
.L_x_24:
[----:B------:R-:W-:Y:S05]  /*12f0*/  BSYNC B0 ;  /* 0x0000000000007941 */ /* 0x000fea0003800000 */
.L_x_23:
[----:B--2---:R-:W-:Y:S01]  /*1300*/  IADD3 R9, R17, 0x40, RZ ;  /* 0x0000004011097810 */ /* 0x004fe20007ffe0ff */
        /* <DEDUP_REMOVED lines=10> */
.L_x_26:
[----:B------:R-:W-:Y:S05]  /*13b0*/  BSYNC B0 ;  /* 0x0000000000007941 */ /* 0x000fea0003800000 */
.L_x_25:
        /* <DEDUP_REMOVED lines=11> */
.L_x_28:
[----:B------:R-:W-:Y:S05]  /*1470*/  BSYNC B0 ;  /* 0x0000000000007941 */ /* 0x000fea0003800000 */
.L_x_27:
        /* <DEDUP_REMOVED lines=11> */
.L_x_30:
[----:B------:R-:W-:Y:S05]  /*1530*/  BSYNC B0 ;  /* 0x0000000000007941 */ /* 0x000fea0003800000 */
.L_x_29:
[----:B-1--4-:R-:W1:Y:S01]  /*1540*/  SHFL.IDX PT, R8, R13, 0x7, 0x181f ;  /* 0x00f81f000d087f89 */ /* 0x012e6200000e0000 */
[----:B------:R-:W-:Y:S01]  /*1550*/  IADD3 R9, R17, 0x70, RZ ;  /* 0x0000007011097810 */ /* 0x000fe20007ffe0ff */
[----:B------:R-:W-:Y:S01]  /*1560*/  ULDC.64 UR4, c[0x0][0x208] ;  /* 0x0000820000047ab9 */ /* 0x000fe20000000a00 */
[----:B------:R-:W-:Y:S01]  /*1570*/  SHF.L.U32 R241, R0, 0x1, RZ ;  /* 0x0000000100f17819 */ /* 0x000fe200000006ff */
[----:B------:R-:W4:Y:S01]  /*1580*/  SHFL.IDX PT, R2, R12, 0x7, 0x181f ;  /* 0x00f81f000c027f89 */ /* 0x000f2200000e0000 */
[----:B------:R-:W-:Y:S01]  /*1590*/  ISETP.GE.AND P1, PT, R9, R5, PT ;  /* 0x000000050900720c */ /* 0x000fe20003f26270 */
[----:B------:R-:W-:Y:S01]  /*15a0*/  USHF.L.U32 UR7, UR4, 0x5, URZ ;  /* 0x0000000504077899 */ /* 0x000fe2000800063f */
[----:B------:R-:W-:Y:S01]  /*15b0*/  MOV R5, 0x70 ;  /* 0x0000007000057802 */ /* 0x000fe20000000f00 */
[----:B------:R-:W-:Y:S01]  /*15c0*/  UMOV UR6, 0x5 ;  /* 0x0000000500067882 */ /* 0x000fe20000000000 */
[C---:B------:R-:W-:Y:S01]  /*15d0*/  IADD3 R17, R195.reuse, -0x1, RZ ;  /* 0xffffffffc3117810 */ /* 0x040fe20007ffe0ff */
[----:B------:R-:W-:Y:S01]  /*15e0*/  USHF.L.U64.HI UR5, UR4, UR6, UR5 ;  /* 0x0000000604057299 */ /* 0x000fe20008010205 */
[----:B------:R-:W-:Y:S01]  /*15f0*/  MOV R198, R36 ;  /* 0x0000002400c67202 */ /* 0x000fe20000000f00 */
[----:B------:R-:W-:Y:S01]  /*1600*/  IMAD R156, R195, -0x70, R5 ;  /* 0xffffff90c39c7824 */ /* 0x000fe200078e0205 */
[----:B------:R-:W-:Y:S01]  /*1610*/  MOV R199, R37 ;  /* 0x0000002500c77202 */ /* 0x000fe20000000f00 */
[C---:B------:R-:W-:Y:S01]  /*1620*/  IMAD R10, R5.reuse, c[0x0][0x1e4], RZ ;  /* 0x00007900050a7a24 */ /* 0x040fe200078e02ff */
[----:B------:R-:W-:Y:S01]  /*1630*/  SHF.R.S32.HI R24, RZ, 0x1f, R17 ;  /* 0x0000001fff187819 */ /* 0x000fe20000011411 */
[----:B------:R-:W-:Y:S01]  /*1640*/  IMAD.WIDE.U32 R196, R5, c[0x0][0x1e0], RZ ;  /* 0x0000780005c47a25 */ /* 0x000fe200078e00ff */
[----:B------:R-:W-:-:S02]  /*1650*/  IADD3 R18, R156, R112, -R19 ;  /* 0x000000709c127210 */ /* 0x000fc40007ffe813 */
[----:B------:R-:W-:Y:S02]  /*1660*/  MOV R198, R30 ;  /* 0x0000001e00c67202 */ /* 0x000fe40000000f00 */
[----:B------:R-:W-:Y:S02]  /*1670*/  IADD3 R191, R197, R10, RZ ;  /* 0x0000000ac5bf7210 */ /* 0x000fe40007ffe0ff */
[----:B------:R-:W-:Y:S01]  /*1680*/  ISETP.GE.AND P5, PT, R18, 0x1, PT ;  /* 0x000000011200780c */ /* 0x000fe20003fa6270 */
[----:B------:R-:W-:Y:S01]  /*1690*/  STL.64 [R1+0x30], R198 ;  /* 0x000030c601007387 */ /* 0x000fe20000100a00 */
[----:B-1----:R-:W-:Y:S01]  /*16a0*/  @!P1 LEA R8, P2, R6, R8, 0x1 ;  /* 0x0000000806089211 */ /* 0x002fe200078408ff */
[----:B------:R-:W-:Y:S01]  /*16b0*/  IMAD R0, R191, R17, RZ ;  /* 0x00000011bf007224 */ /* 0x000fe200078e02ff */
[----:B------:R-:W-:Y:S02]  /*16c0*/  ISETP.GE.AND P3, PT, R18, 0x21, PT ;  /* 0x000000211200780c */ /* 0x000fe40003f66270 */
[----:B----4-:R-:W-:Y:S01]  /*16d0*/  @!P1 LEA.HI.X R9, R6, R2, R7, 0x1, P2 ;  /* 0x0000000206099211 */ /* 0x010fe200010f0c07 */
[----:B------:R-:W-:Y:S01]  /*16e0*/  IMAD R0, R24, R196, R0 ;  /* 0x000000c418007224 */ /* 0x000fe200078e0200 */
[----:B------:R-:W-:-:S02]  /*16f0*/  ISETP.GE.AND P2, PT, R6, c[0x0][0x1d4], PT ;  /* 0x0000750006007a0c */ /* 0x000fc40003f46270 */
[----:B------:R-:W-:Y:S01]  /*1700*/  MOV R193, c[0x0][0x1e0] ;  /* 0x0000780000c17a02 */ /* 0x000fe20000000f00 */
[----:B------:R-:W-:Y:S01]  /*1710*/  @!PT LDS RZ, [RZ] ;  /* 0x00000000fffff984 */ /* 0x000fe20000000800 */
[----:B------:R1:W-:Y:S01]  /*1720*/  @!P1 LDGSTS.E.BYPASS.LTC128B.128 [R241+0xa900], [R8.64], !P0 ;  /* 0x0a90000008f19fae */ /* 0x0003e2000c101d48 */
[C---:B------:R-:W-:Y:S02]  /*1730*/  ISETP.GE.AND P0, PT, R18.reuse, 0x11, PT ;  /* 0x000000111200780c */ /* 0x040fe40003f06270 */
[----:B------:R-:W-:Y:S01]  /*1740*/  ISETP.GE.AND P6, PT, R18, 0x31, PT ;  /* 0x000000311200780c */ /* 0x000fe20003fc6270 */
[----:B------:R-:W0:Y:S01]  /*1750*/  LDGDEPBAR ;  /* 0x00000000000079af */ /* 0x000e220000000000 */
[----:B--23--:R-:W-:Y:S01]  /*1760*/  IMAD.WIDE.U32 R12, R193, 0x20, RZ ;  /* 0x00000020c10c7825 */ /* 0x00cfe200078e00ff */
[----:B------:R-:W-:Y:S02]  /*1770*/  MOV R194, c[0x0][0x1e4] ;  /* 0x0000790000c27a02 */ /* 0x000fe40000000f00 */
[----:B------:R-:W-:Y:S02]  /*1780*/  MOV R30, R22 ;  /* 0x00000016001e7202 */ /* 0x000fe40000000f00 */
[----:B------:R-:W-:-:S02]  /*1790*/  SHF.L.U32 R7, R194, 0x5, RZ ;  /* 0x00000005c2077819 */ /* 0x000fc400000006ff */
[----:B------:R-:W-:Y:S02]  /*17a0*/  MOV R31, R23 ;  /* 0x00000017001f7202 */ /* 0x000fe40000000f00 */
[----:B------:R-:W-:Y:S02]  /*17b0*/  SHF.R.S32.HI R15, RZ, 0x4, R27 ;  /* 0x00000004ff0f7819 */ /* 0x000fe4000001141b */
[----:B------:R-:W-:Y:S02]  /*17c0*/  SHF.L.U32 R19, R19, 0x3, RZ ;  /* 0x0000000313137819 */ /* 0x000fe400000006ff */
[----:B------:R-:W-:Y:S02]  /*17d0*/  LEA.HI R14, R27, R15, RZ, 0x1 ;  /* 0x0000000f1b0e7211 */ /* 0x000fe400078f08ff */
[----:B------:R-:W-:Y:S02]  /*17e0*/  MOV R30, R32 ;  /* 0x00000020001e7202 */ /* 0x000fe40000000f00 */
[----:B------:R-:W-:-:S03]  /*17f0*/  LEA.HI R190, R28, R192, RZ, 0x5 ;  /* 0x000000c01cbe7211 */ /* 0x000fc600078f28ff */
[----:B------:R-:W-:Y:S01]  /*1800*/  STL.64 [R1], R30 ;  /* 0x0000001e01007387 */ /* 0x000fe20000100a00 */
[----:B-1----:R-:W-:-:S03]  /*1810*/  IMAD.WIDE.U32 R8, R17, R196, R198 ;  /* 0x000000c411087225 */ /* 0x002fc600078e00c6 */
[----:B------:R-:W-:Y:S02]  /*1820*/  BAR.SYNC.DEFER_BLOCKING 0x0 ;  /* 0x0000000000007b1d */ /* 0x000fe40000010000 */
[C---:B------:R-:W-:Y:S02]  /*1830*/  @P5 LEA R10, P1, R8.reuse, c[0x0][0x1c8], 0x1 ;  /* 0x00007200080a5a11 */ /* 0x040fe400078208ff */
[----:B------:R-:W-:Y:S02]  /*1840*/  IADD3 R9, R9, R0, RZ ;  /* 0x0000000009097210 */ /* 0x000fe40007ffe0ff */
[----:B------:R-:W-:Y:S02]  /*1850*/  @P0 LEA R0, P4, R193, R8, 0x4 ;  /* 0x00000008c1000211 */ /* 0x000fe400078820ff */
[C---:B------:R-:W-:Y:S02]  /*1860*/  @P5 LEA.HI.X R11, R8.reuse, c[0x0][0x1cc], R9, 0x1, P1 ;  /* 0x00007300080b5a11 */ /* 0x040fe400008f0c09 */
[----:B------:R-:W-:-:S02]  /*1870*/  @P3 IADD3 R2, P1, R8, R12, RZ ;  /* 0x0000000c08023210 */ /* 0x000fc40007f3e0ff */
[----:B------:R-:W-:Y:S02]  /*1880*/  @P0 LEA.HI.X R5, R193, R9, R194, 0x4, P4 ;  /* 0x00000009c1050211 */ /* 0x000fe400020f24c2 */
[C---:B------:R-:W-:Y:S02]  /*1890*/  @P0 LEA R12, P4, R0.reuse, c[0x0][0x1c8], 0x1 ;  /* 0x00007200000c0a11 */ /* 0x040fe400078808ff */
[----:B------:R-:W-:Y:S02]  /*18a0*/  @P3 IADD3.X R7, R9, R13, R7, P1, !PT ;  /* 0x0000000d09073210 */ /* 0x000fe40000ffe407 */
[----:B------:R-:W-:Y:S01]  /*18b0*/  @P0 LEA.HI.X R13, R0, c[0x0][0x1cc], R5, 0x1, P4 ;  /* 0x00007300000d0a11 */ /* 0x000fe200020f0c05 */
[----:B------:R-:W-:Y:S01]  /*18c0*/  @P6 IMAD R0, R194, 0x30, RZ ;  /* 0x00000030c2006824 */ /* 0x000fe200078e02ff */
[C---:B------:R-:W-:Y:S01]  /*18d0*/  ISETP.GE.AND P4, PT, R18.reuse, 0x51, PT ;  /* 0x000000511200780c */ /* 0x040fe20003f86270 */
[----:B------:R-:W-:Y:S01]  /*18e0*/  @!PT LDS RZ, [RZ] ;  /* 0x00000000fffff984 */ /* 0x000fe20000000800 */
[----:B------:R-:W-:Y:S01]  /*18f0*/  @!PT LDS RZ, [RZ] ;  /* 0x00000000fffff984 */ /* 0x000fe20000000800 */
[----:B------:R-:W-:Y:S01]  /*1900*/  @!PT LDS RZ, [RZ] ;  /* 0x00000000fffff984 */ /* 0x000fe20000000800 */
[----:B------:R1:W-:Y:S01]  /*1910*/  @P5 LDGSTS.E.BYPASS.LTC128B.128 [R241+0x3900], [R10.64], !P2 ;  /* 0x039000000af15fae */ /* 0x0003e2000d101d48 */
[----:B------:R-:W-:-:S03]  /*1920*/  ISETP.GE.AND P5, PT, R18, 0x41, PT ;  /* 0x000000411200780c */ /* 0x000fc60003fa6270 */
[----:B------:R2:W-:Y:S01]  /*1930*/  @P0 LDGSTS.E.BYPASS.LTC128B.128 [R241+0x4100], [R12.64], !P2 ;  /* 0x041000000cf10fae */ /* 0x0005e2000d101d48 */
[----:B-1----:R-:W-:Y:S01]  /*1940*/  @P6 IMAD.WIDE.U32 R10, R193, 0x30, R8 ;  /* 0x00000030c10a6825 */ /* 0x002fe200078e0008 */
[----:B--2---:R-:W-:-:S04]  /*1950*/  @P3 LEA R12, P1, R2, c[0x0][0x1c8], 0x1 ;  /* 0x00007200020c3a11 */ /* 0x004fc800078208ff */
[----:B------:R-:W-:Y:S02]  /*1960*/  @P6 IADD3 R0, R11, R0, RZ ;  /* 0x000000000b006210 */ /* 0x000fe40007ffe0ff */
[----:B------:R-:W-:Y:S02]  /*1970*/  @P6 LEA R22, P0, R10, c[0x0][0x1c8], 0x1 ;  /* 0x000072000a166a11 */ /* 0x000fe400078008ff */
[----:B------:R-:W-:Y:S01]  /*1980*/  @P3 LEA.HI.X R13, R2, c[0x0][0x1cc], R7, 0x1, P1 ;  /* 0x00007300020d3a11 */ /* 0x000fe200008f0c07 */
[----:B------:R-:W-:Y:S01]  /*1990*/  @P4 IMAD R7, R194, 0x50, RZ ;  /* 0x00000050c2074824 */ /* 0x000fe200078e02ff */
[----:B------:R-:W-:Y:S02]  /*19a0*/  @P6 LEA.HI.X R23, R10, c[0x0][0x1cc], R0, 0x1, P0 ;  /* 0x000073000a176a11 */ /* 0x000fe400000f0c00 */
[----:B------:R-:W-:Y:S01]  /*19b0*/  @P5 LEA R0, P0, R193, R8, 0x6 ;  /* 0x00000008c1005211 */ /* 0x000fe200078030ff */
[----:B------:R1:W-:Y:S01]  /*19c0*/  @P3 LDGSTS.E.BYPASS.LTC128B.128 [R241+0x4900], [R12.64], !P2 ;  /* 0x049000000cf13fae */ /* 0x0003e2000d101d48 */
[----:B------:R-:W-:-:S02]  /*19d0*/  SHF.L.U32 R2, R40, 0x6, RZ ;  /* 0x0000000628027819 */ /* 0x000fc400000006ff */
[----:B------:R-:W-:Y:S01]  /*19e0*/  @P4 MOV R10, R8 ;  /* 0x00000008000a4202 */ /* 0x000fe20000000f00 */
[----:B------:R2:W-:Y:S01]  /*19f0*/  @P6 LDGSTS.E.BYPASS.LTC128B.128 [R241+0x5100], [R22.64], !P2 ;  /* 0x0510000016f16fae */ /* 0x0005e2000d101d48 */
[-C--:B------:R-:W-:Y:S02]  /*1a00*/  @P4 MOV R11, R9.reuse ;  /* 0x00000009000b4202 */ /* 0x080fe40000000f00 */
[C---:B------:R-:W-:Y:S02]  /*1a10*/  @P5 LEA.HI.X R5, R193.reuse, R9, R194, 0x6, P0 ;  /* 0x00000009c1055211 */ /* 0x040fe400000f34c2 */
[----:B------:R-:W-:Y:S01]  /*1a20*/  ISETP.GE.AND P1, PT, R18, 0x61, PT ;  /* 0x000000611200780c */ /* 0x000fe20003f26270 */
[----:B------:R-:W-:Y:S01]  /*1a30*/  @P4 IMAD.WIDE.U32 R10, R193, 0x50, R10 ;  /* 0x00000050c10a4825 */ /* 0x000fe200078e000a */
[----:B------:R-:W-:Y:S02]  /*1a40*/  @P5 LEA R20, P0, R0, c[0x0][0x1c8], 0x1 ;  /* 0x0000720000145a11 */ /* 0x000fe400078008ff */
[----:B------:R-:W-:-:S02]  /*1a50*/  LOP3.LUT R2, R2, 0x1c0, RZ, 0xc0, !PT ;  /* 0x000001c002027812 */ /* 0x000fc400078ec0ff */
[----:B------:R-:W-:Y:S02]  /*1a60*/  @P5 LEA.HI.X R21, R0, c[0x0][0x1cc], R5, 0x1, P0 ;  /* 0x0000730000155a11 */ /* 0x000fe400000f0c05 */
[----:B------:R-:W-:Y:S02]  /*1a70*/  LOP3.LUT R0, R2, 0x8, R19, 0xf8, !PT ;  /* 0x0000000802007812 */ /* 0x000fe400078ef813 */
[----:B------:R-:W-:Y:S01]  /*1a80*/  SHF.R.U32.HI R2, RZ, 0x3, R2 ;  /* 0x00000003ff027819 */ /* 0x000fe20000011602 */
[----:B------:R2:W-:Y:S01]  /*1a90*/  @P5 LDGSTS.E.BYPASS.LTC128B.128 [R241+0x5900], [R20.64], !P2 ;  /* 0x0590000014f15fae */ /* 0x0005e2000d101d48 */
[----:B------:R-:W-:Y:S01]  /*1aa0*/  LOP3.LUT R5, R14, 0xfffffffe, RZ, 0xc0, !PT ;  /* 0xfffffffe0e057812 */ /* 0x000fe200078ec0ff */
[----:B------:R-:W-:Y:S01]  /*1ab0*/  @P1 IMAD.WIDE.U32 R8, R193, 0x60, R8 ;  /* 0x00000060c1081825 */ /* 0x000fe200078e0008 */
[----:B------:R-:W-:Y:S02]  /*1ac0*/  @P4 IADD3 R7, R11, R7, RZ ;  /* 0x000000070b074210 */ /* 0x000fe40007ffe0ff */
[----:B------:R-:W-:-:S02]  /*1ad0*/  @P4 LEA R14, P0, R10, c[0x0][0x1c8], 0x1 ;  /* 0x000072000a0e4a11 */ /* 0x000fc400078008ff */
[----:B------:R-:W-:Y:S01]  /*1ae0*/  LOP3.LUT R16, R0, R2, RZ, 0x3c, !PT ;  /* 0x0000000200107212 */ /* 0x000fe200078e3cff */
[----:B-1----:R-:W-:Y:S01]  /*1af0*/  IMAD R13, R24, c[0x0][0x208], RZ ;  /* 0x00008200180d7a24 */ /* 0x002fe200078e02ff */
[----:B------:R-:W-:Y:S02]  /*1b00*/  IADD3 R5, R15, -R5, RZ ;  /* 0x800000050f057210 */ /* 0x000fe40007ffe0ff */
[----:B------:R-:W-:Y:S01]  /*1b10*/  SHF.L.U32 R0, R25, 0x6, RZ ;  /* 0x0000000619007819 */ /* 0x000fe200000006ff */
[C---:B------:R-:W-:Y:S01]  /*1b20*/  IMAD R13, R17.reuse, c[0x0][0x20c], R13 ;  /* 0x00008300110d7a24 */ /* 0x040fe200078e020d */
[----:B------:R-:W-:Y:S01]  /*1b30*/  @P4 LEA.HI.X R15, R10, c[0x0][0x1cc], R7, 0x1, P0 ;  /* 0x000073000a0f4a11 */ /* 0x000fe200000f0c07 */
[----:B------:R-:W-:Y:S01]  /*1b40*/  @P1 IMAD R7, R194, 0x60, RZ ;  /* 0x00000060c2071824 */ /* 0x000fe200078e02ff */
[----:B------:R-:W-:Y:S01]  /*1b50*/  LOP3.LUT R2, R0, 0x1c0, RZ, 0xc0, !PT ;  /* 0x000001c000027812 */ /* 0x000fe200078ec0ff */
[----:B------:R-:W-:Y:S01]  /*1b60*/  IMAD.WIDE.U32 R10, R17, c[0x0][0x208], RZ ;  /* 0x00008200110a7a25 */ /* 0x000fe200078e00ff */
[C---:B------:R-:W-:Y:S01]  /*1b70*/  LEA R0, R5.reuse, R16, 0x9 ;  /* 0x0000001005007211 */ /* 0x040fe200078e48ff */
[----:B------:R1:W-:Y:S01]  /*1b80*/  @P4 LDGSTS.E.BYPASS.LTC128B.128 [R241+0x6100], [R14.64], !P2 ;  /* 0x061000000ef14fae */ /* 0x0003e2000d101d48 */
[----:B------:R-:W-:-:S02]  /*1b90*/  SHF.L.U32 R16, R5, 0x3, RZ ;  /* 0x0000000305107819 */ /* 0x000fc400000006ff */
[----:B------:R-:W-:Y:S02]  /*1ba0*/  @P1 IADD3 R5, R9, R7, RZ ;  /* 0x0000000709051210 */ /* 0x000fe40007ffe0ff */
[----:B------:R-:W-:Y:S02]  /*1bb0*/  @P1 LEA R12, P0, R8, c[0x0][0x1c8], 0x1 ;  /* 0x00007200080c1a11 */ /* 0x000fe400078008ff */
[----:B------:R-:W-:Y:S01]  /*1bc0*/  IADD3 R7, R11, R13, RZ ;  /* 0x0000000d0b077210 */ /* 0x000fe20007ffe0ff */
[----:B------:R-:W-:Y:S01]  /*1bd0*/  IMAD.WIDE.U32 R10, R10, 0x70, R30 ;  /* 0x000000700a0a7825 */ /* 0x000fe200078e001e */
[----:B------:R-:W-:Y:S02]  /*1be0*/  @P1 LEA.HI.X R13, R8, c[0x0][0x1cc], R5, 0x1, P0 ;  /* 0x00007300080d1a11 */ /* 0x000fe400000f0c05 */
[----:B------:R-:W-:Y:S02]  /*1bf0*/  LOP3.LUT P3, RZ, R40, 0x2, RZ, 0xc0, !PT ;  /* 0x0000000228ff7812 */ /* 0x000fe4000786c0ff */
[----:B------:R-:W-:Y:S01]  /*1c00*/  SHF.L.U32 R119, R0, 0x1, RZ ;  /* 0x0000000100777819 */ /* 0x000fe200000006ff */
[----:B------:R3:W-:Y:S01]  /*1c10*/  @P1 LDGSTS.E.BYPASS.LTC128B.128 [R241+0x6900], [R12.64], !P2 ;  /* 0x069000000cf11fae */ /* 0x0007e2000d101d48 */
[----:B------:R-:W-:Y:S01]  /*1c20*/  IMAD R0, R7, 0x70, RZ ;  /* 0x0000007007007824 */ /* 0x000fe200078e02ff */
[----:B------:R-:W-:-:S02]  /*1c30*/  LOP3.LUT R8, R2, 0x8, R16, 0xf8, !PT ;  /* 0x0000000802087812 */ /* 0x000fc400078ef810 */
[----:B------:R-:W0:Y:S01]  /*1c40*/  LDGDEPBAR ;  /* 0x00000000000079af */ /* 0x000e220000000000 */
[----:B------:R-:W-:Y:S02]  /*1c50*/  IADD3 R5, R119, 0x3900, RZ ;  /* 0x0000390077057810 */ /* 0x000fe40007ffe0ff */
[----:B------:R-:W-:Y:S02]  /*1c60*/  SHF.R.U32.HI R2, RZ, 0x3, R2 ;  /* 0x00000003ff027819 */ /* 0x000fe40000011602 */
[----:B------:R-:W-:Y:S02]  /*1c70*/  LEA R16, P0, R10, c[0x0][0x1f8], 0x1 ;  /* 0x00007e000a107a11 */ /* 0x000fe400078008ff */
[----:B------:R-:W-:Y:S02]  /*1c80*/  IADD3 R0, R11, R0, RZ ;  /* 0x000000000b007210 */ /* 0x000fe40007ffe0ff */
[----:B------:R-:W-:Y:S02]  /*1c90*/  IADD3 R234, R119, 0x3920, RZ ;  /* 0x0000392077ea7810 */ /* 0x000fe40007ffe0ff */
[----:B------:R-:W-:-:S02]  /*1ca0*/  @P3 IADD3 R234, R5, -0x20, RZ ;  /* 0xffffffe005ea3810 */ /* 0x000fc40007ffe0ff */
[----:B------:R-:W-:Y:S02]  /*1cb0*/  LOP3.LUT R5, R8, R2, RZ, 0x3c, !PT ;  /* 0x0000000208057212 */ /* 0x000fe400078e3cff */
[----:B------:R-:W-:Y:S02]  /*1cc0*/  LEA.HI.X R17, R10, c[0x0][0x1fc], R0, 0x1, P0 ;  /* 0x00007f000a117a11 */ /* 0x000fe400000f0c00 */
[----:B------:R-:W-:Y:S02]  /*1cd0*/  SHF.L.U32 R2, R26, 0x6, RZ ;  /* 0x000000061a027819 */ /* 0x000fe400000006ff */
[----:B------:R-:W-:Y:S02]  /*1ce0*/  SHF.L.U32 R0, R190, 0x5, RZ ;  /* 0x00000005be007819 */ /* 0x000fe400000006ff */
[----:B------:R-:W-:Y:S02]  /*1cf0*/  LOP3.LUT R2, R2, 0xfffffe00, RZ, 0xc0, !PT ;  /* 0xfffffe0002027812 */ /* 0x000fe400078ec0ff */
[----:B------:R-:W-:Y:S01]  /*1d00*/  LOP3.LUT R0, R0, 0x7ffffc00, RZ, 0xc0, !PT ;  /* 0x7ffffc0000007812 */ /* 0x000fe200078ec0ff */
[----:B------:R-:W-:-:S04]  /*1d10*/  DEPBAR.LE SB0, 0x1 ;  /* 0x000080400000791a */ /* 0x000fc80000000000 */
[----:B------:R-:W-:-:S04]  /*1d20*/  DEPBAR.LE SB0, 0x0 ;  /* 0x000080000000791a */ /* 0x000fc80000000000 */
[----:B------:R-:W-:Y:S01]  /*1d30*/  BAR.SYNC.DEFER_BLOCKING 0x0 ;  /* 0x0000000000007b1d */ /* 0x000fe20000010000 */
[----:B------:R-:W-:Y:S02]  /*1d40*/  IADD3 R0, R5, R2, R0 ;  /* 0x0000000205007210 */ /* 0x000fe40007ffe000 */
[----:B------:R-:W-:Y:S02]  /*1d50*/  ISETP.GE.AND P3, PT, R6, c[0x0][0x1d4], PT ;  /* 0x0000750006007a0c */ /* 0x000fe40003f66270 */
[----:B------:R-:W-:Y:S02]  /*1d60*/  SHF.L.U32 R230, R0, 0x1, RZ ;  /* 0x0000000100e67819 */ /* 0x000fe400000006ff */
[----:B------:R-:W-:Y:S02]  /*1d70*/  ISETP.LT.OR P6, PT, R18, 0x1, P3 ;  /* 0x000000011200780c */ /* 0x000fe40001fc1670 */
[----:B---3--:R-:W-:Y:S02]  /*1d80*/  IADD3 R12, P1, R16, UR7, RZ ;  /* 0x00000007100c7c10 */ /* 0x008fe4000ff3e0ff */
[----:B------:R-:W-:-:S02]  /*1d90*/  LEA R233, R3, R230, 0x1 ;  /* 0x000000e603e97211 */ /* 0x000fc400078e08ff */
[----:B------:R-:W-:Y:S02]  /*1da0*/  ISETP.LT.OR P5, PT, R18, 0x11, P3 ;  /* 0x000000111200780c */ /* 0x000fe40001fa1670 */
[----:B------:R-:W-:Y:S02]  /*1db0*/  IADD3 R10, P4, R12, UR7, RZ ;  /* 0x000000070c0a7c10 */ /* 0x000fe4000ff9e0ff */
[----:B------:R-:W-:Y:S02]  /*1dc0*/  ISETP.LT.OR P0, PT, R18, 0x21, P3 ;  /* 0x000000211200780c */ /* 0x000fe40001f01670 */
[----:B------:R-:W-:Y:S02]  /*1dd0*/  IADD3.X R13, R17, UR5, RZ, P1, !PT ;  /* 0x00000005110d7c10 */ /* 0x000fe40008ffe4ff */
[----:B------:R-:W-:Y:S02]  /*1de0*/  IADD3 R8, P1, R10, UR7, RZ ;  /* 0x000000070a087c10 */ /* 0x000fe4000ff3e0ff */
[----:B------:R-:W-:Y:S01]  /*1df0*/  IADD3.X R11, R13, UR5, RZ, P4, !PT ;  /* 0x000000050d0b7c10 */ /* 0x000fe2000a7fe4ff */
[----:B------:R-:W-:Y:S01]  /*1e00*/  LDSM.16.M88.4 R36, [R230+0x7100] ;  /* 0x00710000e624783b */ /* 0x000fe20000000200 */
[----:B------:R-:W-:-:S02]  /*1e10*/  IADD3 R6, P4, R8, UR7, RZ ;  /* 0x0000000708067c10 */ /* 0x000fc4000ff9e0ff */
[----:B------:R-:W-:Y:S01]  /*1e20*/  IADD3.X R9, R11, UR5, RZ, P1, !PT ;  /* 0x000000050b097c10 */ /* 0x000fe20008ffe4ff */
[----:B------:R-:W3:Y:S01]  /*1e30*/  LDSM.16.M88.4 R48, [R119+0x3900] ;  /* 0x003900007730783b */ /* 0x000ee20000000200 */
[----:B------:R-:W-:Y:S02]  /*1e40*/  LOP3.LUT P1, RZ, R40, 0x4, RZ, 0xc0, !PT ;  /* 0x0000000428ff7812 */ /* 0x000fe4000782c0ff */
[----:B------:R-:W-:Y:S01]  /*1e50*/  IADD3.X R7, R9, UR5, RZ, P4, !PT ;  /* 0x0000000509077c10 */ /* 0x000fe2000a7fe4ff */
[----:B------:R-:W4:Y:S01]  /*1e60*/  LDSM.16.M88.4 R32, [R230+0x9100] ;  /* 0x00910000e620783b */ /* 0x000f220000000200 */
[----:B------:R-:W-:Y:S02]  /*1e70*/  ISETP.LT.OR P4, PT, R18, 0x51, P3 ;  /* 0x000000511200780c */ /* 0x000fe40001f81670 */
[----:B------:R-:W-:Y:S01]  /*1e80*/  MOV R0, 0x40 ;  /* 0x0000004000007802 */ /* 0x000fe20000000f00 */
[----:B------:R-:W-:Y:S01]  /*1e90*/  LDSM.16.M88.4 R80, [R119+0x4100] ;  /* 0x004100007750783b */ /* 0x000fe20000000200 */
[----:B------:R-:W-:-:S02]  /*1ea0*/  LEA R231, R4, R230, 0x1 ;  /* 0x000000e604e77211 */ /* 0x000fc400078e08ff */
[----:B------:R-:W-:Y:S01]  /*1eb0*/  SEL R0, R0, 0xffffffc0, !P1 ;  /* 0xffffffc000007807 */ /* 0x000fe20004800000 */
[----:B------:R-:W-:Y:S01]  /*1ec0*/  LDSM.16.M88.4 R88, [R119+0x4900] ;  /* 0x004900007758783b */ /* 0x000fe20000000200 */
[----:B------:R-:W-:Y:S02]  /*1ed0*/  LEA R232, R3, R231, 0x1 ;  /* 0x000000e703e87211 */ /* 0x000fe400078e08ff */
[----:B------:R-:W-:Y:S01]  /*1ee0*/  IADD3 R229, R119, R0, RZ ;  /* 0x0000000077e57210 */ /* 0x000fe20007ffe0ff */
[----:B------:R-:W-:Y:S01]  /*1ef0*/  LDSM.16.M88.4 R96, [R119+0x5100] ;  /* 0x005100007760783b */ /* 0x000fe20000000200 */
[----:B------:R-:W-:Y:S02]  /*1f00*/  IADD3 R228, R0, R234, RZ ;  /* 0x000000ea00e47210 */ /* 0x000fe40007ffe0ff */
[C---:B------:R-:W-:Y:S01]  /*1f10*/  IADD3 R240, R234.reuse, 0x800, RZ ;  /* 0x00000800eaf07810 */ /* 0x040fe20007ffe0ff */
[----:B------:R-:W-:Y:S01]  /*1f20*/  LDSM.16.M88.4 R104, [R119+0x5900] ;  /* 0x005900007768783b */ /* 0x000fe20000000200 */
[----:B------:R-:W-:-:S02]  /*1f30*/  IADD3 R239, R234, 0x1000, RZ ;  /* 0x00001000eaef7810 */ /* 0x000fc40007ffe0ff */
[C---:B------:R-:W-:Y:S01]  /*1f40*/  IADD3 R238, R234.reuse, 0x1800, RZ ;  /* 0x00001800eaee7810 */ /* 0x040fe20007ffe0ff */
[----:B------:R-:W-:Y:S01]  /*1f50*/  LDSM.16.M88.4 R120, [R119+0x6100] ;  /* 0x006100007778783b */ /* 0x000fe20000000200 */
[C---:B------:R-:W-:Y:S02]  /*1f60*/  IADD3 R237, R234.reuse, 0x2000, RZ ;  /* 0x00002000eaed7810 */ /* 0x040fe40007ffe0ff */
[C---:B------:R-:W-:Y:S01]  /*1f70*/  IADD3 R236, R234.reuse, 0x2800, RZ ;  /* 0x00002800eaec7810 */ /* 0x040fe20007ffe0ff */
[----:B------:R-:W-:Y:S01]  /*1f80*/  LDSM.16.M88.4 R128, [R119+0x6900] ;  /* 0x006900007780783b */ /* 0x000fe20000000200 */
[----:B------:R-:W-:-:S03]  /*1f90*/  IADD3 R235, R234, 0x3000, RZ ;  /* 0x00003000eaeb7810 */ /* 0x000fc60007ffe0ff */
[----:B------:R-:W-:Y:S04]  /*1fa0*/  LDSM.16.M88.4 R28, [R233+0x7100] ;  /* 0x00710000e91c783b */ /* 0x000fe80000000200 */
[----:B------:R-:W-:Y:S04]  /*1fb0*/  LDSM.16.M88.4 R24, [R233+0x9100] ;  /* 0x00910000e918783b */ /* 0x000fe80000000200 */
[----:B------:R-:W5:Y:S01]  /*1fc0*/  LDSM.16.M88.4 R52, [R234] ;  /* 0x00000000ea34783b */ /* 0x000f620000000200 */
[----:B---3--:R-:W-:Y:S03]  /*1fd0*/  HMMA.16816.F32 R68, R36, R50, RZ ;  /* 0x000000322444723c */ /* 0x008fe600000018ff */
[----:B------:R-:W-:Y:S04]  /*1fe0*/  LDSM.16.M88.4 R84, [R234+0x800] ;  /* 0x00080000ea54783b */ /* 0x000fe80000000200 */
[----:B------:R-:W-:Y:S01]  /*1ff0*/  LDSM.16.M88.4 R92, [R234+0x1000] ;  /* 0x00100000ea5c783b */ /* 0x000fe20000000200 */
[----:B----4-:R-:W-:Y:S03]  /*2000*/  HMMA.16816.F32 R56, R32, R48, RZ ;  /* 0x000000302038723c */ /* 0x010fe600000018ff */
[----:B------:R-:W-:Y:S04]  /*2010*/  LDSM.16.M88.4 R100, [R234+0x1800] ;  /* 0x00180000ea64783b */ /* 0x000fe80000000200 */
[----:B------:R-:W-:Y:S04]  /*2020*/  LDSM.16.M88.4 R108, [R234+0x2000] ;  /* 0x00200000ea6c783b */ /* 0x000fe80000000200 */
[----:B------:R-:W-:Y:S04]  /*2030*/  LDSM.16.M88.4 R124, [R234+0x2800] ;  /* 0x00280000ea7c783b */ /* 0x000fe80000000200 */
[----:B------:R-:W-:Y:S04]  /*2040*/  LDSM.16.M88.4 R132, [R234+0x3000] ;  /* 0x00300000ea84783b */ /* 0x000fe80000000200 */
[----:B------:R-:W-:Y:S01]  /*2050*/  @!PT LDS RZ, [RZ] ;  /* 0x00000000fffff984 */ /* 0x000fe20000000800 */
[----:B------:R-:W-:Y:S01]  /*2060*/  @!PT LDS RZ, [RZ] ;  /* 0x00000000fffff984 */ /* 0x000fe20000000800 */
[----:B------:R-:W-:Y:S01]  /*2070*/  @!PT LDS RZ, [RZ] ;  /* 0x00000000fffff984 */ /* 0x000fe20000000800 */
[----:B------:R3:W-:Y:S01]  /*2080*/  LDGSTS.E.BYPASS.LTC128B.128 [R241+0x100], [R16.64], !P6 ;  /* 0x0010000010f17fae */ /* 0x0007e2000f101d48 */
[----:B------:R-:W-:-:S03]  /*2090*/  ISETP.LT.OR P6, PT, R18, 0x31, P3 ;  /* 0x000000311200780c */ /* 0x000fc60001fc1670 */
[----:B------:R1:W-:Y:S01]  /*20a0*/  LDGSTS.E.BYPASS.LTC128B.128 [R241+0x900], [R12.64], !P5 ;  /* 0x009000000cf17fae */ /* 0x0003e2000e901d48 */
[C---:B------:R-:W-:Y:S02]  /*20b0*/  ISETP.LT.OR P5, PT, R18.reuse, 0x41, P3 ;  /* 0x000000411200780c */ /* 0x040fe40001fa1670 */
[----:B------:R-:W-:Y:S01]  /*20c0*/  ISETP.LT.OR P3, PT, R18, 0x61, P3 ;  /* 0x000000611200780c */ /* 0x000fe20001f61670 */
[----:B------:R4:W-:Y:S01]  /*20d0*/  LDGSTS.E.BYPASS.LTC128B.128 [R241+0x1100], [R10.64], !P0 ;  /* 0x011000000af17fae */ /* 0x0009e2000c101d48 */
[----:B-----5:R-:W-:Y:S05]  /*20e0*/  HMMA.16816.F32 R56, R24, R52, R56 ;  /* 0x000000341838723c */ /* 0x020fea0000001838 */
[----:B------:R5:W-:Y:S04]  /*20f0*/  LDGSTS.E.BYPASS.LTC128B.128 [R241+0x1900], [R8.64], !P6 ;  /* 0x0190000008f17fae */ /* 0x000be8000f101d48 */
[----:B------:R2:W-:Y:S01]  /*2100*/  LDGSTS.E.BYPASS.LTC128B.128 [R241+0x2100], [R6.64], !P5 ;  /* 0x0210000006f17fae */ /* 0x0005e2000e901d48 */
[----:B-1----:R-:W-:Y:S01]  /*2110*/  HMMA.16816.F32 R12, R36, R48, RZ ;  /* 0x00000030240c723c */ /* 0x002fe200000018ff */
[----:B----4-:R-:W-:-:S04]  /*2120*/  IADD3 R10, P0, R6, UR7, RZ ;  /* 0x00000007060a7c10 */ /* 0x010fc8000ff1e0ff */
[----:B------:R-:W-:Y:S02]  /*2130*/  IADD3.X R11, R7, UR5, RZ, P0, !PT ;  /* 0x00000005070b7c10 */ /* 0x000fe400087fe4ff */
[----:B-----5:R-:W-:Y:S02]  /*2140*/  IADD3 R8, P1, R10, UR7, RZ ;  /* 0x000000070a087c10 */ /* 0x020fe4000ff3e0ff */
[----:B------:R-:W-:Y:S01]  /*2150*/  ISETP.GE.AND P0, PT, R112, 0x71, PT ;  /* 0x000000717000780c */ /* 0x000fe20003f06270 */
[----:B------:R1:W-:Y:S01]  /*2160*/  LDGSTS.E.BYPASS.LTC128B.128 [R241+0x2900], [R10.64], !P4 ;  /* 0x029000000af17fae */ /* 0x0003e2000e101d48 */
[----:B------:R-:W-:-:S05]  /*2170*/  IADD3.X R9, R11, UR5, RZ, P1, !PT ;  /* 0x000000050b097c10 */ /* 0x000fca0008ffe4ff */
[----:B------:R1:W-:Y:S04]  /*2180*/  LDGSTS.E.BYPASS.LTC128B.128 [R241+0x3100], [R8.64], !P3 ;  /* 0x0310000008f17fae */ /* 0x0003e8000d901d48 */
[----:B------:R-:W-:Y:S04]  /*2190*/  LDSM.16.M88.4 R40, [R229+0x3900] ;  /* 0x00390000e528783b */ /* 0x000fe80000000200 */
[----:B------:R-:W-:Y:S01]  /*21a0*/  HMMA.16816.F32 R60, R28, R52, R12 ;  /* 0x000000341c3c723c */ /* 0x000fe2000000180c */
[----:B--2---:R-:W2:Y:S04]  /*21b0*/  LDSM.16.M88.4 R20, [R231+0x7100] ;  /* 0x00710000e714783b */ /* 0x004ea80000000200 */
[----:B---3--:R-:W3:Y:S04]  /*21c0*/  LDSM.16.M88.4 R16, [R231+0x9100] ;  /* 0x00910000e710783b */ /* 0x008ee80000000200 */
[----:B------:R-:W-:Y:S04]  /*21d0*/  LDSM.16.M88.4 R44, [R228] ;  /* 0x00000000e42c783b */ /* 0x000fe80000000200 */
[----:B------:R-:W4:Y:S04]  /*21e0*/  LDSM.16.M88.4 R12, [R232+0x7100] ;  /* 0x00710000e80c783b */ /* 0x000f280000000200 */
[----:B------:R-:W0:Y:S04]  /*21f0*/  LDGDEPBAR ;  /* 0x00000000000079af */ /* 0x000e280000000000 */
[----:B-1----:R-:W1:Y:S03]  /*2200*/  LDSM.16.M88.4 R8, [R232+0x9100] ;  /* 0x00910000e808783b */ /* 0x002e660000000200 */
[----:B--2---:R-:W-:Y:S08]  /*2210*/  HMMA.16816.F32 R64, R20, R40, R60 ;  /* 0x000000281440723c */ /* 0x004ff0000000183c */
[----:B------:R-:W-:Y:S08]  /*2220*/  HMMA.16816.F32 R60, R32, R50, RZ ;  /* 0x00000032203c723c */ /* 0x000ff000000018ff */
[----:B---3--:R-:W-:Y:S08]  /*2230*/  HMMA.16816.F32 R48, R16, R40, R56 ;  /* 0x000000281030723c */ /* 0x008ff00000001838 */
[----:B------:R-:W-:Y:S08]  /*2240*/  HMMA.16816.F32 R56, R28, R54, R68 ;  /* 0x000000361c38723c */ /* 0x000ff00000001844 */
[----:B----4-:R-:W-:Y:S08]  /*2250*/  HMMA.16816.F32 R68, R12, R44, R64 ;  /* 0x0000002c0c44723c */ /* 0x010ff00000001840 */
[----:B------:R-:W-:Y:S08]  /*2260*/  HMMA.16816.F32 R64, R24, R54, R60 ;  /* 0x000000361840723c */ /* 0x000ff0000000183c */
[----:B------:R-:W-:Y:S08]  /*2270*/  HMMA.16816.F32 R60, R36, R80, RZ ;  /* 0x00000050243c723c */ /* 0x000ff000000018ff */
[----:B-1----:R-:W-:Y:S01]  /*2280*/  HMMA.16816.F32 R76, R8, R44, R48 ;  /* 0x0000002c084c723c */ /* 0x002fe20000001830 */
        /* <DEDUP_REMOVED lines=9> */
[----:B------:R-:W5:Y:S01]  /*2320*/  LDSM.16.M88.4 R40, [R228+0x800] ;  /* 0x00080000e428783b */ /* 0x000f620000000200 */
[----:B--2---:R-:W-:-:S04]  /*2330*/  FMUL.FTZ R0, R70, c[0x0][0x320] ;  /* 0x0000c80046007a20 */ /* 0x004fc80000410000 */
[----:B------:R2:W2:Y:S10]  /*2340*/  MUFU.TANH R187, R0 ;  /* 0x0000000000bb7308 */ /* 0x0004b40000002400 */
[----:B-1----:R-:W-:Y:S08]  /*2350*/  HMMA.16816.F32 R60, R20, R48, R60 ;  /* 0x00000030143c723c */ /* 0x002ff0000000183c */
[----:B------:R-:W-:Y:S01]  /*2360*/  HMMA.16816.F32 R72, R8, R46, R64 ;  /* 0x0000002e0848723c */ /* 0x000fe20000001840 */
[----:B--2---:R-:W-:-:S07]  /*2370*/  FMUL.FTZ R0, R71, c[0x0][0x320] ;  /* 0x0000c80047007a20 */ /* 0x004fce0000410000 */
[----:B------:R-:W-:Y:S01]  /*2380*/  HMMA.16816.F32 R68, R12, R46, R52 ;  /* 0x0000002e0c44723c */ /* 0x000fe20000001834 */
[----:B------:R1:W2:Y:S07]  /*2390*/  MUFU.TANH R186, R0 ;  /* 0x0000000000ba7308 */ /* 0x0002ae0000002400 */
[----:B------:R-:W-:Y:S08]  /*23a0*/  HMMA.16816.F32 R52, R24, R84, R56 ;  /* 0x000000541834723c */ /* 0x000ff00000001838 */
[----:B------:R-:W-:Y:S01]  /*23b0*/  HMMA.16816.F32 R56, R36, R82, RZ ;  /* 0x000000522438723c */ /* 0x000fe200000018ff */
[----:B-1----:R-:W-:-:S04]  /*23c0*/  FMUL.FTZ R0, R76, c[0x0][0x320] ;  /* 0x0000c8004c007a20 */ /* 0x002fc80000410000 */
[----:B------:R1:W1:Y:S03]  /*23d0*/  MUFU.TANH R185, R0 ;  /* 0x0000000000b97308 */ /* 0x0002660000002400 */
[----:B------:R-:W-:Y:S08]  /*23e0*/  HMMA.16816.F32 R64, R32, R82, RZ ;  /* 0x000000522040723c */ /* 0x000ff000000018ff */
[----:B------:R-:W-:Y:S01]  /*23f0*/  HMMA.16816.F32 R44, R16, R48, R52 ;  /* 0x00000030102c723c */ /* 0x000fe20000001834 */
[----:B-1----:R-:W-:-:S07]  /*2400*/  FMUL.FTZ R0, R77, c[0x0][0x320] ;  /* 0x0000c8004d007a20 */ /* 0x002fce0000410000 */
[-C--:B------:R-:W-:Y:S01]  /*2410*/  HMMA.16816.F32 R52, R28, R86.reuse, R56 ;  /* 0x000000561c34723c */ /* 0x080fe20000001838 */
[----:B------:R1:W1:Y:S07]  /*2420*/  MUFU.TANH R184, R0 ;  /* 0x0000000000b87308 */ /* 0x00026e0000002400 */
[----:B------:R-:W-:Y:S08]  /*2430*/  HMMA.16816.F32 R64, R24, R86, R64 ;  /* 0x000000561840723c */ /* 0x000ff00000001840 */
[----:B------:R-:W-:Y:S01]  /*2440*/  HMMA.16816.F32 R56, R32, R88, RZ ;  /* 0x000000582038723c */ /* 0x000fe200000018ff */
[----:B-1----:R-:W-:-:S04]  /*2450*/  FMUL.FTZ R0, R78, c[0x0][0x320] ;  /* 0x0000c8004e007a20 */ /* 0x002fc80000410000 */
[----:B------:R1:W1:Y:S03]  /*2460*/  MUFU.TANH R180, R0 ;  /* 0x0000000000b47308 */ /* 0x0002660000002400 */
[-C--:B------:R-:W-:Y:S08]  /*2470*/  HMMA.16816.F32 R52, R20, R50.reuse, R52 ;  /* 0x000000321434723c */ /* 0x080ff00000001834 */
        /* <DEDUP_REMOVED lines=288> */
[C---:B------:R-:W-:Y:S07]  /*3680*/  HMMA.16816.F32 R40, R12.reuse, R48, R40 ;  /* 0x000000300c28723c */ /* 0x040fee0000001828 */
[----:B------:R-:W1:Y:S01]  /*3690*/  MUFU.TANH R56, R71 ;  /* 0x0000004700387308 */ /* 0x000e620000002400 */
[-C--:B------:R-:W-:Y:S07]  /*36a0*/  HMMA.16816.F32 R12, R12, R50.reuse, R20 ;  /* 0x000000320c0c723c */ /* 0x080fee0000001814 */
[----:B------:R5:W1:Y:S01]  /*36b0*/  MUFU.TANH R52, R0 ;  /* 0x0000000000347308 */ /* 0x000a620000002400 */
[----:B------:R-:W-:Y:S01]  /*36c0*/  HMMA.16816.F32 R8, R8, R50, R16 ;  /* 0x000000320808723c */ /* 0x000fe20000001810 */
[----:B------:R-:W-:-:S02]  /*36d0*/  FMUL.FTZ R24, R24, c[0x0][0x320] ;  /* 0x0000c80018187a20 */ /* 0x000fc40000410000 */
[----:B------:R-:W-:Y:S02]  /*36e0*/  FMUL.FTZ R25, R25, c[0x0][0x320] ;  /* 0x0000c80019197a20 */ /* 0x000fe40000410000 */
[----:B------:R-:W-:Y:S02]  /*36f0*/  FMUL.FTZ R26, R26, c[0x0][0x320] ;  /* 0x0000c8001a1a7a20 */ /* 0x000fe40000410000 */
[----:B------:R-:W1:Y:S01]  /*3700*/  MUFU.TANH R34, R24 ;  /* 0x0000001800227308 */ /* 0x000e620000002400 */
[----:B------:R-:W-:Y:S02]  /*3710*/  FMUL.FTZ R27, R27, c[0x0][0x320] ;  /* 0x0000c8001b1b7a20 */ /* 0x000fe40000410000 */
[----:B------:R-:W-:Y:S02]  /*3720*/  FMUL.FTZ R40, R40, c[0x0][0x320] ;  /* 0x0000c80028287a20 */ /* 0x000fe40000410000 */
[----:B------:R-:W-:Y:S02]  /*3730*/  FMUL.FTZ R41, R41, c[0x0][0x320] ;  /* 0x0000c80029297a20 */ /* 0x000fe40000410000 */
[----:B------:R-:W-:Y:S01]  /*3740*/  FMUL.FTZ R42, R42, c[0x0][0x320] ;  /* 0x0000c8002a2a7a20 */ /* 0x000fe20000410000 */
[----:B------:R-:W1:Y:S01]  /*3750*/  MUFU.TANH R35, R25 ;  /* 0x0000001900237308 */ /* 0x000e620000002400 */
[----:B-----5:R-:W-:-:S02]  /*3760*/  FMUL.FTZ R0, R43, c[0x0][0x320] ;  /* 0x0000c8002b007a20 */ /* 0x020fc40000410000 */
[----:B------:R-:W-:Y:S02]  /*3770*/  FMUL.FTZ R12, R12, c[0x0][0x320] ;  /* 0x0000c8000c0c7a20 */ /* 0x000fe40000410000 */
[----:B------:R-:W-:Y:S02]  /*3780*/  FMUL.FTZ R13, R13, c[0x0][0x320] ;  /* 0x0000c8000d0d7a20 */ /* 0x000fe40000410000 */
[----:B------:R-:W-:Y:S01]  /*3790*/  FMUL.FTZ R14, R14, c[0x0][0x320] ;  /* 0x0000c8000e0e7a20 */ /* 0x000fe20000410000 */
[----:B------:R-:W1:Y:S01]  /*37a0*/  MUFU.TANH R37, R26 ;  /* 0x0000001a00257308 */ /* 0x000e620000002400 */
[----:B------:R-:W-:Y:S02]  /*37b0*/  FMUL.FTZ R15, R15, c[0x0][0x320] ;  /* 0x0000c8000f0f7a20 */ /* 0x000fe40000410000 */
[----:B------:R-:W-:Y:S02]  /*37c0*/  FMUL.FTZ R8, R8, c[0x0][0x320] ;  /* 0x0000c80008087a20 */ /* 0x000fe40000410000 */
[----:B------:R-:W-:-:S02]  /*37d0*/  FMUL.FTZ R9, R9, c[0x0][0x320] ;  /* 0x0000c80009097a20 */ /* 0x000fc40000410000 */
[----:B------:R-:W-:Y:S01]  /*37e0*/  FMUL.FTZ R10, R10, c[0x0][0x320] ;  /* 0x0000c8000a0a7a20 */ /* 0x000fe20000410000 */
[----:B------:R-:W1:Y:S01]  /*37f0*/  MUFU.TANH R36, R27 ;  /* 0x0000001b00247308 */ /* 0x000e620000002400 */
[----:B------:R-:W-:-:S07]  /*3800*/  FMUL.FTZ R11, R11, c[0x0][0x320] ;  /* 0x0000c8000b0b7a20 */ /* 0x000fce0000410000 */
[----:B------:R-:W1:Y:S08]  /*3810*/  MUFU.TANH R33, R40 ;  /* 0x0000002800217308 */ /* 0x000e700000002400 */
        /* <DEDUP_REMOVED lines=10> */
[----:B------:R5:W1:Y:S02]  /*38c0*/  MUFU.TANH R48, R0 ;  /* 0x0000000000307308 */ /* 0x000a640000002400 */
[----:B-----5:R-:W-:Y:S01]  /*38d0*/  LOP3.LUT R0, R5, R2, RZ, 0xfc, !PT ;  /* 0x0000000205007212 */ /* 0x020fe200078efcff */
        /* <DEDUP_REMOVED lines=12> */
[----:B------:R-:W-:Y:S02]  /*39a0*/  LEA.HI.X R7, R8, c[0x0][0x1cc], R2, 0x1, P1 ;  /* 0x0000730008077a11 */ /* 0x000fe400008f0c02 */
[----:B------:R-:W-:-:S03]  /*39b0*/  IADD3 R12, P1, R14, R18, RZ ;  /* 0x000000120e0c7210 */ /* 0x000fc60007f3e0ff */
[----:B------:R-:W-:Y:S01]  /*39c0*/  IMAD.X R15, R5, 0x1, R7, P3 ;  /* 0x00000001050f7824 */ /* 0x000fe200018e0607 */
[-C--:B------:R-:W-:Y:S01]  /*39d0*/  IADD3 R10, P3, R12, R18.reuse, RZ ;  /* 0x000000120c0a7210 */ /* 0x080fe20007f7e0ff */
[----:B------:R-:W-:Y:S01]  /*39e0*/  @!PT LDS RZ, [RZ] ;  /* 0x00000000fffff984 */ /* 0x000fe20000000800 */
[----:B------:R-:W-:Y:S01]  /*39f0*/  @!PT LDS RZ, [RZ] ;  /* 0x00000000fffff984 */ /* 0x000fe20000000800 */
[----:B------:R-:W-:Y:S01]  /*3a00*/  @!PT LDS RZ, [RZ] ;  /* 0x00000000fffff984 */ /* 0x000fe20000000800 */
[----:B------:R1:W-:Y:S02]  /*3a10*/  LDGSTS.E.BYPASS.LTC128B.128 [R241+0x3900], [R6.64], !P2 ;  /* 0x0390000006f17fae */ /* 0x0003e4000d101d48 */
[--C-:B------:R-:W-:Y:S01]  /*3a20*/  IMAD.X R13, R15, 0x1, R5.reuse, P1 ;  /* 0x000000010f0d7824 */ /* 0x100fe200008e0605 */
[----:B------:R-:W-:Y:S01]  /*3a30*/  IADD3 R8, P1, R10, R18, RZ ;  /* 0x000000120a087210 */ /* 0x000fe20007f3e0ff */
[----:B------:R2:W-:Y:S02]  /*3a40*/  LDGSTS.E.BYPASS.LTC128B.128 [R241+0x4100], [R14.64], !P2 ;  /* 0x041000000ef17fae */ /* 0x0005e4000d101d48 */
[--C-:B------:R-:W-:Y:S02]  /*3a50*/  IMAD.X R11, R13, 0x1, R5.reuse, P3 ;  /* 0x000000010d0b7824 */ /* 0x100fe400018e0605 */
[----:B------:R3:W-:Y:S02]  /*3a60*/  LDGSTS.E.BYPASS.LTC128B.128 [R241+0x4900], [R12.64], !P2 ;  /* 0x049000000cf17fae */ /* 0x0007e4000d101d48 */
[----:B------:R-:W-:-:S02]  /*3a70*/  IMAD.X R9, R11, 0x1, R5, P1 ;  /* 0x000000010b097824 */ /* 0x000fc400008e0605 */
[----:B------:R3:W-:Y:S04]  /*3a80*/  LDGSTS.E.BYPASS.LTC128B.128 [R241+0x5100], [R10.64], !P2 ;  /* 0x051000000af17fae */ /* 0x0007e8000d101d48 */
[----:B------:R3:W-:Y:S01]  /*3a90*/  LDGSTS.E.BYPASS.LTC128B.128 [R241+0x5900], [R8.64], !P2 ;  /* 0x0590000008f17fae */ /* 0x0007e2000d101d48 */
[----:B-1----:R-:W-:-:S04]  /*3aa0*/  IADD3 R6, P3, R8, R18, RZ ;  /* 0x0000001208067210 */ /* 0x002fc80007f7e0ff */
[----:B--2---:R-:W-:Y:S01]  /*3ab0*/  IADD3 R14, P1, R6, R18, RZ ;  /* 0x00000012060e7210 */ /* 0x004fe20007f3e0ff */
[----:B------:R-:W-:-:S04]  /*3ac0*/  IMAD.X R7, R9, 0x1, R5, P3 ;  /* 0x0000000109077824 */ /* 0x000fc800018e0605 */
[----:B------:R-:W-:Y:S01]  /*3ad0*/  IMAD.X R15, R7, 0x1, R5, P1 ;  /* 0x00000001070f7824 */ /* 0x000fe200008e0605 */
[----:B------:R3:W-:Y:S04]  /*3ae0*/  LDGSTS.E.BYPASS.LTC128B.128 [R241+0x6100], [R6.64], !P2 ;  /* 0x0610000006f17fae */ /* 0x0007e8000d101d48 */
[----:B------:R3:W-:Y:S03]  /*3af0*/  LDGSTS.E.BYPASS.LTC128B.128 [R241+0x6900], [R14.64], !P2 ;  /* 0x069000000ef17fae */ /* 0x0007e6000d101d48 */
.L_x_31:
[----:B-1234-:R-:W-:Y:S01]  /*3b00*/  LOP3.LUT R2, R190, 0xffffffe0, RZ, 0xc0, !PT ;  /* 0xffffffe0be027812 */ /* 0x01efe200078ec0ff */
[----:B------:R-:W-:Y:S01]  /*3b10*/  IMAD.IADD R6, R112, 0x1, R156 ;  /* 0x0000000170067824 */ /* 0x000fe200078e029c */
[----:B------:R-:W0:Y:S01]  /*3b20*/  LDGDEPBAR ;  /* 0x00000000000079af */ /* 0x000e220000000000 */
[----:B------:R-:W-:Y:S02]  /*3b30*/  IMAD.SHL.U32 R224, R0, 0x2, RZ ;  /* 0x0000000200e07824 */ /* 0x000fe400078e00ff */
[----:B------:R-:W-:-:S02]  /*3b40*/  IMAD.IADD R2, R192, 0x1, -R2 ;  /* 0x00000001c0027824 */ /* 0x000fc400078e0a02 */
[--C-:B------:R-:W-:Y:S02]  /*3b50*/  IMAD R225, R4, 0x2, R224.reuse ;  /* 0x0000000204e17824 */ /* 0x100fe400078e02e0 */
[C---:B------:R-:W-:Y:S01]  /*3b60*/  IMAD R227, R3.reuse, 0x2, R224 ;  /* 0x0000000203e37824 */ /* 0x040fe200078e02e0 */
[----:B------:R-:W-:Y:S01]  /*3b70*/  SHF.R.S32.HI R5, RZ, 0x1f, R2 ;  /* 0x0000001fff057819 */ /* 0x000fe20000011402 */
[----:B------:R-:W-:-:S03]  /*3b80*/  IMAD R226, R3, 0x2, R225 ;  /* 0x0000000203e27824 */ /* 0x000fc600078e02e1 */
[----:B------:R-:W-:-:S04]  /*3b90*/  LEA.HI R5, R5, R2, RZ, 0x2 ;  /* 0x0000000205057211 */ /* 0x000fc800078f10ff */
[----:B------:R-:W-:-:S05]  /*3ba0*/  LOP3.LUT R5, R5, 0x7ffffffc, RZ, 0xc0, !PT ;  /* 0x7ffffffc05057812 */ /* 0x000fca00078ec0ff */
[----:B------:R-:W-:-:S04]  /*3bb0*/  IMAD.IADD R2, R2, 0x1, -R5 ;  /* 0x0000000102027824 */ /* 0x000fc800078e0a05 */
[----:B------:R-:W-:-:S05]  /*3bc0*/  IMAD R2, R2, -0x2, R6 ;  /* 0xfffffffe02027824 */ /* 0x000fca00078e0206 */
[C---:B------:R-:W-:Y:S02]  /*3bd0*/  ISETP.GT.AND P4, PT, R2.reuse, RZ, PT ;  /* 0x000000ff0200720c */ /* 0x040fe40003f84270 */
[C---:B------:R-:W-:Y:S02]  /*3be0*/  ISETP.GT.AND P3, PT, R2.reuse, 0x1, PT ;  /* 0x000000010200780c */ /* 0x040fe40003f64270 */
[----:B------:R-:W-:Y:S02]  /*3bf0*/  ISETP.GT.AND P1, PT, R2, 0x8, PT ;  /* 0x000000080200780c */ /* 0x000fe40003f24270 */
[----:B------:R-:W-:Y:S02]  /*3c00*/  FSEL R10, R189, -INF , P4 ;  /* 0xff800000bd0a7808 */ /* 0x000fe40002000000 */
[----:B------:R-:W-:Y:S02]  /*3c10*/  FSEL R11, R188, -INF , P3 ;  /* 0xff800000bc0b7808 */ /* 0x000fe40001800000 */
[----:B------:R-:W-:-:S02]  /*3c20*/  ISETP.GT.AND P6, PT, R2, 0x9, PT ;  /* 0x000000090200780c */ /* 0x000fc40003fc4270 */
[----:B------:R-:W-:Y:S02]  /*3c30*/  FSEL R12, R183, -INF , P1 ;  /* 0xff800000b70c7808 */ /* 0x000fe40000800000 */
[----:B------:R-:W-:Y:S02]  /*3c40*/  FMNMX.FTZ R70, R10, R11, !PT ;  /* 0x0000000b0a467209 */ /* 0x000fe40007810000 */
[----:B------:R-:W-:Y:S02]  /*3c50*/  ISETP.GT.AND P5, PT, R2, 0x10, PT ;  /* 0x000000100200780c */ /* 0x000fe40003fa4270 */
[----:B------:R-:W-:Y:S02]  /*3c60*/  FSEL R13, R182, -INF , P6 ;  /* 0xff800000b60d7808 */ /* 0x000fe40003000000 */
[----:B------:R-:W-:Y:S02]  /*3c70*/  FMNMX.FTZ R70, R12, R70, !PT ;  /* 0x000000460c467209 */ /* 0x000fe40007810000 */
[----:B------:R-:W-:-:S02]  /*3c80*/  FSEL R21, R180, -INF , P4 ;  /* 0xff800000b4157808 */ /* 0x000fc40002000000 */
        /* <DEDUP_REMOVED lines=28> */
[----:B------:R-:W-:Y:S02]  /*3e50*/  FSEL R116, R159, -INF , P6 ;  /* 0xff8000009f747808 */ /* 0x000fe40003000000 */
[----:B------:R-:W-:-:S02]  /*3e60*/  FMNMX.FTZ R70, R31, R70, !PT ;  /* 0x000000461f467209 */ /* 0x000fc40007810000 */
[----:B------:R-:W-:Y:S02]  /*3e70*/  FSEL R92, R165, -INF , P4 ;  /* 0xff800000a55c7808 */ /* 0x000fe40002000000 */
[----:B------:R-:W-:Y:S02]  /*3e80*/  FSEL R45, R168, -INF , P4 ;  /* 0xff800000a82d7808 */ /* 0x000fe40002000000 */
[----:B------:R-:W-:Y:S02]  /*3e90*/  FSEL R99, R170, -INF , P4 ;  /* 0xff800000aa637808 */ /* 0x000fe40002000000 */
[----:B------:R-:W-:Y:S02]  /*3ea0*/  FSEL R112, R113, -INF , P6 ;  /* 0xff80000071707808 */ /* 0x000fe40003000000 */
[----:B------:R-:W-:Y:S02]  /*3eb0*/  ISETP.GT.AND P4, PT, R2, 0x28, PT ;  /* 0x000000280200780c */ /* 0x000fe40003f84270 */
[----:B------:R-:W-:-:S02]  /*3ec0*/  FSEL R113, R117, -INF , P5 ;  /* 0xff80000075717808 */ /* 0x000fc40002800000 */
[----:B------:R-:W-:Y:S02]  /*3ed0*/  FSEL R117, R160, -INF , P5 ;  /* 0xff800000a0757808 */ /* 0x000fe40002800000 */
[----:B------:R-:W-:Y:S02]  /*3ee0*/  FMNMX.FTZ R70, R116, R70, !PT ;  /* 0x0000004674467209 */ /* 0x000fe40007810000 */
[----:B------:R-:W-:Y:S02]  /*3ef0*/  FSEL R96, R157, -INF , P3 ;  /* 0xff8000009d607808 */ /* 0x000fe40001800000 */
[----:B------:R-:W-:Y:S02]  /*3f00*/  FSEL R46, R162, -INF , P3 ;  /* 0xff800000a22e7808 */ /* 0x000fe40001800000 */
[----:B------:R-:W-:Y:S02]  /*3f10*/  FSEL R104, R164, -INF , P3 ;  /* 0xff800000a4687808 */ /* 0x000fe40001800000 */
[----:B------:R-:W-:-:S02]  /*3f20*/  FSEL R110, R118, -INF , P4 ;  /* 0xff800000766e7808 */ /* 0x000fc40002000000 */
[----:B------:R-:W-:Y:S02]  /*3f30*/  ISETP.GT.AND P3, PT, R2, 0x29, PT ;  /* 0x000000290200780c */ /* 0x000fe40003f64270 */
[----:B------:R-:W-:Y:S02]  /*3f40*/  FSEL R118, R149, -INF , P4 ;  /* 0xff80000095767808 */ /* 0x000fe40002000000 */
[----:B------:R-:W-:Y:S02]  /*3f50*/  FMNMX.FTZ R70, R117, R70, !PT ;  /* 0x0000004675467209 */ /* 0x000fe40007810000 */
[----:B------:R-:W-:Y:S02]  /*3f60*/  FSEL R97, R158, -INF , P1 ;  /* 0xff8000009e617808 */ /* 0x000fe40000800000 */
[----:B------:R-:W-:Y:S02]  /*3f70*/  FSEL R47, R161, -INF , P1 ;  /* 0xff800000a12f7808 */ /* 0x000fe40000800000 */
[----:B------:R-:W-:-:S02]  /*3f80*/  FSEL R105, R163, -INF , P1 ;  /* 0xff800000a3697808 */ /* 0x000fc40000800000 */
[----:B------:R-:W-:Y:S02]  /*3f90*/  ISETP.GT.AND P1, PT, R2, 0x30, PT ;  /* 0x000000300200780c */ /* 0x000fe40003f24270 */
[----:B------:R-:W-:Y:S02]  /*3fa0*/  FSEL R124, R152, -INF , P3 ;  /* 0xff800000987c7808 */ /* 0x000fe40001800000 */
[----:B------:R-:W-:Y:S02]  /*3fb0*/  FMNMX.FTZ R70, R118, R70, !PT ;  /* 0x0000004676467209 */ /* 0x000fe40007810000 */
[----:B------:R-:W-:Y:S02]  /*3fc0*/  FSEL R125, R155, -INF , P6 ;  /* 0xff8000009b7d7808 */ /* 0x000fe40003000000 */
[----:B------:R-:W-:Y:S02]  /*3fd0*/  ISETP.GT.AND P6, PT, R2, 0x31, PT ;  /* 0x000000310200780c */ /* 0x000fe40003fc4270 */
[----:B------:R-:W-:-:S02]  /*3fe0*/  FSEL R129, R142, -INF , P1 ;  /* 0xff8000008e817808 */ /* 0x000fc40000800000 */
[----:B------:R-:W-:Y:S02]  /*3ff0*/  FMNMX.FTZ R70, R124, R70, !PT ;  /* 0x000000467c467209 */ /* 0x000fe40007810000 */
[----:B------:R-:W-:Y:S02]  /*4000*/  FSEL R109, R153, -INF , P5 ;  /* 0xff800000996d7808 */ /* 0x000fe40002800000 */
[----:B------:R-:W-:Y:S02]  /*4010*/  FSEL R126, R154, -INF , P5 ;  /* 0xff8000009a7e7808 */ /* 0x000fe40002800000 */
[----:B------:R-:W-:Y:S02]  /*4020*/  ISETP.GT.AND P5, PT, R2, 0x38, PT ;  /* 0x000000380200780c */ /* 0x000fe40003fa4270 */
        /* <DEDUP_REMOVED lines=52> */
[----:B------:R-:W-:Y:S02]  /*4370*/  FSEL R222, R68, -INF , P1 ;  /* 0xff80000044de7808 */ /* 0x000fe40000800000 */
[----:B------:R-:W-:Y:S02]  /*4380*/  ISETP.GT.AND P4, PT, R2, 0x59, PT ;  /* 0x000000590200780c */ /* 0x000fe40003f84270 */
        /* <DEDUP_REMOVED lines=10> */
[C---:B------:R-:W-:Y:S02]  /*4430*/  ISETP.GT.AND P5, PT, R2.reuse, 0x61, PT ;  /* 0x000000610200780c */ /* 0x040fe40003fa4270 */
[----:B------:R-:W-:Y:S02]  /*4440*/  FSEL R196, R33, -INF , P6 ;  /* 0xff80000021c47808 */ /* 0x000fe40003000000 */
[----:B------:R-:W-:Y:S02]  /*4450*/  FMNMX.FTZ R70, R223, R70, !PT ;  /* 0x00000046df467209 */ /* 0x000fe40007810000 */
[----:B------:R-:W-:Y:S01]  /*4460*/  ISETP.GT.AND P4, PT, R2, 0x68, PT ;  /* 0x000000680200780c */ /* 0x000fe20003f84270 */
[----:B------:R-:W-:Y:S01]  /*4470*/  IMAD.MOV.U32 R4, RZ, RZ, R196 ;  /* 0x000000ffff047224 */ /* 0x000fe200078e00c4 */
[----:B------:R-:W-:-:S02]  /*4480*/  FSEL R197, R32, -INF , P5 ;  /* 0xff80000020c57808 */ /* 0x000fc40002800000 */
[----:B------:R-:W-:Y:S02]  /*4490*/  FMNMX.FTZ R70, R196, R70, !PT ;  /* 0x00000046c4467209 */ /* 0x000fe40007810000 */
[----:B------:R-:W-:Y:S02]  /*44a0*/  FSEL R178, R79, -INF , P3 ;  /* 0xff8000004fb27808 */ /* 0x000fe40001800000 */
[----:B------:R-:W-:Y:S02]  /*44b0*/  FSEL R172, R77, -INF , P3 ;  /* 0xff8000004dac7808 */ /* 0x000fe40001800000 */
[----:B------:R-:W-:Y:S02]  /*44c0*/  FSEL R249, R73, -INF , P3 ;  /* 0xff80000049f97808 */ /* 0x000fe40001800000 */
[----:B------:R-:W-:Y:S02]  /*44d0*/  ISETP.GT.AND P3, PT, R2, 0x69, PT ;  /* 0x000000690200780c */ /* 0x000fe40003f64270 */
[----:B------:R-:W-:-:S02]  /*44e0*/  FSEL R195, R17, -INF , P4 ;  /* 0xff80000011c37808 */ /* 0x000fc40002000000 */
[----:B------:R-:W-:Y:S02]  /*44f0*/  FMNMX.FTZ R70, R197, R70, !PT ;  /* 0x00000046c5467209 */ /* 0x000fe40007810000 */
[----:B------:R-:W-:Y:S02]  /*4500*/  FSEL R187, R16, -INF , P3 ;  /* 0xff80000010bb7808 */ /* 0x000fe40001800000 */
[----:B------:R-:W-:Y:S02]  /*4510*/  FMNMX.FTZ R70, R195, R70, !PT ;  /* 0x00000046c3467209 */ /* 0x000fe40007810000 */
[----:B------:R-:W-:Y:S02]  /*4520*/  FMNMX.FTZ R68, R15, R18, !PT ;  /* 0x000000120f447209 */ /* 0x000fe40007810000 */
[----:B------:R-:W-:Y:S02]  /*4530*/  FMNMX.FTZ R70, R187, R70, !PT ;  /* 0x00000046bb467209 */ /* 0x000fe40007810000 */
[----:B------:R-:W-:-:S02]  /*4540*/  FMNMX.FTZ R68, R19, R68, !PT ;  /* 0x0000004413447209 */ /* 0x000fc40007810000 */
[----:B------:R-:W-:Y:S01]  /*4550*/  FSEL R176, R66, -INF , P1 ;  /* 0xff80000042b07808 */ /* 0x000fe20000800000 */
[----:B------:R-:W1:Y:S01]  /*4560*/  SHFL.BFLY PT, R5, R70, 0x2, 0x1f ;  /* 0x0c401f0046057f89 */ /* 0x000e6200000e0000 */
[----:B------:R-:W-:Y:S02]  /*4570*/  FMNMX.FTZ R68, R20, R68, !PT ;  /* 0x0000004414447209 */ /* 0x000fe40007810000 */
[----:B------:R-:W-:Y:S02]  /*4580*/  FSEL R171, R64, -INF , P1 ;  /* 0xff80000040ab7808 */ /* 0x000fe40000800000 */
[----:B------:R-:W-:Y:S02]  /*4590*/  FMNMX.FTZ R68, R44, R68, !PT ;  /* 0x000000442c447209 */ /* 0x000fe40007810000 */
[----:B------:R-:W-:Y:S02]  /*45a0*/  FSEL R245, R60, -INF , P1 ;  /* 0xff8000003cf57808 */ /* 0x000fe40000800000 */
[----:B------:R-:W-:-:S02]  /*45b0*/  FMNMX.FTZ R68, R45, R68, !PT ;  /* 0x000000442d447209 */ /* 0x000fc40007810000 */
[----:B------:R-:W-:Y:S02]  /*45c0*/  FMNMX.FTZ R6, R40, R41, !PT ;  /* 0x0000002928067209 */ /* 0x000fe40007810000 */
[----:B------:R-:W-:Y:S02]  /*45d0*/  FMNMX.FTZ R68, R46, R68, !PT ;  /* 0x000000442e447209 */ /* 0x000fe40007810000 */
[----:B------:R-:W-:Y:S02]  /*45e0*/  FSEL R179, R34, -INF , P6 ;  /* 0xff80000022b37808 */ /* 0x000fe40003000000 */
[----:B------:R-:W-:Y:S02]  /*45f0*/  FMNMX.FTZ R68, R47, R68, !PT ;  /* 0x000000442f447209 */ /* 0x000fe40007810000 */
[----:B------:R-:W-:Y:S02]  /*4600*/  FSEL R182, R35, -INF , P5 ;  /* 0xff80000023b67808 */ /* 0x000fe40002800000 */
[----:B------:R-:W-:Y:S01]  /*4610*/  FMNMX.FTZ R68, R108, R68, !PT ;  /* 0x000000446c447209 */ /* 0x000fe20007810000 */
[----:B------:R-:W-:Y:S01]  /*4620*/  LDSM.16.MT88.4 R32, [R225+0x100] ;  /* 0x00010000e120783b */ /* 0x000fe20000004200 */
[----:B------:R-:W-:-:S02]  /*4630*/  FSEL R183, R24, -INF , P4 ;  /* 0xff80000018b77808 */ /* 0x000fc40002000000 */
[----:B-1----:R-:W-:Y:S02]  /*4640*/  FMNMX.FTZ R70, R70, R5, !PT ;  /* 0x0000000546467209 */ /* 0x002fe40007810000 */
[----:B------:R-:W-:Y:S02]  /*4650*/  FMNMX.FTZ R68, R109, R68, !PT ;  /* 0x000000446d447209 */ /* 0x000fe40007810000 */
[----:B------:R-:W-:Y:S01]  /*4660*/  FSEL R208, R25, -INF , P3 ;  /* 0xff80000019d07808 */ /* 0x000fe20001800000 */
[----:B------:R-:W1:Y:S01]  /*4670*/  SHFL.BFLY PT, R5, R70, 0x1, 0x1f ;  /* 0x0c201f0046057f89 */ /* 0x000e6200000e0000 */
[----:B------:R-:W-:Y:S02]  /*4680*/  FMNMX.FTZ R68, R110, R68, !PT ;  /* 0x000000446e447209 */ /* 0x000fe40007810000 */
[----:B------:R-:W-:Y:S02]  /*4690*/  FSEL R181, R37, -INF , P6 ;  /* 0xff80000025b57808 */ /* 0x000fe40003000000 */
[----:B------:R-:W-:-:S02]  /*46a0*/  FMNMX.FTZ R68, R111, R68, !PT ;  /* 0x000000446f447209 */ /* 0x000fc40007810000 */
[----:B------:R-:W-:Y:S02]  /*46b0*/  FSEL R180, R36, -INF , P5 ;  /* 0xff80000024b47808 */ /* 0x000fe40002800000 */
[----:B------:R-:W-:Y:S02]  /*46c0*/  FMNMX.FTZ R68, R131, R68, !PT ;  /* 0x0000004483447209 */ /* 0x000fe40007810000 */
[----:B------:R-:W-:Y:S02]  /*46d0*/  FSEL R209, R27, -INF , P4 ;  /* 0xff8000001bd17808 */ /* 0x000fe40002000000 */
[----:B------:R-:W-:Y:S02]  /*46e0*/  FMNMX.FTZ R68, R132, R68, !PT ;  /* 0x0000004484447209 */ /* 0x000fe40007810000 */
[----:B------:R-:W-:Y:S02]  /*46f0*/  FSEL R221, R26, -INF , P3 ;  /* 0xff8000001add7808 */ /* 0x000fe40001800000 */
[----:B------:R-:W-:Y:S01]  /*4700*/  FMNMX.FTZ R68, R133, R68, !PT ;  /* 0x0000004485447209 */ /* 0x000fe20007810000 */
[----:B------:R-:W-:Y:S01]  /*4710*/  LDSM.16.MT88.4 R24, [R227+0x100] ;  /* 0x00010000e318783b */ /* 0x000fe20000004200 */
[----:B------:R-:W-:-:S02]  /*4720*/  FSEL R219, R49, -INF , P6 ;  /* 0xff80000031db7808 */ /* 0x000fc40003000000 */
[----:B------:R-:W-:Y:S02]  /*4730*/  FMNMX.FTZ R68, R134, R68, !PT ;  /* 0x0000004486447209 */ /* 0x000fe40007810000 */
[----:B------:R-:W-:Y:S02]  /*4740*/  FSEL R215, R48, -INF , P5 ;  /* 0xff80000030d77808 */ /* 0x000fe40002800000 */
[----:B-1----:R-:W-:Y:S02]  /*4750*/  FMNMX.FTZ R70, R70, R5, !PT ;  /* 0x0000000546467209 */ /* 0x002fe40007810000 */
[----:B------:R-:W-:Y:S02]  /*4760*/  FMNMX.FTZ R5, R21, R22, !PT ;  /* 0x0000001615057209 */ /* 0x000fe40007810000 */
[----:B------:R-:W-:Y:S01]  /*4770*/  FMNMX.FTZ R68, R152, R68, !PT ;  /* 0x0000004498447209 */ /* 0x000fe20007810000 */
[----:B------:R-:W-:Y:S01]  /*4780*/  FMUL.FTZ R7, R70, c[0x0][0x2d0] ;  /* 0x0000b40046077a20 */ /* 0x000fe20000410000 */
[----:B------:R-:W-:-:S02]  /*4790*/  FMNMX.FTZ R5, R23, R5, !PT ;  /* 0x0000000517057209 */ /* 0x000fc40007810000 */
[----:B------:R-:W-:Y:S02]  /*47a0*/  FSETP.NEU.FTZ.AND P1, PT, R70, -INF , PT ;  /* 0xff8000004600780b */ /* 0x000fe40003f3d000 */
[----:B------:R-:W-:Y:S02]  /*47b0*/  FMNMX.FTZ R5, R28, R5, !PT ;  /* 0x000000051c057209 */ /* 0x000fe40007810000 */
[----:B------:R-:W-:Y:S02]  /*47c0*/  FMNMX.FTZ R68, R153, R68, !PT ;  /* 0x0000004499447209 */ /* 0x000fe40007810000 */
[----:B------:R-:W-:Y:S02]  /*47d0*/  FMNMX.FTZ R5, R71, R5, !PT ;  /* 0x0000000547057209 */ /* 0x000fe40007810000 */
[----:B------:R-:W-:Y:S02]  /*47e0*/  FSEL R7, R7, RZ, P1 ;  /* 0x000000ff07077208 */ /* 0x000fe40000800000 */
[----:B------:R-:W-:-:S02]  /*47f0*/  FMNMX.FTZ R5, R92, R5, !PT ;  /* 0x000000055c057209 */ /* 0x000fc40007810000 */
[----:B------:R-:W-:Y:S01]  /*4800*/  ISETP.GT.AND P1, PT, R2, 0x59, PT ;  /* 0x000000590200780c */ /* 0x000fe20003f24270 */
[----:B------:R-:W-:Y:S01]  /*4810*/  FFMA.FTZ R4, R4, c[0x0][0x2d0], -R7 ;  /* 0x0000b40004047a23 */ /* 0x000fe20000010807 */
        /* <DEDUP_REMOVED lines=9> */
[----:B------:R-:W-:Y:S02]  /*48b0*/  FSEL R164, R65, -INF , P1 ;  /* 0xff80000041a47808 */ /* 0x000fe40000800000 */
        /* <DEDUP_REMOVED lines=26> */
[----:B------:R-:W-:Y:S02]  /*4a60*/  FSEL R165, R52, -INF , P1 ;  /* 0xff80000034a57808 */ /* 0x000fe40000800000 */
[----:B------:R-:W-:Y:S01]  /*4a70*/  FMNMX.FTZ R2, R176, R2, !PT ;  /* 0x00000002b0027209 */ /* 0x000fe20007810000 */
[----:B------:R-:W1:Y:S01]  /*4a80*/  SHFL.BFLY PT, R6, R68, 0x2, 0x1f ;  /* 0x0c401f0044067f89 */ /* 0x000e6200000e0000 */
        /* <DEDUP_REMOVED lines=11> */
[----:B------:R-:W-:Y:S01]  /*4b40*/  FSEL R170, R56, -INF , P1 ;  /* 0xff80000038aa7808 */ /* 0x000fe20000800000 */
[----:B------:R-:W2:Y:S01]  /*4b50*/  SHFL.BFLY PT, R8, R2, 0x2, 0x1f ;  /* 0x0c401f0002087f89 */ /* 0x000ea200000e0000 */
[----:B------:R-:W-:Y:S02]  /*4b60*/  FMNMX.FTZ R5, R166, R5, !PT ;  /* 0x00000005a6057209 */ /* 0x000fe40007810000 */
[----:B-1----:R-:W-:Y:S01]  /*4b70*/  FMNMX.FTZ R68, R68, R6, !PT ;  /* 0x0000000644447209 */ /* 0x002fe20007810000 */
[----:B------:R-:W-:Y:S01]  /*4b80*/  FFMA.FTZ R6, R10, c[0x0][0x2d0], -R7 ;  /* 0x0000b4000a067a23 */ /* 0x000fe20000010807 */
[----:B------:R-:W-:-:S02]  /*4b90*/  FMNMX.FTZ R5, R167, R5, !PT ;  /* 0x00000005a7057209 */ /* 0x000fc40007810000 */
[----:B------:R-:W-:Y:S01]  /*4ba0*/  FSEL R210, R39, -INF , P4 ;  /* 0xff80000027d27808 */ /* 0x000fe20002000000 */
[----:B------:R-:W1:Y:S01]  /*4bb0*/  SHFL.BFLY PT, R9, R68, 0x1, 0x1f ;  /* 0x0c201f0044097f89 */ /* 0x000e6200000e0000 */
[----:B------:R-:W-:Y:S01]  /*4bc0*/  FMNMX.FTZ R5, R169, R5, !PT ;  /* 0x00000005a9057209 */ /* 0x000fe20007810000 */
[----:B------:R3:W-:Y:S01]  /*4bd0*/  MUFU.EX2 R243, R6 ;  /* 0x0000000600f37308 */ /* 0x0007e20000000800 */
[----:B------:R-:W-:Y:S02]  /*4be0*/  FSEL R207, R38, -INF , P3 ;  /* 0xff80000026cf7808 */ /* 0x000fe40001800000 */
[----:B------:R-:W-:Y:S01]  /*4bf0*/  FMNMX.FTZ R5, R250, R5, !PT ;  /* 0x00000005fa057209 */ /* 0x000fe20007810000 */
[----:B------:R-:W-:Y:S03]  /*4c00*/  LDSM.16.MT88.4 R36, [R226+0x100] ;  /* 0x00010000e224783b */ /* 0x000fe60000004200 */
[----:B------:R-:W-:-:S02]  /*4c10*/  FMNMX.FTZ R5, R249, R5, !PT ;  /* 0x00000005f9057209 */ /* 0x000fc40007810000 */
[----:B--2---:R-:W-:Y:S01]  /*4c20*/  FMNMX.FTZ R2, R2, R8, !PT ;  /* 0x0000000802027209 */ /* 0x004fe20007810000 */
[----:B---3--:R-:W-:-:S04]  /*4c30*/  FFMA.FTZ R6, R11, c[0x0][0x2d0], -R7 ;  /* 0x0000b4000b067a23 */ /* 0x008fc80000010807 */
[----:B------:R-:W2:Y:S01]  /*4c40*/  SHFL.BFLY PT, R11, R2, 0x1, 0x1f ;  /* 0x0c201f00020b7f89 */ /* 0x000ea200000e0000 */
[----:B------:R3:W4:Y:S01]  /*4c50*/  MUFU.EX2 R242, R6 ;  /* 0x0000000600f27308 */ /* 0x0007220000000800 */
[----:B-1----:R-:W-:-:S04]  /*4c60*/  FMNMX.FTZ R68, R68, R9, !PT ;  /* 0x0000000944447209 */ /* 0x002fc80007810000 */
[C---:B------:R-:W-:Y:S01]  /*4c70*/  FSETP.NEU.FTZ.AND P1, PT, R68.reuse, -INF , PT ;  /* 0xff8000004400780b */ /* 0x040fe20003f3d000 */
[----:B------:R-:W-:Y:S01]  /*4c80*/  FMUL.FTZ R9, R68, c[0x0][0x2d0] ;  /* 0x0000b40044097a20 */ /* 0x000fe20000410000 */
[----:B---3--:R-:W-:Y:S01]  /*4c90*/  FMNMX.FTZ R6, R245, R5, !PT ;  /* 0x00000005f5067209 */ /* 0x008fe20007810000 */
[--C-:B------:R-:W-:Y:S01]  /*4ca0*/  FFMA.FTZ R5, R12, c[0x0][0x2d0], -R7.reuse ;  /* 0x0000b4000c057a23 */ /* 0x100fe20000010807 */
[----:B----4-:R-:W-:Y:S02]  /*4cb0*/  F2FP.PACK_AB R12, R242, R243 ;  /* 0x000000f3f20c723e */ /* 0x010fe400000000ff */
[----:B------:R-:W-:Y:S01]  /*4cc0*/  FMNMX.FTZ R6, R170, R6, !PT ;  /* 0x00000006aa067209 */ /* 0x000fe20007810000 */
[----:B------:R1:W-:Y:S01]  /*4cd0*/  MUFU.EX2 R201, R5 ;  /* 0x0000000500c97308 */ /* 0x0003e20000000800 */
[----:B--2---:R-:W-:Y:S02]  /*4ce0*/  FMNMX.FTZ R2, R2, R11, !PT ;  /* 0x0000000b02027209 */ /* 0x004fe40007810000 */
[----:B-1----:R-:W-:Y:S01]  /*4cf0*/  FMNMX.FTZ R5, R219, R6, !PT ;  /* 0x00000006db057209 */ /* 0x002fe20007810000 */
[----:B------:R-:W-:-:S03]  /*4d00*/  FFMA.FTZ R6, R13, c[0x0][0x2d0], -R7 ;  /* 0x0000b4000d067a23 */ /* 0x000fc60000010807 */
[----:B------:R-:W-:Y:S01]  /*4d10*/  FMNMX.FTZ R5, R215, R5, !PT ;  /* 0x00000005d7057209 */ /* 0x000fe20007810000 */
[----:B------:R1:W2:Y:S03]  /*4d20*/  MUFU.EX2 R190, R6 ;  /* 0x0000000600be7308 */ /* 0x0002a60000000800 */
[----:B------:R-:W-:Y:S01]  /*4d30*/  FMNMX.FTZ R8, R210, R5, !PT ;  /* 0x00000005d2087209 */ /* 0x000fe20007810000 */
[----:B------:R-:W-:-:S03]  /*4d40*/  FFMA.FTZ R5, R14, c[0x0][0x2d0], -R7 ;  /* 0x0000b4000e057a23 */ /* 0x000fc60000010807 */
[----:B------:R-:W-:Y:S01]  /*4d50*/  FMNMX.FTZ R8, R207, R8, !PT ;  /* 0x00000008cf087209 */ /* 0x000fe20007810000 */
[----:B------:R3:W-:Y:S04]  /*4d60*/  MUFU.EX2 R200, R5 ;  /* 0x0000000500c87308 */ /* 0x0007e80000000800 */
[----:B------:R-:W4:Y:S01]  /*4d70*/  SHFL.BFLY PT, R10, R8, 0x2, 0x1f ;  /* 0x0c401f00080a7f89 */ /* 0x000f2200000e0000 */
[----:B-1----:R-:W-:Y:S02]  /*4d80*/  FSEL R6, R9, RZ, P1 ;  /* 0x000000ff09067208 */ /* 0x002fe40000800000 */
[----:B------:R-:W-:Y:S02]  /*4d90*/  FSETP.NEU.FTZ.AND P1, PT, R2, -INF , PT ;  /* 0xff8000000200780b */ /* 0x000fe40003f3d000 */
[----:B--2---:R-:W-:Y:S01]  /*4da0*/  F2FP.PACK_AB R14, R190, R201 ;  /* 0x000000c9be0e723e */ /* 0x004fe200000000ff */
[----:B------:R-:W-:-:S02]  /*4db0*/  FFMA.FTZ R9, R19, c[0x0][0x2d0], -R6 ;  /* 0x0000b40013097a23 */ /* 0x000fc40000010806 */
[--C-:B---3--:R-:W-:Y:S02]  /*4dc0*/  FFMA.FTZ R5, R15, c[0x0][0x2d0], -R6.reuse ;  /* 0x0000b4000f057a23 */ /* 0x108fe40000010806 */
[----:B------:R1:W-:Y:S08]  /*4dd0*/  MUFU.EX2 R185, R9 ;  /* 0x0000000900b97308 */ /* 0x0003f00000000800 */
[----:B------:R2:W-:Y:S01]  /*4de0*/  MUFU.EX2 R202, R5 ;  /* 0x0000000500ca7308 */ /* 0x0005e20000000800 */
[----:B----4-:R-:W-:Y:S01]  /*4df0*/  FMNMX.FTZ R8, R8, R10, !PT ;  /* 0x0000000a08087209 */ /* 0x010fe20007810000 */
[----:B-1----:R-:W-:-:S06]  /*4e00*/  FFMA.FTZ R9, R20, c[0x0][0x2d0], -R6 ;  /* 0x0000b40014097a23 */ /* 0x002fcc0000010806 */
[----:B------:R-:W1:Y:S01]  /*4e10*/  MUFU.EX2 R189, R9 ;  /* 0x0000000900bd7308 */ /* 0x000e620000000800 */
[----:B--2---:R-:W-:Y:S02]  /*4e20*/  FFMA.FTZ R5, R18, c[0x0][0x2d0], -R6 ;  /* 0x0000b40012057a23 */ /* 0x004fe40000010806 */
[----:B------:R-:W-:Y:S05]  /*4e30*/  LDSM.16.MT88.4 R16, [R224+0x100] ;  /* 0x00010000e010783b */ /* 0x000fea0000004200 */
[----:B------:R2:W3:Y:S01]  /*4e40*/  MUFU.EX2 R145, R5 ;  /* 0x0000000500917308 */ /* 0x0004e20000000800 */
[----:B-1----:R-:W-:Y:S01]  /*4e50*/  F2FP.PACK_AB R10, R189, R185 ;  /* 0x000000b9bd0a723e */ /* 0x002fe200000000ff */
[----:B--2---:R-:W-:-:S05]  /*4e60*/  FMUL.FTZ R5, R2, c[0x0][0x2d0] ;  /* 0x0000b40002057a20 */ /* 0x004fca0000410000 */
[----:B------:R-:W-:-:S05]  /*4e70*/  FSEL R5, R5, RZ, P1 ;  /* 0x000000ff05057208 */ /* 0x000fca0000800000 */
[--C-:B------:R-:W-:Y:S02]  /*4e80*/  FFMA.FTZ R9, R21, c[0x0][0x2d0], -R5.reuse ;  /* 0x0000b40015097a23 */ /* 0x100fe40000010805 */
[--C-:B------:R-:W-:Y:S02]  /*4e90*/  FFMA.FTZ R0, R22, c[0x0][0x2d0], -R5.reuse ;  /* 0x0000b40016007a23 */ /* 0x100fe40000010805 */
[----:B------:R1:W-:Y:S08]  /*4ea0*/  MUFU.EX2 R191, R9 ;  /* 0x0000000900bf7308 */ /* 0x0003f00000000800 */
[----:B------:R2:W4:Y:S01]  /*4eb0*/  MUFU.EX2 R244, R0 ;  /* 0x0000000000f47308 */ /* 0x0005220000000800 */
[----:B-1----:R-:W1:Y:S01]  /*4ec0*/  SHFL.BFLY PT, R9, R8, 0x1, 0x1f ;  /* 0x0c201f0008097f89 */ /* 0x002e6200000e0000 */
[----:B--2---:R-:W-:-:S03]  /*4ed0*/  FFMA.FTZ R0, R23, c[0x0][0x2d0], -R5 ;  /* 0x0000b40017007a23 */ /* 0x004fc60000010805 */
[----:B------:R-:W2:Y:S03]  /*4ee0*/  LDSM.16.MT88.4 R20, [R224+0x900] ;  /* 0x00090000e014783b */ /* 0x000ea60000004200 */
[----:B------:R5:W-:Y:S01]  /*4ef0*/  MUFU.EX2 R248, R0 ;  /* 0x0000000000f87308 */ /* 0x000be20000000800 */
[----:B-1----:R-:W-:Y:S02]  /*4f00*/  FMNMX.FTZ R69, R8, R9, !PT ;  /* 0x0000000908457209 */ /* 0x002fe40007810000 */
[----:B---3--:R-:W-:Y:S01]  /*4f10*/  F2FP.PACK_AB R8, R145, R202 ;  /* 0x000000ca9108723e */ /* 0x008fe200000000ff */
[----:B-----5:R-:W-:Y:S01]  /*4f20*/  FFMA.FTZ R0, R28, c[0x0][0x2d0], -R5 ;  /* 0x0000b4001c007a23 */ /* 0x020fe20000010805 */
[C---:B------:R-:W-:Y:S01]  /*4f30*/  FSETP.NEU.FTZ.AND P1, PT, R69.reuse, -INF , PT ;  /* 0xff8000004500780b */ /* 0x040fe20003f3d000 */
[----:B------:R-:W-:Y:S01]  /*4f40*/  FMUL.FTZ R3, R69, c[0x0][0x2d0] ;  /* 0x0000b40045037a20 */ /* 0x000fe20000410000 */
[----:B----4-:R-:W-:Y:S01]  /*4f50*/  F2FP.PACK_AB R9, R244, R191 ;  /* 0x000000bff409723e */ /* 0x010fe200000000ff */
[----:B------:R1:W3:Y:S02]  /*4f60*/  MUFU.EX2 R194, R0 ;  /* 0x0000000000c27308 */ /* 0x0002e40000000800 */
[----:B-1----:R-:W-:Y:S01]  /*4f70*/  FFMA.FTZ R0, R29, c[0x0][0x2d0], -R7 ;  /* 0x0000b4001d007a23 */ /* 0x002fe20000010807 */
[----:B---3--:R-:W-:-:S05]  /*4f80*/  F2FP.PACK_AB R11, R194, R248 ;  /* 0x000000f8c20b723e */ /* 0x008fca00000000ff */
[----:B------:R1:W-:Y:S02]  /*4f90*/  MUFU.EX2 R147, R0 ;  /* 0x0000000000937308 */ /* 0x0003e40000000800 */
[C---:B------:R-:W-:Y:S08]  /*4fa0*/  HMMA.16816.F32 R80, R8.reuse, R16, RZ ;  /* 0x000000100850723c */ /* 0x040ff000000018ff */
[----:B------:R-:W-:Y:S01]  /*4fb0*/  HMMA.16816.F32 R60, R8, R18, RZ ;  /* 0x00000012083c723c */ /* 0x000fe200000018ff */
[----:B-1----:R-:W-:-:S04]  /*4fc0*/  FFMA.FTZ R0, R30, c[0x0][0x2d0], -R7 ;  /* 0x0000b4001e007a23 */ /* 0x002fc80000010807 */
[----:B------:R1:W-:Y:S03]  /*4fd0*/  MUFU.EX2 R193, R0 ;  /* 0x0000000000c17308 */ /* 0x0003e60000000800 */
[C---:B------:R-:W-:Y:S08]  /*4fe0*/  HMMA.16816.F32 R76, R8.reuse, R24, RZ ;  /* 0x00000018084c723c */ /* 0x040ff000000018ff */
[----:B------:R-:W-:Y:S01]  /*4ff0*/  HMMA.16816.F32 R56, R8, R26, RZ ;  /* 0x0000001a0838723c */ /* 0x000fe200000018ff */
[----:B-1----:R-:W-:Y:S01]  /*5000*/  FSEL R0, R3, RZ, P1 ;  /* 0x000000ff03007208 */ /* 0x002fe20000800000 */
[----:B------:R-:W-:-:S06]  /*5010*/  FFMA.FTZ R3, R31, c[0x0][0x2d0], -R7 ;  /* 0x0000b4001f037a23 */ /* 0x000fcc0000010807 */
[C---:B------:R-:W-:Y:S01]  /*5020*/  HMMA.16816.F32 R72, R8.reuse, R32, RZ ;  /* 0x000000200848723c */ /* 0x040fe200000018ff */
[----:B------:R-:W1:Y:S01]  /*5030*/  LDSM.16.MT88.4 R28, [R226+0x900] ;  /* 0x00090000e21c783b */ /* 0x000e620000004200 */
[----:B------:R3:W-:Y:S06]  /*5040*/  MUFU.EX2 R156, R3 ;  /* 0x00000003009c7308 */ /* 0x0007ec0000000800 */
[C---:B------:R-:W-:Y:S08]  /*5050*/  HMMA.16816.F32 R64, R8.reuse, R36, RZ ;  /* 0x000000240840723c */ /* 0x040ff000000018ff */
[----:B------:R-:W-:Y:S01]  /*5060*/  HMMA.16816.F32 R52, R8, R34, RZ ;  /* 0x000000220834723c */ /* 0x000fe200000018ff */
[----:B---3--:R-:W-:-:S04]  /*5070*/  FFMA.FTZ R3, R40, c[0x0][0x2d0], -R0 ;  /* 0x0000b40028037a23 */ /* 0x008fc80000010800 */
[----:B------:R3:W-:Y:S03]  /*5080*/  MUFU.EX2 R175, R3 ;  /* 0x0000000300af7308 */ /* 0x0007e60000000800 */
[----:B------:R-:W-:Y:S01]  /*5090*/  HMMA.16816.F32 R48, R8, R38, RZ ;  /* 0x000000260830723c */ /* 0x000fe200000018ff */
        /* <DEDUP_REMOVED lines=10> */
[C---:B------:R-:W-:Y:S08]  /*5140*/  HMMA.16816.F32 R84, R12.reuse, R16, RZ ;  /* 0x000000100c54723c */ /* 0x040ff000000018ff */
[----:B------:R-:W-:Y:S01]  /*5150*/  HMMA.16816.F32 R88, R12, R18, RZ ;  /* 0x000000120c58723c */ /* 0x000fe200000018ff */
[----:B------:R-:W4:Y:S01]  /*5160*/  LDSM.16.MT88.4 R16, [R227+0x900] ;  /* 0x00090000e310783b */ /* 0x000f220000004200 */
[----:B---3--:R-:W-:-:S04]  /*5170*/  FFMA.FTZ R3, R45, c[0x0][0x2d0], -R6 ;  /* 0x0000b4002d037a23 */ /* 0x008fc80000010806 */
[----:B------:R3:W5:Y:S02]  /*5180*/  MUFU.EX2 R146, R3 ;  /* 0x0000000300927308 */ /* 0x0007640000000800 */
[C---:B------:R-:W-:Y:S08]  /*5190*/  HMMA.16816.F32 R40, R12.reuse, R32, RZ ;  /* 0x000000200c28723c */ /* 0x040ff000000018ff */
[----:B------:R-:W-:Y:S01]  /*51a0*/  HMMA.16816.F32 R100, R12, R34, RZ ;  /* 0x000000220c64723c */ /* 0x000fe200000018ff */
[----:B---3--:R-:W-:Y:S01]  /*51b0*/  FFMA.FTZ R3, R46, c[0x0][0x2d0], -R6 ;  /* 0x0000b4002e037a23 */ /* 0x008fe20000010806 */
[----:B-----5:R-:W-:-:S06]  /*51c0*/  F2FP.PACK_AB R8, R146, R199 ;  /* 0x000000c79208723e */ /* 0x020fcc00000000ff */
[----:B------:R-:W-:Y:S01]  /*51d0*/  HMMA.16816.F32 R32, R12, R36, RZ ;  /* 0x000000240c20723c */ /* 0x000fe200000018ff */
[----:B------:R3:W-:Y:S02]  /*51e0*/  MUFU.EX2 R198, R3 ;  /* 0x0000000300c67308 */ /* 0x0007e40000000800 */
[----:B---3--:R-:W-:-:S05]  /*51f0*/  FFMA.FTZ R3, R47, c[0x0][0x2d0], -R6 ;  /* 0x0000b4002f037a23 */ /* 0x008fca0000010806 */
[----:B------:R-:W-:Y:S01]  /*5200*/  HMMA.16816.F32 R44, R12, R24, RZ ;  /* 0x000000180c2c723c */ /* 0x000fe200000018ff */
[----:B------:R3:W5:Y:S02]  /*5210*/  MUFU.EX2 R192, R3 ;  /* 0x0000000300c07308 */ /* 0x0007640000000800 */
[----:B---3--:R-:W-:Y:S01]  /*5220*/  FFMA.FTZ R3, R71, c[0x0][0x2d0], -R5 ;  /* 0x0000b40047037a23 */ /* 0x008fe20000010805 */
[----:B-----5:R-:W-:Y:S01]  /*5230*/  F2FP.PACK_AB R10, R192, R198 ;  /* 0x000000c6c00a723e */ /* 0x020fe200000000ff */
[----:B------:R-:W-:-:S04]  /*5240*/  IMAD.MOV.U32 R71, RZ, RZ, R197 ;  /* 0x000000ffff477224 */ /* 0x000fc800078e00c5 */
[----:B------:R3:W-:Y:S02]  /*5250*/  MUFU.EX2 R247, R3 ;  /* 0x0000000300f77308 */ /* 0x0007e40000000800 */
[--C-:B---3--:R-:W-:Y:S02]  /*5260*/  FFMA.FTZ R3, R92, c[0x0][0x2d0], -R5.reuse ;  /* 0x0000b4005c037a23 */ /* 0x108fe40000010805 */
[----:B------:R-:W-:Y:S01]  /*5270*/  HMMA.16816.F32 R92, R12, R26, RZ ;  /* 0x0000001a0c5c723c */ /* 0x000fe200000018ff */
[----:B------:R-:W3:Y:S03]  /*5280*/  LDSM.16.MT88.4 R24, [R225+0x900] ;  /* 0x00090000e118783b */ /* 0x000ee60000004200 */
[----:B------:R5:W1:Y:S02]  /*5290*/  MUFU.EX2 R246, R3 ;  /* 0x0000000300f67308 */ /* 0x000a640000000800 */
[----:B-----5:R-:W-:Y:S01]  /*52a0*/  FFMA.FTZ R3, R96, c[0x0][0x2d0], -R5 ;  /* 0x0000b40060037a23 */ /* 0x020fe20000010805 */
[----:B-1----:R-:W-:-:S05]  /*52b0*/  F2FP.PACK_AB R9, R246, R247 ;  /* 0x000000f7f609723e */ /* 0x002fca00000000ff */
[----:B------:R1:W-:Y:S02]  /*52c0*/  MUFU.EX2 R252, R3 ;  /* 0x0000000300fc7308 */ /* 0x0003e40000000800 */
[----:B-1----:R-:W-:-:S06]  /*52d0*/  FFMA.FTZ R3, R97, c[0x0][0x2d0], -R5 ;  /* 0x0000b40061037a23 */ /* 0x002fcc0000010805 */
[----:B------:R1:W5:Y:S02]  /*52e0*/  MUFU.EX2 R251, R3 ;  /* 0x0000000300fb7308 */ /* 0x0003640000000800 */
[----:B-1----:R-:W-:Y:S01]  /*52f0*/  FFMA.FTZ R3, R98, c[0x0][0x2d0], -R0 ;  /* 0x0000b40062037a23 */ /* 0x002fe20000010800 */
[----:B-----5:R-:W-:-:S05]  /*5300*/  F2FP.PACK_AB R11, R251, R252 ;  /* 0x000000fcfb0b723e */ /* 0x020fca00000000ff */
[----:B------:R1:W-:Y:S02]  /*5310*/  MUFU.EX2 R214, R3 ;  /* 0x0000000300d67308 */ /* 0x0003e40000000800 */
[C---:B--2---:R-:W-:Y:S08]  /*5320*/  HMMA.16816.F32 R120, R8.reuse, R20, R80 ;  /* 0x000000140878723c */ /* 0x044ff00000001850 */
[----:B------:R-:W-:Y:S01]  /*5330*/  HMMA.16816.F32 R48, R8, R30, R48 ;  /* 0x0000001e0830723c */ /* 0x000fe20000001830 */
[----:B-1----:R-:W-:-:S04]  /*5340*/  FFMA.FTZ R3, R99, c[0x0][0x2d0], -R0 ;  /* 0x0000b40063037a23 */ /* 0x002fc80000010800 */
[----:B------:R1:W2:Y:S03]  /*5350*/  MUFU.EX2 R213, R3 ;  /* 0x0000000300d57308 */ /* 0x0002a60000000800 */
[----:B------:R-:W-:Y:S01]  /*5360*/  HMMA.16816.F32 R96, R12, R38, RZ ;  /* 0x000000260c60723c */ /* 0x000fe200000018ff */
[----:B------:R-:W-:Y:S01]  /*5370*/  LDSM.16.MT88.4 R12, [R224+0x1100] ;  /* 0x00110000e00c783b */ /* 0x000fe20000004200 */
[----:B-1----:R-:W-:-:S04]  /*5380*/  FFMA.FTZ R3, R104, c[0x0][0x2d0], -R0 ;  /* 0x0000b40068037a23 */ /* 0x002fc80000010800 */
[----:B------:R1:W-:Y:S02]  /*5390*/  MUFU.EX2 R217, R3 ;  /* 0x0000000300d97308 */ /* 0x0003e40000000800 */
[----:B-1----:R-:W-:Y:S02]  /*53a0*/  FFMA.FTZ R3, R105, c[0x0][0x2d0], -R0 ;  /* 0x0000b40069037a23 */ /* 0x002fe40000010800 */
[C---:B----4-:R-:W-:Y:S04]  /*53b0*/  HMMA.16816.F32 R104, R8.reuse, R16, R76 ;  /* 0x000000100868723c */ /* 0x050fe8000000184c */
[----:B------:R1:W4:Y:S04]  /*53c0*/  MUFU.EX2 R212, R3 ;  /* 0x0000000300d47308 */ /* 0x0003280000000800 */
[C---:B---3--:R-:W-:Y:S08]  /*53d0*/  HMMA.16816.F32 R76, R8.reuse, R24, R72 ;  /* 0x00000018084c723c */ /* 0x048ff00000001848 */
[----:B------:R-:W-:Y:S01]  /*53e0*/  HMMA.16816.F32 R72, R8, R28, R64 ;  /* 0x0000001c0848723c */ /* 0x000fe20000001840 */
[----:B-1----:R-:W-:-:S04]  /*53f0*/  FFMA.FTZ R3, R108, c[0x0][0x2d0], -R6 ;  /* 0x0000b4006c037a23 */ /* 0x002fc80000010806 */
[----:B------:R1:W-:Y:S03]  /*5400*/  MUFU.EX2 R206, R3 ;  /* 0x0000000300ce7308 */ /* 0x0003e60000000800 */
[C---:B------:R-:W-:Y:S08]  /*5410*/  HMMA.16816.F32 R64, R8.reuse, R22, R60 ;  /* 0x000000160840723c */ /* 0x040ff0000000183c */
[----:B------:R-:W-:Y:S01]  /*5420*/  HMMA.16816.F32 R60, R8, R18, R56 ;  /* 0x00000012083c723c */ /* 0x000fe20000001838 */
[----:B-1----:R-:W-:-:S07]  /*5430*/  FFMA.FTZ R3, R109, c[0x0][0x2d0], -R6 ;  /* 0x0000b4006d037a23 */ /* 0x002fce0000010806 */
[----:B------:R-:W-:Y:S01]  /*5440*/  HMMA.16816.F32 R56, R8, R26, R52 ;  /* 0x0000001a0838723c */ /* 0x000fe20000001834 */
[----:B------:R1:W3:Y:S06]  /*5450*/  MUFU.EX2 R205, R3 ;  /* 0x0000000300cd7308 */ /* 0x0002ec0000000800 */
[----:B------:R-:W-:Y:S02]  /*5460*/  F2FP.PACK_AB R8, R147, R200 ;  /* 0x000000c89308723e */ /* 0x000fe400000000ff */
[----:B--2---:R-:W-:Y:S02]  /*5470*/  F2FP.PACK_AB R9, R213, R214 ;  /* 0x000000d6d509723e */ /* 0x004fe400000000ff */
[----:B------:R-:W-:-:S02]  /*5480*/  F2FP.PACK_AB R10, R156, R193 ;  /* 0x000000c19c0a723e */ /* 0x000fc400000000ff */
[----:B----4-:R-:W-:Y:S01]  /*5490*/  F2FP.PACK_AB R11, R212, R217 ;  /* 0x000000d9d40b723e */ /* 0x010fe200000000ff */
[----:B-1----:R-:W-:-:S06]  /*54a0*/  FFMA.FTZ R3, R110, c[0x0][0x2d0], -R6 ;  /* 0x0000b4006e037a23 */ /* 0x002fcc0000010806 */
[C---:B------:R-:W-:Y:S01]  /*54b0*/  HMMA.16816.F32 R44, R8.reuse, R16, R44 ;  /* 0x00000010082c723c */ /* 0x040fe2000000182c */
[----:B------:R1:W-:Y:S07]  /*54c0*/  MUFU.EX2 R204, R3 ;  /* 0x0000000300cc7308 */ /* 0x0003ee0000000800 */
[C---:B------:R-:W-:Y:S07]  /*54d0*/  HMMA.16816.F32 R16, R8.reuse, R18, R92 ;  /* 0x000000120810723c */ /* 0x040fee000000185c */
[----:B------:R-:W-:Y:S01]  /*54e0*/  IMAD.MOV.U32 R93, RZ, RZ, R200 ;  /* 0x000000ffff5d7224 */ /* 0x000fe200078e00c8 */
[----:B------:R-:W-:Y:S01]  /*54f0*/  HMMA.16816.F32 R80, R8, R24, R40 ;  /* 0x000000180850723c */ /* 0x000fe20000001828 */
[----:B------:R-:W-:-:S02]  /*5500*/  IMAD.MOV.U32 R95, RZ, RZ, R199 ;  /* 0x000000ffff5f7224 */ /* 0x000fc400078e00c7 */
[----:B-1----:R-:W-:Y:S02]  /*5510*/  FFMA.FTZ R3, R111, c[0x0][0x2d0], -R6 ;  /* 0x0000b4006f037a23 */ /* 0x002fe40000010806 */
[----:B------:R-:W-:Y:S02]  /*5520*/  IMAD.MOV.U32 R94, RZ, RZ, R195 ;  /* 0x000000ffff5e7224 */ /* 0x000fe400078e00c3 */
[----:B------:R1:W2:Y:S01]  /*5530*/  MUFU.EX2 R203, R3 ;  /* 0x0000000300cb7308 */ /* 0x0002a20000000800 */
[----:B------:R-:W-:Y:S01]  /*5540*/  HMMA.16816.F32 R40, R8, R26, R100 ;  /* 0x0000001a0828723c */ /* 0x000fe20000001864 */
[----:B------:R-:W-:Y:S01]  /*5550*/  LDSM.16.MT88.4 R24, [R226+0x1100] ;  /* 0x00110000e218783b */ /* 0x000fe20000004200 */
[----:B------:R-:W-:-:S05]  /*5560*/  IMAD.MOV.U32 R92, RZ, RZ, R187 ;  /* 0x000000ffff5c7224 */ /* 0x000fca00078e00bb */
[----:B------:R-:W-:Y:S01]  /*5570*/  IMAD.MOV.U32 R103, RZ, RZ, R198 ;  /* 0x000000ffff677224 */ /* 0x000fe200078e00c6 */
[C---:B------:R-:W-:Y:S01]  /*5580*/  HMMA.16816.F32 R52, R8.reuse, R20, R84 ;  /* 0x000000140834723c */ /* 0x040fe20000001854 */
[----:B------:R-:W-:Y:S02]  /*5590*/  IMAD.MOV.U32 R102, RZ, RZ, R194 ;  /* 0x000000ffff667224 */ /* 0x000fe400078e00c2 */
[----:B------:R-:W-:Y:S02]  /*55a0*/  IMAD.MOV.U32 R100, RZ, RZ, R192 ;  /* 0x000000ffff647224 */ /* 0x000fe400078e00c0 */
[----:B------:R-:W-:Y:S02]  /*55b0*/  IMAD.MOV.U32 R101, RZ, RZ, R190 ;  /* 0x000000ffff657224 */ /* 0x000fe400078e00be */
[----:B-1----:R-:W-:Y:S01]  /*55c0*/  FFMA.FTZ R3, R112, c[0x0][0x2d0], -R5 ;  /* 0x0000b40070037a23 */ /* 0x002fe20000010805 */
[----:B------:R-:W-:Y:S01]  /*55d0*/  HMMA.16816.F32 R84, R8, R30, R96 ;  /* 0x0000001e0854723c */ /* 0x000fe20000001860 */
[----:B------:R-:W-:-:S02]  /*55e0*/  IMAD.MOV.U32 R112, RZ, RZ, R202 ;  /* 0x000000ffff707224 */ /* 0x000fc400078e00ca */
[----:B------:R1:W-:Y:S04]  /*55f0*/  MUFU.EX2 R202, R3 ;  /* 0x0000000300ca7308 */ /* 0x0003e80000000800 */
[----:B------:R-:W-:Y:S01]  /*5600*/  IMAD.MOV.U32 R97, RZ, RZ, R193 ;  /* 0x000000ffff617224 */ /* 0x000fe200078e00c1 */
[----:B------:R-:W-:Y:S01]  /*5610*/  HMMA.16816.F32 R108, R8, R28, R32 ;  /* 0x0000001c086c723c */ /* 0x000fe20000001820 */
[----:B------:R-:W4:Y:S01]  /*5620*/  LDSM.16.MT88.4 R32, [R225+0x1100] ;  /* 0x00110000e120783b */ /* 0x000f220000004200 */
[----:B------:R-:W-:Y:S02]  /*5630*/  IMAD.MOV.U32 R96, RZ, RZ, R191 ;  /* 0x000000ffff607224 */ /* 0x000fe400078e00bf */
[----:B------:R-:W-:Y:S02]  /*5640*/  IMAD.MOV.U32 R98, RZ, RZ, R185 ;  /* 0x000000ffff627224 */ /* 0x000fe400078e00b9 */
[----:B------:R-:W-:-:S02]  /*5650*/  IMAD.MOV.U32 R99, RZ, RZ, R156 ;  /* 0x000000ffff637224 */ /* 0x000fc400078e009c */
[----:B------:R-:W-:Y:S01]  /*5660*/  HMMA.16816.F32 R36, R8, R22, R88 ;  /* 0x000000160824723c */ /* 0x000fe20000001858 */
[----:B------:R-:W5:Y:S01]  /*5670*/  LDSM.16.MT88.4 R20, [R227+0x1100] ;  /* 0x00110000e314783b */ /* 0x000f620000004200 */
[----:B-1----:R-:W-:Y:S02]  /*5680*/  FFMA.FTZ R3, R113, c[0x0][0x2d0], -R5 ;  /* 0x0000b40071037a23 */ /* 0x002fe40000010805 */
[----:B------:R-:W-:Y:S02]  /*5690*/  IMAD.MOV.U32 R113, RZ, RZ, R201 ;  /* 0x000000ffff717224 */ /* 0x000fe400078e00c9 */
[----:B------:R1:W1:Y:S01]  /*56a0*/  MUFU.EX2 R201, R3 ;  /* 0x0000000300c97308 */ /* 0x0002620000000800 */
[----:B---3--:R-:W-:Y:S02]  /*56b0*/  F2FP.PACK_AB R8, R205, R206 ;  /* 0x000000cecd08723e */ /* 0x008fe400000000ff */
[----:B--2---:R-:W-:Y:S01]  /*56c0*/  F2FP.PACK_AB R10, R203, R204 ;  /* 0x000000cccb0a723e */ /* 0x004fe200000000ff */
[----:B-1----:R-:W-:Y:S01]  /*56d0*/  FFMA.FTZ R3, R114, c[0x0][0x2d0], -R5 ;  /* 0x0000b40072037a23 */ /* 0x002fe20000010805 */
[----:B------:R-:W-:Y:S01]  /*56e0*/  F2FP.PACK_AB R9, R201, R202 ;  /* 0x000000cac909723e */ /* 0x000fe200000000ff */
[----:B------:R-:W-:-:S02]  /*56f0*/  IMAD.MOV.U32 R114, RZ, RZ, R189 ;  /* 0x000000ffff727224 */ /* 0x000fc400078e00bd */
[----:B------:R1:W-:Y:S02]  /*5700*/  MUFU.EX2 R200, R3 ;  /* 0x0000000300c87308 */ /* 0x0003e40000000800 */
[----:B-1----:R-:W-:-:S06]  /*5710*/  FFMA.FTZ R3, R115, c[0x0][0x2d0], -R5 ;  /* 0x0000b40073037a23 */ /* 0x002fcc0000010805 */
[----:B------:R1:W2:Y:S02]  /*5720*/  MUFU.EX2 R199, R3 ;  /* 0x0000000300c77308 */ /* 0x0002a40000000800 */
[----:B-1----:R-:W-:Y:S01]  /*5730*/  FFMA.FTZ R3, R116, c[0x0][0x2d0], -R7 ;  /* 0x0000b40074037a23 */ /* 0x002fe20000010807 */
[----:B--2---:R-:W-:-:S05]  /*5740*/  F2FP.PACK_AB R11, R199, R200 ;  /* 0x000000c8c70b723e */ /* 0x004fca00000000ff */
[----:B------:R1:W-:Y:S02]  /*5750*/  MUFU.EX2 R198, R3 ;  /* 0x0000000300c67308 */ /* 0x0003e40000000800 */
[C---:B----4-:R-:W-:Y:S08]  /*5760*/  HMMA.16816.F32 R156, R8.reuse, R32, R76 ;  /* 0x00000020089c723c */ /* 0x050ff0000000184c */
[----:B------:R-:W-:Y:S01]  /*5770*/  HMMA.16816.F32 R76, R8, R14, R64 ;  /* 0x0000000e084c723c */ /* 0x000fe20000001840 */
[----:B-1----:R-:W-:-:S04]  /*5780*/  FFMA.FTZ R3, R117, c[0x0][0x2d0], -R7 ;  /* 0x0000b40075037a23 */ /* 0x002fc80000010807 */
[----:B------:R1:W2:Y:S03]  /*5790*/  MUFU.EX2 R197, R3 ;  /* 0x0000000300c57308 */ /* 0x0002a60000000800 */
[C---:B------:R-:W-:Y:S08]  /*57a0*/  HMMA.16816.F32 R88, R8.reuse, R24, R72 ;  /* 0x000000180858723c */ /* 0x040ff00000001848 */
[----:B------:R-:W-:Y:S01]  /*57b0*/  HMMA.16816.F32 R64, R8, R34, R56 ;  /* 0x000000220840723c */ /* 0x000fe20000001838 */
[----:B-1----:R-:W-:-:S07]  /*57c0*/  FFMA.FTZ R3, R118, c[0x0][0x2d0], -R7 ;  /* 0x0000b40076037a23 */ /* 0x002fce0000010807 */
[C---:B------:R-:W-:Y:S01]  /*57d0*/  HMMA.16816.F32 R120, R8.reuse, R12, R120 ;  /* 0x0000000c0878723c */ /* 0x040fe20000001878 */
[----:B------:R1:W-:Y:S07]  /*57e0*/  MUFU.EX2 R196, R3 ;  /* 0x0000000300c47308 */ /* 0x0003ee0000000800 */
[C---:B-----5:R-:W-:Y:S08]  /*57f0*/  HMMA.16816.F32 R104, R8.reuse, R20, R104 ;  /* 0x000000140868723c */ /* 0x060ff00000001868 */
[----:B------:R-:W-:Y:S01]  /*5800*/  HMMA.16816.F32 R72, R8, R22, R60 ;  /* 0x000000160848723c */ /* 0x000fe2000000183c */
[----:B-1----:R-:W-:-:S02]  /*5810*/  FFMA.FTZ R3, R124, c[0x0][0x2d0], -R7 ;  /* 0x0000b4007c037a23 */ /* 0x002fc40000010807 */
[----:B------:R-:W-:Y:S02]  /*5820*/  IMAD.MOV.U32 R124, RZ, RZ, R113 ;  /* 0x000000ffff7c7224 */ /* 0x000fe400078e0071 */
[----:B------:R1:W3:Y:S03]  /*5830*/  MUFU.EX2 R195, R3 ;  /* 0x0000000300c37308 */ /* 0x0002e60000000800 */
[----:B------:R-:W-:Y:S07]  /*5840*/  HMMA.16816.F32 R56, R8, R26, R48 ;  /* 0x0000001a0838723c */ /* 0x000fee0000001830 */
[----:B--2---:R-:W-:Y:S01]  /*5850*/  F2FP.PACK_AB R8, R197, R198 ;  /* 0x000000c6c508723e */ /* 0x004fe200000000ff */
[----:B-1----:R-:W-:Y:S01]  /*5860*/  FFMA.FTZ R3, R125, c[0x0][0x2d0], -R0 ;  /* 0x0000b4007d037a23 */ /* 0x002fe20000010800 */
[----:B---3--:R-:W-:Y:S01]  /*5870*/  F2FP.PACK_AB R10, R195, R196 ;  /* 0x000000c4c30a723e */ /* 0x008fe200000000ff */
[----:B------:R-:W-:-:S02]  /*5880*/  IMAD.MOV.U32 R125, RZ, RZ, R112 ;  /* 0x000000ffff7d7224 */ /* 0x000fc400078e0070 */
[----:B------:R1:W-:Y:S02]  /*5890*/  MUFU.EX2 R194, R3 ;  /* 0x0000000300c27308 */ /* 0x0003e40000000800 */
[----:B-1----:R-:W-:Y:S02]  /*58a0*/  FFMA.FTZ R3, R126, c[0x0][0x2d0], -R0 ;  /* 0x0000b4007e037a23 */ /* 0x002fe40000010800 */
[----:B------:R-:W-:-:S04]  /*58b0*/  IMAD.MOV.U32 R126, RZ, RZ, R145 ;  /* 0x000000ffff7e7224 */ /* 0x000fc800078e0091 */
[----:B------:R1:W2:Y:S02]  /*58c0*/  MUFU.EX2 R193, R3 ;  /* 0x0000000300c17308 */ /* 0x0002a40000000800 */
[----:B-1----:R-:W-:Y:S01]  /*58d0*/  FFMA.FTZ R3, R127, c[0x0][0x2d0], -R0 ;  /* 0x0000b4007f037a23 */ /* 0x002fe20000010800 */
[----:B--2---:R-:W-:Y:S01]  /*58e0*/  F2FP.PACK_AB R9, R193, R194 ;  /* 0x000000c2c109723e */ /* 0x004fe200000000ff */
[----:B------:R-:W-:-:S04]  /*58f0*/  IMAD.MOV.U32 R127, RZ, RZ, R146 ;  /* 0x000000ffff7f7224 */ /* 0x000fc800078e0092 */
        /* <DEDUP_REMOVED lines=8> */
[----:B------:R-:W-:Y:S01]  /*5980*/  LDSM.16.MT88.4 R12, [R227+0x1900] ;  /* 0x00190000e30c783b */ /* 0x000fe20000004200 */
[----:B-1----:R-:W-:-:S04]  /*5990*/  FFMA.FTZ R3, R130, c[0x0][0x2d0], -R7 ;  /* 0x0000b40082037a23 */ /* 0x002fc80000010807 */
[----:B------:R1:W-:Y:S02]  /*59a0*/  MUFU.EX2 R189, R3 ;  /* 0x0000000300bd7308 */ /* 0x0003e40000000800 */
[C---:B------:R-:W-:Y:S08]  /*59b0*/  HMMA.16816.F32 R60, R8.reuse, R24, R108 ;  /* 0x00000018083c723c */ /* 0x040ff0000000186c */
[----:B------:R-:W-:Y:S01]  /*59c0*/  HMMA.16816.F32 R44, R8, R20, R44 ;  /* 0x00000014082c723c */ /* 0x000fe2000000182c */
[----:B-1----:R-:W-:-:S07]  /*59d0*/  FFMA.FTZ R3, R131, c[0x0][0x2d0], -R6 ;  /* 0x0000b40083037a23 */ /* 0x002fce0000010806 */
[C---:B------:R-:W-:Y:S01]  /*59e0*/  HMMA.16816.F32 R36, R8.reuse, R22, R16 ;  /* 0x000000160824723c */ /* 0x040fe20000001810 */
[----:B------:R-:W1:Y:S01]  /*59f0*/  LDSM.16.MT88.4 R16, [R224+0x1900] ;  /* 0x00190000e010783b */ /* 0x000e620000004200 */
[----:B------:R2:W-:Y:S03]  /*5a00*/  MUFU.EX2 R188, R3 ;  /* 0x0000000300bc7308 */ /* 0x0005e60000000800 */
[----:B------:R-:W3:Y:S03]  /*5a10*/  LDSM.16.MT88.4 R20, [R225+0x1900] ;  /* 0x00190000e114783b */ /* 0x000ee60000004200 */
[C---:B------:R-:W-:Y:S08]  /*5a20*/  HMMA.16816.F32 R28, R8.reuse, R32, R80 ;  /* 0x00000020081c723c */ /* 0x040ff00000001850 */
[----:B------:R-:W-:Y:S01]  /*5a30*/  HMMA.16816.F32 R40, R8, R34, R40 ;  /* 0x000000220828723c */ /* 0x000fe20000001828 */
[----:B--2---:R-:W-:-:S02]  /*5a40*/  FFMA.FTZ R3, R132, c[0x0][0x2d0], -R6 ;  /* 0x0000b40084037a23 */ /* 0x004fc40000010806 */
[----:B------:R-:W-:Y:S02]  /*5a50*/  IMAD.MOV.U32 R132, RZ, RZ, R102 ;  /* 0x000000ffff847224 */ /* 0x000fe400078e0066 */
[----:B------:R2:W4:Y:S03]  /*5a60*/  MUFU.EX2 R187, R3 ;  /* 0x0000000300bb7308 */ /* 0x0005260000000800 */
[----:B------:R-:W-:Y:S01]  /*5a70*/  HMMA.16816.F32 R84, R8, R26, R84 ;  /* 0x0000001a0854723c */ /* 0x000fe20000001854 */
[----:B------:R-:W5:Y:S01]  /*5a80*/  LDSM.16.MT88.4 R24, [R226+0x1900] ;  /* 0x00190000e218783b */ /* 0x000f620000004200 */
[----:B--2---:R-:W-:-:S05]  /*5a90*/  FFMA.FTZ R3, R133, c[0x0][0x2d0], -R6 ;  /* 0x0000b40085037a23 */ /* 0x004fca0000010806 */
[----:B----4-:R-:W-:Y:S01]  /*5aa0*/  F2FP.PACK_AB R8, R187, R188 ;  /* 0x000000bcbb08723e */ /* 0x010fe200000000ff */
[----:B------:R-:W-:Y:S01]  /*5ab0*/  IMAD.MOV.U32 R133, RZ, RZ, R92 ;  /* 0x000000ffff857224 */ /* 0x000fe200078e005c */
[----:B------:R2:W-:Y:S01]  /*5ac0*/  MUFU.EX2 R186, R3 ;  /* 0x0000000300ba7308 */ /* 0x0005e20000000800 */
[----:B------:R-:W-:Y:S02]  /*5ad0*/  IMAD.MOV.U32 R92, RZ, RZ, R95 ;  /* 0x000000ffff5c7224 */ /* 0x000fe400078e005f */
[----:B--2---:R-:W-:-:S05]  /*5ae0*/  FFMA.FTZ R3, R134, c[0x0][0x2d0], -R6 ;  /* 0x0000b40086037a23 */ /* 0x004fca0000010806 */
[----:B------:R2:W4:Y:S02]  /*5af0*/  MUFU.EX2 R185, R3 ;  /* 0x0000000300b97308 */ /* 0x0005240000000800 */
[----:B--2---:R-:W-:Y:S01]  /*5b00*/  FFMA.FTZ R3, R135, c[0x0][0x2d0], -R5 ;  /* 0x0000b40087037a23 */ /* 0x004fe20000010805 */
[----:B----4-:R-:W-:-:S05]  /*5b10*/  F2FP.PACK_AB R10, R185, R186 ;  /* 0x000000bab90a723e */ /* 0x010fca00000000ff */
[----:B------:R2:W-:Y:S02]  /*5b20*/  MUFU.EX2 R184, R3 ;  /* 0x0000000300b87308 */ /* 0x0005e40000000800 */
[----:B--2---:R-:W-:-:S06]  /*5b30*/  FFMA.FTZ R3, R137, c[0x0][0x2d0], -R5 ;  /* 0x0000b40089037a23 */ /* 0x004fcc0000010805 */
[----:B------:R2:W4:Y:S02]  /*5b40*/  MUFU.EX2 R118, R3 ;  /* 0x0000000300767308 */ /* 0x0005240000000800 */
[----:B--2---:R-:W-:Y:S01]  /*5b50*/  FFMA.FTZ R3, R136, c[0x0][0x2d0], -R5 ;  /* 0x0000b40088037a23 */ /* 0x004fe20000010805 */
[----:B----4-:R-:W-:Y:S01]  /*5b60*/  F2FP.PACK_AB R9, R118, R184 ;  /* 0x000000b87609723e */ /* 0x010fe200000000ff */
[----:B------:R-:W-:-:S04]  /*5b70*/  IMAD.MOV.U32 R136, RZ, RZ, R124 ;  /* 0x000000ffff887224 */ /* 0x000fc800078e007c */
[----:B------:R2:W-:Y:S01]  /*5b80*/  MUFU.EX2 R116, R3 ;  /* 0x0000000300747308 */ /* 0x0005e20000000800 */
[----:B------:R-:W-:Y:S02]  /*5b90*/  IMAD.MOV.U32 R124, RZ, RZ, R101 ;  /* 0x000000ffff7c7224 */ /* 0x000fe400078e0065 */
[----:B--2---:R-:W-:Y:S02]  /*5ba0*/  FFMA.FTZ R3, R138, c[0x0][0x2d0], -R5 ;  /* 0x0000b4008a037a23 */ /* 0x004fe40000010805 */
[----:B------:R-:W-:-:S03]  /*5bb0*/  IMAD.MOV.U32 R138, RZ, RZ, R97 ;  /* 0x000000ffff8a7224 */ /* 0x000fc600078e0061 */
[----:B------:R2:W4:Y:S01]  /*5bc0*/  MUFU.EX2 R117, R3 ;  /* 0x0000000300757308 */ /* 0x0005220000000800 */
[----:B------:R-:W-:Y:S02]  /*5bd0*/  IMAD.MOV.U32 R97, RZ, RZ, R114 ;  /* 0x000000ffff617224 */ /* 0x000fe400078e0072 */
[----:B--2---:R-:W-:Y:S01]  /*5be0*/  FFMA.FTZ R3, R140, c[0x0][0x2d0], -R7 ;  /* 0x0000b4008c037a23 */ /* 0x004fe20000010807 */
[----:B----4-:R-:W-:-:S04]  /*5bf0*/  F2FP.PACK_AB R11, R117, R116 ;  /* 0x00000074750b723e */ /* 0x010fc800000000ff */
[----:B------:R2:W-:Y:S03]  /*5c00*/  MUFU.EX2 R115, R3 ;  /* 0x0000000300737308 */ /* 0x0005e60000000800 */
[C---:B-1----:R-:W-:Y:S08]  /*5c10*/  HMMA.16816.F32 R128, R8.reuse, R18, R76 ;  /* 0x000000120880723c */ /* 0x042ff0000000184c */
[----:B------:R-:W-:Y:S01]  /*5c20*/  HMMA.16816.F32 R120, R8, R16, R120 ;  /* 0x000000100878723c */ /* 0x000fe20000001878 */
[----:B--2---:R-:W-:-:S02]  /*5c30*/  FFMA.FTZ R3, R139, c[0x0][0x2d0], -R7 ;  /* 0x0000b4008b037a23 */ /* 0x004fc40000010807 */
[----:B------:R-:W-:Y:S02]  /*5c40*/  IMAD.MOV.U32 R139, RZ, RZ, R96 ;  /* 0x000000ffff8b7224 */ /* 0x000fe400078e0060 */
[----:B------:R1:W2:Y:S01]  /*5c50*/  MUFU.EX2 R114, R3 ;  /* 0x0000000300727308 */ /* 0x0002a20000000800 */
[----:B------:R-:W-:Y:S02]  /*5c60*/  IMAD.MOV.U32 R96, RZ, RZ, R103 ;  /* 0x000000ffff607224 */ /* 0x000fe400078e0067 */
[----:B---3--:R-:W-:Y:S01]  /*5c70*/  HMMA.16816.F32 R156, R8, R20, R156 ;  /* 0x00000014089c723c */ /* 0x008fe2000000189c */
[----:B------:R-:W-:Y:S02]  /*5c80*/  IMAD.MOV.U32 R103, RZ, RZ, R147 ;  /* 0x000000ffff677224 */ /* 0x000fe400078e0093 */
[----:B------:R-:W-:-:S05]  /*5c90*/  IMAD.MOV.U32 R137, RZ, RZ, R96 ;  /* 0x000000ffff897224 */ /* 0x000fca00078e0060 */
[----:B------:R-:W-:Y:S01]  /*5ca0*/  HMMA.16816.F32 R80, R8, R22, R64 ;  /* 0x000000160850723c */ /* 0x000fe20000001840 */
[----:B-1----:R-:W-:-:S07]  /*5cb0*/  FFMA.FTZ R3, R141, c[0x0][0x2d0], -R7 ;  /* 0x0000b4008d037a23 */ /* 0x002fce0000010807 */
[----:B-----5:R-:W-:Y:S01]  /*5cc0*/  HMMA.16816.F32 R76, R8, R24, R88 ;  /* 0x00000018084c723c */ /* 0x020fe20000001858 */
[----:B------:R1:W-:Y:S02]  /*5cd0*/  MUFU.EX2 R113, R3 ;  /* 0x0000000300717308 */ /* 0x0003e40000000800 */
[----:B-1----:R-:W-:-:S06]  /*5ce0*/  FFMA.FTZ R3, R142, c[0x0][0x2d0], -R7 ;  /* 0x0000b4008e037a23 */ /* 0x002fcc0000010807 */
[----:B------:R1:W-:Y:S02]  /*5cf0*/  MUFU.EX2 R112, R3 ;  /* 0x0000000300707308 */ /* 0x0003e40000000800 */
[--C-:B-1----:R-:W-:Y:S02]  /*5d00*/  FFMA.FTZ R3, R143, c[0x0][0x2d0], -R0.reuse ;  /* 0x0000b4008f037a23 */ /* 0x102fe40000010800 */
[----:B------:R-:W-:Y:S04]  /*5d10*/  HMMA.16816.F32 R140, R8, R12, R104 ;  /* 0x0000000c088c723c */ /* 0x000fe80000001868 */
[----:B------:R1:W-:Y:S02]  /*5d20*/  MUFU.EX2 R110, R3 ;  /* 0x00000003006e7308 */ /* 0x0003e40000000800 */
[----:B-1----:R-:W-:-:S02]  /*5d30*/  FFMA.FTZ R3, R144, c[0x0][0x2d0], -R0 ;  /* 0x0000b40090037a23 */ /* 0x002fc40000010800 */
[C---:B------:R-:W-:Y:S04]  /*5d40*/  HMMA.16816.F32 R144, R8.reuse, R14, R72 ;  /* 0x0000000e0890723c */ /* 0x040fe80000001848 */
[----:B------:R1:W3:Y:S04]  /*5d50*/  MUFU.EX2 R109, R3 ;  /* 0x00000003006d7308 */ /* 0x0002e80000000800 */
[----:B------:R-:W-:Y:S07]  /*5d60*/  HMMA.16816.F32 R72, R8, R26, R56 ;  /* 0x0000001a0848723c */ /* 0x000fee0000001838 */
[----:B------:R-:W-:-:S02]  /*5d70*/  F2FP.PACK_AB R8, R189, R190 ;  /* 0x000000bebd08723e */ /* 0x000fc400000000ff */
[----:B--2---:R-:W-:Y:S01]  /*5d80*/  F2FP.PACK_AB R10, R114, R115 ;  /* 0x00000073720a723e */ /* 0x004fe200000000ff */
[----:B-1----:R-:W-:Y:S01]  /*5d90*/  FFMA.FTZ R3, R150, c[0x0][0x2d0], -R0 ;  /* 0x0000b40096037a23 */ /* 0x002fe20000010800 */
[----:B---3--:R-:W-:-:S03]  /*5da0*/  F2FP.PACK_AB R9, R109, R110 ;  /* 0x0000006e6d09723e */ /* 0x008fc600000000ff */
        /* <DEDUP_REMOVED lines=8> */
[----:B------:R-:W2:Y:S01]  /*5e30*/  LDSM.16.MT88.4 R16, [R224+0x2100] ;  /* 0x00210000e010783b */ /* 0x000ea20000004200 */
[----:B-1----:R-:W-:-:S03]  /*5e40*/  FFMA.FTZ R3, R149, c[0x0][0x2d0], -R7 ;  /* 0x0000b40095037a23 */ /* 0x002fc60000010807 */
[----:B------:R-:W-:Y:S01]  /*5e50*/  LDSM.16.MT88.4 R148, [R227+0x3100] ;  /* 0x00310000e394783b */ /* 0x000fe20000004200 */
[----:B------:R1:W-:Y:S02]  /*5e60*/  MUFU.EX2 R108, R3 ;  /* 0x00000003006c7308 */ /* 0x0003e40000000800 */
[C---:B------:R-:W-:Y:S08]  /*5e70*/  HMMA.16816.F32 R52, R8.reuse, R12, R44 ;  /* 0x0000000c0834723c */ /* 0x040ff0000000182c */
[----:B------:R-:W-:Y:S01]  /*5e80*/  HMMA.16816.F32 R48, R8, R14, R36 ;  /* 0x0000000e0830723c */ /* 0x000fe20000001824 */
[----:B------:R-:W3:Y:S01]  /*5e90*/  LDSM.16.MT88.4 R12, [R227+0x2100] ;  /* 0x00210000e30c783b */ /* 0x000ee20000004200 */
[----:B-1----:R-:W-:-:S06]  /*5ea0*/  FFMA.FTZ R3, R152, c[0x0][0x2d0], -R6 ;  /* 0x0000b40098037a23 */ /* 0x002fcc0000010806 */
[----:B------:R-:W-:Y:S01]  /*5eb0*/  HMMA.16816.F32 R32, R8, R20, R28 ;  /* 0x000000140820723c */ /* 0x000fe2000000181c */
[----:B------:R-:W-:Y:S01]  /*5ec0*/  IMAD.MOV.U32 R152, RZ, RZ, R127 ;  /* 0x000000ffff987224 */ /* 0x000fe200078e007f */
[----:B------:R-:W-:Y:S01]  /*5ed0*/  LDSM.16.MT88.4 R28, [R226+0x2100] ;  /* 0x00210000e21c783b */ /* 0x000fe20000004200 */
[----:B------:R1:W-:Y:S01]  /*5ee0*/  MUFU.EX2 R105, R3 ;  /* 0x0000000300697308 */ /* 0x0003e20000000800 */
[----:B------:R-:W-:-:S04]  /*5ef0*/  IMAD.MOV.U32 R127, RZ, RZ, R98 ;  /* 0x000000ffff7f7224 */ /* 0x000fc800078e0062 */
[C---:B------:R-:W-:Y:S01]  /*5f00*/  HMMA.16816.F32 R40, R8.reuse, R22, R40 ;  /* 0x000000160828723c */ /* 0x040fe20000001828 */
[----:B------:R-:W4:Y:S07]  /*5f10*/  LDSM.16.MT88.4 R20, [R225+0x2100] ;  /* 0x00210000e114783b */ /* 0x000f2e0000004200 */
[----:B------:R-:W-:Y:S01]  /*5f20*/  HMMA.16816.F32 R36, R8, R26, R84 ;  /* 0x0000001a0824723c */ /* 0x000fe20000001854 */
[----:B-1----:R-:W-:Y:S02]  /*5f30*/  FFMA.FTZ R3, R153, c[0x0][0x2d0], -R6 ;  /* 0x0000b40099037a23 */ /* 0x002fe40000010806 */
[----:B------:R-:W-:-:S02]  /*5f40*/  IMAD.MOV.U32 R153, RZ, RZ, R103 ;  /* 0x000000ffff997224 */ /* 0x000fc400078e0067 */
[----:B------:R1:W5:Y:S03]  /*5f50*/  MUFU.EX2 R104, R3 ;  /* 0x0000000300687308 */ /* 0x0003660000000800 */
[----:B------:R-:W-:Y:S01]  /*5f60*/  HMMA.16816.F32 R44, R8, R24, R60 ;  /* 0x00000018082c723c */ /* 0x000fe2000000183c */
[----:B------:R-:W2:Y:S01]  /*5f70*/  LDSM.16.MT88.4 R24, [R224+0x2900] ;  /* 0x00290000e018783b */ /* 0x000ea20000004200 */
[----:B-1----:R-:W-:-:S05]  /*5f80*/  FFMA.FTZ R3, R155, c[0x0][0x2d0], -R6 ;  /* 0x0000b4009b037a23 */ /* 0x002fca0000010806 */
[----:B-----5:R-:W-:Y:S01]  /*5f90*/  F2FP.PACK_AB R8, R104, R105 ;  /* 0x000000696808723e */ /* 0x020fe200000000ff */
[----:B------:R-:W-:Y:S01]  /*5fa0*/  IMAD.MOV.U32 R155, RZ, RZ, R125 ;  /* 0x000000ffff9b7224 */ /* 0x000fe200078e007d */
[----:B------:R1:W-:Y:S01]  /*5fb0*/  MUFU.EX2 R103, R3 ;  /* 0x0000000300677308 */ /* 0x0003e20000000800 */
[----:B------:R-:W-:Y:S02]  /*5fc0*/  IMAD.MOV.U32 R125, RZ, RZ, R100 ;  /* 0x000000ffff7d7224 */ /* 0x000fe400078e0064 */
[----:B-1----:R-:W-:Y:S02]  /*5fd0*/  FFMA.FTZ R3, R154, c[0x0][0x2d0], -R6 ;  /* 0x0000b4009a037a23 */ /* 0x002fe40000010806 */
[----:B------:R-:W-:-:S03]  /*5fe0*/  IMAD.MOV.U32 R154, RZ, RZ, R126 ;  /* 0x000000ffff9a7224 */ /* 0x000fc600078e007e */
[----:B------:R1:W5:Y:S01]  /*5ff0*/  MUFU.EX2 R102, R3 ;  /* 0x0000000300667308 */ /* 0x0003620000000800 */
[----:B------:R-:W-:Y:S02]  /*6000*/  IMAD.MOV.U32 R126, RZ, RZ, R99 ;  /* 0x000000ffff7e7224 */ /* 0x000fe400078e0063 */
[----:B-1----:R-:W-:Y:S01]  /*6010*/  FFMA.FTZ R3, R160, c[0x0][0x2d0], -R5 ;  /* 0x0000b400a0037a23 */ /* 0x002fe20000010805 */
[----:B-----5:R-:W-:-:S04]  /*6020*/  F2FP.PACK_AB R10, R102, R103 ;  /* 0x00000067660a723e */ /* 0x020fc800000000ff */
[----:B------:R1:W-:Y:S02]  /*6030*/  MUFU.EX2 R101, R3 ;  /* 0x0000000300657308 */ /* 0x0003e40000000800 */
[----:B-1----:R-:W-:-:S06]  /*6040*/  FFMA.FTZ R3, R163, c[0x0][0x2d0], -R5 ;  /* 0x0000b400a3037a23 */ /* 0x002fcc0000010805 */
[----:B------:R1:W5:Y:S02]  /*6050*/  MUFU.EX2 R100, R3 ;  /* 0x0000000300647308 */ /* 0x0003640000000800 */
[----:B-1----:R-:W-:Y:S01]  /*6060*/  FFMA.FTZ R3, R162, c[0x0][0x2d0], -R5 ;  /* 0x0000b400a2037a23 */ /* 0x002fe20000010805 */
[----:B-----5:R-:W-:-:S05]  /*6070*/  F2FP.PACK_AB R9, R100, R101 ;  /* 0x000000656409723e */ /* 0x020fca00000000ff */
[----:B------:R1:W-:Y:S02]  /*6080*/  MUFU.EX2 R99, R3 ;  /* 0x0000000300637308 */ /* 0x0003e40000000800 */
[----:B-1----:R-:W-:-:S06]  /*6090*/  FFMA.FTZ R3, R161, c[0x0][0x2d0], -R5 ;  /* 0x0000b400a1037a23 */ /* 0x002fcc0000010805 */
[----:B------:R1:W5:Y:S02]  /*60a0*/  MUFU.EX2 R98, R3 ;  /* 0x0000000300627308 */ /* 0x0003640000000800 */
[----:B-1----:R-:W-:Y:S01]  /*60b0*/  FFMA.FTZ R3, R168, c[0x0][0x2d0], -R0 ;  /* 0x0000b400a8037a23 */ /* 0x002fe20000010800 */
[----:B-----5:R-:W-:Y:S01]  /*60c0*/  F2FP.PACK_AB R11, R98, R99 ;  /* 0x00000063620b723e */ /* 0x020fe200000000ff */
[----:B------:R-:W-:-:S04]  /*60d0*/  IMAD.MOV.U32 R168, RZ, RZ, R97 ;  /* 0x000000ffffa87224 */ /* 0x000fc800078e0061 */
[----:B------:R1:W-:Y:S02]  /*60e0*/  MUFU.EX2 R97, R3 ;  /* 0x0000000300617308 */ /* 0x0003e40000000800 */
[C---:B--2---:R-:W-:Y:S08]  /*60f0*/  HMMA.16816.F32 R120, R8.reuse, R16, R120 ;  /* 0x000000100878723c */ /* 0x044ff00000001878 */
[----:B------:R-:W-:Y:S01]  /*6100*/  HMMA.16816.F32 R128, R8, R18, R128 ;  /* 0x000000120880723c */ /* 0x000fe20000001880 */
[----:B-1----:R-:W-:-:S04]  /*6110*/  FFMA.FTZ R3, R166, c[0x0][0x2d0], -R0 ;  /* 0x0000b400a6037a23 */ /* 0x002fc80000010800 */
[----:B------:R1:W2:Y:S03]  /*6120*/  MUFU.EX2 R96, R3 ;  /* 0x0000000300607308 */ /* 0x0002a60000000800 */
[C---:B---3--:R-:W-:Y:S08]  /*6130*/  HMMA.16816.F32 R140, R8.reuse, R12, R140 ;  /* 0x0000000c088c723c */ /* 0x048ff0000000188c */
[----:B------:R-:W-:Y:S01]  /*6140*/  HMMA.16816.F32 R144, R8, R14, R144 ;  /* 0x0000000e0890723c */ /* 0x000fe20000001890 */
[----:B-1----:R-:W-:-:S07]  /*6150*/  FFMA.FTZ R3, R167, c[0x0][0x2d0], -R0 ;  /* 0x0000b400a7037a23 */ /* 0x002fce0000010800 */
[C---:B----4-:R-:W-:Y:S01]  /*6160*/  HMMA.16816.F32 R156, R8.reuse, R20, R156 ;  /* 0x00000014089c723c */ /* 0x050fe2000000189c */
[----:B------:R1:W-:Y:S07]  /*6170*/  MUFU.EX2 R95, R3 ;  /* 0x00000003005f7308 */ /* 0x0003ee0000000800 */
[C---:B------:R-:W-:Y:S08]  /*6180*/  HMMA.16816.F32 R80, R8.reuse, R22, R80 ;  /* 0x000000160850723c */ /* 0x040ff00000001850 */
[----:B------:R-:W-:Y:S01]  /*6190*/  HMMA.16816.F32 R76, R8, R28, R76 ;  /* 0x0000001c084c723c */ /* 0x000fe2000000184c */
[----:B-1----:R-:W-:-:S02]  /*61a0*/  FFMA.FTZ R3, R169, c[0x0][0x2d0], -R0 ;  /* 0x0000b400a9037a23 */ /* 0x002fc40000010800 */
[----:B------:R-:W-:Y:S02]  /*61b0*/  IMAD.MOV.U32 R169, RZ, RZ, R132 ;  /* 0x000000ffffa97224 */ /* 0x000fe400078e0084 */
[----:B------:R-:W-:-:S03]  /*61c0*/  IMAD.MOV.U32 R132, RZ, RZ, R94 ;  /* 0x000000ffff847224 */ /* 0x000fc600078e005e */
[----:B------:R-:W-:Y:S01]  /*61d0*/  HMMA.16816.F32 R72, R8, R30, R72 ;  /* 0x0000001e0848723c */ /* 0x000fe20000001848 */
[----:B------:R1:W3:Y:S06]  /*61e0*/  MUFU.EX2 R94, R3 ;  /* 0x00000003005e7308 */ /* 0x0002ec0000000800 */
[----:B------:R-:W-:Y:S02]  /*61f0*/  F2FP.PACK_AB R8, R112, R113 ;  /* 0x000000717008723e */ /* 0x000fe400000000ff */
[----:B--2---:R-:W-:Y:S02]  /*6200*/  F2FP.PACK_AB R9, R96, R97 ;  /* 0x000000616009723e */ /* 0x004fe400000000ff */
[----:B------:R-:W-:Y:S01]  /*6210*/  F2FP.PACK_AB R10, R108, R111 ;  /* 0x0000006f6c0a723e */ /* 0x000fe200000000ff */
[----:B-1----:R-:W-:Y:S01]  /*6220*/  FFMA.FTZ R3, R173, c[0x0][0x2d0], -R6 ;  /* 0x0000b400ad037a23 */ /* 0x002fe20000010806 */
[----:B---3--:R-:W-:Y:S01]  /*6230*/  F2FP.PACK_AB R11, R94, R95 ;  /* 0x0000005f5e0b723e */ /* 0x008fe200000000ff */
[----:B------:R-:W-:-:S02]  /*6240*/  IMAD.MOV.U32 R173, RZ, RZ, R93 ;  /* 0x000000ffffad7224 */ /* 0x000fc400078e005d */
[----:B------:R1:W-:Y:S04]  /*6250*/  MUFU.EX2 R93, R3 ;  /* 0x00000003005d7308 */ /* 0x0003e80000000800 */
[C---:B------:R-:W-:Y:S08]  /*6260*/  HMMA.16816.F32 R64, R8.reuse, R16, R64 ;  /* 0x000000100840723c */ /* 0x040ff00000001840 */
[----:B------:R-:W-:Y:S01]  /*6270*/  HMMA.16816.F32 R56, R8, R18, R56 ;  /* 0x000000120838723c */ /* 0x000fe20000001838 */
[----:B------:R-:W-:Y:S01]  /*6280*/  LDSM.16.MT88.4 R16, [R225+0x2900] ;  /* 0x00290000e110783b */ /* 0x000fe20000004200 */
[----:B-1----:R-:W-:-:S02]  /*6290*/  FFMA.FTZ R3, R172, c[0x0][0x2d0], -R6 ;  /* 0x0000b400ac037a23 */ /* 0x002fc40000010806 */
[----:B------:R-:W-:Y:S02]  /*62a0*/  IMAD.MOV.U32 R172, RZ, RZ, R92 ;  /* 0x000000ffffac7224 */ /* 0x000fe400078e005c */
[----:B------:R1:W2:Y:S02]  /*62b0*/  MUFU.EX2 R92, R3 ;  /* 0x00000003005c7308 */ /* 0x0002a40000000800 */
[C---:B------:R-:W-:Y:S08]  /*62c0*/  HMMA.16816.F32 R52, R8.reuse, R12, R52 ;  /* 0x0000000c0834723c */ /* 0x040ff00000001834 */
[----:B------:R-:W-:Y:S01]  /*62d0*/  HMMA.16816.F32 R48, R8, R14, R48 ;  /* 0x0000000e0830723c */ /* 0x000fe20000001830 */
[----:B------:R-:W-:Y:S01]  /*62e0*/  LDSM.16.MT88.4 R12, [R226+0x2900] ;  /* 0x00290000e20c783b */ /* 0x000fe20000004200 */
[----:B-1----:R-:W-:-:S06]  /*62f0*/  FFMA.FTZ R3, R171, c[0x0][0x2d0], -R6 ;  /* 0x0000b400ab037a23 */ /* 0x002fcc0000010806 */
[C---:B------:R-:W-:Y:S01]  /*6300*/  HMMA.16816.F32 R32, R8.reuse, R20, R32 ;  /* 0x000000140820723c */ /* 0x040fe20000001820 */
[----:B------:R-:W-:Y:S01]  /*6310*/  IMAD.MOV.U32 R171, RZ, RZ, R133 ;  /* 0x000000ffffab7224 */ /* 0x000fe200078e0085 */
[----:B------:R1:W-:Y:S06]  /*6320*/  MUFU.EX2 R91, R3 ;  /* 0x00000003005b7308 */ /* 0x0003ec0000000800 */
[C---:B------:R-:W-:Y:S01]  /*6330*/  HMMA.16816.F32 R40, R8.reuse, R22, R40 ;  /* 0x000000160828723c */ /* 0x040fe20000001828 */
[----:B------:R-:W3:Y:S07]  /*6340*/  LDSM.16.MT88.4 R20, [R227+0x2900] ;  /* 0x00290000e314783b */ /* 0x000eee0000004200 */
[----:B------:R-:W-:Y:S01]  /*6350*/  HMMA.16816.F32 R36, R8, R30, R36 ;  /* 0x0000001e0824723c */ /* 0x000fe20000001824 */
[----:B-1----:R-:W-:-:S04]  /*6360*/  FFMA.FTZ R3, R164, c[0x0][0x2d0], -R6 ;  /* 0x0000b400a4037a23 */ /* 0x002fc80000010806 */
[----:B------:R1:W4:Y:S03]  /*6370*/  MUFU.EX2 R90, R3 ;  /* 0x00000003005a7308 */ /* 0x0003260000000800 */
[----:B------:R-:W-:Y:S07]  /*6380*/  HMMA.16816.F32 R44, R8, R28, R44 ;  /* 0x0000001c082c723c */ /* 0x000fee000000182c */
[----:B--2---:R-:W-:Y:S01]  /*6390*/  F2FP.PACK_AB R8, R92, R93 ;  /* 0x0000005d5c08723e */ /* 0x004fe200000000ff */
[----:B-1----:R-:W-:Y:S01]  /*63a0*/  FFMA.FTZ R3, R177, c[0x0][0x2d0], -R5 ;  /* 0x0000b400b1037a23 */ /* 0x002fe20000010805 */
[----:B----4-:R-:W-:Y:S01]  /*63b0*/  F2FP.PACK_AB R10, R90, R91 ;  /* 0x0000005b5a0a723e */ /* 0x010fe200000000ff */
[----:B------:R-:W-:-:S02]  /*63c0*/  IMAD.MOV.U32 R177, RZ, RZ, R132 ;  /* 0x000000ffffb17224 */ /* 0x000fc400078e0084 */
[----:B------:R1:W-:Y:S01]  /*63d0*/  MUFU.EX2 R89, R3 ;  /* 0x0000000300597308 */ /* 0x0003e20000000800 */
[----:B------:R-:W2:Y:S01]  /*63e0*/  LDSM.16.MT88.4 R132, [R224+0x3100] ;  /* 0x00310000e084783b */ /* 0x000ea20000004200 */
[----:B-1----:R-:W-:Y:S02]  /*63f0*/  FFMA.FTZ R3, R178, c[0x0][0x2d0], -R5 ;  /* 0x0000b400b2037a23 */ /* 0x002fe40000010805 */
[----:B------:R-:W-:-:S04]  /*6400*/  IMAD.MOV.U32 R178, RZ, RZ, R71 ;  /* 0x000000ffffb27224 */ /* 0x000fc800078e0047 */
[----:B------:R1:W4:Y:S02]  /*6410*/  MUFU.EX2 R88, R3 ;  /* 0x0000000300587308 */ /* 0x0003240000000800 */
[----:B-1----:R-:W-:Y:S01]  /*6420*/  FFMA.FTZ R3, R176, c[0x0][0x2d0], -R5 ;  /* 0x0000b400b0037a23 */ /* 0x002fe20000010805 */
[----:B----4-:R-:W-:-:S05]  /*6430*/  F2FP.PACK_AB R9, R88, R89 ;  /* 0x000000595809723e */ /* 0x010fca00000000ff */
[----:B------:R1:W-:Y:S02]  /*6440*/  MUFU.EX2 R86, R3 ;  /* 0x0000000300567308 */ /* 0x0003e40000000800 */
[----:B-1----:R-:W-:Y:S02]  /*6450*/  FFMA.FTZ R3, R165, c[0x0][0x2d0], -R5 ;  /* 0x0000b400a5037a23 */ /* 0x002fe40000010805 */
[----:B------:R-:W1:Y:S04]  /*6460*/  LDSM.16.MT88.4 R164, [R225+0x3100] ;  /* 0x00310000e1a4783b */ /* 0x000e680000004200 */
[----:B------:R4:W5:Y:S02]  /*6470*/  MUFU.EX2 R87, R3 ;  /* 0x0000000300577308 */ /* 0x0009640000000800 */
[----:B----4-:R-:W-:Y:S01]  /*6480*/  FFMA.FTZ R3, R216, c[0x0][0x2d0], -R7 ;  /* 0x0000b400d8037a23 */ /* 0x010fe20000010807 */
[----:B-----5:R-:W-:Y:S01]  /*6490*/  F2FP.PACK_AB R11, R87, R86 ;  /* 0x00000056570b723e */ /* 0x020fe200000000ff */
[----:B------:R-:W-:-:S04]  /*64a0*/  IMAD.MOV.U32 R216, RZ, RZ, R125 ;  /* 0x000000ffffd87224 */ /* 0x000fc800078e007d */
[----:B------:R4:W-:Y:S02]  /*64b0*/  MUFU.EX2 R85, R3 ;  /* 0x0000000300557308 */ /* 0x0009e40000000800 */
[C---:B------:R-:W-:Y:S08]  /*64c0*/  HMMA.16816.F32 R120, R8.reuse, R24, R120 ;  /* 0x000000180878723c */ /* 0x040ff00000001878 */
[----:B------:R-:W-:Y:S01]  /*64d0*/  HMMA.16816.F32 R128, R8, R26, R128 ;  /* 0x0000001a0880723c */ /* 0x000fe20000001880 */
[----:B----4-:R-:W-:-:S02]  /*64e0*/  FFMA.FTZ R3, R211, c[0x0][0x2d0], -R7 ;  /* 0x0000b400d3037a23 */ /* 0x010fc40000010807 */
[----:B------:R-:W-:Y:S02]  /*64f0*/  IMAD.MOV.U32 R211, RZ, RZ, R126 ;  /* 0x000000ffffd37224 */ /* 0x000fe400078e007e */
[----:B------:R4:W5:Y:S03]  /*6500*/  MUFU.EX2 R84, R3 ;  /* 0x0000000300547308 */ /* 0x0009660000000800 */
[C---:B---3--:R-:W-:Y:S08]  /*6510*/  HMMA.16816.F32 R140, R8.reuse, R20, R140 ;  /* 0x00000014088c723c */ /* 0x048ff0000000188c */
[----:B------:R-:W-:Y:S01]  /*6520*/  HMMA.16816.F32 R144, R8, R22, R144 ;  /* 0x000000160890723c */ /* 0x000fe20000001890 */
[----:B----4-:R-:W-:-:S07]  /*6530*/  FFMA.FTZ R3, R222, c[0x0][0x2d0], -R7 ;  /* 0x0000b400de037a23 */ /* 0x010fce0000010807 */
[C---:B------:R-:W-:Y:S01]  /*6540*/  HMMA.16816.F32 R156, R8.reuse, R16, R156 ;  /* 0x00000010089c723c */ /* 0x040fe2000000189c */
[----:B------:R-:W-:Y:S01]  /*6550*/  IMAD.MOV.U32 R222, RZ, RZ, R137 ;  /* 0x000000ffffde7224 */ /* 0x000fe200078e0089 */
[----:B------:R3:W-:Y:S06]  /*6560*/  MUFU.EX2 R71, R3 ;  /* 0x0000000300477308 */ /* 0x0007ec0000000800 */
[C---:B------:R-:W-:Y:S08]  /*6570*/  HMMA.16816.F32 R160, R8.reuse, R18, R80 ;  /* 0x0000001208a0723c */ /* 0x040ff00000001850 */
[----:B------:R-:W-:Y:S01]  /*6580*/  HMMA.16816.F32 R76, R8, R12, R76 ;  /* 0x0000000c084c723c */ /* 0x000fe2000000184c */
[----:B---3--:R-:W-:-:S02]  /*6590*/  FFMA.FTZ R3, R223, c[0x0][0x2d0], -R7 ;  /* 0x0000b400df037a23 */ /* 0x008fc40000010807 */
[----:B------:R-:W-:Y:S02]  /*65a0*/  IMAD.MOV.U32 R223, RZ, RZ, R172 ;  /* 0x000000ffffdf7224 */ /* 0x000fe400078e00ac */
[----:B------:R3:W4:Y:S03]  /*65b0*/  MUFU.EX2 R63, R3 ;  /* 0x00000003003f7308 */ /* 0x0007260000000800 */
[----:B------:R-:W-:Y:S07]  /*65c0*/  HMMA.16816.F32 R72, R8, R14, R72 ;  /* 0x0000000e0848723c */ /* 0x000fee0000001848 */
[----:B-----5:R-:W-:Y:S01]  /*65d0*/  F2FP.PACK_AB R8, R84, R85 ;  /* 0x000000555408723e */ /* 0x020fe200000000ff */
[----:B---3--:R-:W-:Y:S01]  /*65e0*/  FFMA.FTZ R3, R250, c[0x0][0x2d0], -R0 ;  /* 0x0000b400fa037a23 */ /* 0x008fe20000010800 */
[----:B----4-:R-:W-:Y:S01]  /*65f0*/  F2FP.PACK_AB R10, R63, R71 ;  /* 0x000000473f0a723e */ /* 0x010fe200000000ff */
[----:B------:R-:W-:-:S02]  /*6600*/  IMAD.MOV.U32 R250, RZ, RZ, R173 ;  /* 0x000000fffffa7224 */ /* 0x000fc400078e00ad */
[----:B------:R3:W-:Y:S02]  /*6610*/  MUFU.EX2 R62, R3 ;  /* 0x00000003003e7308 */ /* 0x0007e40000000800 */
[----:B---3--:R-:W-:Y:S02]  /*6620*/  FFMA.FTZ R3, R249, c[0x0][0x2d0], -R0 ;  /* 0x0000b400f9037a23 */ /* 0x008fe40000010800 */
[----:B------:R-:W-:-:S04]  /*6630*/  IMAD.MOV.U32 R249, RZ, RZ, R169 ;  /* 0x000000fffff97224 */ /* 0x000fc800078e00a9 */
[----:B------:R3:W4:Y:S01]  /*6640*/  MUFU.EX2 R61, R3 ;  /* 0x00000003003d7308 */ /* 0x0007220000000800 */
[----:B------:R-:W-:Y:S02]  /*6650*/  IMAD.MOV.U32 R169, RZ, RZ, R152 ;  /* 0x000000ffffa97224 */ /* 0x000fe400078e0098 */
[----:B---3--:R-:W-:Y:S01]  /*6660*/  FFMA.FTZ R3, R245, c[0x0][0x2d0], -R0 ;  /* 0x0000b400f5037a23 */ /* 0x008fe20000010800 */
[----:B----4-:R-:W-:Y:S01]  /*6670*/  F2FP.PACK_AB R9, R61, R62 ;  /* 0x0000003e3d09723e */ /* 0x010fe200000000ff */
[----:B------:R-:W-:-:S03]  /*6680*/  IMAD.MOV.U32 R245, RZ, RZ, R168 ;  /* 0x000000fffff57224 */ /* 0x000fc600078e00a8 */
[----:B------:R3:W-:Y:S01]  /*6690*/  MUFU.EX2 R60, R3 ;  /* 0x00000003003c7308 */ /* 0x0007e20000000800 */
[----:B------:R-:W-:Y:S02]  /*66a0*/  IMAD.MOV.U32 R168, RZ, RZ, R138 ;  /* 0x000000ffffa87224 */ /* 0x000fe400078e008a */
[----:B---3--:R-:W-:-:S05]  /*66b0*/  FFMA.FTZ R3, R170, c[0x0][0x2d0], -R0 ;  /* 0x0000b400aa037a23 */ /* 0x008fca0000010800 */
[----:B------:R3:W4:Y:S02]  /*66c0*/  MUFU.EX2 R31, R3 ;  /* 0x00000003001f7308 */ /* 0x0007240000000800 */
[----:B---3--:R-:W-:Y:S01]  /*66d0*/  FFMA.FTZ R3, R179, c[0x0][0x2d0], -R6 ;  /* 0x0000b400b3037a23 */ /* 0x008fe20000010806 */
[----:B----4-:R-:W-:-:S05]  /*66e0*/  F2FP.PACK_AB R11, R31, R60 ;  /* 0x0000003c1f0b723e */ /* 0x010fca00000000ff */
[----:B------:R3:W-:Y:S02]  /*66f0*/  MUFU.EX2 R29, R3 ;  /* 0x00000003001d7308 */ /* 0x0007e40000000800 */
[C---:B------:R-:W-:Y:S08]  /*6700*/  HMMA.16816.F32 R56, R8.reuse, R26, R56 ;  /* 0x0000001a0838723c */ /* 0x040ff00000001838 */
[----:B------:R-:W-:Y:S01]  /*6710*/  HMMA.16816.F32 R64, R8, R24, R64 ;  /* 0x000000180840723c */ /* 0x000fe20000001840 */
[----:B---3--:R-:W-:-:S04]  /*6720*/  FFMA.FTZ R3, R182, c[0x0][0x2d0], -R6 ;  /* 0x0000b400b6037a23 */ /* 0x008fc80000010806 */
[----:B------:R3:W4:Y:S03]  /*6730*/  MUFU.EX2 R30, R3 ;  /* 0x00000003001e7308 */ /* 0x0007260000000800 */
[C---:B------:R-:W-:Y:S05]  /*6740*/  HMMA.16816.F32 R48, R8.reuse, R22, R48 ;  /* 0x000000160830723c */ /* 0x040fea0000001830 */
[----:B------:R5:W-:Y:S03]  /*6750*/  MUFU.EX2 R22, R4 ;  /* 0x0000000400167308 */ /* 0x000be60000000800 */
[----:B------:R-:W-:Y:S01]  /*6760*/  HMMA.16816.F32 R44, R8, R12, R44 ;  /* 0x0000000c082c723c */ /* 0x000fe2000000182c */
[----:B---3--:R-:W-:-:S07]  /*6770*/  FFMA.FTZ R3, R183, c[0x0][0x2d0], -R6 ;  /* 0x0000b400b7037a23 */ /* 0x008fce0000010806 */
[C---:B------:R-:W-:Y:S01]  /*6780*/  HMMA.16816.F32 R52, R8.reuse, R20, R52 ;  /* 0x000000140834723c */ /* 0x040fe20000001834 */
[----:B------:R-:W-:Y:S01]  /*6790*/  FFMA.FTZ R12, R210, c[0x0][0x2d0], -R0 ;  /* 0x0000b400d20c7a23 */ /* 0x000fe20000010800 */
[----:B----4-:R-:W-:Y:S01]  /*67a0*/  F2FP.PACK_AB R176, R30, R29 ;  /* 0x0000001d1eb0723e */ /* 0x010fe200000000ff */
[----:B------:R3:W-:Y:S01]  /*67b0*/  MUFU.EX2 R28, R3 ;  /* 0x00000003001c7308 */ /* 0x0007e20000000800 */
[----:B------:R-:W-:Y:S02]  /*67c0*/  FADD.FTZ R13, R243, R242 ;  /* 0x000000f2f30d7221 */ /* 0x000fe40000010000 */
[----:B-----5:R-:W-:Y:S02]  /*67d0*/  FFMA.FTZ R4, R219, c[0x0][0x2d0], -R0 ;  /* 0x0000b400db047a23 */ /* 0x020fe40000010800 */
[----:B------:R-:W-:Y:S01]  /*67e0*/  HMMA.16816.F32 R36, R8, R14, R36 ;  /* 0x0000000e0824723c */ /* 0x000fe20000001824 */
[----:B------:R-:W-:-:S07]  /*67f0*/  FADD.FTZ R20, R175, R174 ;  /* 0x000000aeaf147221 */ /* 0x000fce0000010000 */
[C---:B------:R-:W-:Y:S01]  /*6800*/  HMMA.16816.F32 R32, R8.reuse, R16, R32 ;  /* 0x000000100820723c */ /* 0x040fe20000001820 */
[----:B---3--:R-:W-:Y:S02]  /*6810*/  FFMA.FTZ R3, R208, c[0x0][0x2d0], -R6 ;  /* 0x0000b400d0037a23 */ /* 0x008fe40000010806 */
[--C-:B------:R-:W-:Y:S02]  /*6820*/  FFMA.FTZ R6, R215, c[0x0][0x2d0], -R0.reuse ;  /* 0x0000b400d7067a23 */ /* 0x100fe40000010800 */
[----:B------:R3:W-:Y:S01]  /*6830*/  MUFU.EX2 R27, R3 ;  /* 0x00000003001b7308 */ /* 0x0007e20000000800 */
[----:B------:R-:W-:Y:S02]  /*6840*/  FFMA.FTZ R0, R207, c[0x0][0x2d0], -R0 ;  /* 0x0000b400cf007a23 */ /* 0x000fe40000010800 */
[----:B------:R-:W-:Y:S01]  /*6850*/  HMMA.16816.F32 R40, R8, R18, R40 ;  /* 0x000000120828723c */ /* 0x000fe20000001828 */
[----:B------:R-:W4:Y:S04]  /*6860*/  LDSM.16.MT88.4 R16, [R226+0x3100] ;  /* 0x00310000e210783b */ /* 0x000f280000004200 */
[----:B------:R5:W-:Y:S01]  /*6870*/  MUFU.EX2 R10, R4 ;  /* 0x00000004000a7308 */ /* 0x000be20000000800 */
[----:B---3--:R-:W-:-:S07]  /*6880*/  FFMA.FTZ R3, R181, c[0x0][0x2d0], -R5 ;  /* 0x0000b400b5037a23 */ /* 0x008fce0000010805 */
[----:B------:R-:W-:Y:S01]  /*6890*/  MUFU.EX2 R11, R12 ;  /* 0x0000000c000b7308 */ /* 0x000fe20000000800 */
[----:B-----5:R-:W-:-:S07]  /*68a0*/  FADD.FTZ R4, R139, R244 ;  /* 0x000000f48b047221 */ /* 0x020fce0000010000 */
[----:B------:R3:W-:Y:S01]  /*68b0*/  MUFU.EX2 R26, R3 ;  /* 0x00000003001a7308 */ /* 0x0007e20000000800 */
[----:B------:R-:W-:-:S07]  /*68c0*/  FADD.FTZ R4, R248, R4 ;  /* 0x00000004f8047221 */ /* 0x000fce0000010000 */
[----:B------:R5:W1:Y:S01]  /*68d0*/  MUFU.EX2 R12, R0 ;  /* 0x00000000000c7308 */ /* 0x000a620000000800 */
[----:B---3--:R-:W-:-:S07]  /*68e0*/  FFMA.FTZ R3, R180, c[0x0][0x2d0], -R5 ;  /* 0x0000b400b4037a23 */ /* 0x008fce0000010805 */
[----:B------:R3:W2:Y:S01]  /*68f0*/  MUFU.EX2 R9, R6 ;  /* 0x0000000600097308 */ /* 0x0006a20000000800 */
[----:B-----5:R-:W-:-:S07]  /*6900*/  FADD.FTZ R0, R218, R20 ;  /* 0x00000014da007221 */ /* 0x020fce0000010000 */
[----:B------:R5:W4:Y:S01]  /*6910*/  MUFU.EX2 R25, R3 ;  /* 0x0000000300197308 */ /* 0x000b220000000800 */
[----:B-1----:R-:W-:Y:S01]  /*6920*/  F2FP.PACK_AB R183, R12, R11 ;  /* 0x0000000b0cb7723e */ /* 0x002fe200000000ff */
[----:B---3--:R-:W-:Y:S01]  /*6930*/  FADD.FTZ R6, R220, R0 ;  /* 0x00000000dc067221 */ /* 0x008fe20000010000 */
[----:B--2---:R-:W-:-:S03]  /*6940*/  F2FP.PACK_AB R181, R9, R10 ;  /* 0x0000000a09b5723e */ /* 0x004fc600000000ff */
[----:B------:R-:W-:Y:S02]  /*6950*/  FADD.FTZ R6, R214, R6 ;  /* 0x00000006d6067221 */ /* 0x000fe40000010000 */
[--C-:B-----5:R-:W-:Y:S02]  /*6960*/  FFMA.FTZ R3, R209, c[0x0][0x2d0], -R5.reuse ;  /* 0x0000b400d1037a23 */ /* 0x120fe40000010805 */
[----:B------:R-:W-:Y:S02]  /*6970*/  FADD.FTZ R8, R213, R6 ;  /* 0x00000006d5087221 */ /* 0x000fe40000010000 */
[----:B------:R1:W-:Y:S02]  /*6980*/  MUFU.EX2 R24, R3 ;  /* 0x0000000300187308 */ /* 0x0003e40000000800 */
[----:B-1----:R-:W-:Y:S02]  /*6990*/  FFMA.FTZ R3, R221, c[0x0][0x2d0], -R5 ;  /* 0x0000b400dd037a23 */ /* 0x002fe40000010805 */
[----:B------:R-:W-:Y:S01]  /*69a0*/  FFMA.FTZ R5, R177, c[0x0][0x2d0], -R7 ;  /* 0x0000b400b1057a23 */ /* 0x000fe20000010807 */
[----:B----4-:R-:W-:-:S03]  /*69b0*/  F2FP.PACK_AB R177, R25, R26 ;  /* 0x0000001a19b1723e */ /* 0x010fc600000000ff */
[----:B------:R1:W2:Y:S08]  /*69c0*/  MUFU.EX2 R23, R3 ;  /* 0x0000000300177308 */ /* 0x0002b00000000800 */
[----:B------:R3:W-:Y:S01]  /*69d0*/  MUFU.EX2 R15, R5 ;  /* 0x00000005000f7308 */ /* 0x0007e20000000800 */
[--C-:B-1----:R-:W-:Y:S01]  /*69e0*/  FFMA.FTZ R3, R178, c[0x0][0x2d0], -R7.reuse ;  /* 0x0000b400b2037a23 */ /* 0x102fe20000010807 */
[----:B------:R-:W-:Y:S01]  /*69f0*/  F2FP.PACK_AB R178, R27, R28 ;  /* 0x0000001c1bb2723e */ /* 0x000fe200000000ff */
[----:B------:R-:W-:Y:S01]  /*6a00*/  FFMA.FTZ R7, R171, c[0x0][0x2d0], -R7 ;  /* 0x0000b400ab077a23 */ /* 0x000fe20000010807 */
[----:B--2---:R-:W-:-:S04]  /*6a10*/  F2FP.PACK_AB R179, R23, R24 ;  /* 0x0000001817b3723e */ /* 0x004fc800000000ff */
[----:B------:R1:W2:Y:S01]  /*6a20*/  MUFU.EX2 R21, R3 ;  /* 0x0000000300157308 */ /* 0x0002a20000000800 */
[----:B------:R-:W-:Y:S02]  /*6a30*/  IMAD.MOV.U32 R171, RZ, RZ, R153 ;  /* 0x000000ffffab7224 */ /* 0x000fe400078e0099 */
[----:B---3--:R-:W-:Y:S01]  /*6a40*/  FADD.FTZ R5, R155, R154 ;  /* 0x0000009a9b057221 */ /* 0x008fe20000010000 */
[C---:B------:R-:W-:Y:S04]  /*6a50*/  HMMA.16816.F32 R120, R176.reuse, R132, R120 ;  /* 0x00000084b078723c */ /* 0x040fe80000001878 */
[----:B------:R3:W4:Y:S04]  /*6a60*/  MUFU.EX2 R14, R7 ;  /* 0x00000007000e7308 */ /* 0x0007280000000800 */
[----:B------:R-:W-:Y:S01]  /*6a70*/  HMMA.16816.F32 R128, R176, R134, R128 ;  /* 0x00000086b080723c */ /* 0x000fe20000001880 */
[----:B-1----:R-:W-:Y:S01]  /*6a80*/  FADD.FTZ R3, R136, R13 ;  /* 0x0000000d88037221 */ /* 0x002fe20000010000 */
[----:B--2---:R-:W-:-:S06]  /*6a90*/  F2FP.PACK_AB R180, R21, R22 ;  /* 0x0000001615b4723e */ /* 0x004fcc00000000ff */
[C---:B------:R-:W-:Y:S01]  /*6aa0*/  HMMA.16816.F32 R140, R176.reuse, R148, R140 ;  /* 0x00000094b08c723c */ /* 0x040fe2000000188c */
[----:B---3--:R-:W-:Y:S01]  /*6ab0*/  FADD.FTZ R7, R127, R5 ;  /* 0x000000057f077221 */ /* 0x008fe20000010000 */
[----:B----4-:R-:W-:Y:S01]  /*6ac0*/  F2FP.PACK_AB R182, R14, R15 ;  /* 0x0000000f0eb6723e */ /* 0x010fe200000000ff */
[----:B------:R-:W-:Y:S02]  /*6ad0*/  FADD.FTZ R5, R124, R3 ;  /* 0x000000037c057221 */ /* 0x000fe40000010000 */
[----:B------:R-:W-:Y:S02]  /*6ae0*/  FADD.FTZ R0, R245, R7 ;  /* 0x00000007f5007221 */ /* 0x000fe40000010000 */
[----:B------:R-:W-:Y:S01]  /*6af0*/  FADD.FTZ R3, R249, R4 ;  /* 0x00000004f9037221 */ /* 0x000fe20000010000 */
[----:B------:R-:W-:Y:S01]  /*6b00*/  HMMA.16816.F32 R144, R176, R150, R144 ;  /* 0x00000096b090723c */ /* 0x000fe20000001890 */
[----:B------:R-:W-:Y:S02]  /*6b10*/  FADD.FTZ R5, R250, R5 ;  /* 0x00000005fa057221 */ /* 0x000fe40000010000 */
[----:B------:R-:W-:-:S02]  /*6b20*/  FADD.FTZ R4, R223, R0 ;  /* 0x00000000df047221 */ /* 0x000fc40000010000 */
[----:B------:R-:W-:Y:S02]  /*6b30*/  FADD.FTZ R3, R247, R3 ;  /* 0x00000003f7037221 */ /* 0x000fe40000010000 */
[----:B------:R-:W-:Y:S01]  /*6b40*/  FADD.FTZ R0, R171, R5 ;  /* 0x00000005ab007221 */ /* 0x000fe20000010000 */
[C---:B------:R-:W-:Y:S01]  /*6b50*/  HMMA.16816.F32 R156, R176.reuse, R164, R156 ;  /* 0x000000a4b09c723c */ /* 0x040fe2000000189c */
[----:B------:R-:W-:Y:S02]  /*6b60*/  FADD.FTZ R7, R169, R4 ;  /* 0x00000004a9077221 */ /* 0x000fe40000010000 */
[----:B------:R-:W-:Y:S02]  /*6b70*/  FADD.FTZ R6, R246, R3 ;  /* 0x00000003f6067221 */ /* 0x000fe40000010000 */
[----:B------:R-:W-:Y:S02]  /*6b80*/  FADD.FTZ R5, R168, R0 ;  /* 0x00000000a8057221 */ /* 0x000fe40000010000 */
[----:B------:R-:W-:Y:S01]  /*6b90*/  FADD.FTZ R4, R217, R8 ;  /* 0x00000008d9047221 */ /* 0x000fe20000010000 */
[----:B------:R-:W-:Y:S01]  /*6ba0*/  HMMA.16816.F32 R160, R176, R166, R160 ;  /* 0x000000a6b0a0723c */ /* 0x000fe200000018a0 */
[----:B------:R-:W-:-:S02]  /*6bb0*/  FADD.FTZ R3, R222, R7 ;  /* 0x00000007de037221 */ /* 0x000fc40000010000 */
[----:B------:R-:W-:Y:S02]  /*6bc0*/  FADD.FTZ R0, R252, R6 ;  /* 0x00000006fc007221 */ /* 0x000fe40000010000 */
[----:B------:R-:W-:Y:S02]  /*6bd0*/  FADD.FTZ R6, R211, R5 ;  /* 0x00000005d3067221 */ /* 0x000fe40000010000 */
[----:B------:R-:W-:Y:S01]  /*6be0*/  FADD.FTZ R4, R212, R4 ;  /* 0x00000004d4047221 */ /* 0x000fe20000010000 */
[----:B------:R-:W-:Y:S01]  /*6bf0*/  HMMA.16816.F32 R124, R180, R132, R64 ;  /* 0x00000084b47c723c */ /* 0x000fe20000001840 */
[----:B------:R-:W-:Y:S02]  /*6c00*/  FADD.FTZ R5, R216, R3 ;  /* 0x00000003d8057221 */ /* 0x000fe40000010000 */
[----:B------:R-:W-:Y:S02]  /*6c10*/  FADD.FTZ R3, R251, R0 ;  /* 0x00000000fb037221 */ /* 0x000fe40000010000 */
[----:B------:R-:W-:-:S02]  /*6c20*/  FADD.FTZ R0, R198, R6 ;  /* 0x00000006c6007221 */ /* 0x000fc40000010000 */
        /* <DEDUP_REMOVED lines=31> */
[----:B------:R-:W-:Y:S01]  /*6e20*/  HMMA.16816.F32 R168, R180, R16, R44 ;  /* 0x00000010b4a8723c */ /* 0x000fe2000000182c */
        /* <DEDUP_REMOVED lines=54> */
[----:B------:R-:W-:Y:S01]  /*7190*/  FADD.FTZ R0, R23, R0 ;  /* 0x0000000017007221 */ /* 0x000fe20000010000 */
[----:B------:R1:W-:Y:S01]  /*71a0*/  STL [R1+0x18], R5 ;  /* 0x0000180501007387 */ /* 0x0003e20000100800 */
[----:B------:R-:W-:-:S03]  /*71b0*/  FADD.FTZ R3, R27, R3 ;  /* 0x000000031b037221 */ /* 0x000fc60000010000 */
[----:B------:R1:W-:Y:S04]  /*71c0*/  STL [R1+0x24], R4 ;  /* 0x0000240401007387 */ /* 0x0003e80000100800 */
[----:B------:R1:W-:Y:S04]  /*71d0*/  STL [R1+0x1c], R0 ;  /* 0x00001c0001007387 */ /* 0x0003e80000100800 */
[----:B------:R1:W-:Y:S01]  /*71e0*/  STL [R1+0x20], R3 ;  /* 0x0000200301007387 */ /* 0x0003e20000100800 */
[----:B------:R-:W-:Y:S05]  /*71f0*/  @!P0 BRA `(.L_x_32) ;  /* 0x000059e000008947 */ /* 0x000fea0003800000 */
[----:B------:R-:W2:Y:S01]  /*7200*/  LDL.LU R216, [R1+0x8] ;  /* 0x0000080001d87983 */ /* 0x000ea20000300800 */
[----:B------:R-:W-:Y:S01]  /*7210*/  IMAD.MOV.U32 R116, RZ, RZ, R69 ;  /* 0x000000ffff747224 */ /* 0x000fe200078e0045 */
[----:B------:R-:W-:Y:S01]  /*7220*/  MOV R118, R2 ;  /* 0x0000000200767202 */ /* 0x000fe20000000f00 */
[----:B-1----:R-:W-:Y:S01]  /*7230*/  IMAD.MOV.U32 R3, RZ, RZ, R70 ;  /* 0x000000ffff037224 */ /* 0x002fe200078e0046 */
[----:B------:R-:W3:Y:S01]  /*7240*/  LDL.LU.64 R82, [R1] ;  /* 0x0000000001527983 */ /* 0x000ee20000300a00 */
[----:B------:R-:W-:-:S03]  /*7250*/  IMAD.MOV.U32 R117, RZ, RZ, R68 ;  /* 0x000000ffff757224 */ /* 0x000fc600078e0044 */
[----:B------:R-:W4:Y:S01]  /*7260*/  LDL.LU.64 R222, [R1+0x10] ;  /* 0x0000100001de7983 */ /* 0x000f220000300a00 */
[----:B--2---:R-:W-:Y:S02]  /*7270*/  IADD3 R242, R216, -0x2, RZ ;  /* 0xfffffffed8f27810 */ /* 0x004fe40007ffe0ff */
[----:B---3--:R-:W-:Y:S02]  /*7280*/  MOV R5, R83 ;  /* 0x0000005300057202 */ /* 0x008fe40000000f00 */
[----:B----4-:R-:W-:-:S05]  /*7290*/  MOV R4, R222 ;  /* 0x000000de00047202 */ /* 0x010fca0000000f00 */
[----:B------:R1:W-:Y:S02]  /*72a0*/  STL.64 [R1+0x28], R4 ;  /* 0x0000280401007387 */ /* 0x0003e40000100a00 */
.L_x_33:
        /* <DEDUP_REMOVED lines=78> */
[C---:B-1----:R-:W-:Y:S07]  /*7790*/  HMMA.16816.F32 R88, R108.reuse, R96, RZ ;  /* 0x000000606c58723c */ /* 0x042fee00000018ff */
[----:B------:R-:W-:Y:S01]  /*77a0*/  IADD3 R96, P0, R102, UR7, RZ ;  /* 0x0000000766607c10 */ /* 0x000fe2000ff1e0ff */
[-C--:B--2---:R-:W-:Y:S04]  /*77b0*/  HMMA.16816.F32 R92, R108, R98.reuse, RZ ;  /* 0x000000626c5c723c */ /* 0x084fe800000018ff */
[----:B------:R-:W-:Y:S02]  /*77c0*/  IADD3.X R97, R103, UR5, RZ, P0, !PT ;  /* 0x0000000567617c10 */ /* 0x000fe400087fe4ff */
[----:B------:R-:W-:Y:S03]  /*77d0*/  IADD3 R100, P1, R96, UR7, RZ ;  /* 0x0000000760647c10 */ /* 0x000fe6000ff3e0ff */
[----:B------:R1:W-:Y:S03]  /*77e0*/  LDGSTS.E.BYPASS.LTC128B.128 [R241+0x2100], [R96.64], !P2 ;  /* 0x0210000060f17fae */ /* 0x0003e6000d101d48 */
[----:B------:R-:W-:Y:S02]  /*77f0*/  IADD3.X R101, R97, UR5, RZ, P1, !PT ;  /* 0x0000000561657c10 */ /* 0x000fe40008ffe4ff */
[----:B---3--:R-:W-:Y:S03]  /*7800*/  IADD3 R102, P0, R100, UR7, RZ ;  /* 0x0000000764667c10 */ /* 0x008fe6000ff1e0ff */
[----:B------:R2:W-:Y:S01]  /*7810*/  LDGSTS.E.BYPASS.LTC128B.128 [R241+0x2900], [R100.64], !P2 ;  /* 0x0290000064f17fae */ /* 0x0005e2000d101d48 */
[----:B------:R-:W-:Y:S02]  /*7820*/  IADD3.X R103, R101, UR5, RZ, P0, !PT ;  /* 0x0000000565677c10 */ /* 0x000fe400087fe4ff */
[C---:B------:R-:W-:Y:S02]  /*7830*/  ISETP.GT.AND P0, PT, R242.reuse, RZ, PT ;  /* 0x000000fff200720c */ /* 0x040fe40003f04270 */
[----:B------:R-:W-:Y:S03]  /*7840*/  IADD3 R242, R242, -0x1, RZ ;  /* 0xfffffffff2f27810 */ /* 0x000fe60007ffe0ff */
[----:B------:R2:W-:Y:S08]  /*7850*/  LDGSTS.E.BYPASS.LTC128B.128 [R241+0x3100], [R102.64], !P2 ;  /* 0x0310000066f17fae */ /* 0x0005f0000d101d48 */
[----:B------:R-:W0:Y:S01]  /*7860*/  LDGDEPBAR ;  /* 0x00000000000079af */ /* 0x000e220000000000 */
[C---:B-1----:R-:W-:Y:S08]  /*7870*/  HMMA.16816.F32 R96, R112.reuse, R98, RZ ;  /* 0x000000627060723c */ /* 0x042ff000000018ff */
[-C--:B--2---:R-:W-:Y:S08]  /*7880*/  HMMA.16816.F32 R100, R112, R184.reuse, RZ ;  /* 0x000000b87064723c */ /* 0x084ff000000018ff */
        /* <DEDUP_REMOVED lines=53> */
[C---:B------:R-:W-:Y:S01]  /*7be0*/  HMMA.16816.F32 R48, R184.reuse, R190, R48 ;  /* 0x000000beb830723c */ /* 0x040fe20000001830 */
[----:B------:R-:W3:Y:S07]  /*7bf0*/  LDSM.16.M88.4 R188, [R232+0x9100] ;  /* 0x00910000e8bc783b */ /* 0x000eee0000000200 */
[-C--:B------:R-:W-:Y:S08]  /*7c00*/  HMMA.16816.F32 R52, R184, R196.reuse, R52 ;  /* 0x000000c4b834723c */ /* 0x080ff00000001834 */
[C---:B------:R-:W-:Y:S08]  /*7c10*/  HMMA.16816.F32 R56, R200.reuse, R196, R56 ;  /* 0x000000c4c838723c */ /* 0x040ff00000001838 */
[-C--:B------:R-:W-:Y:S08]  /*7c20*/  HMMA.16816.F32 R60, R200, R198.reuse, R60 ;  /* 0x000000c6c83c723c */ /* 0x080ff0000000183c */
[C---:B------:R-:W-:Y:S08]  /*7c30*/  HMMA.16816.F32 R64, R184.reuse, R198, R64 ;  /* 0x000000c6b840723c */ /* 0x040ff00000001840 */
        /* <DEDUP_REMOVED lines=11> */
[----:B------:R-:W-:Y:S08]  /*7cf0*/  HMMA.16816.F32 R112, R184, R214, R112 ;  /* 0x000000d6b870723c */ /* 0x000ff00000001870 */
[-C--:B--2---:R-:W-:Y:S08]  /*7d00*/  HMMA.16816.F32 R4, R204, R216.reuse, R4 ;  /* 0x000000d8cc04723c */ /* 0x084ff00000001804 */
        /* <DEDUP_REMOVED lines=72> */
[----:B------:R-:W1:Y:S01]  /*8190*/  MUFU.TANH R34, R34 ;  /* 0x0000002200227308 */ /* 0x000e620000002400 */
        /* <DEDUP_REMOVED lines=9> */
[----:B------:R-:W-:Y:S01]  /*8230*/  MUFU.TANH R28, R28 ;  /* 0x0000001c001c7308 */ /* 0x000fe20000002400 */
[C---:B------:R-:W-:Y:S01]  /*8240*/  HMMA.16816.F32 R64, R204.reuse, R6, R64 ;  /* 0x00000006cc40723c */ /* 0x040fe20000001840 */
[----:B------:R-:W1:Y:S03]  /*8250*/  LDSM.16.M88.4 R4, [R228+0x2800] ;  /* 0x00280000e404783b */ /* 0x000e660000000200 */
[----:B------:R-:W-:Y:S02]  /*8260*/  FMUL.FTZ R54, R54, c[0x0][0x320] ;  /* 0x0000c80036367a20 */ /* 0x000fe40000410000 */
[----:B------:R-:W-:Y:S02]  /*8270*/  FMUL.FTZ R52, R52, c[0x0][0x320] ;  /* 0x0000c80034347a20 */ /* 0x000fe40000410000 */
[----:B------:R-:W-:Y:S01]  /*8280*/  FMUL.FTZ R55, R55, c[0x0][0x320] ;  /* 0x0000c80037377a20 */ /* 0x000fe20000410000 */
[----:B------:R-:W1:Y:S01]  /*8290*/  MUFU.TANH R32, R32 ;  /* 0x0000002000207308 */ /* 0x000e620000002400 */
        /* <DEDUP_REMOVED lines=27> */
[-C--:B------:R-:W-:Y:S01]  /*8450*/  HMMA.16816.F32 R92, R188, R6.reuse, R92 ;  /* 0x00000006bc5c723c */ /* 0x080fe2000000185c */
[----:B------:R-:W-:Y:S03]  /*8460*/  MUFU.TANH R198, R38 ;  /* 0x0000002600c67308 */ /* 0x000fe60000002400 */
[----:B------:R-:W-:Y:S02]  /*8470*/  FMUL.FTZ R40, R40, c[0x0][0x320] ;  /* 0x0000c80028287a20 */ /* 0x000fe40000410000 */
[----:B------:R-:W-:Y:S02]  /*8480*/  FMUL.FTZ R81, R81, c[0x0][0x320] ;  /* 0x0000c80051517a20 */ /* 0x000fe40000410000 */
[C---:B------:R-:W-:Y:S03]  /*8490*/  HMMA.16816.F32 R96, R204.reuse, R6, R96 ;  /* 0x00000006cc60723c */ /* 0x040fe60000001860 */
[----:B------:R-:W-:Y:S01]  /*84a0*/  MUFU.TANH R194, R26 ;  /* 0x0000001a00c27308 */ /* 0x000fe20000002400 */
[----:B------:R-:W-:Y:S02]  /*84b0*/  FMUL.FTZ R82, R82, c[0x0][0x320] ;  /* 0x0000c80052527a20 */ /* 0x000fe40000410000 */
[----:B------:R-:W-:Y:S01]  /*84c0*/  FMUL.FTZ R83, R83, c[0x0][0x320] ;  /* 0x0000c80053537a20 */ /* 0x000fe20000410000 */
[----:B-1----:R-:W-:Y:S01]  /*84d0*/  FMNMX.FTZ R70, R184, R0, !PT ;  /* 0x00000000b8467209 */ /* 0x002fe20007810000 */
[----:B------:R-:W-:Y:S01]  /*84e0*/  FMUL.FTZ R84, R84, c[0x0][0x320] ;  /* 0x0000c80054547a20 */ /* 0x000fe20000410000 */
[----:B------:R-:W-:Y:S01]  /*84f0*/  FMNMX.FTZ R0, R186, R2, !PT ;  /* 0x00000002ba007209 */ /* 0x000fe20007810000 */
[-C--:B--2---:R-:W-:Y:S03]  /*8500*/  HMMA.16816.F32 R100, R204, R8.reuse, R100 ;  /* 0x00000008cc64723c */ /* 0x084fe60000001864 */
[----:B------:R-:W1:Y:S01]  /*8510*/  MUFU.TANH R26, R36 ;  /* 0x00000024001a7308 */ /* 0x000e620000002400 */
[----:B---3--:R-:W-:Y:S01]  /*8520*/  FMNMX.FTZ R2, R192, R4, !PT ;  /* 0x00000004c0027209 */ /* 0x008fe20007810000 */
[----:B------:R-:W-:Y:S01]  /*8530*/  FMUL.FTZ R80, R80, c[0x0][0x320] ;  /* 0x0000c80050507a20 */ /* 0x000fe20000410000 */
[----:B------:R-:W-:Y:S01]  /*8540*/  FMNMX.FTZ R0, R18, R0, !PT ;  /* 0x0000000012007209 */ /* 0x000fe20007810000 */
[----:B------:R-:W-:Y:S01]  /*8550*/  FMUL.FTZ R94, R94, c[0x0][0x320] ;  /* 0x0000c8005e5e7a20 */ /* 0x000fe20000410000 */
[----:B------:R-:W-:Y:S01]  /*8560*/  FMNMX.FTZ R70, R16, R70, !PT ;  /* 0x0000004610467209 */ /* 0x000fe20007810000 */
[----:B------:R-:W-:Y:S01]  /*8570*/  FMUL.FTZ R95, R95, c[0x0][0x320] ;  /* 0x0000c8005f5f7a20 */ /* 0x000fe20000410000 */
[C---:B------:R-:W-:Y:S03]  /*8580*/  HMMA.16816.F32 R104, R188.reuse, R8, R104 ;  /* 0x00000008bc68723c */ /* 0x040fe60000001868 */
[----:B------:R2:W-:Y:S01]  /*8590*/  MUFU.TANH R201, R39 ;  /* 0x0000002700c97308 */ /* 0x0005e20000002400 */
[----:B------:R-:W-:Y:S01]  /*85a0*/  FMNMX.FTZ R2, R12, R2, !PT ;  /* 0x000000020c027209 */ /* 0x000fe20007810000 */
[----:B------:R-:W-:Y:S01]  /*85b0*/  FMUL.FTZ R86, R86, c[0x0][0x320] ;  /* 0x0000c80056567a20 */ /* 0x000fe20000410000 */
[----:B------:R-:W-:Y:S01]  /*85c0*/  FMNMX.FTZ R0, R19, R0, !PT ;  /* 0x0000000013007209 */ /* 0x000fe20007810000 */
[----:B------:R-:W-:Y:S01]  /*85d0*/  FMUL.FTZ R87, R87, c[0x0][0x320] ;  /* 0x0000c80057577a20 */ /* 0x000fe20000410000 */
[----:B------:R-:W-:Y:S01]  /*85e0*/  FMNMX.FTZ R2, R13, R2, !PT ;  /* 0x000000020d027209 */ /* 0x000fe20007810000 */
[-C--:B------:R-:W-:Y:S03]  /*85f0*/  HMMA.16816.F32 R108, R188, R10.reuse, R108 ;  /* 0x0000000abc6c723c */ /* 0x080fe6000000186c */
[----:B------:R-:W-:Y:S01]  /*8600*/  FMNMX.FTZ R4, R22, R0, !PT ;  /* 0x0000000016047209 */ /* 0x000fe20007810000 */
[----:B------:R-:W3:Y:S01]  /*8610*/  MUFU.TANH R208, R40 ;  /* 0x0000002800d07308 */ /* 0x000ee20000002400 */
[----:B------:R-:W-:Y:S01]  /*8620*/  FMUL.FTZ R48, R48, c[0x0][0x320] ;  /* 0x0000c80030307a20 */ /* 0x000fe20000410000 */
[----:B------:R-:W-:Y:S01]  /*8630*/  FMNMX.FTZ R70, R17, R70, !PT ;  /* 0x0000004611467209 */ /* 0x000fe20007810000 */
[----:B------:R-:W-:Y:S01]  /*8640*/  FMUL.FTZ R85, R85, c[0x0][0x320] ;  /* 0x0000c80055557a20 */ /* 0x000fe20000410000 */
[----:B----4-:R-:W-:Y:S01]  /*8650*/  FMNMX.FTZ R4, R23, R4, !PT ;  /* 0x0000000417047209 */ /* 0x010fe20007810000 */
[----:B------:R-:W-:Y:S04]  /*8660*/  HMMA.16816.F32 R112, R204, R10, R112 ;  /* 0x0000000acc70723c */ /* 0x000fe80000001870 */
[----:B------:R-:W-:Y:S01]  /*8670*/  FMNMX.FTZ R70, R20, R70, !PT ;  /* 0x0000004614467209 */ /* 0x000fe20007810000 */
[----:B------:R-:W-:Y:S01]  /*8680*/  MUFU.TANH R193, R27 ;  /* 0x0000001b00c17308 */ /* 0x000fe20000002400 */
[----:B------:R-:W-:Y:S01]  /*8690*/  FMUL.FTZ R98, R98, c[0x0][0x320] ;  /* 0x0000c80062627a20 */ /* 0x000fe20000410000 */
[----:B------:R-:W-:Y:S01]  /*86a0*/  FMNMX.FTZ R4, R34, R4, !PT ;  /* 0x0000000422047209 */ /* 0x000fe20007810000 */
[----:B------:R-:W-:Y:S01]  /*86b0*/  FMUL.FTZ R96, R96, c[0x0][0x320] ;  /* 0x0000c80060607a20 */ /* 0x000fe20000410000 */
[----:B--2---:R-:W2:Y:S03]  /*86c0*/  LDL.64 R38, [R1+0x38] ;  /* 0x0000380001267983 */ /* 0x004ea60000100a00 */
[----:B------:R-:W-:Y:S01]  /*86d0*/  FMNMX.FTZ R70, R21, R70, !PT ;  /* 0x0000004615467209 */ /* 0x000fe20007810000 */
[----:B------:R-:W-:Y:S01]  /*86e0*/  FMUL.FTZ R99, R99, c[0x0][0x320] ;  /* 0x0000c80063637a20 */ /* 0x000fe20000410000 */
[----:B------:R-:W-:Y:S01]  /*86f0*/  FMNMX.FTZ R0, R24, R2, !PT ;  /* 0x0000000218007209 */ /* 0x000fe20007810000 */
[----:B------:R4:W4:Y:S01]  /*8700*/  MUFU.TANH R27, R37 ;  /* 0x00000025001b7308 */ /* 0x0009220000002400 */
        /* <DEDUP_REMOVED lines=9> */
[----:B------:R-:W4:Y:S01]  /*87a0*/  MUFU.TANH R50, R50 ;  /* 0x0000003200327308 */ /* 0x000f220000002400 */
[----:B------:R-:W-:Y:S01]  /*87b0*/  FMUL.FTZ R89, R89, c[0x0][0x320] ;  /* 0x0000c80059597a20 */ /* 0x000fe20000410000 */
[----:B-1----:R-:W-:Y:S01]  /*87c0*/  FMNMX.FTZ R70, R26, R70, !PT ;  /* 0x000000461a467209 */ /* 0x002fe20007810000 */
[----:B------:R-:W-:Y:S01]  /*87d0*/  FMUL.FTZ R115, R115, c[0x0][0x320] ;  /* 0x0000c80073737a20 */ /* 0x000fe20000410000 */
[----:B------:R-:W-:Y:S01]  /*87e0*/  FMNMX.FTZ R4, R35, R4, !PT ;  /* 0x0000000423047209 */ /* 0x000fe20007810000 */
[----:B------:R-:W-:Y:S01]  /*87f0*/  FMUL.FTZ R92, R92, c[0x0][0x320] ;  /* 0x0000c8005c5c7a20 */ /* 0x000fe20000410000 */
[----:B------:R-:W-:Y:S01]  /*8800*/  FMNMX.FTZ R0, R29, R0, !PT ;  /* 0x000000001d007209 */ /* 0x000fe20007810000 */
[----:B------:R-:W-:Y:S01]  /*8810*/  FMUL.FTZ R93, R93, c[0x0][0x320] ;  /* 0x0000c8005d5d7a20 */ /* 0x000fe20000410000 */
[----:B------:R-:W-:Y:S01]  /*8820*/  FMNMX.FTZ R4, R198, R4, !PT ;  /* 0x00000004c6047209 */ /* 0x000fe20007810000 */
[----:B------:R-:W-:Y:S01]  /*8830*/  FMUL.FTZ R105, R105, c[0x0][0x320] ;  /* 0x0000c80069697a20 */ /* 0x000fe20000410000 */
[----:B------:R-:W1:Y:S01]  /*8840*/  MUFU.TANH R48, R48 ;  /* 0x0000003000307308 */ /* 0x000e620000002400 */
[----:B------:R-:W-:Y:S01]  /*8850*/  FMUL.FTZ R90, R90, c[0x0][0x320] ;  /* 0x0000c8005a5a7a20 */ /* 0x000fe20000410000 */
[----:B---3--:R-:W-:Y:S01]  /*8860*/  FMNMX.FTZ R2, R208, R0, !PT ;  /* 0x00000000d0027209 */ /* 0x008fe20007810000 */
[----:B------:R-:W-:Y:S01]  /*8870*/  FMUL.FTZ R91, R91, c[0x0][0x320] ;  /* 0x0000c8005b5b7a20 */ /* 0x000fe20000410000 */
[----:B----4-:R-:W-:Y:S01]  /*8880*/  MOV R37, c[0x0][0x1e0] ;  /* 0x0000780000257a02 */ /* 0x010fe20000000f00 */
[----:B------:R-:W-:Y:S01]  /*8890*/  FMUL.FTZ R106, R106, c[0x0][0x320] ;  /* 0x0000c8006a6a7a20 */ /* 0x000fe20000410000 */
[----:B------:R-:W-:Y:S01]  /*88a0*/  FMNMX.FTZ R0, R201, R4, !PT ;  /* 0x00000004c9007209 */ /* 0x000fe20007810000 */
[----:B------:R-:W-:Y:S01]  /*88b0*/  FMUL.FTZ R107, R107, c[0x0][0x320] ;  /* 0x0000c8006b6b7a20 */ /* 0x000fe20000410000 */
[----:B------:R-:W-:Y:S01]  /*88c0*/  FMNMX.FTZ R4, R196, R118, !PT ;  /* 0x00000076c4047209 */ /* 0x000fe20007810000 */
[----:B------:R-:W-:Y:S01]  /*88d0*/  FMUL.FTZ R72, R72, c[0x0][0x320] ;  /* 0x0000c80048487a20 */ /* 0x000fe20000410000 */
[----:B------:R-:W3:Y:S01]  /*88e0*/  MUFU.TANH R51, R51 ;  /* 0x0000003300337308 */ /* 0x000ee20000002400 */
[----:B------:R-:W-:Y:S01]  /*88f0*/  FMNMX.FTZ R70, R27, R70, !PT ;  /* 0x000000461b467209 */ /* 0x000fe20007810000 */
[----:B------:R-:W-:Y:S01]  /*8900*/  FMUL.FTZ R73, R73, c[0x0][0x320] ;  /* 0x0000c80049497a20 */ /* 0x000fe20000410000 */
[----:B------:R-:W-:Y:S01]  /*8910*/  FMNMX.FTZ R4, R195, R4, !PT ;  /* 0x00000004c3047209 */ /* 0x000fe20007810000 */
[----:B------:R-:W-:Y:S01]  /*8920*/  FMUL.FTZ R101, R101, c[0x0][0x320] ;  /* 0x0000c80065657a20 */ /* 0x000fe20000410000 */
[----:B------:R-:W-:Y:S01]  /*8930*/  FMNMX.FTZ R0, R50, R0, !PT ;  /* 0x0000000032007209 */ /* 0x000fe20007810000 */
[----:B------:R-:W-:Y:S02]  /*8940*/  FMUL.FTZ R102, R102, c[0x0][0x320] ;  /* 0x0000c80066667a20 */ /* 0x000fe40000410000 */
[----:B------:R-:W-:Y:S02]  /*8950*/  FMUL.FTZ R103, R103, c[0x0][0x320] ;  /* 0x0000c80067677a20 */ /* 0x000fe40000410000 */
[----:B------:R-:W4:Y:S01]  /*8960*/  MUFU.TANH R49, R49 ;  /* 0x0000003100317308 */ /* 0x000f220000002400 */
[----:B------:R-:W-:Y:S02]  /*8970*/  FMUL.FTZ R58, R58, c[0x0][0x320] ;  /* 0x0000c8003a3a7a20 */ /* 0x000fe40000410000 */
[----:B------:R-:W-:Y:S01]  /*8980*/  FMUL.FTZ R108, R108, c[0x0][0x320] ;  /* 0x0000c8006c6c7a20 */ /* 0x000fe20000410000 */
[----:B-1----:R-:W-:Y:S01]  /*8990*/  FMNMX.FTZ R70, R48, R70, !PT ;  /* 0x0000004630467209 */ /* 0x002fe20007810000 */
[----:B------:R-:W-:Y:S02]  /*89a0*/  FMUL.FTZ R78, R78, c[0x0][0x320] ;  /* 0x0000c8004e4e7a20 */ /* 0x000fe40000410000 */
[----:B------:R-:W-:Y:S02]  /*89b0*/  FMUL.FTZ R43, R43, c[0x0][0x320] ;  /* 0x0000c8002b2b7a20 */ /* 0x000fe40000410000 */
[----:B------:R-:W-:Y:S01]  /*89c0*/  FMUL.FTZ R64, R64, c[0x0][0x320] ;  /* 0x0000c80040407a20 */ /* 0x000fe20000410000 */
[----:B------:R-:W1:Y:S01]  /*89d0*/  MUFU.TANH R249, R54 ;  /* 0x0000003600f97308 */ /* 0x000e620000002400 */
[----:B------:R-:W-:Y:S02]  /*89e0*/  FMUL.FTZ R41, R41, c[0x0][0x320] ;  /* 0x0000c80029297a20 */ /* 0x000fe40000410000 */
[----:B------:R-:W-:Y:S01]  /*89f0*/  FMUL.FTZ R67, R67, c[0x0][0x320] ;  /* 0x0000c80043437a20 */ /* 0x000fe20000410000 */
[----:B---3--:R-:W-:Y:S01]  /*8a00*/  FMNMX.FTZ R0, R51, R0, !PT ;  /* 0x0000000033007209 */ /* 0x008fe20007810000 */
[----:B------:R-:W-:Y:S02]  /*8a10*/  FMUL.FTZ R65, R65, c[0x0][0x320] ;  /* 0x0000c80041417a20 */ /* 0x000fe40000410000 */
[----:B------:R-:W-:Y:S02]  /*8a20*/  FMUL.FTZ R59, R59, c[0x0][0x320] ;  /* 0x0000c8003b3b7a20 */ /* 0x000fe40000410000 */
[----:B------:R-:W-:Y:S01]  /*8a30*/  FMUL.FTZ R68, R68, c[0x0][0x320] ;  /* 0x0000c80044447a20 */ /* 0x000fe20000410000 */
[----:B------:R-:W3:Y:S01]  /*8a40*/  MUFU.TANH R215, R52 ;  /* 0x0000003400d77308 */ /* 0x000ee20000002400 */
[----:B------:R-:W-:Y:S02]  /*8a50*/  FMUL.FTZ R46, R46, c[0x0][0x320] ;  /* 0x0000c8002e2e7a20 */ /* 0x000fe40000410000 */
[----:B------:R-:W-:Y:S01]  /*8a60*/  FMUL.FTZ R56, R56, c[0x0][0x320] ;  /* 0x0000c80038387a20 */ /* 0x000fe20000410000 */
[----:B----4-:R-:W-:Y:S01]  /*8a70*/  FMNMX.FTZ R70, R49, R70, !PT ;  /* 0x0000004631467209 */ /* 0x010fe20007810000 */
[----:B------:R-:W-:Y:S02]  /*8a80*/  FMUL.FTZ R71, R71, c[0x0][0x320] ;  /* 0x0000c80047477a20 */ /* 0x000fe40000410000 */
[----:B------:R-:W-:Y:S02]  /*8a90*/  FMUL.FTZ R69, R69, c[0x0][0x320] ;  /* 0x0000c80045457a20 */ /* 0x000fe40000410000 */
[----:B------:R-:W-:Y:S01]  /*8aa0*/  FMUL.FTZ R60, R60, c[0x0][0x320] ;  /* 0x0000c8003c3c7a20 */ /* 0x000fe20000410000 */
[----:B------:R-:W4:Y:S01]  /*8ab0*/  MUFU.TANH R221, R55 ;  /* 0x0000003700dd7308 */ /* 0x000f220000002400 */
[----:B------:R-:W-:Y:S02]  /*8ac0*/  FMUL.FTZ R112, R112, c[0x0][0x320] ;  /* 0x0000c80070707a20 */ /* 0x000fe40000410000 */
[----:B------:R-:W-:Y:S01]  /*8ad0*/  FMUL.FTZ R113, R113, c[0x0][0x320] ;  /* 0x0000c80071717a20 */ /* 0x000fe20000410000 */
[----:B-1----:R-:W-:Y:S01]  /*8ae0*/  FMNMX.FTZ R0, R249, R0, !PT ;  /* 0x00000000f9007209 */ /* 0x002fe20007810000 */
[----:B------:R-:W-:Y:S02]  /*8af0*/  FMUL.FTZ R74, R74, c[0x0][0x320] ;  /* 0x0000c8004a4a7a20 */ /* 0x000fe40000410000 */
[----:B------:R-:W-:Y:S03]  /*8b00*/  FMUL.FTZ R109, R109, c[0x0][0x320] ;  /* 0x0000c8006d6d7a20 */ /* 0x000fe60000410000 */
[----:B------:R1:W1:Y:S01]  /*8b10*/  MUFU.TANH R218, R53 ;  /* 0x0000003500da7308 */ /* 0x0002620000002400 */
[----:B---3--:R-:W-:Y:S09]  /*8b20*/  FMNMX.FTZ R70, R215, R70, !PT ;  /* 0x00000046d7467209 */ /* 0x008ff20007810000 */
[----:B------:R-:W3:Y:S01]  /*8b30*/  MUFU.TANH R223, R66 ;  /* 0x0000004200df7308 */ /* 0x000ee20000002400 */
[----:B----4-:R-:W-:Y:S09]  /*8b40*/  FMNMX.FTZ R0, R221, R0, !PT ;  /* 0x00000000dd007209 */ /* 0x010ff20007810000 */
[----:B------:R-:W4:Y:S01]  /*8b50*/  MUFU.TANH R212, R64 ;  /* 0x0000004000d47308 */ /* 0x000f220000002400 */
[----:B-1----:R-:W2:Y:S01]  /*8b60*/  LDL.64 R52, [R1+0x30] ;  /* 0x0000300001347983 */ /* 0x002ea20000100a00 */
[----:B------:R-:W-:Y:S08]  /*8b70*/  FMNMX.FTZ R70, R218, R70, !PT ;  /* 0x00000046da467209 */ /* 0x000ff00007810000 */
[----:B------:R-:W1:Y:S01]  /*8b80*/  MUFU.TANH R203, R41 ;  /* 0x0000002900cb7308 */ /* 0x000e620000002400 */
[----:B---3--:R-:W-:Y:S09]  /*8b90*/  FMNMX.FTZ R0, R223, R0, !PT ;  /* 0x00000000df007209 */ /* 0x008ff20007810000 */
[----:B------:R-:W-:Y:S01]  /*8ba0*/  MUFU.TANH R216, R43 ;  /* 0x0000002b00d87308 */ /* 0x000fe20000002400 */
[----:B----4-:R-:W-:Y:S09]  /*8bb0*/  FMNMX.FTZ R70, R212, R70, !PT ;  /* 0x00000046d4467209 */ /* 0x010ff20007810000 */
[----:B------:R-:W3:Y:S01]  /*8bc0*/  MUFU.TANH R43, R67 ;  /* 0x00000043002b7308 */ /* 0x000ee20000002400 */
[----:B-1----:R-:W-:Y:S09]  /*8bd0*/  FMNMX.FTZ R2, R203, R2, !PT ;  /* 0x00000002cb027209 */ /* 0x002ff20007810000 */
[----:B------:R-:W1:Y:S10]  /*8be0*/  MUFU.TANH R211, R65 ;  /* 0x0000004100d37308 */ /* 0x000e740000002400 */
[----:B------:R-:W4:Y:S01]  /*8bf0*/  MUFU.TANH R209, R44 ;  /* 0x0000002c00d17308 */ /* 0x000f220000002400 */
[----:B---3--:R-:W-:Y:S04]  /*8c00*/  FMNMX.FTZ R0, R43, R0, !PT ;  /* 0x000000002b007209 */ /* 0x008fe80007810000 */
[----:B------:R-:W-:Y:S05]  /*8c10*/  FMNMX.FTZ R0, R240, R0, !PT ;  /* 0x00000000f0007209 */ /* 0x000fea0007810000 */
[----:B------:R-:W-:Y:S01]  /*8c20*/  MUFU.TANH R248, R59 ;  /* 0x0000003b00f87308 */ /* 0x000fe20000002400 */
[----:B-1----:R-:W-:Y:S09]  /*8c30*/  FMNMX.FTZ R70, R211, R70, !PT ;  /* 0x00000046d3467209 */ /* 0x002ff20007810000 */
[----:B------:R-:W1:Y:S01]  /*8c40*/  MUFU.TANH R59, R68 ;  /* 0x00000044003b7308 */ /* 0x000e620000002400 */
[----:B----4-:R-:W-:Y:S09]  /*8c50*/  FMNMX.FTZ R2, R209, R2, !PT ;  /* 0x00000002d1027209 */ /* 0x010ff20007810000 */
[----:B------:R-:W3:Y:S10]  /*8c60*/  MUFU.TANH R210, R45 ;  /* 0x0000002d00d27308 */ /* 0x000ef40000002400 */
[----:B------:R-:W4:Y:S01]  /*8c70*/  MUFU.TANH R250, R71 ;  /* 0x0000004700fa7308 */ /* 0x000f220000002400 */
[----:B-1----:R-:W-:Y:S09]  /*8c80*/  FMNMX.FTZ R70, R59, R70, !PT ;  /* 0x000000463b467209 */ /* 0x002ff20007810000 */
[----:B------:R-:W-:Y:S01]  /*8c90*/  MUFU.TANH R214, R46 ;  /* 0x0000002e00d67308 */ /* 0x000fe20000002400 */
[----:B---3--:R-:W-:Y:S09]  /*8ca0*/  FMNMX.FTZ R2, R210, R2, !PT ;  /* 0x00000002d2027209 */ /* 0x008ff20007810000 */
        /* <DEDUP_REMOVED lines=10> */
[----:B------:R3:W-:Y:S01]  /*8d50*/  MUFU.TANH R236, R84 ;  /* 0x0000005400ec7308 */ /* 0x0007e20000002400 */
[----:B-1----:R-:W-:Y:S09]  /*8d60*/  FMNMX.FTZ R0, R81, R0, !PT ;  /* 0x0000000051007209 */ /* 0x002ff20007810000 */
[----:B------:R-:W1:Y:S10]  /*8d70*/  MUFU.TANH R14, R14 ;  /* 0x0000000e000e7308 */ /* 0x000e740000002400 */
[----:B------:R-:W4:Y:S01]  /*8d80*/  MUFU.TANH R239, R80 ;  /* 0x0000005000ef7308 */ /* 0x000f220000002400 */
[----:B---3--:R-:W-:Y:S04]  /*8d90*/  MOV R84, R246 ;  /* 0x000000f600547202 */ /* 0x008fe80000000f00 */
[----:B------:R-:W-:Y:S05]  /*8da0*/  FMNMX.FTZ R0, R84, R0, !PT ;  /* 0x0000000054007209 */ /* 0x000fea0007810000 */
[----:B------:R-:W3:Y:S01]  /*8db0*/  MUFU.TANH R237, R86 ;  /* 0x0000005600ed7308 */ /* 0x000ee20000002400 */
[----:B-1----:R-:W-:Y:S09]  /*8dc0*/  FMNMX.FTZ R4, R14, R4, !PT ;  /* 0x000000040e047209 */ /* 0x002ff20007810000 */
[----:B------:R-:W1:Y:S01]  /*8dd0*/  MUFU.TANH R15, R15 ;  /* 0x0000000f000f7308 */ /* 0x000e620000002400 */
[----:B----4-:R-:W-:Y:S04]  /*8de0*/  FMNMX.FTZ R70, R239, R70, !PT ;  /* 0x00000046ef467209 */ /* 0x010fe80007810000 */
[----:B------:R-:W-:Y:S05]  /*8df0*/  FMNMX.FTZ R70, R57, R70, !PT ;  /* 0x0000004639467209 */ /* 0x000fea0007810000 */
[----:B------:R-:W-:Y:S01]  /*8e00*/  MUFU.TANH R217, R47 ;  /* 0x0000002f00d97308 */ /* 0x000fe20000002400 */
[----:B------:R-:W-:Y:S02]  /*8e10*/  FMNMX.FTZ R70, R236, R70, !PT ;  /* 0x00000046ec467209 */ /* 0x000fe40007810000 */
[----:B---3--:R-:W-:Y:S04]  /*8e20*/  MOV R205, R237 ;  /* 0x000000ed00cd7202 */ /* 0x008fe80000000f00 */
[----:B------:R-:W-:Y:S03]  /*8e30*/  FMNMX.FTZ R0, R205, R0, !PT ;  /* 0x00000000cd007209 */ /* 0x000fe60007810000 */
[----:B------:R-:W3:Y:S01]  /*8e40*/  MUFU.TANH R60, R60 ;  /* 0x0000003c003c7308 */ /* 0x000ee20000002400 */
[----:B-1----:R-:W-:Y:S04]  /*8e50*/  FMNMX.FTZ R4, R15, R4, !PT ;  /* 0x000000040f047209 */ /* 0x002fe80007810000 */
[----:B------:R-:W-:Y:S05]  /*8e60*/  FMNMX.FTZ R4, R194, R4, !PT ;  /* 0x00000004c2047209 */ /* 0x000fea0007810000 */
[----:B------:R-:W1:Y:S01]  /*8e70*/  MUFU.TANH R119, R61 ;  /* 0x0000003d00777308 */ /* 0x000e620000002400 */
[----:B------:R-:W-:Y:S09]  /*8e80*/  FMNMX.FTZ R4, R193, R4, !PT ;  /* 0x00000004c1047209 */ /* 0x000ff20007810000 */
[----:B------:R1:W-:Y:S01]  /*8e90*/  MUFU.TANH R47, R63 ;  /* 0x0000003f002f7308 */ /* 0x0003e20000002400 */
[----:B---3--:R-:W-:Y:S09]  /*8ea0*/  FMNMX.FTZ R2, R60, R2, !PT ;  /* 0x000000023c027209 */ /* 0x008ff20007810000 */
[----:B------:R-:W3:Y:S10]  /*8eb0*/  MUFU.TANH R233, R76 ;  /* 0x0000004c00e97308 */ /* 0x000ef40000002400 */
[----:B------:R-:W4:Y:S01]  /*8ec0*/  MUFU.TANH R234, R72 ;  /* 0x0000004800ea7308 */ /* 0x000f220000002400 */
[----:B-1----:R-:W-:Y:S04]  /*8ed0*/  MOV R63, R119 ;  /* 0x00000077003f7202 */ /* 0x002fe80000000f00 */
[----:B------:R-:W-:Y:S05]  /*8ee0*/  FMNMX.FTZ R2, R63, R2, !PT ;  /* 0x000000023f027209 */ /* 0x000fea0007810000 */
[----:B------:R-:W1:Y:S01]  /*8ef0*/  MUFU.TANH R231, R87 ;  /* 0x0000005700e77308 */ /* 0x000e620000002400 */
[----:B---3--:R-:W-:Y:S09]  /*8f00*/  MOV R206, R233 ;  /* 0x000000e900ce7202 */ /* 0x008ff20000000f00 */
[----:B------:R-:W3:Y:S01]  /*8f10*/  MUFU.TANH R220, R85 ;  /* 0x0000005500dc7308 */ /* 0x000ee20000002400 */
[----:B----4-:R-:W-:Y:S04]  /*8f20*/  MOV R207, R234 ;  /* 0x000000ea00cf7202 */ /* 0x010fe80000000f00 */
[----:B------:R-:W-:Y:S05]  /*8f30*/  FMNMX.FTZ R2, R207, R2, !PT ;  /* 0x00000002cf027209 */ /* 0x000fea0007810000 */
[----:B------:R-:W4:Y:S01]  /*8f40*/  MUFU.TANH R247, R73 ;  /* 0x0000004900f77308 */ /* 0x000f220000002400 */
[----:B-1----:R-:W-:Y:S09]  /*8f50*/  FMNMX.FTZ R0, R231, R0, !PT ;  /* 0x00000000e7007209 */ /* 0x002ff20007810000 */
[----:B------:R-:W1:Y:S01]  /*8f60*/  MUFU.TANH R98, R98 ;  /* 0x0000006200627308 */ /* 0x000e620000002400 */
[----:B---3--:R-:W-:Y:S09]  /*8f70*/  FMNMX.FTZ R70, R220, R70, !PT ;  /* 0x00000046dc467209 */ /* 0x008ff20007810000 */
[----:B------:R-:W3:Y:S01]  /*8f80*/  MUFU.TANH R30, R30 ;  /* 0x0000001e001e7308 */ /* 0x000ee20000002400 */
[----:B----4-:R-:W-:Y:S04]  /*8f90*/  MOV R83, R247 ;  /* 0x000000f700537202 */ /* 0x010fe80000000f00 */
[----:B------:R-:W-:Y:S05]  /*8fa0*/  FMNMX.FTZ R2, R83, R2, !PT ;  /* 0x0000000253027209 */ /* 0x000fea0007810000 */
[----:B------:R-:W4:Y:S01]  /*8fb0*/  MUFU.TANH R96, R96 ;  /* 0x0000006000607308 */ /* 0x000f220000002400 */
[----:B------:R-:W-:Y:S02]  /*8fc0*/  FMNMX.FTZ R2, R206, R2, !PT ;  /* 0x00000002ce027209 */ /* 0x000fe40007810000 */
[----:B-1----:R-:W-:Y:S07]  /*8fd0*/  FMNMX.FTZ R0, R98, R0, !PT ;  /* 0x0000000062007209 */ /* 0x002fee0007810000 */
        /* <DEDUP_REMOVED lines=8> */
[----:B------:R1:W3:Y:S01]  /*9060*/  MUFU.TANH R189, R101 ;  /* 0x0000006500bd7308 */ /* 0x0002e20000002400 */
[----:B----4-:R-:W-:Y:S09]  /*9070*/  FMNMX.FTZ R70, R97, R70, !PT ;  /* 0x0000004661467209 */ /* 0x010ff20007810000 */
[----:B------:R-:W4:Y:S10]  /*9080*/  MUFU.TANH R190, R102 ;  /* 0x0000006600be7308 */ /* 0x000f340000002400 */
[----:B------:R-:W2:Y:S01]  /*9090*/  MUFU.TANH R213, R42 ;  /* 0x0000002a00d57308 */ /* 0x000ea20000002400 */
[----:B-1----:R-:W-:Y:S04]  /*90a0*/  MOV R101, R235 ;  /* 0x000000eb00657202 */ /* 0x002fe80000000f00 */
[----:B------:R-:W-:Y:S05]  /*90b0*/  FMNMX.FTZ R70, R101, R70, !PT ;  /* 0x0000004665467209 */ /* 0x000fea0007810000 */
[----:B------:R-:W1:Y:S01]  /*90c0*/  MUFU.TANH R238, R77 ;  /* 0x0000004d00ee7308 */ /* 0x000e620000002400 */
[----:B---3--:R-:W-:Y:S02]  /*90d0*/  FMNMX.FTZ R70, R189, R70, !PT ;  /* 0x00000046bd467209 */ /* 0x008fe40007810000 */
[----:B----4-:R-:W-:Y:S07]  /*90e0*/  FMNMX.FTZ R0, R190, R0, !PT ;  /* 0x00000000be007209 */ /* 0x010fee0007810000 */
[----:B------:R-:W3:Y:S01]  /*90f0*/  MUFU.TANH R103, R103 ;  /* 0x0000006700677308 */ /* 0x000ee20000002400 */
[----:B--2---:R-:W-:Y:S04]  /*9100*/  FMNMX.FTZ R4, R213, R4, !PT ;  /* 0x00000004d5047209 */ /* 0x004fe80007810000 */
[----:B------:R-:W-:Y:S05]  /*9110*/  FMNMX.FTZ R4, R216, R4, !PT ;  /* 0x00000004d8047209 */ /* 0x000fea0007810000 */
[----:B------:R-:W2:Y:S01]  /*9120*/  MUFU.TANH R44, R88 ;  /* 0x00000058002c7308 */ /* 0x000ea20000002400 */
[----:B------:R-:W-:Y:S02]  /*9130*/  FMNMX.FTZ R4, R214, R4, !PT ;  /* 0x00000004d6047209 */ /* 0x000fe40007810000 */
[----:B-1----:R-:W-:Y:S02]  /*9140*/  FMNMX.FTZ R2, R238, R2, !PT ;  /* 0x00000002ee027209 */ /* 0x002fe40007810000 */
[----:B------:R-:W-:Y:S05]  /*9150*/  FMNMX.FTZ R4, R217, R4, !PT ;  /* 0x00000004d9047209 */ /* 0x000fea0007810000 */
[----:B------:R-:W1:Y:S01]  /*9160*/  MUFU.TANH R237, R114 ;  /* 0x0000007200ed7308 */ /* 0x000e620000002400 */
[----:B---3--:R-:W-:Y:S09]  /*9170*/  FMNMX.FTZ R0, R103, R0, !PT ;  /* 0x0000000067007209 */ /* 0x008ff20007810000 */
[----:B------:R-:W-:Y:S01]  /*9180*/  MUFU.TANH R80, R104 ;  /* 0x0000006800507308 */ /* 0x000fe20000002400 */
[----:B--2---:R-:W-:Y:S09]  /*9190*/  FMNMX.FTZ R2, R44, R2, !PT ;  /* 0x000000022c027209 */ /* 0x004ff20007810000 */
[----:B------:R-:W2:Y:S01]  /*91a0*/  MUFU.TANH R104, R112 ;  /* 0x0000007000687308 */ /* 0x000ea20000002400 */
[----:B-1----:R-:W-:Y:S09]  /*91b0*/  FMNMX.FTZ R0, R237, R0, !PT ;  /* 0x00000000ed007209 */ /* 0x002ff20007810000 */
[----:B------:R-:W1:Y:S10]  /*91c0*/  MUFU.TANH R219, R89 ;  /* 0x0000005900db7308 */ /* 0x000e740000002400 */
[----:B------:R-:W3:Y:S01]  /*91d0*/  MUFU.TANH R233, R115 ;  /* 0x0000007300e97308 */ /* 0x000ee20000002400 */
[----:B--2---:R-:W-:Y:S09]  /*91e0*/  FMNMX.FTZ R70, R104, R70, !PT ;  /* 0x0000004668467209 */ /* 0x004ff20007810000 */
[----:B------:R-:W2:Y:S01]  /*91f0*/  MUFU.TANH R252, R58 ;  /* 0x0000003a00fc7308 */ /* 0x000ea20000002400 */
[----:B-1----:R-:W-:Y:S09]  /*9200*/  FMNMX.FTZ R2, R219, R2, !PT ;  /* 0x00000002db027209 */ /* 0x002ff20007810000 */
[----:B------:R-:W1:Y:S01]  /*9210*/  MUFU.TANH R112, R113 ;  /* 0x0000007100707308 */ /* 0x000e620000002400 */
[----:B---3--:R-:W-:Y:S05]  /*9220*/  FMNMX.FTZ R0, R233, R0, !PT ;  /* 0x00000000e9007209 */ /* 0x008fea0007810000 */
[----:B------:R-:W3:Y:S04]  /*9230*/  SHFL.BFLY PT, R69, R0, 0x2, 0x1f ;  /* 0x0c401f0000457f89 */ /* 0x000ee800000e0000 */
[----:B------:R-:W4:Y:S01]  /*9240*/  MUFU.TANH R230, R92 ;  /* 0x0000005c00e67308 */ /* 0x000f220000002400 */
[----:B--2---:R-:W-:Y:S04]  /*9250*/  MOV R82, R252 ;  /* 0x000000fc00527202 */ /* 0x004fe80000000f00 */
[----:B------:R-:W-:Y:S05]  /*9260*/  FMNMX.FTZ R4, R82, R4, !PT ;  /* 0x0000000452047209 */ /* 0x000fea0007810000 */
[----:B------:R-:W2:Y:S01]  /*9270*/  MUFU.TANH R229, R62 ;  /* 0x0000003e00e57308 */ /* 0x000ea20000002400 */
[----:B------:R-:W-:Y:S02]  /*9280*/  FMNMX.FTZ R4, R248, R4, !PT ;  /* 0x00000004f8047209 */ /* 0x000fe40007810000 */
[----:B-1----:R-:W-:Y:S05]  /*9290*/  FMNMX.FTZ R70, R112, R70, !PT ;  /* 0x0000004670467209 */ /* 0x002fea0007810000 */
[----:B------:R-:W1:Y:S02]  /*92a0*/  SHFL.BFLY PT, R5, R70, 0x2, 0x1f ;  /* 0x0c401f0046057f89 */ /* 0x000e6400000e0000 */
[----:B------:R-:W1:Y:S01]  /*92b0*/  MUFU.TANH R62, R93 ;  /* 0x0000005d003e7308 */ /* 0x000e620000002400 */
[----:B---3--:R-:W-:Y:S02]  /*92c0*/  FMNMX.FTZ R69, R0, R69, !PT ;  /* 0x0000004500457209 */ /* 0x008fe40007810000 */
[----:B----4-:R-:W-:Y:S07]  /*92d0*/  FMNMX.FTZ R2, R230, R2, !PT ;  /* 0x00000002e6027209 */ /* 0x010fee0007810000 */
[----:B------:R-:W3:Y:S01]  /*92e0*/  MUFU.TANH R234, R105 ;  /* 0x0000006900ea7308 */ /* 0x000ee20000002400 */
[----:B--2---:R-:W-:Y:S04]  /*92f0*/  FMNMX.FTZ R4, R229, R4, !PT ;  /* 0x00000004e5047209 */ /* 0x004fe80007810000 */
[----:B------:R-:W-:Y:S05]  /*9300*/  FMNMX.FTZ R4, R47, R4, !PT ;  /* 0x000000042f047209 */ /* 0x000fea0007810000 */
[----:B------:R-:W2:Y:S01]  /*9310*/  MUFU.TANH R113, R108 ;  /* 0x0000006c00717308 */ /* 0x000ea20000002400 */
[----:B-1----:R-:W-:Y:S02]  /*9320*/  FMNMX.FTZ R70, R70, R5, !PT ;  /* 0x0000000546467209 */ /* 0x002fe40007810000 */
[----:B------:R-:W-:Y:S01]  /*9330*/  FMNMX.FTZ R2, R62, R2, !PT ;  /* 0x000000023e027209 */ /* 0x000fe20007810000 */
[----:B------:R-:W1:Y:S03]  /*9340*/  SHFL.BFLY PT, R5, R69, 0x1, 0x1f ;  /* 0x0c201f0045057f89 */ /* 0x000e6600000e0000 */
[----:B------:R-:W-:Y:S03]  /*9350*/  FMNMX.FTZ R2, R80, R2, !PT ;  /* 0x0000000250027209 */ /* 0x000fe60007810000 */
[----:B------:R-:W4:Y:S01]  /*9360*/  MUFU.TANH R58, R74 ;  /* 0x0000004a003a7308 */ /* 0x000f220000002400 */
[----:B---3--:R-:W-:Y:S01]  /*9370*/  FMNMX.FTZ R2, R234, R2, !PT ;  /* 0x00000002ea027209 */ /* 0x008fe20007810000 */
[----:B------:R-:W3:Y:S08]  /*9380*/  SHFL.BFLY PT, R6, R70, 0x1, 0x1f ;  /* 0x0c201f0046067f89 */ /* 0x000ef000000e0000 */
[----:B------:R-:W3:Y:S01]  /*9390*/  MUFU.TANH R41, R109 ;  /* 0x0000006d00297308 */ /* 0x000ee20000002400 */
[----:B--2---:R-:W-:Y:S09]  /*93a0*/  FMNMX.FTZ R2, R113, R2, !PT ;  /* 0x0000000271027209 */ /* 0x004ff20007810000 */
[----:B------:R-:W2:Y:S01]  /*93b0*/  MUFU.TANH R232, R75 ;  /* 0x0000004b00e87308 */ /* 0x000ea20000002400 */
[----:B-1----:R-:W-:Y:S02]  /*93c0*/  FMNMX.FTZ R69, R69, R5, !PT ;  /* 0x0000000545457209 */ /* 0x002fe40007810000 */
[----:B----4-:R-:W-:Y:S03]  /*93d0*/  FMNMX.FTZ R4, R58, R4, !PT ;  /* 0x000000043a047209 */ /* 0x010fe60007810000 */
[----:B------:R-:W-:Y:S01]  /*93e0*/  FMUL.FTZ R102, R69, c[0x0][0x2d0] ;  /* 0x0000b40045667a20 */ /* 0x000fe20000410000 */
[----:B---3--:R-:W-:Y:S03]  /*93f0*/  FMNMX.FTZ R70, R70, R6, !PT ;  /* 0x0000000646467209 */ /* 0x008fe60007810000 */
[----:B------:R-:W1:Y:S01]  /*9400*/  MUFU.TANH R243, R78 ;  /* 0x0000004e00f37308 */ /* 0x000e620000002400 */
[--C-:B------:R-:W-:Y:S02]  /*9410*/  FFMA.FTZ R7, R23, c[0x0][0x2d0], -R102.reuse ;  /* 0x0000b40017077a23 */ /* 0x100fe40000010866 */
[----:B------:R-:W-:Y:S01]  /*9420*/  FFMA.FTZ R9, R35, c[0x0][0x2d0], -R102 ;  /* 0x0000b40023097a23 */ /* 0x000fe20000010866 */
[----:B------:R-:W-:Y:S01]  /*9430*/  FMNMX.FTZ R2, R41, R2, !PT ;  /* 0x0000000229027209 */ /* 0x000fe20007810000 */
[----:B------:R-:W-:Y:S04]  /*9440*/  FMUL.FTZ R105, R70, c[0x0][0x2d0] ;  /* 0x0000b40046697a20 */ /* 0x000fe80000410000 */
[--C-:B------:R-:W-:Y:S01]  /*9450*/  FFMA.FTZ R5, R21, c[0x0][0x2d0], -R105.reuse ;  /* 0x0000b40015057a23 */ /* 0x100fe20000010869 */
[----:B------:R-:W3:Y:S01]  /*9460*/  MUFU.TANH R244, R79 ;  /* 0x0000004f00f47308 */ /* 0x000ee20000002400 */
[--C-:B------:R-:W-:Y:S01]  /*9470*/  FFMA.FTZ R6, R20, c[0x0][0x2d0], -R105.reuse ;  /* 0x0000b40014067a23 */ /* 0x100fe20000010869 */
[----:B------:R-:W4:Y:S01]  /*9480*/  SHFL.BFLY PT, R68, R2, 0x2, 0x1f ;  /* 0x0c401f0002447f89 */ /* 0x000f2200000e0000 */
[--C-:B------:R-:W-:Y:S01]  /*9490*/  FFMA.FTZ R101, R101, c[0x0][0x2d0], -R105.reuse ;  /* 0x0000b40065657a23 */ /* 0x100fe20000010869 */
[----:B--2---:R-:W-:Y:S01]  /*94a0*/  FMNMX.FTZ R4, R232, R4, !PT ;  /* 0x00000004e8047209 */ /* 0x004fe20007810000 */
[----:B------:R-:W-:Y:S01]  /*94b0*/  FMUL.FTZ R75, R110, c[0x0][0x320] ;  /* 0x0000c8006e4b7a20 */ /* 0x000fe20000410000 */
[----:B------:R-:W-:Y:S01]  /*94c0*/  MOV R110, R44 ;  /* 0x0000002c006e7202 */ /* 0x000fe20000000f00 */
[--C-:B------:R-:W-:Y:S03]  /*94d0*/  FFMA.FTZ R104, R104, c[0x0][0x2d0], -R105.reuse ;  /* 0x0000b40068687a23 */ /* 0x100fe60000010869 */
[----:B------:R-:W2:Y:S01]  /*94e0*/  MUFU.TANH R61, R90 ;  /* 0x0000005a003d7308 */ /* 0x000ea20000002400 */
[----:B-1----:R-:W-:Y:S04]  /*94f0*/  MOV R114, R243 ;  /* 0x000000f300727202 */ /* 0x002fe80000000f00 */
[----:B------:R-:W-:Y:S05]  /*9500*/  FMNMX.FTZ R0, R114, R4, !PT ;  /* 0x0000000472007209 */ /* 0x000fea0007810000 */
[----:B------:R-:W1:Y:S01]  /*9510*/  MUFU.TANH R245, R91 ;  /* 0x0000005b00f57308 */ /* 0x000e620000002400 */
[----:B---3--:R-:W-:Y:S02]  /*9520*/  MOV R115, R244 ;  /* 0x000000f400737202 */ /* 0x008fe40000000f00 */
[----:B----4-:R-:W-:Y:S02]  /*9530*/  FMNMX.FTZ R68, R2, R68, !PT ;  /* 0x0000004402447209 */ /* 0x010fe40007810000 */
[----:B------:R-:W-:Y:S05]  /*9540*/  FMNMX.FTZ R0, R115, R0, !PT ;  /* 0x0000000073007209 */ /* 0x000fea0007810000 */
[----:B------:R-:W3:Y:S01]  /*9550*/  MUFU.TANH R100, R94 ;  /* 0x0000005e00647308 */ /* 0x000ee20000002400 */
[----:B--2---:R-:W-:Y:S01]  /*9560*/  FMNMX.FTZ R4, R61, R0, !PT ;  /* 0x000000003d047209 */ /* 0x004fe20007810000 */
[----:B------:R-:W-:Y:S01]  /*9570*/  FMUL.FTZ R0, R111, c[0x0][0x320] ;  /* 0x0000c8006f007a20 */ /* 0x000fe20000410000 */
[----:B------:R-:W-:Y:S07]  /*9580*/  MOV R111, R81 ;  /* 0x00000051006f7202 */ /* 0x000fee0000000f00 */
[----:B------:R-:W2:Y:S01]  /*9590*/  MUFU.TANH R188, R95 ;  /* 0x0000005f00bc7308 */ /* 0x000ea20000002400 */
[----:B-1----:R-:W-:Y:S04]  /*95a0*/  MOV R109, R245 ;  /* 0x000000f5006d7202 */ /* 0x002fe80000000f00 */
[----:B------:R-:W-:Y:S05]  /*95b0*/  FMNMX.FTZ R2, R109, R4, !PT ;  /* 0x000000046d027209 */ /* 0x000fea0007810000 */
[----:B------:R1:W4:Y:S01]  /*95c0*/  MUFU.TANH R235, R106 ;  /* 0x0000006a00eb7308 */ /* 0x0003220000002400 */
[----:B------:R-:W4:Y:S01]  /*95d0*/  SHFL.BFLY PT, R4, R68, 0x1, 0x1f ;  /* 0x0c201f0044047f89 */ /* 0x000f2200000e0000 */
[----:B---3--:R-:W-:Y:S08]  /*95e0*/  FMNMX.FTZ R2, R100, R2, !PT ;  /* 0x0000000264027209 */ /* 0x008ff00007810000 */
[----:B------:R3:W-:Y:S01]  /*95f0*/  MUFU.TANH R74, R0 ;  /* 0x00000000004a7308 */ /* 0x0007e20000002400 */
[----:B--2---:R-:W-:Y:S09]  /*9600*/  FMNMX.FTZ R2, R188, R2, !PT ;  /* 0x00000002bc027209 */ /* 0x004ff20007810000 */
[----:B------:R-:W2:Y:S01]  /*9610*/  MUFU.TANH R42, R107 ;  /* 0x0000006b002a7308 */ /* 0x000ea20000002400 */
[----:B-1----:R-:W-:Y:S02]  /*9620*/  MOV R106, R83 ;  /* 0x00000053006a7202 */ /* 0x002fe40000000f00 */
[----:B----4-:R-:W-:Y:S01]  /*9630*/  FMNMX.FTZ R68, R68, R4, !PT ;  /* 0x0000000444447209 */ /* 0x010fe20007810000 */
[----:B------:R-:W-:Y:S01]  /*9640*/  FFMA.FTZ R4, R185, c[0x0][0x2d0], -R105 ;  /* 0x0000b400b9047a23 */ /* 0x000fe20000010869 */
[----:B------:R-:W-:Y:S05]  /*9650*/  MOV R185, R62 ;  /* 0x0000003e00b97202 */ /* 0x000fea0000000f00 */
[----:B------:R-:W1:Y:S01]  /*9660*/  MUFU.TANH R75, R75 ;  /* 0x0000004b004b7308 */ /* 0x000e620000002400 */
[----:B------:R-:W-:Y:S02]  /*9670*/  FMUL.FTZ R108, R68, c[0x0][0x2d0] ;  /* 0x0000b400446c7a20 */ /* 0x000fe40000410000 */
[----:B---3--:R-:W-:Y:S01]  /*9680*/  FADD.FTZ R0, -R70, R3 ;  /* 0x0000000346007221 */ /* 0x008fe20000010100 */
[----:B------:R-:W-:Y:S01]  /*9690*/  FMNMX.FTZ R3, R235, R2, !PT ;  /* 0x00000002eb037209 */ /* 0x000fe20007810000 */
[----:B------:R-:W-:Y:S02]  /*96a0*/  FFMA.FTZ R44, R208, c[0x0][0x2d0], -R108 ;  /* 0x0000b400d02c7a23 */ /* 0x000fe4000001086c */
[----:B------:R-:W-:Y:S03]  /*96b0*/  FMUL.FTZ R2, R0, c[0x0][0x2d0] ;  /* 0x0000b40000027a20 */ /* 0x000fe60000410000 */
[----:B------:R-:W-:Y:S01]  /*96c0*/  MUFU.EX2 R246, R4 ;  /* 0x0000000400f67308 */ /* 0x000fe20000000800 */
[----:B--2---:R-:W-:Y:S02]  /*96d0*/  FMNMX.FTZ R0, R42, R3, !PT ;  /* 0x000000032a007209 */ /* 0x004fe40007810000 */
[----:B------:R-:W-:Y:S07]  /*96e0*/  MOV R107, R80 ;  /* 0x00000050006b7202 */ /* 0x000fee0000000f00 */
[----:B------:R2:W3:Y:S01]  /*96f0*/  MUFU.EX2 R73, R2 ;  /* 0x0000000200497308 */ /* 0x0004e20000000800 */
[----:B-1----:R-:W-:Y:S04]  /*9700*/  FMNMX.FTZ R0, R75, R0, !PT ;  /* 0x000000004b007209 */ /* 0x002fe80007810000 */
[----:B------:R-:W-:Y:S05]  /*9710*/  FMNMX.FTZ R0, R74, R0, !PT ;  /* 0x000000004a007209 */ /* 0x000fea0007810000 */
[----:B------:R1:W-:Y:S01]  /*9720*/  MUFU.EX2 R87, R5 ;  /* 0x0000000500577308 */ /* 0x0003e20000000800 */
[----:B------:R-:W4:Y:S09]  /*9730*/  SHFL.BFLY PT, R3, R0, 0x2, 0x1f ;  /* 0x0c401f0000037f89 */ /* 0x000f3200000e0000 */
[----:B------:R-:W-:Y:S01]  /*9740*/  MUFU.EX2 R85, R6 ;  /* 0x0000000600557308 */ /* 0x000fe20000000800 */
[----:B--2---:R-:W-:Y:S01]  /*9750*/  FADD.FTZ R2, -R69, R116 ;  /* 0x0000007445027221 */ /* 0x004fe20000010100 */
[----:B------:R-:W-:Y:S03]  /*9760*/  MOV R116, R58 ;  /* 0x0000003a00747202 */ /* 0x000fe60000000f00 */
[----:B------:R-:W-:Y:S05]  /*9770*/  FMUL.FTZ R2, R2, c[0x0][0x2d0] ;  /* 0x0000b40002027a20 */ /* 0x000fea0000410000 */
[----:B------:R2:W-:Y:S01]  /*9780*/  MUFU.EX2 R88, R7 ;  /* 0x0000000700587308 */ /* 0x0005e20000000800 */
[--C-:B-1----:R-:W-:Y:S01]  /*9790*/  FFMA.FTZ R5, R22, c[0x0][0x2d0], -R102.reuse ;  /* 0x0000b40016057a23 */ /* 0x102fe20000010866 */
[----:B----4-:R-:W-:Y:S01]  /*97a0*/  FMNMX.FTZ R0, R0, R3, !PT ;  /* 0x0000000300007209 */ /* 0x010fe20007810000 */
[----:B------:R-:W-:Y:S07]  /*97b0*/  FFMA.FTZ R3, R17, c[0x0][0x2d0], -R105 ;  /* 0x0000b40011037a23 */ /* 0x000fee0000010869 */
[----:B------:R1:W-:Y:S01]  /*97c0*/  MUFU.EX2 R72, R2 ;  /* 0x0000000200487308 */ /* 0x0003e20000000800 */
[----:B---3--:R-:W-:Y:S01]  /*97d0*/  FMUL.FTZ R17, R73, R133 ;  /* 0x0000008549117220 */ /* 0x008fe20000410000 */
[----:B------:R-:W-:Y:S08]  /*97e0*/  MOV R133, R82 ;  /* 0x0000005200857202 */ /* 0x000ff00000000f00 */
[----:B------:R3:W-:Y:S01]  /*97f0*/  MUFU.EX2 R10, R3 ;  /* 0x00000003000a7308 */ /* 0x0007e20000000800 */
[----:B--2---:R-:W-:Y:S09]  /*9800*/  @P0 MOV R7, R53 ;  /* 0x0000003500070202 */ /* 0x004ff20000000f00 */
[----:B------:R-:W-:Y:S01]  /*9810*/  MUFU.EX2 R86, R5 ;  /* 0x0000000500567308 */ /* 0x000fe20000000800 */
[----:B-1----:R-:W-:Y:S04]  /*9820*/  FADD.FTZ R2, -R68, R117 ;  /* 0x0000007544027221 */ /* 0x002fe80000010100 */
[----:B------:R-:W-:Y:S05]  /*9830*/  FMUL.FTZ R2, R2, c[0x0][0x2d0] ;  /* 0x0000b40002027a20 */ /* 0x000fea0000410000 */
[----:B------:R-:W-:Y:S01]  /*9840*/  MUFU.EX2 R93, R9 ;  /* 0x00000009005d7308 */ /* 0x000fe20000000800 */
[--C-:B---3--:R-:W-:Y:S01]  /*9850*/  FFMA.FTZ R3, R187, c[0x0][0x2d0], -R102.reuse ;  /* 0x0000b400bb037a23 */ /* 0x108fe20000010866 */
[----:B------:R-:W-:Y:S08]  /*9860*/  MOV R187, R41 ;  /* 0x0000002900bb7202 */ /* 0x000ff00000000f00 */
[----:B------:R1:W-:Y:S10]  /*9870*/  MUFU.EX2 R244, R3 ;  /* 0x0000000300f47308 */ /* 0x0003f40000000800 */
[----:B------:R2:W3:Y:S01]  /*9880*/  MUFU.EX2 R71, R2 ;  /* 0x0000000200477308 */ /* 0x0004e20000000800 */
[--C-:B-1----:R-:W-:Y:S01]  /*9890*/  FFMA.FTZ R3, R186, c[0x0][0x2d0], -R102.reuse ;  /* 0x0000b400ba037a23 */ /* 0x102fe20000010866 */
[----:B------:R-:W-:Y:S08]  /*98a0*/  MOV R186, R220 ;  /* 0x000000dc00ba7202 */ /* 0x000ff00000000f00 */
[----:B------:R1:W4:Y:S01]  /*98b0*/  MUFU.EX2 R245, R3 ;  /* 0x0000000300f57308 */ /* 0x0003220000000800 */
[--C-:B--2---:R-:W-:Y:S01]  /*98c0*/  FFMA.FTZ R2, R184, c[0x0][0x2d0], -R105.reuse ;  /* 0x0000b400b8027a23 */ /* 0x104fe20000010869 */
[----:B------:R-:W-:Y:S01]  /*98d0*/  MOV R184, R42 ;  /* 0x0000002a00b87202 */ /* 0x000fe20000000f00 */
[----:B---3--:R-:W-:Y:S07]  /*98e0*/  FMUL.FTZ R41, R71, R157 ;  /* 0x0000009d47297220 */ /* 0x008fee0000410000 */
[----:B------:R2:W3:Y:S01]  /*98f0*/  MUFU.EX2 R247, R2 ;  /* 0x0000000200f77308 */ /* 0x0004e20000000800 */
[----:B-1----:R-:W-:Y:S01]  /*9900*/  FFMA.FTZ R3, R18, c[0x0][0x2d0], -R102 ;  /* 0x0000b40012037a23 */ /* 0x002fe20000010866 */
[----:B----4-:R-:W-:Y:S01]  /*9910*/  F2FP.PACK_AB R77, R245, R244 ;  /* 0x000000f4f54d723e */ /* 0x010fe200000000ff */
[----:B------:R-:W-:Y:S01]  /*9920*/  FMUL.FTZ R18, R72, R134 ;  /* 0x0000008648127220 */ /* 0x000fe20000410000 */
[----:B------:R-:W-:Y:S06]  /*9930*/  MOV R134, R63 ;  /* 0x0000003f00867202 */ /* 0x000fec0000000f00 */
[----:B------:R1:W-:Y:S01]  /*9940*/  MUFU.EX2 R119, R3 ;  /* 0x0000000300777308 */ /* 0x0003e20000000800 */
[--C-:B--2---:R-:W-:Y:S01]  /*9950*/  FFMA.FTZ R2, R16, c[0x0][0x2d0], -R105.reuse ;  /* 0x0000b40010027a23 */ /* 0x104fe20000010869 */
[----:B---3--:R-:W-:Y:S01]  /*9960*/  F2FP.PACK_AB R76, R247, R246 ;  /* 0x000000f6f74c723e */ /* 0x008fe200000000ff */
[----:B------:R-:W-:Y:S07]  /*9970*/  FFMA.FTZ R16, R27, c[0x0][0x2d0], -R105 ;  /* 0x0000b4001b107a23 */ /* 0x000fee0000010869 */
[----:B------:R2:W-:Y:S10]  /*9980*/  MUFU.EX2 R252, R2 ;  /* 0x0000000200fc7308 */ /* 0x0005f40000000800 */
[----:B------:R3:W-:Y:S01]  /*9990*/  MUFU.EX2 R35, R16 ;  /* 0x0000001000237308 */ /* 0x0007e20000000800 */
[--C-:B-1----:R-:W-:Y:S09]  /*99a0*/  FFMA.FTZ R3, R197, c[0x0][0x2d0], -R108.reuse ;  /* 0x0000b400c5037a23 */ /* 0x102ff2000001086c */
[----:B------:R1:W-:Y:S01]  /*99b0*/  MUFU.EX2 R222, R3 ;  /* 0x0000000300de7308 */ /* 0x0003e20000000800 */
[----:B--2---:R-:W2:Y:S01]  /*99c0*/  SHFL.BFLY PT, R2, R0, 0x1, 0x1f ;  /* 0x0c201f0000027f89 */ /* 0x004ea200000e0000 */
[----:B---3--:R-:W-:Y:S01]  /*99d0*/  FMUL.FTZ R16, R73, R132 ;  /* 0x0000008449107220 */ /* 0x008fe20000410000 */
[----:B------:R-:W-:Y:S01]  /*99e0*/  MOV R132, R84 ;  /* 0x0000005400847202 */ /* 0x000fe20000000f00 */
[----:B-1----:R-:W-:Y:S01]  /*99f0*/  FFMA.FTZ R3, R192, c[0x0][0x2d0], -R108 ;  /* 0x0000b400c0037a23 */ /* 0x002fe2000001086c */
[----:B------:R-:W-:Y:S01]  /*9a00*/  MOV R192, R61 ;  /* 0x0000003d00c07202 */ /* 0x000fe20000000f00 */
[----:B------:R-:W-:Y:S04]  /*9a10*/  FMUL.FTZ R61, R71, R177 ;  /* 0x000000b1473d7220 */ /* 0x000fe80000410000 */
        /* <DEDUP_REMOVED lines=10> */
[----:B------:R-:W-:Y:S02]  /*9ac0*/  MOV R118, R10 ;  /* 0x0000000a00767202 */ /* 0x000fe40000000f00 */
[----:B----4-:R-:W-:Y:S01]  /*9ad0*/  F2FP.PACK_AB R79, R204, R119 ;  /* 0x00000077cc4f723e */ /* 0x010fe200000000ff */
[----:B------:R-:W-:Y:S01]  /*9ae0*/  FMUL.FTZ R0, R0, c[0x0][0x2d0] ;  /* 0x0000b40000007a20 */ /* 0x000fe20000410000 */
[----:B------:R-:W-:Y:S05]  /*9af0*/  F2FP.PACK_AB R78, R118, R252 ;  /* 0x000000fc764e723e */ /* 0x000fea00000000ff */
[----:B------:R-:W2:Y:S01]  /*9b00*/  MUFU.EX2 R0, R0 ;  /* 0x0000000000007308 */ /* 0x000ea20000000800 */
[----:B-1----:R-:W-:Y:S09]  /*9b10*/  FFMA.FTZ R3, R13, c[0x0][0x2d0], -R108 ;  /* 0x0000b4000d037a23 */ /* 0x002ff2000001086c */
[----:B------:R1:W-:Y:S01]  /*9b20*/  MUFU.EX2 R45, R3 ;  /* 0x00000003002d7308 */ /* 0x0003e20000000800 */
[C---:B--2---:R-:W-:Y:S02]  /*9b30*/  FMUL.FTZ R27, R0.reuse, R143 ;  /* 0x0000008f001b7220 */ /* 0x044fe40000410000 */
[C---:B------:R-:W-:Y:S02]  /*9b40*/  FMUL.FTZ R42, R0.reuse, R158 ;  /* 0x0000009e002a7220 */ /* 0x040fe40000410000 */
[C---:B------:R-:W-:Y:S02]  /*9b50*/  FMUL.FTZ R58, R0.reuse, R174 ;  /* 0x000000ae003a7220 */ /* 0x040fe40000410000 */
[C---:B------:R-:W-:Y:S02]  /*9b60*/  FMUL.FTZ R62, R0.reuse, R178 ;  /* 0x000000b2003e7220 */ /* 0x040fe40000410000 */
[----:B------:R-:W-:Y:S02]  /*9b70*/  FMUL.FTZ R63, R0, R179 ;  /* 0x000000b3003f7220 */ /* 0x000fe40000410000 */
[----:B-1----:R-:W-:Y:S04]  /*9b80*/  FMUL.FTZ R3, R2, c[0x0][0x2d0] ;  /* 0x0000b40002037a20 */ /* 0x002fe80000410000 */
[--C-:B------:R-:W-:Y:S02]  /*9b90*/  FFMA.FTZ R4, R196, c[0x0][0x2d0], -R3.reuse ;  /* 0x0000b400c4047a23 */ /* 0x100fe40000010803 */
[--C-:B------:R-:W-:Y:S02]  /*9ba0*/  FFMA.FTZ R60, R213, c[0x0][0x2d0], -R3.reuse ;  /* 0x0000b400d53c7a23 */ /* 0x100fe40000010803 */
[----:B------:R1:W-:Y:S01]  /*9bb0*/  MUFU.EX2 R117, R4 ;  /* 0x0000000400757308 */ /* 0x0003e20000000800 */
[--C-:B------:R-:W-:Y:S02]  /*9bc0*/  FFMA.FTZ R100, R100, c[0x0][0x2d0], -R3.reuse ;  /* 0x0000b40064647a23 */ /* 0x100fe40000010803 */
[--C-:B-1----:R-:W-:Y:S07]  /*9bd0*/  FFMA.FTZ R4, R195, c[0x0][0x2d0], -R3.reuse ;  /* 0x0000b400c3047a23 */ /* 0x102fee0000010803 */
[----:B------:R1:W2:Y:S02]  /*9be0*/  MUFU.EX2 R191, R4 ;  /* 0x0000000400bf7308 */ /* 0x0002a40000000800 */
[--C-:B-1----:R-:W-:Y:S01]  /*9bf0*/  FFMA.FTZ R4, R14, c[0x0][0x2d0], -R3.reuse ;  /* 0x0000b4000e047a23 */ /* 0x102fe20000010803 */
[----:B--2---:R-:W-:Y:S07]  /*9c00*/  F2FP.PACK_AB R65, R191, R117 ;  /* 0x00000075bf41723e */ /* 0x004fee00000000ff */
[----:B------:R1:W-:Y:S02]  /*9c10*/  MUFU.EX2 R200, R4 ;  /* 0x0000000400c87308 */ /* 0x0003e40000000800 */
[----:B-1----:R-:W-:Y:S01]  /*9c20*/  FFMA.FTZ R4, R15, c[0x0][0x2d0], -R3 ;  /* 0x0000b4000f047a23 */ /* 0x002fe20000010803 */
[----:B------:R-:W-:Y:S07]  /*9c30*/  @P0 SHF.L.U32 R15, R37, 0x5, RZ ;  /* 0x00000005250f0819 */ /* 0x000fee00000006ff */
[----:B------:R1:W2:Y:S02]  /*9c40*/  MUFU.EX2 R202, R4 ;  /* 0x0000000400ca7308 */ /* 0x0002a40000000800 */
[--C-:B-1----:R-:W-:Y:S01]  /*9c50*/  FFMA.FTZ R4, R32, c[0x0][0x2d0], -R105.reuse ;  /* 0x0000b40020047a23 */ /* 0x102fe20000010869 */
[----:B--2---:R-:W-:Y:S07]  /*9c60*/  F2FP.PACK_AB R67, R202, R200 ;  /* 0x000000c8ca43723e */ /* 0x004fee00000000ff */
[----:B------:R1:W-:Y:S02]  /*9c70*/  MUFU.EX2 R89, R4 ;  /* 0x0000000400597308 */ /* 0x0003e40000000800 */
[----:B-1----:R-:W-:Y:S08]  /*9c80*/  FFMA.FTZ R4, R33, c[0x0][0x2d0], -R105 ;  /* 0x0000b40021047a23 */ /* 0x002ff00000010869 */
[----:B------:R1:W-:Y:S02]  /*9c90*/  MUFU.EX2 R92, R4 ;  /* 0x00000004005c7308 */ /* 0x0003e40000000800 */
        /* <DEDUP_REMOVED lines=8> */
[----:B------:R-:W-:Y:S03]  /*9d20*/  @P0 SHF.L.U64.HI R14, R37, 0x5, R38 ;  /* 0x00000005250e0819 */ /* 0x000fe60000010226 */
[----:B------:R-:W-:Y:S01]  /*9d30*/  @P0 IMAD R5, R5, 0x70, RZ ;  /* 0x0000007005050824 */ /* 0x000fe200078e02ff */
[----:B------:R-:W-:Y:S01]  /*9d40*/  @P0 LEA R4, P3, R6, c[0x0][0x1c8], 0x1 ;  /* 0x0000720006040a11 */ /* 0x000fe200078608ff */
[----:B------:R-:W-:Y:S03]  /*9d50*/  FFMA.FTZ R8, R34, c[0x0][0x2d0], -R102 ;  /* 0x0000b40022087a23 */ /* 0x000fe60000010866 */
[----:B------:R-:W-:Y:S01]  /*9d60*/  @P0 IADD3 R5, R7, R5, RZ ;  /* 0x0000000507050210 */ /* 0x000fe20007ffe0ff */
[----:B------:R1:W2:Y:S03]  /*9d70*/  MUFU.EX2 R90, R8 ;  /* 0x00000008005a7308 */ /* 0x0002a60000000800 */
[----:B------:R-:W-:Y:S01]  /*9d80*/  @P0 LEA.HI.X R5, R6, c[0x0][0x1cc], R5, 0x1, P3 ;  /* 0x0000730006050a11 */ /* 0x000fe200018f0c05 */
[--C-:B------:R-:W-:Y:S02]  /*9d90*/  FFMA.FTZ R6, R24, c[0x0][0x2d0], -R108.reuse ;  /* 0x0000b40018067a23 */ /* 0x100fe4000001086c */
[--C-:B------:R-:W-:Y:S02]  /*9da0*/  FFMA.FTZ R24, R49, c[0x0][0x2d0], -R105.reuse ;  /* 0x0000b40031187a23 */ /* 0x100fe40000010869 */
[----:B------:R3:W-:Y:S01]  /*9db0*/  @P0 LDGSTS.E.BYPASS.LTC128B.128 [R241+0x3900], [R4.64], !P2 ;  /* 0x0390000004f10fae */ /* 0x0007e2000d101d48 */
[----:B------:R-:W-:Y:S01]  /*9dc0*/  FMUL.FTZ R49, R73, R165 ;  /* 0x000000a549317220 */ /* 0x000fe20000410000 */
[----:B------:R4:W3:Y:S01]  /*9dd0*/  MUFU.EX2 R33, R6 ;  /* 0x0000000600217308 */ /* 0x0008e20000000800 */
[-C--:B-1----:R-:W-:Y:S02]  /*9de0*/  @P0 IADD3 R8, P1, R4, R15.reuse, RZ ;  /* 0x0000000f04080210 */ /* 0x082fe40007f3e0ff */
[----:B--2---:R-:W-:Y:S02]  /*9df0*/  MOV R143, R90 ;  /* 0x0000005a008f7202 */ /* 0x004fe40000000f00 */
[-C--:B------:R-:W-:Y:S02]  /*9e00*/  @P0 IADD3.X R9, R5, R14.reuse, RZ, P1, !PT ;  /* 0x0000000e05090210 */ /* 0x080fe40000ffe4ff */
[-C--:B------:R-:W-:Y:S03]  /*9e10*/  @P0 IADD3 R12, P4, R8, R15.reuse, RZ ;  /* 0x0000000f080c0210 */ /* 0x080fe60007f9e0ff */
[----:B------:R1:W-:Y:S01]  /*9e20*/  @P0 LDGSTS.E.BYPASS.LTC128B.128 [R241+0x4100], [R8.64], !P2 ;  /* 0x0410000008f10fae */ /* 0x0003e2000d101d48 */
[----:B------:R-:W-:Y:S01]  /*9e30*/  @P0 IADD3.X R13, R9, R14, RZ, P4, !PT ;  /* 0x0000000e090d0210 */ /* 0x000fe200027fe4ff */
[--C-:B---3--:R-:W-:Y:S01]  /*9e40*/  FFMA.FTZ R4, R25, c[0x0][0x2d0], -R108.reuse ;  /* 0x0000b40019047a23 */ /* 0x108fe2000001086c */
[----:B------:R-:W-:Y:S01]  /*9e50*/  @P0 IADD3 R10, P3, R12, R15, RZ ;  /* 0x0000000f0c0a0210 */ /* 0x000fe20007f7e0ff */
[----:B------:R-:W-:Y:S01]  /*9e60*/  FMUL.FTZ R25, R71, R141 ;  /* 0x0000008d47197220 */ /* 0x000fe20000410000 */
[----:B------:R-:W-:Y:S01]  /*9e70*/  MOV R141, R92 ;  /* 0x0000005c008d7202 */ /* 0x000fe20000000f00 */
[----:B------:R2:W3:Y:S01]  /*9e80*/  MUFU.EX2 R34, R4 ;  /* 0x0000000400227308 */ /* 0x0004e20000000800 */
[-C--:B------:R-:W-:Y:S01]  /*9e90*/  @P0 IADD3.X R11, R13, R14.reuse, RZ, P3, !PT ;  /* 0x0000000e0d0b0210 */ /* 0x080fe20001ffe4ff */
[----:B------:R3:W-:Y:S01]  /*9ea0*/  @P0 LDGSTS.E.BYPASS.LTC128B.128 [R241+0x4900], [R12.64], !P2 ;  /* 0x049000000cf10fae */ /* 0x0007e2000d101d48 */
[-C--:B----4-:R-:W-:Y:S01]  /*9eb0*/  @P0 IADD3 R6, P1, R10, R15.reuse, RZ ;  /* 0x0000000f0a060210 */ /* 0x090fe20007f3e0ff */
[--C-:B------:R-:W-:Y:S03]  /*9ec0*/  FFMA.FTZ R92, R215, c[0x0][0x2d0], -R105.reuse ;  /* 0x0000b400d75c7a23 */ /* 0x100fe60000010869 */
[-C--:B------:R-:W-:Y:S03]  /*9ed0*/  @P0 IADD3.X R7, R11, R14.reuse, RZ, P1, !PT ;  /* 0x0000000e0b070210 */ /* 0x080fe60000ffe4ff */
[----:B------:R4:W-:Y:S08]  /*9ee0*/  @P0 LDGSTS.E.BYPASS.LTC128B.128 [R241+0x5100], [R10.64], !P2 ;  /* 0x051000000af10fae */ /* 0x0009f0000d101d48 */
[----:B------:R4:W-:Y:S01]  /*9ef0*/  @P0 LDGSTS.E.BYPASS.LTC128B.128 [R241+0x5900], [R6.64], !P2 ;  /* 0x0590000006f10fae */ /* 0x0009e2000d101d48 */
[----:B-1----:R-:W-:Y:S02]  /*9f00*/  FFMA.FTZ R9, R28, c[0x0][0x2d0], -R108 ;  /* 0x0000b4001c097a23 */ /* 0x002fe4000001086c */
[----:B------:R-:W-:Y:S01]  /*9f10*/  FFMA.FTZ R28, R198, c[0x0][0x2d0], -R102 ;  /* 0x0000b400c61c7a23 */ /* 0x000fe20000010866 */
[----:B--2---:R-:W-:Y:S01]  /*9f20*/  @P0 IADD3 R4, P3, R6, R15, RZ ;  /* 0x0000000f06040210 */ /* 0x004fe20007f7e0ff */
[----:B------:R1:W2:Y:S01]  /*9f30*/  MUFU.EX2 R91, R9 ;  /* 0x00000009005b7308 */ /* 0x0002a20000000800 */
[----:B------:R-:W-:Y:S02]  /*9f40*/  MOV R198, R251 ;  /* 0x000000fb00c67202 */ /* 0x000fe40000000f00 */
[----:B------:R-:W-:Y:S01]  /*9f50*/  @P0 IADD3.X R5, R7, R14, RZ, P3, !PT ;  /* 0x0000000e07050210 */ /* 0x000fe20001ffe4ff */
[----:B---3--:R-:W-:Y:S01]  /*9f60*/  FFMA.FTZ R12, R26, c[0x0][0x2d0], -R105 ;  /* 0x0000b4001a0c7a23 */ /* 0x008fe20000010869 */
[----:B------:R-:W-:Y:S01]  /*9f70*/  @P0 IADD3 R8, P1, R4, R15, RZ ;  /* 0x0000000f04080210 */ /* 0x000fe20007f3e0ff */
[----:B------:R-:W-:Y:S01]  /*9f80*/  FMUL.FTZ R13, R71, R129 ;  /* 0x00000081470d7220 */ /* 0x000fe20000410000 */
[----:B------:R-:W-:Y:S01]  /*9f90*/  MOV R129, R85 ;  /* 0x0000005500817202 */ /* 0x000fe20000000f00 */
[----:B------:R3:W-:Y:S01]  /*9fa0*/  @P0 LDGSTS.E.BYPASS.LTC128B.128 [R241+0x6100], [R4.64], !P2 ;  /* 0x0610000004f10fae */ /* 0x0007e2000d101d48 */
[C---:B------:R-:W-:Y:S01]  /*9fb0*/  FMUL.FTZ R15, R0.reuse, R131 ;  /* 0x00000083000f7220 */ /* 0x040fe20000410000 */
[----:B------:R2:W-:Y:S01]  /*9fc0*/  MUFU.EX2 R40, R12 ;  /* 0x0000000c00287308 */ /* 0x0005e20000000800 */
[C---:B------:R-:W-:Y:S01]  /*9fd0*/  FMUL.FTZ R26, R0.reuse, R142 ;  /* 0x0000008e001a7220 */ /* 0x040fe20000410000 */
[----:B------:R-:W-:Y:S01]  /*9fe0*/  MOV R131, R248 ;  /* 0x000000f800837202 */ /* 0x000fe20000000f00 */
[C---:B----4-:R-:W-:Y:S01]  /*9ff0*/  FMUL.FTZ R10, R0.reuse, R122 ;  /* 0x0000007a000a7220 */ /* 0x050fe20000410000 */
[----:B------:R-:W-:Y:S01]  /*a000*/  MOV R122, R33 ;  /* 0x00000021007a7202 */ /* 0x000fe20000000f00 */
[C---:B------:R-:W-:Y:S02]  /*a010*/  FMUL.FTZ R11, R0.reuse, R123 ;  /* 0x0000007b000b7220 */ /* 0x040fe40000410000 */
[----:B------:R-:W-:Y:S01]  /*a020*/  FMUL.FTZ R33, R73, R149 ;  /* 0x0000009549217220 */ /* 0x000fe20000410000 */
[----:B------:R-:W-:Y:S01]  /*a030*/  MOV R149, R43 ;  /* 0x0000002b00957202 */ /* 0x000fe20000000f00 */
[----:B------:R-:W-:Y:S01]  /*a040*/  FMUL.FTZ R43, R0, R159 ;  /* 0x0000009f002b7220 */ /* 0x000fe20000410000 */
[----:B------:R4:W-:Y:S01]  /*a050*/  MUFU.EX2 R251, R28 ;  /* 0x0000001c00fb7308 */ /* 0x0009e20000000800 */
[----:B------:R-:W-:Y:S02]  /*a060*/  FFMA.FTZ R6, R29, c[0x0][0x2d0], -R108 ;  /* 0x0000b4001d067a23 */ /* 0x000fe4000001086c */
[----:B------:R-:W-:Y:S01]  /*a070*/  FMUL.FTZ R7, R72, R127 ;  /* 0x0000007f48077220 */ /* 0x000fe20000410000 */
[----:B-1----:R-:W-:Y:S01]  /*a080*/  @P0 IADD3.X R9, R5, R14, RZ, P1, !PT ;  /* 0x0000000e05090210 */ /* 0x002fe20000ffe4ff */
[----:B------:R-:W-:Y:S01]  /*a090*/  FMUL.FTZ R14, R0, R130 ;  /* 0x00000082000e7220 */ /* 0x000fe20000410000 */
[----:B------:R-:W-:Y:S01]  /*a0a0*/  MOV R127, R34 ;  /* 0x00000022007f7202 */ /* 0x000fe20000000f00 */
[C---:B------:R-:W-:Y:S01]  /*a0b0*/  FMUL.FTZ R29, R71.reuse, R145 ;  /* 0x00000091471d7220 */ /* 0x040fe20000410000 */
[----:B------:R-:W-:Y:S01]  /*a0c0*/  MOV R130, R45 ;  /* 0x0000002d00827202 */ /* 0x000fe20000000f00 */
[----:B------:R1:W-:Y:S01]  /*a0d0*/  @P0 LDGSTS.E.BYPASS.LTC128B.128 [R241+0x6900], [R8.64], !P2 ;  /* 0x0690000008f10fae */ /* 0x0003e2000d101d48 */
[----:B------:R1:W1:Y:S01]  /*a0e0*/  MUFU.EX2 R32, R6 ;  /* 0x0000000600207308 */ /* 0x0002620000000800 */
[----:B------:R-:W-:Y:S01]  /*a0f0*/  FMUL.FTZ R34, R72, R150 ;  /* 0x0000009648227220 */ /* 0x000fe20000410000 */
[----:B------:R-:W-:Y:S01]  /*a100*/  MOV R150, R223 ;  /* 0x000000df00967202 */ /* 0x000fe20000000f00 */
[----:B--2---:R-:W-:Y:S01]  /*a110*/  FMUL.FTZ R12, R71, R128 ;  /* 0x00000080470c7220 */ /* 0x004fe20000410000 */
[----:B------:R-:W-:Y:S01]  /*a120*/  MOV R128, R86 ;  /* 0x0000005600807202 */ /* 0x000fe20000000f00 */
[--C-:B---3--:R-:W-:Y:S02]  /*a130*/  FFMA.FTZ R4, R194, c[0x0][0x2d0], -R3.reuse ;  /* 0x0000b400c2047a23 */ /* 0x108fe40000010803 */
[----:B------:R-:W2:Y:S01]  /*a140*/  LDSM.16.MT88.4 R20, [R224+0x100] ;  /* 0x00010000e014783b */ /* 0x000ea20000004200 */
[----:B------:R-:W-:Y:S01]  /*a150*/  FMUL.FTZ R5, R73, R125 ;  /* 0x0000007d49057220 */ /* 0x000fe20000410000 */
[----:B------:R-:W-:Y:S01]  /*a160*/  MOV R125, R89 ;  /* 0x00000059007d7202 */ /* 0x000fe20000000f00 */
[----:B------:R3:W-:Y:S01]  /*a170*/  MUFU.EX2 R195, R4 ;  /* 0x0000000400c37308 */ /* 0x0007e20000000800 */
[----:B------:R-:W-:Y:S02]  /*a180*/  MOV R142, R91 ;  /* 0x0000005b008e7202 */ /* 0x000fe40000000f00 */
[----:B------:R-:W-:Y:S01]  /*a190*/  MOV R194, R219 ;  /* 0x000000db00c27202 */ /* 0x000fe20000000f00 */
[C---:B----4-:R-:W-:Y:S01]  /*a1a0*/  FMUL.FTZ R28, R71.reuse, R144 ;  /* 0x00000090471c7220 */ /* 0x050fe20000410000 */
[----:B------:R-:W-:Y:S05]  /*a1b0*/  LDSM.16.MT88.4 R52, [R225+0x100] ;  /* 0x00010000e134783b */ /* 0x000fea0000004200 */
[----:B------:R4:W-:Y:S03]  /*a1c0*/  MUFU.EX2 R145, R44 ;  /* 0x0000002c00917308 */ /* 0x0009e60000000800 */
[----:B------:R-:W-:Y:S01]  /*a1d0*/  LDSM.16.MT88.4 R80, [R226+0x100] ;  /* 0x00010000e250783b */ /* 0x000fe20000004200 */
[----:B-1----:R-:W-:Y:S01]  /*a1e0*/  FMUL.FTZ R6, R72, R126 ;  /* 0x0000007e48067220 */ /* 0x002fe20000410000 */
[----:B------:R-:W-:Y:S01]  /*a1f0*/  MOV R123, R32 ;  /* 0x00000020007b7202 */ /* 0x000fe20000000f00 */
[C---:B------:R-:W-:Y:S01]  /*a200*/  FMUL.FTZ R8, R71.reuse, R120 ;  /* 0x0000007847087220 */ /* 0x040fe20000410000 */
[----:B------:R-:W-:Y:S01]  /*a210*/  MOV R120, R88 ;  /* 0x0000005800787202 */ /* 0x000fe20000000f00 */
[----:B------:R-:W-:Y:S01]  /*a220*/  FMUL.FTZ R9, R71, R121 ;  /* 0x0000007947097220 */ /* 0x000fe20000410000 */
[----:B------:R-:W-:Y:S01]  /*a230*/  MOV R121, R87 ;  /* 0x0000005700797202 */ /* 0x000fe20000000f00 */
[--C-:B------:R-:W-:Y:S01]  /*a240*/  FFMA.FTZ R32, R201, c[0x0][0x2d0], -R102.reuse ;  /* 0x0000b400c9207a23 */ /* 0x100fe20000010866 */
[----:B------:R-:W-:Y:S01]  /*a250*/  MOV R201, R47 ;  /* 0x0000002f00c97202 */ /* 0x000fe20000000f00 */
[----:B------:R-:W-:Y:S01]  /*a260*/  FMUL.FTZ R47, R0, R163 ;  /* 0x000000a3002f7220 */ /* 0x000fe20000410000 */
[----:B------:R1:W-:Y:S01]  /*a270*/  MUFU.EX2 R144, R60 ;  /* 0x0000003c00907308 */ /* 0x0003e20000000800 */
[--C-:B---3--:R-:W-:Y:S01]  /*a280*/  FFMA.FTZ R4, R193, c[0x0][0x2d0], -R3.reuse ;  /* 0x0000b400c1047a23 */ /* 0x108fe20000010803 */
[----:B------:R-:W-:Y:S01]  /*a290*/  MOV R193, R36 ;  /* 0x0000002400c17202 */ /* 0x000fe20000000f00 */
[----:B------:R-:W-:Y:S03]  /*a2a0*/  LDSM.16.MT88.4 R84, [R224+0x900] ;  /* 0x00090000e054783b */ /* 0x000fe60000004200 */
[----:B------:R-:W-:Y:S01]  /*a2b0*/  F2FP.PACK_AB R66, R45, R193 ;  /* 0x000000c12d42723e */ /* 0x000fe200000000ff */
[C---:B------:R-:W-:Y:S03]  /*a2c0*/  FMUL.FTZ R45, R71.reuse, R161 ;  /* 0x000000a1472d7220 */ /* 0x040fe60000410000 */
[----:B------:R3:W2:Y:S01]  /*a2d0*/  MUFU.EX2 R196, R4 ;  /* 0x0000000400c47308 */ /* 0x0006a20000000800 */
[----:B------:R-:W2:Y:S01]  /*a2e0*/  LDSM.16.MT88.4 R36, [R227+0x100] ;  /* 0x00010000e324783b */ /* 0x000ea20000004200 */
[C---:B----4-:R-:W-:Y:S07]  /*a2f0*/  FMUL.FTZ R44, R71.reuse, R160 ;  /* 0x000000a0472c7220 */ /* 0x050fee0000410000 */
[----:B------:R-:W4:Y:S01]  /*a300*/  LDSM.16.MT88.4 R88, [R227+0x900] ;  /* 0x00090000e358783b */ /* 0x000f220000004200 */
[----:B-1----:R-:W-:Y:S07]  /*a310*/  FMUL.FTZ R60, R71, R176 ;  /* 0x000000b0473c7220 */ /* 0x002fee0000410000 */
[----:B------:R-:W0:Y:S01]  /*a320*/  LDGDEPBAR ;  /* 0x00000000000079af */ /* 0x000e220000000000 */
[--C-:B---3--:R-:W-:Y:S02]  /*a330*/  FFMA.FTZ R4, R30, c[0x0][0x2d0], -R3.reuse ;  /* 0x0000b4001e047a23 */ /* 0x108fe40000010803 */
[----:B------:R-:W-:Y:S01]  /*a340*/  FMUL.FTZ R30, R0, R146 ;  /* 0x00000092001e7220 */ /* 0x000fe20000410000 */
[----:B------:R-:W-:Y:S01]  /*a350*/  MOV R146, R35 ;  /* 0x0000002300927202 */ /* 0x000fe20000000f00 */
[----:B------:R1:W-:Y:S01]  /*a360*/  MUFU.EX2 R197, R4 ;  /* 0x0000000400c57308 */ /* 0x0003e20000000800 */
[----:B------:R-:W-:Y:S01]  /*a370*/  FMUL.FTZ R35, R72, R151 ;  /* 0x0000009748237220 */ /* 0x000fe20000410000 */
[----:B------:R-:W-:Y:S01]  /*a380*/  MOV R151, R221 ;  /* 0x000000dd00977202 */ /* 0x000fe20000000f00 */
[----:B-1----:R-:W-:Y:S02]  /*a390*/  FFMA.FTZ R4, R31, c[0x0][0x2d0], -R3 ;  /* 0x0000b4001f047a23 */ /* 0x002fe40000010803 */
[----:B------:R-:W-:Y:S01]  /*a3a0*/  FMUL.FTZ R31, R0, R147 ;  /* 0x00000093001f7220 */ /* 0x000fe20000410000 */
[----:B------:R-:W-:Y:S04]  /*a3b0*/  MOV R147, R40 ;  /* 0x0000002800937202 */ /* 0x000fe80000000f00 */
[----:B------:R1:W3:Y:S01]  /*a3c0*/  MUFU.EX2 R199, R4 ;  /* 0x0000000400c77308 */ /* 0x0002e20000000800 */
[----:B------:R-:W-:Y:S02]  /*a3d0*/  FFMA.FTZ R40, R51, c[0x0][0x2d0], -R102 ;  /* 0x0000b40033287a23 */ /* 0x000fe40000010866 */
[----:B------:R-:W-:Y:S02]  /*a3e0*/  FMUL.FTZ R51, R72, R167 ;  /* 0x000000a748337220 */ /* 0x000fe40000410000 */
[----:B-1----:R-:W-:Y:S05]  /*a3f0*/  FMUL.FTZ R4, R73, R124 ;  /* 0x0000007c49047220 */ /* 0x002fea0000410000 */
[----:B------:R1:W-:Y:S02]  /*a400*/  MUFU.EX2 R124, R24 ;  /* 0x00000018007c7308 */ /* 0x0003e40000000800 */
[-C--:B--2---:R-:W-:Y:S08]  /*a410*/  HMMA.16816.F32 R4, R76, R20.reuse, R4 ;  /* 0x000000144c04723c */ /* 0x084ff00000001804 */
[C---:B------:R-:W-:Y:S07]  /*a420*/  HMMA.16816.F32 R8, R64.reuse, R20, R8 ;  /* 0x000000144008723c */ /* 0x040fee0000001808 */
[----:B------:R-:W-:Y:S01]  /*a430*/  FFMA.FTZ R20, R48, c[0x0][0x2d0], -R105 ;  /* 0x0000b40030147a23 */ /* 0x000fe20000010869 */
[-C--:B------:R-:W-:Y:S03]  /*a440*/  HMMA.16816.F32 R12, R64, R22.reuse, R12 ;  /* 0x00000016400c723c */ /* 0x080fe6000000180c */
[----:B------:R2:W2:Y:S01]  /*a450*/  MUFU.EX2 R126, R20 ;  /* 0x00000014007e7308 */ /* 0x0004a20000000800 */
[----:B-1----:R-:W-:Y:S01]  /*a460*/  FMUL.FTZ R24, R71, R140 ;  /* 0x0000008c47187220 */ /* 0x002fe20000410000 */
[----:B------:R-:W-:Y:S01]  /*a470*/  MOV R140, R93 ;  /* 0x0000005d008c7202 */ /* 0x000fe20000000f00 */
[--C-:B------:R-:W-:Y:S02]  /*a480*/  FFMA.FTZ R48, R203, c[0x0][0x2d0], -R108.reuse ;  /* 0x0000b400cb307a23 */ /* 0x100fe4000001086c */
[C---:B------:R-:W-:Y:S04]  /*a490*/  HMMA.16816.F32 R16, R76.reuse, R22, R16 ;  /* 0x000000164c10723c */ /* 0x040fe80000001810 */
[----:B------:R-:W-:Y:S01]  /*a4a0*/  FMUL.FTZ R21, R73, R137 ;  /* 0x0000008949157220 */ /* 0x000fe20000410000 */
[----:B------:R1:W-:Y:S01]  /*a4b0*/  MUFU.EX2 R223, R48 ;  /* 0x0000003000df7308 */ /* 0x0003e20000000800 */
[----:B------:R-:W-:Y:S01]  /*a4c0*/  MOV R137, R56 ;  /* 0x0000003800897202 */ /* 0x000fe20000000f00 */
[C---:B------:R-:W-:Y:S01]  /*a4d0*/  FMUL.FTZ R23, R72.reuse, R139 ;  /* 0x0000008b48177220 */ /* 0x040fe20000410000 */
[----:B------:R-:W-:Y:S01]  /*a4e0*/  MOV R139, R250 ;  /* 0x000000fa008b7202 */ /* 0x000fe20000000f00 */
[----:B------:R-:W-:Y:S03]  /*a4f0*/  FMUL.FTZ R22, R72, R138 ;  /* 0x0000008a48167220 */ /* 0x000fe60000410000 */
[----:B------:R-:W-:Y:S01]  /*a500*/  FFMA.FTZ R56, R210, c[0x0][0x2d0], -R108 ;  /* 0x0000b400d2387a23 */ /* 0x000fe2000001086c */
[----:B------:R-:W-:Y:S01]  /*a510*/  MOV R138, R57 ;  /* 0x00000039008a7202 */ /* 0x000fe20000000f00 */
[----:B------:R-:W-:Y:S01]  /*a520*/  FMUL.FTZ R57, R71, R173 ;  /* 0x000000ad47397220 */ /* 0x000fe20000410000 */
[----:B------:R3:W3:Y:S01]  /*a530*/  MUFU.EX2 R250, R32 ;  /* 0x0000002000fa7308 */ /* 0x0006e20000000800 */
[C---:B--2---:R-:W-:Y:S01]  /*a540*/  FMUL.FTZ R20, R73.reuse, R136 ;  /* 0x0000008849147220 */ /* 0x044fe20000410000 */
[----:B------:R-:W-:Y:S01]  /*a550*/  MOV R136, R59 ;  /* 0x0000003b00887202 */ /* 0x000fe20000000f00 */
[----:B------:R-:W-:Y:S07]  /*a560*/  FMUL.FTZ R59, R0, R175 ;  /* 0x000000af003b7220 */ /* 0x000fee0000410000 */
[----:B------:R2:W-:Y:S01]  /*a570*/  MUFU.EX2 R221, R56 ;  /* 0x0000003800dd7308 */ /* 0x0005e20000000800 */
[-C--:B------:R-:W-:Y:S03]  /*a580*/  HMMA.16816.F32 R20, R76, R36.reuse, R20 ;  /* 0x000000244c14723c */ /* 0x080fe60000001814 */
[C---:B-1----:R-:W-:Y:S05]  /*a590*/  FMUL.FTZ R48, R73.reuse, R164 ;  /* 0x000000a449307220 */ /* 0x042fea0000410000 */
[C---:B------:R-:W-:Y:S04]  /*a5a0*/  HMMA.16816.F32 R24, R64.reuse, R36, R24 ;  /* 0x000000244018723c */ /* 0x040fe80000001818 */
[C---:B---3--:R-:W-:Y:S01]  /*a5b0*/  FMUL.FTZ R32, R73.reuse, R148 ;  /* 0x0000009449207220 */ /* 0x048fe20000410000 */
[----:B------:R-:W-:Y:S02]  /*a5c0*/  MOV R148, R46 ;  /* 0x0000002e00947202 */ /* 0x000fe40000000f00 */
[----:B------:R-:W-:Y:S01]  /*a5d0*/  FFMA.FTZ R36, R50, c[0x0][0x2d0], -R102 ;  /* 0x0000b40032247a23 */ /* 0x000fe20000010866 */
[-C--:B------:R-:W-:Y:S03]  /*a5e0*/  HMMA.16816.F32 R28, R64, R38.reuse, R28 ;  /* 0x00000026401c723c */ /* 0x080fe6000000181c */
[----:B------:R1:W-:Y:S01]  /*a5f0*/  MUFU.EX2 R248, R36 ;  /* 0x0000002400f87308 */ /* 0x0003e20000000800 */
[----:B------:R-:W-:Y:S02]  /*a600*/  FMUL.FTZ R50, R72, R166 ;  /* 0x000000a648327220 */ /* 0x000fe40000410000 */
[----:B------:R-:W-:Y:S01]  /*a610*/  LDSM.16.MT88.4 R164, [R225+0x3100] ;  /* 0x00310000e1a4783b */ /* 0x000fe20000004200 */
[----:B------:R-:W-:Y:S01]  /*a620*/  FMUL.FTZ R46, R0, R162 ;  /* 0x000000a2002e7220 */ /* 0x000fe20000410000 */
[C---:B------:R-:W-:Y:S04]  /*a630*/  HMMA.16816.F32 R32, R76.reuse, R38, R32 ;  /* 0x000000264c20723c */ /* 0x040fe80000001820 */
[----:B------:R-:W-:Y:S02]  /*a640*/  FMUL.FTZ R37, R73, R153 ;  /* 0x0000009949257220 */ /* 0x000fe40000410000 */
[----:B--2---:R-:W-:Y:S02]  /*a650*/  FMUL.FTZ R56, R71, R172 ;  /* 0x000000ac47387220 */ /* 0x004fe40000410000 */
[C---:B------:R-:W-:Y:S01]  /*a660*/  FMUL.FTZ R39, R72.reuse, R155 ;  /* 0x0000009b48277220 */ /* 0x040fe20000410000 */
[----:B------:R-:W-:Y:S02]  /*a670*/  MOV R155, R249 ;  /* 0x000000f9009b7202 */ /* 0x000fe40000000f00 */
[----:B------:R2:W3:Y:S01]  /*a680*/  MUFU.EX2 R249, R40 ;  /* 0x0000002800f97308 */ /* 0x0004e20000000800 */
[C---:B------:R-:W-:Y:S02]  /*a690*/  FMUL.FTZ R38, R72.reuse, R154 ;  /* 0x0000009a48267220 */ /* 0x040fe40000410000 */
[----:B-1----:R-:W-:Y:S07]  /*a6a0*/  FMUL.FTZ R36, R73, R152 ;  /* 0x0000009849247220 */ /* 0x002fee0000410000 */
[-C--:B------:R-:W-:Y:S03]  /*a6b0*/  HMMA.16816.F32 R36, R76, R52.reuse, R36 ;  /* 0x000000344c24723c */ /* 0x080fe60000001824 */
[----:B--2---:R-:W-:Y:S01]  /*a6c0*/  FMUL.FTZ R40, R71, R156 ;  /* 0x0000009c47287220 */ /* 0x004fe20000410000 */
[----:B------:R-:W-:Y:S02]  /*a6d0*/  MOV R156, R150 ;  /* 0x00000096009c7202 */ /* 0x000fe40000000f00 */
[----:B------:R-:W-:Y:S04]  /*a6e0*/  MOV R150, R198 ;  /* 0x000000c600967202 */ /* 0x000fe80000000f00 */
[C---:B------:R-:W-:Y:S04]  /*a6f0*/  HMMA.16816.F32 R40, R64.reuse, R52, R40 ;  /* 0x000000344028723c */ /* 0x040fe80000001828 */
[----:B------:R-:W-:Y:S02]  /*a700*/  MOV R198, R136 ;  /* 0x0000008800c67202 */ /* 0x000fe40000000f00 */
[----:B------:R-:W-:Y:S01]  /*a710*/  MOV R136, R133 ;  /* 0x0000008500887202 */ /* 0x000fe20000000f00 */
[----:B------:R-:W-:Y:S01]  /*a720*/  FFMA.FTZ R52, R209, c[0x0][0x2d0], -R108 ;  /* 0x0000b400d1347a23 */ /* 0x000fe2000001086c */
[-C--:B------:R-:W-:Y:S03]  /*a730*/  HMMA.16816.F32 R44, R64, R54.reuse, R44 ;  /* 0x00000036402c723c */ /* 0x080fe6000000182c */
[----:B------:R1:W2:Y:S01]  /*a740*/  MUFU.EX2 R220, R52 ;  /* 0x0000003400dc7308 */ /* 0x0002a20000000800 */
[----:B------:R-:W-:Y:S01]  /*a750*/  MOV R133, R232 ;  /* 0x000000e800857202 */ /* 0x000fe20000000f00 */
[C---:B------:R-:W-:Y:S01]  /*a760*/  FMUL.FTZ R53, R73.reuse, R169 ;  /* 0x000000a949357220 */ /* 0x040fe20000410000 */
[----:B------:R2:W5:Y:S02]  /*a770*/  LDL.LU R232, [R1+0x74] ;  /* 0x0000740001e87983 */ /* 0x0005640000300800 */
[C---:B------:R-:W-:Y:S07]  /*a780*/  HMMA.16816.F32 R48, R76.reuse, R54, R48 ;  /* 0x000000364c30723c */ /* 0x040fee0000001830 */
[C---:B------:R-:W-:Y:S02]  /*a790*/  FMUL.FTZ R55, R72.reuse, R171 ;  /* 0x000000ab48377220 */ /* 0x040fe40000410000 */
[----:B------:R-:W-:Y:S03]  /*a7a0*/  FMUL.FTZ R54, R72, R170 ;  /* 0x000000aa48367220 */ /* 0x000fe60000410000 */
[C---:B-1----:R-:W-:Y:S07]  /*a7b0*/  FMUL.FTZ R52, R73.reuse, R168 ;  /* 0x000000a849347220 */ /* 0x042fee0000410000 */
[-C--:B------:R-:W-:Y:S08]  /*a7c0*/  HMMA.16816.F32 R52, R76, R80.reuse, R52 ;  /* 0x000000504c34723c */ /* 0x080ff00000001834 */
[C---:B------:R-:W-:Y:S07]  /*a7d0*/  HMMA.16816.F32 R56, R64.reuse, R80, R56 ;  /* 0x000000504038723c */ /* 0x040fee0000001838 */
[--C-:B------:R-:W-:Y:S01]  /*a7e0*/  FFMA.FTZ R80, R216, c[0x0][0x2d0], -R3.reuse ;  /* 0x0000b400d8507a23 */ /* 0x100fe20000010803 */
        /* <DEDUP_REMOVED lines=8> */
[--C-:B-1----:R-:W-:Y:S03]  /*a870*/  FFMA.FTZ R80, R214, c[0x0][0x2d0], -R3.reuse ;  /* 0x0000b400d6507a23 */ /* 0x102fe60000010803 */
[----:B------:R-:W-:Y:S02]  /*a880*/  F2FP.PACK_AB R76, R121, R129 ;  /* 0x00000081794c723e */ /* 0x000fe400000000ff */
[----:B------:R-:W-:Y:S01]  /*a890*/  F2FP.PACK_AB R78, R141, R125 ;  /* 0x0000007d8d4e723e */ /* 0x000fe200000000ff */
[----:B------:R1:W-:Y:S02]  /*a8a0*/  MUFU.EX2 R152, R80 ;  /* 0x0000005000987308 */ /* 0x0003e40000000800 */
[----:B------:R-:W-:Y:S02]  /*a8b0*/  F2FP.PACK_AB R77, R120, R128 ;  /* 0x00000080784d723e */ /* 0x000fe400000000ff */
[----:B------:R-:W-:Y:S02]  /*a8c0*/  F2FP.PACK_AB R79, R140, R143 ;  /* 0x0000008f8c4f723e */ /* 0x000fe400000000ff */
[----:B------:R-:W-:Y:S02]  /*a8d0*/  F2FP.PACK_AB R82, R123, R142 ;  /* 0x0000008e7b52723e */ /* 0x000fe400000000ff */
[----:B------:R-:W-:Y:S03]  /*a8e0*/  F2FP.PACK_AB R83, R199, R197 ;  /* 0x000000c5c753723e */ /* 0x000fe600000000ff */
[-C--:B------:R-:W-:Y:S03]  /*a8f0*/  HMMA.16816.F32 R4, R76, R84.reuse, R4 ;  /* 0x000000544c04723c */ /* 0x080fe60000001804 */
[----:B-1----:R-:W-:Y:S02]  /*a900*/  FFMA.FTZ R80, R217, c[0x0][0x2d0], -R3 ;  /* 0x0000b400d9507a23 */ /* 0x002fe40000010803 */
[----:B------:R1:W-:Y:S10]  /*a910*/  MUFU.EX2 R217, R92 ;  /* 0x0000005c00d97308 */ /* 0x0003f40000000800 */
[----:B------:R2:W2:Y:S01]  /*a920*/  MUFU.EX2 R153, R80 ;  /* 0x0000005000997308 */ /* 0x0004a20000000800 */
[----:B-1----:R-:W1:Y:S01]  /*a930*/  LDSM.16.MT88.4 R92, [R225+0x900] ;  /* 0x00090000e15c783b */ /* 0x002e620000004200 */
[----:B--2---:R-:W-:Y:S07]  /*a940*/  F2FP.PACK_AB R80, R127, R122 ;  /* 0x0000007a7f50723e */ /* 0x004fee00000000ff */
[C---:B------:R-:W-:Y:S07]  /*a950*/  HMMA.16816.F32 R8, R80.reuse, R84, R8 ;  /* 0x000000545008723c */ /* 0x040fee0000001808 */
[--C-:B------:R-:W-:Y:S01]  /*a960*/  FFMA.FTZ R84, R218, c[0x0][0x2d0], -R105.reuse ;  /* 0x0000b400da547a23 */ /* 0x100fe20000010869 */
[-C--:B------:R-:W-:Y:S03]  /*a970*/  HMMA.16816.F32 R12, R80, R86.reuse, R12 ;  /* 0x00000056500c723c */ /* 0x080fe6000000180c */
[----:B------:R2:W-:Y:S05]  /*a980*/  MUFU.EX2 R219, R84 ;  /* 0x0000005400db7308 */ /* 0x0005ea0000000800 */
[C---:B------:R-:W-:Y:S08]  /*a990*/  HMMA.16816.F32 R16, R76.reuse, R86, R16 ;  /* 0x000000564c10723c */ /* 0x040ff00000001810 */
[-C--:B----4-:R-:W-:Y:S08]  /*a9a0*/  HMMA.16816.F32 R20, R76, R88.reuse, R20 ;  /* 0x000000584c14723c */ /* 0x090ff00000001814 */
[C---:B------:R-:W-:Y:S04]  /*a9b0*/  HMMA.16816.F32 R24, R80.reuse, R88, R24 ;  /* 0x000000585018723c */ /* 0x040fe80000001818 */
[--C-:B--2---:R-:W-:Y:S03]  /*a9c0*/  FFMA.FTZ R84, R212, c[0x0][0x2d0], -R105.reuse ;  /* 0x0000b400d4547a23 */ /* 0x104fe60000010869 */
[--C-:B------:R-:W-:Y:S01]  /*a9d0*/  FFMA.FTZ R88, R151, c[0x0][0x2d0], -R102.reuse ;  /* 0x0000b40097587a23 */ /* 0x100fe20000010866 */
[-C--:B------:R-:W-:Y:S01]  /*a9e0*/  HMMA.16816.F32 R28, R80, R90.reuse, R28 ;  /* 0x0000005a501c723c */ /* 0x080fe2000000181c */
[----:B------:R2:W-:Y:S03]  /*a9f0*/  MUFU.EX2 R216, R84 ;  /* 0x0000005400d87308 */ /* 0x0005e60000000800 */
[----:B------:R-:W-:Y:S02]  /*aa00*/  MOV R151, R148 ;  /* 0x0000009400977202 */ /* 0x000fe40000000f00 */
[----:B------:R-:W-:Y:S02]  /*aa10*/  MOV R148, R134 ;  /* 0x0000008600947202 */ /* 0x000fe40000000f00 */
[C---:B------:R-:W-:Y:S03]  /*aa20*/  HMMA.16816.F32 R32, R76.reuse, R90, R32 ;  /* 0x0000005a4c20723c */ /* 0x040fe60000001820 */
[----:B------:R4:W-:Y:S01]  /*aa30*/  MUFU.EX2 R215, R88 ;  /* 0x0000005800d77308 */ /* 0x0009e20000000800 */
[----:B------:R-:W-:Y:S02]  /*aa40*/  MOV R134, R131 ;  /* 0x0000008300867202 */ /* 0x000fe40000000f00 */
[----:B------:R-:W-:Y:S02]  /*aa50*/  MOV R131, R118 ;  /* 0x0000007600837202 */ /* 0x000fe40000000f00 */
[-C--:B-1----:R-:W-:Y:S04]  /*aa60*/  HMMA.16816.F32 R36, R76, R92.reuse, R36 ;  /* 0x0000005c4c24723c */ /* 0x082fe80000001824 */
[----:B------:R-:W-:Y:S04]  /*aa70*/  MOV R118, R231 ;  /* 0x000000e700767202 */ /* 0x000fe80000000f00 */
[C---:B------:R-:W-:Y:S04]  /*aa80*/  HMMA.16816.F32 R40, R80.reuse, R92, R40 ;  /* 0x0000005c5028723c */ /* 0x040fe80000001828 */
[----:B--2---:R-:W-:Y:S04]  /*aa90*/  FFMA.FTZ R84, R211, c[0x0][0x2d0], -R105 ;  /* 0x0000b400d3547a23 */ /* 0x004fe80000010869 */
[-C--:B------:R-:W-:Y:S01]  /*aaa0*/  HMMA.16816.F32 R44, R80, R94.reuse, R44 ;  /* 0x0000005e502c723c */ /* 0x080fe2000000182c */
[----:B------:R1:W-:Y:S03]  /*aab0*/  MUFU.EX2 R218, R84 ;  /* 0x0000005400da7308 */ /* 0x0003e60000000800 */
[--C-:B----4-:R-:W-:Y:S04]  /*aac0*/  FFMA.FTZ R88, R156, c[0x0][0x2d0], -R102.reuse ;  /* 0x0000b4009c587a23 */ /* 0x110fe80000010866 */
[C---:B------:R-:W-:Y:S03]  /*aad0*/  HMMA.16816.F32 R48, R76.reuse, R94, R48 ;  /* 0x0000005e4c30723c */ /* 0x040fe60000001830 */
[----:B------:R2:W-:Y:S01]  /*aae0*/  MUFU.EX2 R159, R88 ;  /* 0x00000058009f7308 */ /* 0x0005e20000000800 */
[--C-:B-1----:R-:W-:Y:S01]  /*aaf0*/  FFMA.FTZ R84, R155, c[0x0][0x2d0], -R102.reuse ;  /* 0x0000b4009b547a23 */ /* 0x102fe20000010866 */
[----:B------:R-:W-:Y:S02]  /*ab00*/  MOV R155, R149 ;  /* 0x00000095009b7202 */ /* 0x000fe40000000f00 */
[----:B------:R-:W-:Y:S06]  /*ab10*/  MOV R149, R135 ;  /* 0x0000008700957202 */ /* 0x000fec0000000f00 */
[----:B------:R1:W-:Y:S01]  /*ab20*/  MUFU.EX2 R213, R84 ;  /* 0x0000005400d57308 */ /* 0x0003e20000000800 */
[----:B------:R-:W-:Y:S02]  /*ab30*/  MOV R156, R155 ;  /* 0x0000009b009c7202 */ /* 0x000fe40000000f00 */
[----:B------:R-:W-:Y:S02]  /*ab40*/  MOV R155, R151 ;  /* 0x00000097009b7202 */ /* 0x000fe40000000f00 */
[----:B------:R-:W-:Y:S01]  /*ab50*/  MOV R151, R150 ;  /* 0x0000009600977202 */ /* 0x000fe20000000f00 */
[----:B--2---:R-:W-:Y:S01]  /*ab60*/  FFMA.FTZ R88, R156, c[0x0][0x2d0], -R102 ;  /* 0x0000b4009c587a23 */ /* 0x004fe20000010866 */
[----:B------:R-:W-:Y:S02]  /*ab70*/  MOV R156, R155 ;  /* 0x0000009b009c7202 */ /* 0x000fe40000000f00 */
[----:B------:R-:W-:Y:S01]  /*ab80*/  MOV R155, R151 ;  /* 0x00000097009b7202 */ /* 0x000fe20000000f00 */
[----:B------:R2:W-:Y:S01]  /*ab90*/  MUFU.EX2 R214, R88 ;  /* 0x0000005800d67308 */ /* 0x0005e20000000800 */
[----:B------:R-:W-:Y:S02]  /*aba0*/  MOV R150, R149 ;  /* 0x0000009500967202 */ /* 0x000fe40000000f00 */
[----:B------:R-:W-:Y:S02]  /*abb0*/  MOV R157, R155 ;  /* 0x0000009b009d7202 */ /* 0x000fe40000000f00 */
[----:B------:R-:W-:Y:S02]  /*abc0*/  MOV R151, R150 ;  /* 0x0000009600977202 */ /* 0x000fe40000000f00 */
[----:B------:R-:W-:Y:S02]  /*abd0*/  MOV R135, R132 ;  /* 0x0000008400877202 */ /* 0x000fe40000000f00 */
[----:B------:R-:W-:Y:S02]  /*abe0*/  MOV R132, R193 ;  /* 0x000000c100847202 */ /* 0x000fe40000000f00 */
[----:B------:R-:W-:Y:S02]  /*abf0*/  MOV R193, R229 ;  /* 0x000000e500c17202 */ /* 0x000fe40000000f00 */
[----:B------:R-:W-:Y:S01]  /*ac00*/  MOV R149, R148 ;  /* 0x0000009400957202 */ /* 0x000fe20000000f00 */
[----:B-1----:R-:W1:Y:S01]  /*ac10*/  LDSM.16.MT88.4 R84, [R226+0x900] ;  /* 0x00090000e254783b */ /* 0x002e620000004200 */
[----:B------:R-:W-:Y:S02]  /*ac20*/  MOV R148, R136 ;  /* 0x0000008800947202 */ /* 0x000fe40000000f00 */
[----:B------:R-:W-:Y:S02]  /*ac30*/  MOV R136, R135 ;  /* 0x0000008700887202 */ /* 0x000fe40000000f00 */
[----:B------:R-:W-:Y:S02]  /*ac40*/  MOV R135, R134 ;  /* 0x0000008600877202 */ /* 0x000fe40000000f00 */
[----:B------:R-:W-:Y:S01]  /*ac50*/  MOV R134, R193 ;  /* 0x000000c100867202 */ /* 0x000fe20000000f00 */
[----:B------:R4:W5:Y:S01]  /*ac60*/  LDL.LU R229, [R1+0x70] ;  /* 0x0000700001e57983 */ /* 0x0009620000300800 */
[----:B------:R-:W-:Y:S01]  /*ac70*/  MOV R150, R149 ;  /* 0x0000009500967202 */ /* 0x000fe20000000f00 */
[--C-:B--2---:R-:W-:Y:S01]  /*ac80*/  FFMA.FTZ R88, R156, c[0x0][0x2d0], -R108.reuse ;  /* 0x0000b4009c587a23 */ /* 0x104fe2000001086c */
[----:B------:R-:W-:Y:S01]  /*ac90*/  MOV R156, R151 ;  /* 0x00000097009c7202 */ /* 0x000fe20000000f00 */
[----:B------:R4:W5:Y:S01]  /*aca0*/  LDL.LU R231, [R1+0x6c] ;  /* 0x00006c0001e77983 */ /* 0x0009620000300800 */
[----:B------:R-:W-:Y:S01]  /*acb0*/  MOV R149, R148 ;  /* 0x0000009400957202 */ /* 0x000fe20000000f00 */
[----:B------:R2:W-:Y:S01]  /*acc0*/  MUFU.EX2 R155, R88 ;  /* 0x00000058009b7308 */ /* 0x0005e20000000800 */
[----:B------:R-:W-:Y:S02]  /*acd0*/  MOV R148, R135 ;  /* 0x0000008700947202 */ /* 0x000fe40000000f00 */
[----:B------:R-:W-:Y:S02]  /*ace0*/  MOV R135, R134 ;  /* 0x0000008600877202 */ /* 0x000fe40000000f00 */
[----:B------:R-:W-:Y:S02]  /*acf0*/  MOV R134, R236 ;  /* 0x000000ec00867202 */ /* 0x000fe40000000f00 */
[----:B------:R-:W-:Y:S02]  /*ad00*/  MOV R193, R186 ;  /* 0x000000ba00c17202 */ /* 0x000fe40000000f00 */
[----:B------:R-:W-:Y:S02]  /*ad10*/  MOV R186, R235 ;  /* 0x000000eb00ba7202 */ /* 0x000fe40000000f00 */
[----:B------:R4:W5:Y:S01]  /*ad20*/  LDL.LU R235, [R1+0x68] ;  /* 0x0000680001eb7983 */ /* 0x0009620000300800 */
[----:B------:R-:W-:Y:S02]  /*ad30*/  MOV R151, R150 ;  /* 0x0000009600977202 */ /* 0x000fe40000000f00 */
[----:B------:R-:W-:Y:S01]  /*ad40*/  MOV R150, R149 ;  /* 0x0000009500967202 */ /* 0x000fe20000000f00 */
[----:B------:R4:W5:Y:S01]  /*ad50*/  LDL.LU R236, [R1+0x64] ;  /* 0x0000640001ec7983 */ /* 0x0009620000300800 */
[----:B------:R-:W-:Y:S02]  /*ad60*/  MOV R149, R148 ;  /* 0x0000009400957202 */ /* 0x000fe40000000f00 */
[----:B------:R-:W-:Y:S02]  /*ad70*/  MOV R148, R135 ;  /* 0x0000008700947202 */ /* 0x000fe40000000f00 */
[----:B------:R-:W-:Y:S02]  /*ad80*/  MOV R135, R134 ;  /* 0x0000008600877202 */ /* 0x000fe40000000f00 */
[----:B------:R-:W-:Y:S01]  /*ad90*/  MOV R134, R110 ;  /* 0x0000006e00867202 */ /* 0x000fe20000000f00 */
[--C-:B--2---:R-:W-:Y:S01]  /*ada0*/  FFMA.FTZ R88, R157, c[0x0][0x2d0], -R108.reuse ;  /* 0x0000b4009d587a23 */ /* 0x104fe2000001086c */
[----:B------:R-:W-:Y:S01]  /*adb0*/  MOV R157, R156 ;  /* 0x0000009c009d7202 */ /* 0x000fe20000000f00 */
[-C--:B-1----:R-:W-:Y:S02]  /*adc0*/  HMMA.16816.F32 R52, R76, R84.reuse, R52 ;  /* 0x000000544c34723c */ /* 0x082fe40000001834 */
[----:B------:R1:W-:Y:S01]  /*add0*/  MUFU.EX2 R158, R88 ;  /* 0x00000058009e7308 */ /* 0x0003e20000000800 */
[----:B------:R-:W-:Y:S01]  /*ade0*/  MOV R156, R151 ;  /* 0x00000097009c7202 */ /* 0x000fe20000000f00 */
[--C-:B------:R-:W-:Y:S01]  /*adf0*/  FFMA.FTZ R92, R157, c[0x0][0x2d0], -R108.reuse ;  /* 0x0000b4009d5c7a23 */ /* 0x100fe2000001086c */
[----:B------:R-:W-:Y:S02]  /*ae00*/  MOV R151, R150 ;  /* 0x0000009600977202 */ /* 0x000fe40000000f00 */
[----:B------:R-:W-:Y:S01]  /*ae10*/  MOV R150, R149 ;  /* 0x0000009500967202 */ /* 0x000fe20000000f00 */
[C---:B------:R-:W-:Y:S04]  /*ae20*/  HMMA.16816.F32 R56, R80.reuse, R84, R56 ;  /* 0x000000545038723c */ /* 0x040fe80000001838 */
[----:B------:R2:W-:Y:S01]  /*ae30*/  MUFU.EX2 R163, R92 ;  /* 0x0000005c00a37308 */ /* 0x0005e20000000800 */
[----:B------:R-:W-:Y:S02]  /*ae40*/  MOV R157, R156 ;  /* 0x0000009c009d7202 */ /* 0x000fe40000000f00 */
[----:B------:R-:W-:Y:S01]  /*ae50*/  MOV R149, R148 ;  /* 0x0000009400957202 */ /* 0x000fe20000000f00 */
[-C--:B------:R-:W-:Y:S04]  /*ae60*/  HMMA.16816.F32 R60, R80, R86.reuse, R60 ;  /* 0x00000056503c723c */ /* 0x080fe8000000183c */
[----:B------:R-:W-:Y:S02]  /*ae70*/  MOV R156, R151 ;  /* 0x00000097009c7202 */ /* 0x000fe40000000f00 */
[----:B------:R-:W-:Y:S02]  /*ae80*/  MOV R151, R150 ;  /* 0x0000009600977202 */ /* 0x000fe40000000f00 */
[----:B------:R-:W-:Y:S01]  /*ae90*/  HMMA.16816.F32 R64, R76, R86, R64 ;  /* 0x000000564c40723c */ /* 0x000fe20000001840 */
[----:B-1----:R-:W1:Y:S03]  /*aea0*/  LDSM.16.MT88.4 R88, [R224+0x1100] ;  /* 0x00110000e058783b */ /* 0x002e660000004200 */
[----:B------:R-:W-:Y:S02]  /*aeb0*/  MOV R150, R149 ;  /* 0x0000009500967202 */ /* 0x000fe40000000f00 */
[----:B------:R-:W-:Y:S02]  /*aec0*/  MOV R148, R201 ;  /* 0x000000c900947202 */ /* 0x000fe40000000f00 */
[----:B------:R-:W-:Y:S01]  /*aed0*/  MOV R201, R139 ;  /* 0x0000008b00c97202 */ /* 0x000fe20000000f00 */
[----:B--2---:R-:W-:Y:S03]  /*aee0*/  FFMA.FTZ R92, R157, c[0x0][0x2d0], -R108 ;  /* 0x0000b4009d5c7a23 */ /* 0x004fe6000001086c */
[----:B------:R-:W-:Y:S02]  /*aef0*/  MOV R157, R156 ;  /* 0x0000009c009d7202 */ /* 0x000fe40000000f00 */
[----:B------:R-:W-:Y:S01]  /*af00*/  MOV R156, R151 ;  /* 0x00000097009c7202 */ /* 0x000fe20000000f00 */
[----:B------:R-:W2:Y:S01]  /*af10*/  MUFU.EX2 R162, R92 ;  /* 0x0000005c00a27308 */ /* 0x000ea20000000800 */
[----:B------:R-:W-:Y:S01]  /*af20*/  MOV R151, R150 ;  /* 0x0000009600977202 */ /* 0x000fe20000000f00 */
[--C-:B------:R-:W-:Y:S01]  /*af30*/  FFMA.FTZ R84, R157, c[0x0][0x2d0], -R3.reuse ;  /* 0x0000b4009d547a23 */ /* 0x100fe20000010803 */
[----:B------:R-:W-:Y:S02]  /*af40*/  MOV R208, R156 ;  /* 0x0000009c00d07202 */ /* 0x000fe40000000f00 */
[----:B------:R-:W-:Y:S02]  /*af50*/  MOV R156, R151 ;  /* 0x00000097009c7202 */ /* 0x000fe40000000f00 */
[----:B------:R-:W-:Y:S01]  /*af60*/  MOV R149, R148 ;  /* 0x0000009400957202 */ /* 0x000fe20000000f00 */
[--C-:B------:R-:W-:Y:S01]  /*af70*/  FFMA.FTZ R80, R208, c[0x0][0x2d0], -R3.reuse ;  /* 0x0000b400d0507a23 */ /* 0x100fe20000010803 */
[----:B------:R-:W-:Y:S01]  /*af80*/  MOV R203, R156 ;  /* 0x0000009c00cb7202 */ /* 0x000fe20000000f00 */
[----:B------:R2:W-:Y:S01]  /*af90*/  MUFU.EX2 R157, R84 ;  /* 0x00000054009d7308 */ /* 0x0005e20000000800 */
[----:B------:R-:W-:Y:S02]  /*afa0*/  MOV R148, R201 ;  /* 0x000000c900947202 */ /* 0x000fe40000000f00 */
[----:B------:R-:W-:Y:S02]  /*afb0*/  MOV R201, R198 ;  /* 0x000000c600c97202 */ /* 0x000fe40000000f00 */
[----:B------:R-:W-:Y:S02]  /*afc0*/  F2FP.PACK_AB R76, R146, R147 ;  /* 0x00000093924c723e */ /* 0x000fe400000000ff */
[----:B------:R-:W-:Y:S02]  /*afd0*/  F2FP.PACK_AB R78, R124, R126 ;  /* 0x0000007e7c4e723e */ /* 0x000fe400000000ff */
[----:B------:R-:W-:Y:S01]  /*afe0*/  F2FP.PACK_AB R77, R250, R251 ;  /* 0x000000fbfa4d723e */ /* 0x000fe200000000ff */
[----:B------:R4:W4:Y:S01]  /*aff0*/  MUFU.EX2 R156, R80 ;  /* 0x00000050009c7308 */ /* 0x0009220000000800 */
[----:B---3--:R-:W-:Y:S02]  /*b000*/  F2FP.PACK_AB R79, R249, R248 ;  /* 0x000000f8f94f723e */ /* 0x008fe400000000ff */
[----:B------:R-:W-:Y:S02]  /*b010*/  MOV R150, R149 ;  /* 0x0000009500967202 */ /* 0x000fe40000000f00 */
[----:B------:R-:W-:Y:S02]  /*b020*/  MOV R149, R201 ;  /* 0x000000c900957202 */ /* 0x000fe40000000f00 */
[----:B------:R-:W-:Y:S01]  /*b030*/  MOV R151, R150 ;  /* 0x0000009600977202 */ /* 0x000fe20000000f00 */
[-C--:B-1----:R-:W-:Y:S03]  /*b040*/  HMMA.16816.F32 R4, R76, R88.reuse, R4 ;  /* 0x000000584c04723c */ /* 0x082fe60000001804 */
[----:B------:R-:W-:Y:S02]  /*b050*/  MOV R150, R149 ;  /* 0x0000009500967202 */ /* 0x000fe40000000f00 */
[----:B------:R-:W-:Y:S01]  /*b060*/  F2FP.PACK_AB R82, R221, R220 ;  /* 0x000000dcdd52723e */ /* 0x000fe200000000ff */
[----:B--2---:R-:W1:Y:S01]  /*b070*/  LDSM.16.MT88.4 R84, [R227+0x1100] ;  /* 0x00110000e354783b */ /* 0x004e620000004200 */
[----:B------:R-:W-:Y:S02]  /*b080*/  F2FP.PACK_AB R81, R154, R144 ;  /* 0x000000909a51723e */ /* 0x000fe400000000ff */
[----:B------:R-:W-:Y:S03]  /*b090*/  F2FP.PACK_AB R83, R153, R152 ;  /* 0x000000989953723e */ /* 0x000fe600000000ff */
[----:B------:R-:W-:Y:S02]  /*b0a0*/  MOV R208, R151 ;  /* 0x0000009700d07202 */ /* 0x000fe40000000f00 */
[----:B------:R-:W-:Y:S01]  /*b0b0*/  MOV R151, R150 ;  /* 0x0000009600977202 */ /* 0x000fe20000000f00 */
[--C-:B----4-:R-:W-:Y:S01]  /*b0c0*/  FFMA.FTZ R80, R203, c[0x0][0x2d0], -R3.reuse ;  /* 0x0000b400cb507a23 */ /* 0x110fe20000010803 */
[----:B------:R-:W-:Y:S02]  /*b0d0*/  MOV R203, R208 ;  /* 0x000000d000cb7202 */ /* 0x000fe40000000f00 */
[----:B------:R-:W-:Y:S01]  /*b0e0*/  MOV R208, R151 ;  /* 0x0000009700d07202 */ /* 0x000fe20000000f00 */
[----:B------:R2:W-:Y:S01]  /*b0f0*/  MUFU.EX2 R160, R80 ;  /* 0x0000005000a07308 */ /* 0x0005e20000000800 */
[----:B------:R-:W-:Y:S01]  /*b100*/  MOV R198, R138 ;  /* 0x0000008a00c67202 */ /* 0x000fe20000000f00 */
[----:B------:R-:W-:Y:S01]  /*b110*/  FFMA.FTZ R92, R203, c[0x0][0x2d0], -R3 ;  /* 0x0000b400cb5c7a23 */ /* 0x000fe20000010803 */
        /* <DEDUP_REMOVED lines=11> */
[----:B--2---:R-:W-:Y:S02]  /*b1d0*/  F2FP.PACK_AB R80, R223, R145 ;  /* 0x00000091df50723e */ /* 0x004fe400000000ff */
[----:B------:R-:W-:Y:S02]  /*b1e0*/  MOV R139, R238 ;  /* 0x000000ee008b7202 */ /* 0x000fe40000000f00 */
[----:B------:R-:W-:Y:S02]  /*b1f0*/  MOV R110, R237 ;  /* 0x000000ed006e7202 */ /* 0x000fe40000000f00 */
[----:B------:R2:W5:Y:S01]  /*b200*/  LDL.LU R237, [R1+0x60] ;  /* 0x0000600001ed7983 */ /* 0x0005620000300800 */
[C---:B------:R-:W-:Y:S03]  /*b210*/  HMMA.16816.F32 R8, R80.reuse, R88, R8 ;  /* 0x000000585008723c */ /* 0x040fe60000001808 */
[----:B------:R2:W5:Y:S01]  /*b220*/  LDL.LU R238, [R1+0x5c] ;  /* 0x00005c0001ee7983 */ /* 0x0005620000300800 */
[----:B------:R-:W-:Y:S02]  /*b230*/  MOV R203, R150 ;  /* 0x0000009600cb7202 */ /* 0x000fe40000000f00 */
[----:B------:R-:W-:Y:S01]  /*b240*/  MOV R138, R137 ;  /* 0x00000089008a7202 */ /* 0x000fe20000000f00 */
[--C-:B------:R-:W-:Y:S01]  /*b250*/  FFMA.FTZ R88, R161, c[0x0][0x2d0], -R105.reuse ;  /* 0x0000b400a1587a23 */ /* 0x100fe20000010869 */
[-C--:B------:R-:W-:Y:S01]  /*b260*/  HMMA.16816.F32 R12, R80, R90.reuse, R12 ;  /* 0x0000005a500c723c */ /* 0x080fe2000000180c */
[----:B------:R2:W5:Y:S02]  /*b270*/  LDL.LU R239, [R1+0x58] ;  /* 0x0000580001ef7983 */ /* 0x0005640000300800 */
[----:B------:R3:W-:Y:S01]  /*b280*/  MUFU.EX2 R161, R88 ;  /* 0x0000005800a17308 */ /* 0x0007e20000000800 */
[----:B------:R-:W-:Y:S02]  /*b290*/  MOV R137, R240 ;  /* 0x000000f000897202 */ /* 0x000fe40000000f00 */
[----:B------:R2:W5:Y:S01]  /*b2a0*/  LDL.LU R240, [R1+0x54] ;  /* 0x0000540001f07983 */ /* 0x0005620000300800 */
[----:B------:R-:W-:Y:S01]  /*b2b0*/  MOV R198, R138 ;  /* 0x0000008a00c67202 */ /* 0x000fe20000000f00 */
[C---:B------:R-:W-:Y:S04]  /*b2c0*/  HMMA.16816.F32 R16, R76.reuse, R90, R16 ;  /* 0x0000005a4c10723c */ /* 0x040fe80000001810 */
[----:B------:R-:W-:Y:S02]  /*b2d0*/  MOV R138, R137 ;  /* 0x00000089008a7202 */ /* 0x000fe40000000f00 */
[----:B------:R-:W-:Y:S02]  /*b2e0*/  MOV R137, R111 ;  /* 0x0000006f00897202 */ /* 0x000fe40000000f00 */
[-C--:B-1----:R-:W-:Y:S04]  /*b2f0*/  HMMA.16816.F32 R20, R76, R84.reuse, R20 ;  /* 0x000000544c14723c */ /* 0x082fe80000001814 */
[----:B------:R-:W-:Y:S02]  /*b300*/  MOV R201, R198 ;  /* 0x000000c600c97202 */ /* 0x000fe40000000f00 */
[----:B------:R-:W-:Y:S02]  /*b310*/  MOV R198, R138 ;  /* 0x0000008a00c67202 */ /* 0x000fe40000000f00 */
[C---:B------:R-:W-:Y:S04]  /*b320*/  HMMA.16816.F32 R24, R80.reuse, R84, R24 ;  /* 0x000000545018723c */ /* 0x040fe80000001818 */
[--C-:B---3--:R-:W-:Y:S01]  /*b330*/  FFMA.FTZ R88, R203, c[0x0][0x2d0], -R105.reuse ;  /* 0x0000b400cb587a23 */ /* 0x108fe20000010869 */
[----:B------:R-:W-:Y:S02]  /*b340*/  MOV R149, R201 ;  /* 0x000000c900957202 */ /* 0x000fe40000000f00 */
[----:B------:R-:W-:Y:S01]  /*b350*/  MOV R201, R198 ;  /* 0x000000c600c97202 */ /* 0x000fe20000000f00 */
[-C--:B------:R-:W-:Y:S01]  /*b360*/  HMMA.16816.F32 R28, R80, R86.reuse, R28 ;  /* 0x00000056501c723c */ /* 0x080fe2000000181c */
[----:B------:R1:W-:Y:S03]  /*b370*/  MUFU.EX2 R211, R88 ;  /* 0x0000005800d37308 */ /* 0x0003e60000000800 */
[----:B------:R-:W-:Y:S02]  /*b380*/  MOV R150, R201 ;  /* 0x000000c900967202 */ /* 0x000fe40000000f00 */
[----:B------:R-:W-:Y:S02]  /*b390*/  MOV R138, R137 ;  /* 0x00000089008a7202 */ /* 0x000fe40000000f00 */
[C---:B------:R-:W-:Y:S04]  /*b3a0*/  HMMA.16816.F32 R32, R76.reuse, R86, R32 ;  /* 0x000000564c20723c */ /* 0x040fe80000001820 */
[----:B------:R-:W-:Y:S01]  /*b3b0*/  MOV R137, R136 ;  /* 0x0000008800897202 */ /* 0x000fe20000000f00 */
[--C-:B------:R-:W-:Y:S01]  /*b3c0*/  FFMA.FTZ R84, R150, c[0x0][0x2d0], -R102.reuse ;  /* 0x0000b40096547a23 */ /* 0x100fe20000010866 */
[----:B------:R-:W-:Y:S02]  /*b3d0*/  MOV R136, R106 ;  /* 0x0000006a00887202 */ /* 0x000fe40000000f00 */
[----:B------:R-:W-:Y:S01]  /*b3e0*/  MOV R198, R138 ;  /* 0x0000008a00c67202 */ /* 0x000fe20000000f00 */
[----:B------:R3:W-:Y:S03]  /*b3f0*/  MUFU.EX2 R209, R84 ;  /* 0x0000005400d17308 */ /* 0x0007e60000000800 */
[----:B------:R-:W-:Y:S02]  /*b400*/  MOV R138, R137 ;  /* 0x00000089008a7202 */ /* 0x000fe40000000f00 */
[----:B------:R-:W-:Y:S02]  /*b410*/  MOV R137, R136 ;  /* 0x0000008800897202 */ /* 0x000fe40000000f00 */
[----:B------:R-:W-:Y:S02]  /*b420*/  MOV R208, R149 ;  /* 0x0000009500d07202 */ /* 0x000fe40000000f00 */
[----:B------:R-:W-:Y:S02]  /*b430*/  MOV R149, R198 ;  /* 0x000000c600957202 */ /* 0x000fe40000000f00 */
[----:B------:R-:W-:Y:S01]  /*b440*/  MOV R198, R137 ;  /* 0x0000008900c67202 */ /* 0x000fe20000000f00 */
[--C-:B-1----:R-:W-:Y:S01]  /*b450*/  FFMA.FTZ R88, R208, c[0x0][0x2d0], -R105.reuse ;  /* 0x0000b400d0587a23 */ /* 0x102fe20000010869 */
[----:B------:R-:W-:Y:S02]  /*b460*/  MOV R137, R135 ;  /* 0x0000008700897202 */ /* 0x000fe40000000f00 */
[----:B------:R-:W-:Y:S01]  /*b470*/  MOV R135, R118 ;  /* 0x0000007600877202 */ /* 0x000fe20000000f00 */
[----:B------:R1:W-:Y:S01]  /*b480*/  MUFU.EX2 R212, R88 ;  /* 0x0000005800d47308 */ /* 0x0003e20000000800 */
[----:B------:R-:W-:Y:S02]  /*b490*/  MOV R201, R138 ;  /* 0x0000008a00c97202 */ /* 0x000fe40000000f00 */
[----:B------:R-:W-:Y:S02]  /*b4a0*/  MOV R136, R133 ;  /* 0x0000008500887202 */ /* 0x000fe40000000f00 */
[----:B------:R-:W-:Y:S02]  /*b4b0*/  MOV R111, R233 ;  /* 0x000000e9006f7202 */ /* 0x000fe40000000f00 */
[----:B------:R-:W-:Y:S01]  /*b4c0*/  MOV R138, R136 ;  /* 0x00000088008a7202 */ /* 0x000fe20000000f00 */
[----:B---3--:R-:W-:Y:S01]  /*b4d0*/  FFMA.FTZ R84, R148, c[0x0][0x2d0], -R102 ;  /* 0x0000b40094547a23 */ /* 0x008fe20000010866 */
[----:B------:R-:W-:Y:S01]  /*b4e0*/  MOV R148, R207 ;  /* 0x000000cf00947202 */ /* 0x000fe20000000f00 */
[----:B------:R3:W4:Y:S01]  /*b4f0*/  MUFU.EX2 R118, R92 ;  /* 0x0000005c00767308 */ /* 0x0007220000000800 */
[----:B------:R-:W-:Y:S01]  /*b500*/  MOV R136, R193 ;  /* 0x000000c100887202 */ /* 0x000fe20000000f00 */
[----:B------:R2:W5:Y:S01]  /*b510*/  LDL.LU R233, [R1+0x50] ;  /* 0x0000500001e97983 */ /* 0x0005620000300800 */
[----:B------:R-:W-:Y:S02]  /*b520*/  MOV R106, R234 ;  /* 0x000000ea006a7202 */ /* 0x000fe40000000f00 */
[----:B------:R-:W-:Y:S01]  /*b530*/  MOV R133, R132 ;  /* 0x0000008400857202 */ /* 0x000fe20000000f00 */
[----:B------:R2:W5:Y:S01]  /*b540*/  LDL.LU R234, [R1+0x4c] ;  /* 0x00004c0001ea7983 */ /* 0x0005620000300800 */
[----:B------:R-:W-:Y:S01]  /*b550*/  MOV R132, R119 ;  /* 0x0000007700847202 */ /* 0x000fe20000000f00 */
[----:B------:R-:W-:Y:S01]  /*b560*/  FFMA.FTZ R106, R106, c[0x0][0x2d0], -R108 ;  /* 0x0000b4006a6a7a23 */ /* 0x000fe2000001086c */
[----:B------:R-:W-:Y:S01]  /*b570*/  MOV R193, R230 ;  /* 0x000000e600c17202 */ /* 0x000fe20000000f00 */
[----:B------:R2:W-:Y:S01]  /*b580*/  MUFU.EX2 R207, R84 ;  /* 0x0000005400cf7308 */ /* 0x0005e20000000800 */
[----:B------:R2:W5:Y:S01]  /*b590*/  LDL.LU R119, [R1+0x48] ;  /* 0x0000480001777983 */ /* 0x0005620000300800 */
[----:B------:R-:W-:Y:S01]  /*b5a0*/  MOV R150, R110 ;  /* 0x0000006e00967202 */ /* 0x000fe20000000f00 */
[--C-:B-1----:R-:W-:Y:S02]  /*b5b0*/  FFMA.FTZ R88, R151, c[0x0][0x2d0], -R105.reuse ;  /* 0x0000b40097587a23 */ /* 0x102fe40000010869 */
[----:B------:R1:W5:Y:S01]  /*b5c0*/  LDL.LU R230, [R1+0x44] ;  /* 0x0000440001e67983 */ /* 0x0003620000300800 */
[----:B------:R-:W-:Y:S01]  /*b5d0*/  MOV R151, R103 ;  /* 0x0000006700977202 */ /* 0x000fe20000000f00 */
[----:B------:R-:W-:Y:S03]  /*b5e0*/  FFMA.FTZ R103, R189, c[0x0][0x2d0], -R105 ;  /* 0x0000b400bd677a23 */ /* 0x000fe60000010869 */
[----:B------:R1:W-:Y:S01]  /*b5f0*/  MUFU.EX2 R210, R88 ;  /* 0x0000005800d27308 */ /* 0x0003e20000000800 */
[----:B---3--:R-:W3:Y:S09]  /*b600*/  LDSM.16.MT88.4 R92, [R225+0x1100] ;  /* 0x00110000e15c783b */ /* 0x008ef20000004200 */
[----:B------:R-:W-:Y:S01]  /*b610*/  MUFU.EX2 R106, R106 ;  /* 0x0000006a006a7308 */ /* 0x000fe20000000800 */
[--C-:B--2---:R-:W-:Y:S09]  /*b620*/  FFMA.FTZ R84, R149, c[0x0][0x2d0], -R102.reuse ;  /* 0x0000b40095547a23 */ /* 0x104ff20000010866 */
[----:B------:R2:W-:Y:S01]  /*b630*/  MUFU.EX2 R208, R84 ;  /* 0x0000005400d07308 */ /* 0x0005e20000000800 */
[----:B-1----:R-:W1:Y:S09]  /*b640*/  LDSM.16.MT88.4 R88, [R226+0x1100] ;  /* 0x00110000e258783b */ /* 0x002e720000004200 */
[----:B------:R-:W-:Y:S10]  /*b650*/  MUFU.EX2 R110, R100 ;  /* 0x00000064006e7308 */ /* 0x000ff40000000800 */
[----:B------:R1:W-:Y:S01]  /*b660*/  MUFU.EX2 R189, R103 ;  /* 0x0000006700bd7308 */ /* 0x0003e20000000800 */
[-C--:B---3--:R-:W-:Y:S03]  /*b670*/  HMMA.16816.F32 R36, R76, R92.reuse, R36 ;  /* 0x0000005c4c24723c */ /* 0x088fe60000001824 */
[----:B--2---:R-:W-:Y:S01]  /*b680*/  FFMA.FTZ R84, R201, c[0x0][0x2d0], -R102 ;  /* 0x0000b400c9547a23 */ /* 0x004fe20000010866 */
[----:B------:R-:W-:Y:S02]  /*b690*/  MOV R201, R198 ;  /* 0x000000c600c97202 */ /* 0x000fe40000000f00 */
[----:B------:R-:W-:Y:S02]  /*b6a0*/  MOV R198, R206 ;  /* 0x000000ce00c67202 */ /* 0x000fe40000000f00 */
[C---:B------:R-:W-:Y:S01]  /*b6b0*/  HMMA.16816.F32 R40, R80.reuse, R92, R40 ;  /* 0x0000005c5028723c */ /* 0x040fe20000001828 */
[----:B------:R2:W-:Y:S06]  /*b6c0*/  MUFU.EX2 R206, R84 ;  /* 0x0000005400ce7308 */ /* 0x0005ec0000000800 */
[--C-:B------:R-:W-:Y:S01]  /*b6d0*/  FFMA.FTZ R92, R201, c[0x0][0x2d0], -R108.reuse ;  /* 0x0000b400c95c7a23 */ /* 0x100fe2000001086c */
[-C--:B------:R-:W-:Y:S03]  /*b6e0*/  HMMA.16816.F32 R44, R80, R94.reuse, R44 ;  /* 0x0000005e502c723c */ /* 0x080fe6000000182c */
[----:B------:R3:W-:Y:S01]  /*b6f0*/  MUFU.EX2 R169, R92 ;  /* 0x0000005c00a97308 */ /* 0x0007e20000000800 */
[--C-:B-1----:R-:W-:Y:S04]  /*b700*/  FFMA.FTZ R103, R75, c[0x0][0x2d0], -R3.reuse ;  /* 0x0000b4004b677a23 */ /* 0x102fe80000010803 */
[C---:B------:R-:W-:Y:S08]  /*b710*/  HMMA.16816.F32 R48, R76.reuse, R94, R48 ;  /* 0x0000005e4c30723c */ /* 0x040ff00000001830 */
[-C--:B------:R-:W-:Y:S04]  /*b720*/  HMMA.16816.F32 R52, R76, R88.reuse, R52 ;  /* 0x000000584c34723c */ /* 0x080fe80000001834 */
[--C-:B--2---:R-:W-:Y:S01]  /*b730*/  FFMA.FTZ R84, R148, c[0x0][0x2d0], -R108.reuse ;  /* 0x0000b40094547a23 */ /* 0x104fe2000001086c */
[----:B------:R-:W-:Y:S03]  /*b740*/  MOV R148, R187 ;  /* 0x000000bb00947202 */ /* 0x000fe60000000f00 */
[C---:B------:R-:W-:Y:S01]  /*b750*/  HMMA.16816.F32 R56, R80.reuse, R88, R56 ;  /* 0x000000585038723c */ /* 0x040fe20000001838 */
[----:B------:R1:W-:Y:S03]  /*b760*/  MUFU.EX2 R171, R84 ;  /* 0x0000005400ab7308 */ /* 0x0003e60000000800 */
[--C-:B---3--:R-:W-:Y:S03]  /*b770*/  FFMA.FTZ R92, R198, c[0x0][0x2d0], -R108.reuse ;  /* 0x0000b400c65c7a23 */ /* 0x108fe6000001086c */
[--C-:B------:R-:W-:Y:S01]  /*b780*/  FFMA.FTZ R88, R139, c[0x0][0x2d0], -R108.reuse ;  /* 0x0000b4008b587a23 */ /* 0x100fe2000001086c */
[-C--:B------:R-:W-:Y:S03]  /*b790*/  HMMA.16816.F32 R60, R80, R90.reuse, R60 ;  /* 0x0000005a503c723c */ /* 0x080fe6000000183c */
[----:B------:R2:W-:Y:S01]  /*b7a0*/  MUFU.EX2 R168, R88 ;  /* 0x0000005800a87308 */ /* 0x0005e20000000800 */
[----:B------:R-:W-:Y:S02]  /*b7b0*/  MOV R139, R186 ;  /* 0x000000ba008b7202 */ /* 0x000fe40000000f00 */
[----:B------:R-:W-:Y:S01]  /*b7c0*/  MOV R186, R111 ;  /* 0x0000006f00ba7202 */ /* 0x000fe20000000f00 */
[--C-:B------:R-:W-:Y:S01]  /*b7d0*/  FFMA.FTZ R80, R116, c[0x0][0x2d0], -R3.reuse ;  /* 0x0000b40074507a23 */ /* 0x100fe20000010803 */
[----:B------:R-:W-:Y:S04]  /*b7e0*/  HMMA.16816.F32 R64, R76, R90, R64 ;  /* 0x0000005a4c40723c */ /* 0x000fe80000001840 */
[----:B------:R-:W-:Y:S01]  /*b7f0*/  F2FP.PACK_AB R82, R162, R163 ;  /* 0x000000a3a252723e */ /* 0x000fe200000000ff */
[----:B------:R3:W-:Y:S01]  /*b800*/  MUFU.EX2 R116, R80 ;  /* 0x0000005000747308 */ /* 0x0007e20000000800 */
[----:B------:R-:W-:Y:S01]  /*b810*/  F2FP.PACK_AB R81, R156, R157 ;  /* 0x0000009d9c51723e */ /* 0x000fe200000000ff */
[--C-:B------:R-:W-:Y:S01]  /*b820*/  FFMA.FTZ R100, R139, c[0x0][0x2d0], -R3.reuse ;  /* 0x0000b4008b647a23 */ /* 0x100fe20000010803 */
[----:B------:R-:W-:Y:S01]  /*b830*/  F2FP.PACK_AB R76, R219, R217 ;  /* 0x000000d9db4c723e */ /* 0x000fe200000000ff */
[----:B-1----:R-:W1:Y:S03]  /*b840*/  LDSM.16.MT88.4 R84, [R224+0x1900] ;  /* 0x00190000e054783b */ /* 0x002e660000004200 */
[----:B------:R-:W-:Y:S02]  /*b850*/  F2FP.PACK_AB R78, R218, R216 ;  /* 0x000000d8da4e723e */ /* 0x000fe400000000ff */
[----:B------:R-:W-:Y:S01]  /*b860*/  F2FP.PACK_AB R77, R215, R213 ;  /* 0x000000d5d74d723e */ /* 0x000fe200000000ff */
[----:B------:R1:W-:Y:S01]  /*b870*/  MUFU.EX2 R170, R92 ;  /* 0x0000005c00aa7308 */ /* 0x0003e20000000800 */
[----:B------:R-:W-:Y:S02]  /*b880*/  F2FP.PACK_AB R79, R214, R159 ;  /* 0x0000009fd64f723e */ /* 0x000fe400000000ff */
[----:B----4-:R-:W-:Y:S01]  /*b890*/  F2FP.PACK_AB R83, R118, R160 ;  /* 0x000000a07653723e */ /* 0x010fe200000000ff */
[----:B--2---:R-:W2:Y:S06]  /*b8a0*/  LDSM.16.MT88.4 R88, [R227+0x1900] ;  /* 0x00190000e358783b */ /* 0x004eac0000004200 */
[----:B------:R-:W-:Y:S01]  /*b8b0*/  MUFU.EX2 R100, R100 ;  /* 0x0000006400647308 */ /* 0x000fe20000000800 */
[--C-:B---3--:R-:W-:Y:S01]  /*b8c0*/  FFMA.FTZ R80, R138, c[0x0][0x2d0], -R3.reuse ;  /* 0x0000b4008a507a23 */ /* 0x108fe20000010803 */
        /* <DEDUP_REMOVED lines=10> */
[----:B------:R-:W-:Y:S01]  /*b970*/  MOV R185, R190 ;  /* 0x000000be00b97202 */ /* 0x000fe20000000f00 */
[----:B------:R-:W-:Y:S01]  /*b980*/  FFMA.FTZ R107, R107, c[0x0][0x2d0], -R108 ;  /* 0x0000b4006b6b7a23 */ /* 0x000fe2000001086c */
[-C--:B------:R-:W-:Y:S05]  /*b990*/  HMMA.16816.F32 R4, R76, R84.reuse, R4 ;  /* 0x000000544c04723c */ /* 0x080fea0000001804 */
[----:B------:R3:W-:Y:S10]  /*b9a0*/  MUFU.EX2 R113, R80 ;  /* 0x0000005000717308 */ /* 0x0007f40000000800 */
[----:B------:R4:W2:Y:S01]  /*b9b0*/  MUFU.EX2 R190, R101 ;  /* 0x0000006500be7308 */ /* 0x0008a20000000800 */
[----:B-1----:R-:W1:Y:S09]  /*b9c0*/  LDSM.16.MT88.4 R92, [R225+0x1900] ;  /* 0x00190000e15c783b */ /* 0x002e720000004200 */
[----:B------:R-:W-:Y:S01]  /*b9d0*/  MUFU.EX2 R107, R107 ;  /* 0x0000006b006b7308 */ /* 0x000fe20000000800 */
[----:B---3--:R-:W-:Y:S07]  /*b9e0*/  F2FP.PACK_AB R80, R158, R155 ;  /* 0x0000009b9e50723e */ /* 0x008fee00000000ff */
[C---:B------:R-:W-:Y:S04]  /*b9f0*/  HMMA.16816.F32 R8, R80.reuse, R84, R8 ;  /* 0x000000545008723c */ /* 0x040fe80000001808 */
[--C-:B----4-:R-:W-:Y:S01]  /*ba00*/  FFMA.FTZ R101, R184, c[0x0][0x2d0], -R3.reuse ;  /* 0x0000b400b8657a23 */ /* 0x110fe20000010803 */
[----:B--2---:R-:W-:Y:S02]  /*ba10*/  F2FP.PACK_AB R180, R189, R190 ;  /* 0x000000bebdb4723e */ /* 0x004fe400000000ff */
[----:B------:R-:W-:Y:S01]  /*ba20*/  FFMA.FTZ R84, R115, c[0x0][0x2d0], -R3 ;  /* 0x0000b40073547a23 */ /* 0x000fe20000010803 */
[-C--:B------:R-:W-:Y:S02]  /*ba30*/  HMMA.16816.F32 R12, R80, R86.reuse, R12 ;  /* 0x00000056500c723c */ /* 0x080fe4000000180c */
[----:B------:R-:W2:Y:S06]  /*ba40*/  MUFU.EX2 R101, R101 ;  /* 0x0000006500657308 */ /* 0x000eac0000000800 */
[C---:B------:R-:W-:Y:S04]  /*ba50*/  HMMA.16816.F32 R16, R76.reuse, R86, R16 ;  /* 0x000000564c10723c */ /* 0x040fe80000001810 */
[----:B------:R3:W-:Y:S04]  /*ba60*/  MUFU.EX2 R115, R84 ;  /* 0x0000005400737308 */ /* 0x0007e80000000800 */
[-C--:B------:R-:W-:Y:S08]  /*ba70*/  HMMA.16816.F32 R20, R76, R88.reuse, R20 ;  /* 0x000000584c14723c */ /* 0x080ff00000001814 */
[C---:B------:R-:W-:Y:S04]  /*ba80*/  HMMA.16816.F32 R24, R80.reuse, R88, R24 ;  /* 0x000000585018723c */ /* 0x040fe80000001818 */
[----:B--2---:R-:W-:Y:S04]  /*ba90*/  F2FP.PACK_AB R177, R101, R100 ;  /* 0x0000006465b1723e */ /* 0x004fe800000000ff */
[-C--:B------:R-:W-:Y:S04]  /*baa0*/  HMMA.16816.F32 R28, R80, R90.reuse, R28 ;  /* 0x0000005a501c723c */ /* 0x080fe8000000181c */
[--C-:B---3--:R-:W-:Y:S01]  /*bab0*/  FFMA.FTZ R84, R138, c[0x0][0x2d0], -R105.reuse ;  /* 0x0000b4008a547a23 */ /* 0x108fe20000010869 */
[----:B------:R-:W-:Y:S03]  /*bac0*/  MOV R138, R205 ;  /* 0x000000cd008a7202 */ /* 0x000fe60000000f00 */
[C---:B------:R-:W-:Y:S01]  /*bad0*/  HMMA.16816.F32 R32, R76.reuse, R90, R32 ;  /* 0x0000005a4c20723c */ /* 0x040fe20000001820 */
[----:B------:R2:W-:Y:S03]  /*bae0*/  MUFU.EX2 R205, R84 ;  /* 0x0000005400cd7308 */ /* 0x0005e60000000800 */
[----:B------:R-:W-:Y:S02]  /*baf0*/  FFMA.FTZ R88, R138, c[0x0][0x2d0], -R102 ;  /* 0x0000b4008a587a23 */ /* 0x000fe40000010866 */
[----:B------:R-:W3:Y:S02]  /*bb00*/  LDL.LU R138, [R1+0x18] ;  /* 0x00001800018a7983 */ /* 0x000ee40000300800 */
[-C--:B-1----:R-:W-:Y:S03]  /*bb10*/  HMMA.16816.F32 R36, R76, R92.reuse, R36 ;  /* 0x0000005c4c24723c */ /* 0x082fe60000001824 */
[----:B------:R1:W-:Y:S05]  /*bb20*/  MUFU.EX2 R174, R88 ;  /* 0x0000005800ae7308 */ /* 0x0003ea0000000800 */
[C---:B------:R-:W-:Y:S07]  /*bb30*/  HMMA.16816.F32 R40, R80.reuse, R92, R40 ;  /* 0x0000005c5028723c */ /* 0x040fee0000001828 */
[----:B------:R-:W-:Y:S01]  /*bb40*/  FFMA.FTZ R92, R194, c[0x0][0x2d0], -R108 ;  /* 0x0000b400c25c7a23 */ /* 0x000fe2000001086c */
[-C--:B------:R-:W-:Y:S03]  /*bb50*/  HMMA.16816.F32 R44, R80, R94.reuse, R44 ;  /* 0x0000005e502c723c */ /* 0x080fe6000000182c */
[----:B------:R4:W-:Y:S01]  /*bb60*/  MUFU.EX2 R194, R92 ;  /* 0x0000005c00c27308 */ /* 0x0009e20000000800 */
[--C-:B--2---:R-:W-:Y:S01]  /*bb70*/  FFMA.FTZ R84, R137, c[0x0][0x2d0], -R105.reuse ;  /* 0x0000b40089547a23 */ /* 0x104fe20000010869 */
[----:B------:R-:W-:Y:S02]  /*bb80*/  MOV R137, R136 ;  /* 0x0000008800897202 */ /* 0x000fe40000000f00 */
[----:B------:R-:W-:Y:S01]  /*bb90*/  MOV R136, R134 ;  /* 0x0000008600887202 */ /* 0x000fe20000000f00 */
[C---:B------:R-:W-:Y:S04]  /*bba0*/  HMMA.16816.F32 R48, R76.reuse, R94, R48 ;  /* 0x0000005e4c30723c */ /* 0x040fe80000001830 */
[----:B------:R-:W-:Y:S01]  /*bbb0*/  MOV R134, R131 ;  /* 0x0000008300867202 */ /* 0x000fe20000000f00 */
[----:B------:R2:W-:Y:S01]  /*bbc0*/  MUFU.EX2 R175, R84 ;  /* 0x0000005400af7308 */ /* 0x0005e20000000800 */
[----:B------:R-:W-:Y:S01]  /*bbd0*/  MOV R131, R204 ;  /* 0x000000cc00837202 */ /* 0x000fe20000000f00 */
[----:B-1----:R-:W-:Y:S02]  /*bbe0*/  FFMA.FTZ R88, R137, c[0x0][0x2d0], -R102 ;  /* 0x0000b40089587a23 */ /* 0x002fe40000010866 */
[----:B------:R-:W3:Y:S06]  /*bbf0*/  LDL.LU R137, [R1+0x24] ;  /* 0x0000240001897983 */ /* 0x000eec0000300800 */
[----:B------:R1:W-:Y:S01]  /*bc00*/  MUFU.EX2 R173, R88 ;  /* 0x0000005800ad7308 */ /* 0x0003e20000000800 */
[----:B----4-:R-:W-:Y:S09]  /*bc10*/  FFMA.FTZ R92, R193, c[0x0][0x2d0], -R108 ;  /* 0x0000b400c15c7a23 */ /* 0x010ff2000001086c */
[----:B------:R4:W-:Y:S01]  /*bc20*/  MUFU.EX2 R193, R92 ;  /* 0x0000005c00c17308 */ /* 0x0009e20000000800 */
[--C-:B--2---:R-:W-:Y:S09]  /*bc30*/  FFMA.FTZ R84, R96, c[0x0][0x2d0], -R105.reuse ;  /* 0x0000b40060547a23 */ /* 0x104ff20000010869 */
[----:B------:R2:W-:Y:S01]  /*bc40*/  MUFU.EX2 R204, R84 ;  /* 0x0000005400cc7308 */ /* 0x0005e20000000800 */
[--C-:B-1----:R-:W-:Y:S09]  /*bc50*/  FFMA.FTZ R88, R98, c[0x0][0x2d0], -R102.reuse ;  /* 0x0000b40062587a23 */ /* 0x102ff20000010866 */
[----:B------:R1:W-:Y:S01]  /*bc60*/  MUFU.EX2 R198, R88 ;  /* 0x0000005800c67308 */ /* 0x0003e20000000800 */
[----:B----4-:R-:W-:Y:S01]  /*bc70*/  LDSM.16.MT88.4 R92, [R227+0x2100] ;  /* 0x00210000e35c783b */ /* 0x010fe20000004200 */
[--C-:B--2---:R-:W-:Y:S02]  /*bc80*/  FFMA.FTZ R84, R97, c[0x0][0x2d0], -R105.reuse ;  /* 0x0000b40061547a23 */ /* 0x104fe40000010869 */
[----:B------:R-:W-:Y:S06]  /*bc90*/  FFMA.FTZ R105, R112, c[0x0][0x2d0], -R105 ;  /* 0x0000b40070697a23 */ /* 0x000fec0000010869 */
[----:B------:R2:W-:Y:S01]  /*bca0*/  MUFU.EX2 R203, R84 ;  /* 0x0000005400cb7308 */ /* 0x0005e20000000800 */
[----:B-1----:R-:W-:Y:S02]  /*bcb0*/  FFMA.FTZ R88, R99, c[0x0][0x2d0], -R102 ;  /* 0x0000b40063587a23 */ /* 0x002fe40000010866 */
[----:B------:R-:W-:Y:S07]  /*bcc0*/  LDSM.16.MT88.4 R96, [R225+0x2100] ;  /* 0x00210000e160783b */ /* 0x000fee0000004200 */
[----:B------:R1:W4:Y:S10]  /*bcd0*/  MUFU.EX2 R201, R88 ;  /* 0x0000005800c97308 */ /* 0x0003340000000800 */
[----:B------:R4:W-:Y:S01]  /*bce0*/  MUFU.EX2 R187, R105 ;  /* 0x0000006900bb7308 */ /* 0x0009e20000000800 */
[----:B--2---:R-:W2:Y:S01]  /*bcf0*/  LDSM.16.MT88.4 R84, [R226+0x1900] ;  /* 0x00190000e254783b */ /* 0x004ea20000004200 */
[--C-:B-1----:R-:W-:Y:S01]  /*bd00*/  FFMA.FTZ R88, R136, c[0x0][0x2d0], -R108.reuse ;  /* 0x0000b40088587a23 */ /* 0x102fe2000001086c */
[----:B----4-:R-:W-:Y:S06]  /*bd10*/  F2FP.PACK_AB R75, R201, R198 ;  /* 0x000000c6c94b723e */ /* 0x010fec00000000ff */
[----:B------:R-:W4:Y:S01]  /*bd20*/  LDL.LU R136, [R1+0x20] ;  /* 0x0000200001887983 */ /* 0x000f220000300800 */
[----:B------:R1:W-:Y:S01]  /*bd30*/  MUFU.EX2 R172, R88 ;  /* 0x0000005800ac7308 */ /* 0x0003e20000000800 */
[--C-:B------:R-:W-:Y:S09]  /*bd40*/  FFMA.FTZ R105, R149, c[0x0][0x2d0], -R108.reuse ;  /* 0x0000b40095697a23 */ /* 0x100ff2000001086c */
[----:B------:R-:W2:Y:S01]  /*bd50*/  MUFU.EX2 R105, R105 ;  /* 0x0000006900697308 */ /* 0x000ea20000000800 */
[----:B-1----:R-:W1:Y:S01]  /*bd60*/  LDSM.16.MT88.4 R88, [R224+0x2100] ;  /* 0x00210000e058783b */ /* 0x002e620000004200 */
[-C--:B--2---:R-:W-:Y:S08]  /*bd70*/  HMMA.16816.F32 R52, R76, R84.reuse, R52 ;  /* 0x000000544c34723c */ /* 0x084ff00000001834 */
[C---:B------:R-:W-:Y:S04]  /*bd80*/  HMMA.16816.F32 R56, R80.reuse, R84, R56 ;  /* 0x000000545038723c */ /* 0x040fe80000001838 */
[----:B------:R-:W-:Y:S03]  /*bd90*/  F2FP.PACK_AB R176, R106, R105 ;  /* 0x000000696ab0723e */ /* 0x000fe600000000ff */
[--C-:B------:R-:W-:Y:S01]  /*bda0*/  FFMA.FTZ R84, R192, c[0x0][0x2d0], -R108.reuse ;  /* 0x0000b400c0547a23 */ /* 0x100fe2000001086c */
[-C--:B------:R-:W-:Y:S03]  /*bdb0*/  HMMA.16816.F32 R60, R80, R86.reuse, R60 ;  /* 0x00000056503c723c */ /* 0x080fe6000000183c */
[----:B------:R2:W-:Y:S01]  /*bdc0*/  MUFU.EX2 R192, R84 ;  /* 0x0000005400c07308 */ /* 0x0005e20000000800 */
[----:B------:R-:W-:Y:S03]  /*bdd0*/  FFMA.FTZ R108, R148, c[0x0][0x2d0], -R108 ;  /* 0x0000b400946c7a23 */ /* 0x000fe6000001086c */
[--C-:B------:R-:W-:Y:S01]  /*bde0*/  FFMA.FTZ R81, R135, c[0x0][0x2d0], -R3.reuse ;  /* 0x0000b40087517a23 */ /* 0x100fe20000010803 */
[----:B------:R-:W-:Y:S01]  /*bdf0*/  HMMA.16816.F32 R64, R76, R86, R64 ;  /* 0x000000564c40723c */ /* 0x000fe20000001840 */
[----:B------:R-:W4:Y:S03]  /*be00*/  LDL.LU R135, [R1+0x1c] ;  /* 0x00001c0001877983 */ /* 0x000f260000300800 */
[--C-:B------:R-:W-:Y:S01]  /*be10*/  FFMA.FTZ R80, R109, c[0x0][0x2d0], -R3.reuse ;  /* 0x0000b4006d507a23 */ /* 0x100fe20000010803 */
[----:B------:R-:W-:Y:S01]  /*be20*/  F2FP.PACK_AB R82, R168, R170 ;  /* 0x000000aaa852723e */ /* 0x000fe200000000ff */
[----:B------:R1:W-:Y:S01]  /*be30*/  MUFU.EX2 R109, R81 ;  /* 0x00000051006d7308 */ /* 0x0003e20000000800 */
[----:B------:R-:W-:Y:S02]  /*be40*/  F2FP.PACK_AB R76, R211, R161 ;  /* 0x000000a1d34c723e */ /* 0x000fe400000000ff */
[----:B------:R-:W-:Y:S03]  /*be50*/  F2FP.PACK_AB R78, R210, R212 ;  /* 0x000000d4d24e723e */ /* 0x000fe600000000ff */
[----:B------:R-:W-:Y:S02]  /*be60*/  F2FP.PACK_AB R77, R207, R209 ;  /* 0x000000d1cf4d723e */ /* 0x000fe400000000ff */
[----:B------:R-:W-:Y:S02]  /*be70*/  F2FP.PACK_AB R79, R206, R208 ;  /* 0x000000d0ce4f723e */ /* 0x000fe400000000ff */
[----:B------:R1:W-:Y:S01]  /*be80*/  MUFU.EX2 R112, R80 ;  /* 0x0000005000707308 */ /* 0x0003e20000000800 */
[----:B------:R-:W-:Y:S01]  /*be90*/  F2FP.PACK_AB R83, R115, R114 ;  /* 0x000000727353723e */ /* 0x000fe200000000ff */
[----:B--2---:R-:W2:Y:S03]  /*bea0*/  LDSM.16.MT88.4 R84, [R226+0x2100] ;  /* 0x00210000e254783b */ /* 0x004ea60000004200 */
[-C--:B-1----:R-:W-:Y:S05]  /*beb0*/  HMMA.16816.F32 R4, R76, R88.reuse, R4 ;  /* 0x000000584c04723c */ /* 0x082fea0000001804 */
[----:B------:R-:W1:Y:S01]  /*bec0*/  MUFU.EX2 R108, R108 ;  /* 0x0000006c006c7308 */ /* 0x000e620000000800 */
[----:B------:R-:W-:Y:S02]  /*bed0*/  F2FP.PACK_AB R81, R113, R116 ;  /* 0x000000747151723e */ /* 0x000fe400000000ff */
[----:B------:R-:W-:Y:S07]  /*bee0*/  F2FP.PACK_AB R80, R169, R171 ;  /* 0x000000aba950723e */ /* 0x000fee00000000ff */
[C---:B------:R-:W-:Y:S04]  /*bef0*/  HMMA.16816.F32 R8, R80.reuse, R88, R8 ;  /* 0x000000585008723c */ /* 0x040fe80000001808 */
[----:B-1----:R-:W-:Y:S03]  /*bf00*/  F2FP.PACK_AB R178, R108, R107 ;  /* 0x0000006b6cb2723e */ /* 0x002fe600000000ff */
[--C-:B------:R-:W-:Y:S01]  /*bf10*/  FFMA.FTZ R88, R188, c[0x0][0x2d0], -R3.reuse ;  /* 0x0000b400bc587a23 */ /* 0x100fe20000010803 */
[-C--:B------:R-:W-:Y:S01]  /*bf20*/  HMMA.16816.F32 R12, R80, R90.reuse, R12 ;  /* 0x0000005a500c723c */ /* 0x080fe2000000180c */
[----:B------:R-:W1:Y:S03]  /*bf30*/  MUFU.EX2 R188, R104 ;  /* 0x0000006800bc7308 */ /* 0x000e660000000800 */
[----:B------:R-:W-:Y:S01]  /*bf40*/  FFMA.FTZ R3, R74, c[0x0][0x2d0], -R3 ;  /* 0x0000b4004a037a23 */ /* 0x000fe20000010803 */
[----:B------:R-:W-:Y:S03]  /*bf50*/  F2FP.PACK_AB R74, R203, R204 ;  /* 0x000000cccb4a723e */ /* 0x000fe600000000ff */
[C---:B------:R-:W-:Y:S03]  /*bf60*/  HMMA.16816.F32 R16, R76.reuse, R90, R16 ;  /* 0x0000005a4c10723c */ /* 0x040fe60000001810 */
[----:B------:R2:W-:Y:S05]  /*bf70*/  MUFU.EX2 R111, R88 ;  /* 0x00000058006f7308 */ /* 0x0005ea0000000800 */
[-C--:B------:R-:W-:Y:S08]  /*bf80*/  HMMA.16816.F32 R20, R76, R92.reuse, R20 ;  /* 0x0000005c4c14723c */ /* 0x080ff00000001814 */
[C---:B------:R-:W-:Y:S04]  /*bf90*/  HMMA.16816.F32 R24, R80.reuse, R92, R24 ;  /* 0x0000005c5018723c */ /* 0x040fe80000001818 */
[----:B-1----:R-:W-:Y:S03]  /*bfa0*/  F2FP.PACK_AB R182, R187, R188 ;  /* 0x000000bcbbb6723e */ /* 0x002fe600000000ff */
[--C-:B------:R-:W-:Y:S01]  /*bfb0*/  FFMA.FTZ R92, R151, c[0x0][0x2d0], -R102.reuse ;  /* 0x0000b400975c7a23 */ /* 0x100fe20000010866 */
[-C--:B------:R-:W-:Y:S04]  /*bfc0*/  HMMA.16816.F32 R28, R80, R94.reuse, R28 ;  /* 0x0000005e501c723c */ /* 0x080fe8000000181c */
[--C-:B--2---:R-:W-:Y:S04]  /*bfd0*/  FFMA.FTZ R88, R185, c[0x0][0x2d0], -R102.reuse ;  /* 0x0000b400b9587a23 */ /* 0x104fe80000010866 */
[C---:B------:R-:W-:Y:S01]  /*bfe0*/  HMMA.16816.F32 R32, R76.reuse, R94, R32 ;  /* 0x0000005e4c20723c */ /* 0x040fe20000001820 */
[----:B------:R1:W-:Y:S07]  /*bff0*/  MUFU.EX2 R185, R88 ;  /* 0x0000005800b97308 */ /* 0x0003ee0000000800 */
[-C--:B------:R-:W-:Y:S08]  /*c000*/  HMMA.16816.F32 R36, R76, R96.reuse, R36 ;  /* 0x000000604c24723c */ /* 0x080ff00000001824 */
[C---:B------:R-:W-:Y:S07]  /*c010*/  HMMA.16816.F32 R40, R80.reuse, R96, R40 ;  /* 0x000000605028723c */ /* 0x040fee0000001828 */
[--C-:B------:R-:W-:Y:S01]  /*c020*/  FFMA.FTZ R96, R150, c[0x0][0x2d0], -R102.reuse ;  /* 0x0000b40096607a23 */ /* 0x100fe20000010866 */
[-C--:B------:R-:W-:Y:S01]  /*c030*/  HMMA.16816.F32 R44, R80, R98.reuse, R44 ;  /* 0x00000062502c723c */ /* 0x080fe2000000182c */
[----:B-1----:R-:W1:Y:S02]  /*c040*/  LDSM.16.MT88.4 R88, [R224+0x2900] ;  /* 0x00290000e058783b */ /* 0x002e640000004200 */
[----:B------:R2:W-:Y:S01]  /*c050*/  MUFU.EX2 R184, R96 ;  /* 0x0000006000b87308 */ /* 0x0005e20000000800 */
[----:B------:R-:W-:Y:S02]  /*c060*/  FFMA.FTZ R102, R186, c[0x0][0x2d0], -R102 ;  /* 0x0000b400ba667a23 */ /* 0x000fe40000010866 */
[----:B---3--:R-:W-:Y:S01]  /*c070*/  FFMA.FTZ R73, R73, R138, R246 ;  /* 0x0000008a49497223 */ /* 0x008fe200000100f6 */
[----:B------:R-:W-:Y:S01]  /*c080*/  MOV R138, R132 ;  /* 0x00000084008a7202 */ /* 0x000fe20000000f00 */
[C---:B------:R-:W-:Y:S01]  /*c090*/  HMMA.16816.F32 R48, R76.reuse, R98, R48 ;  /* 0x000000624c30723c */ /* 0x040fe20000001830 */
[----:B------:R-:W-:Y:S03]  /*c0a0*/  LDSM.16.MT88.4 R148, [R227+0x3100] ;  /* 0x00310000e394783b */ /* 0x000fe60000004200 */
[----:B------:R-:W-:Y:S01]  /*c0b0*/  MOV R246, R124 ;  /* 0x0000007c00f67202 */ /* 0x000fe20000000f00 */
[----:B------:R-:W3:Y:S03]  /*c0c0*/  MUFU.EX2 R186, R92 ;  /* 0x0000005c00ba7308 */ /* 0x000ee60000000800 */
[-C--:B------:R-:W-:Y:S08]  /*c0d0*/  HMMA.16816.F32 R52, R76, R84.reuse, R52 ;  /* 0x000000544c34723c */ /* 0x080ff00000001834 */
[C---:B------:R-:W-:Y:S01]  /*c0e0*/  HMMA.16816.F32 R56, R80.reuse, R84, R56 ;  /* 0x000000545038723c */ /* 0x040fe20000001838 */
[----:B--2---:R-:W-:Y:S06]  /*c0f0*/  LDSM.16.MT88.4 R96, [R225+0x2900] ;  /* 0x00290000e160783b */ /* 0x004fec0000004200 */
[----:B------:R-:W-:Y:S01]  /*c100*/  FADD.FTZ R84, R247, R73 ;  /* 0x00000049f7547221 */ /* 0x000fe20000010000 */
[-C--:B------:R-:W-:Y:S01]  /*c110*/  HMMA.16816.F32 R60, R80, R86.reuse, R60 ;  /* 0x00000056503c723c */ /* 0x080fe2000000183c */
[----:B------:R-:W-:Y:S03]  /*c120*/  LDSM.16.MT88.4 R80, [R226+0x2900] ;  /* 0x00290000e250783b */ /* 0x000fe60000004200 */
[----:B------:R-:W-:Y:S01]  /*c130*/  F2FP.PACK_AB R73, R173, R174 ;  /* 0x000000aead49723e */ /* 0x000fe200000000ff */
[----:B------:R-:W-:Y:S01]  /*c140*/  FADD.FTZ R85, R252, R84 ;  /* 0x00000054fc557221 */ /* 0x000fe20000010000 */
[----:B---3--:R-:W-:Y:S01]  /*c150*/  F2FP.PACK_AB R181, R186, R185 ;  /* 0x000000b9bab5723e */ /* 0x008fe200000000ff */
[----:B------:R-:W-:Y:S01]  /*c160*/  FFMA.FTZ R72, R72, R137, R244 ;  /* 0x0000008948487223 */ /* 0x000fe200000100f4 */
[----:B------:R-:W-:Y:S01]  /*c170*/  HMMA.16816.F32 R64, R76, R86, R64 ;  /* 0x000000564c40723c */ /* 0x000fe20000001840 */
[----:B------:R-:W-:Y:S01]  /*c180*/  MUFU.EX2 R86, R103 ;  /* 0x0000006700567308 */ /* 0x000fe20000000800 */
[----:B------:R-:W2:Y:S02]  /*c190*/  LDSM.16.MT88.4 R92, [R227+0x2900] ;  /* 0x00290000e35c783b */ /* 0x000ea40000004200 */
[----:B------:R-:W-:Y:S01]  /*c1a0*/  FADD.FTZ R104, R245, R72 ;  /* 0x00000048f5687221 */ /* 0x000fe20000010000 */
[----:B------:R-:W-:Y:S02]  /*c1b0*/  F2FP.PACK_AB R72, R175, R205 ;  /* 0x000000cdaf48723e */ /* 0x000fe400000000ff */
[----:B------:R-:W-:Y:S01]  /*c1c0*/  MOV R137, R133 ;  /* 0x0000008500897202 */ /* 0x000fe20000000f00 */
[----:B------:R-:W-:Y:S01]  /*c1d0*/  FADD.FTZ R84, R138, R104 ;  /* 0x000000688a547221 */ /* 0x000fe20000010000 */
[----:B------:R-:W-:Y:S03]  /*c1e0*/  MOV R244, R126 ;  /* 0x0000007e00f47202 */ /* 0x000fe60000000f00 */
[-C--:B-1----:R-:W-:Y:S05]  /*c1f0*/  HMMA.16816.F32 R4, R72, R88.reuse, R4 ;  /* 0x000000584804723c */ /* 0x082fea0000001804 */
[----:B------:R-:W-:Y:S01]  /*c200*/  F2FP.PACK_AB R76, R194, R172 ;  /* 0x000000acc24c723e */ /* 0x000fe200000000ff */
[----:B------:R-:W-:Y:S01]  /*c210*/  FADD.FTZ R84, R131, R84 ;  /* 0x0000005483547221 */ /* 0x000fe20000010000 */
[----:B------:R-:W-:Y:S02]  /*c220*/  F2FP.PACK_AB R78, R192, R193 ;  /* 0x000000c1c04e723e */ /* 0x000fe400000000ff */
[----:B------:R-:W-:Y:S03]  /*c230*/  F2FP.PACK_AB R77, R112, R109 ;  /* 0x0000006d704d723e */ /* 0x000fe600000000ff */
[----:B------:R-:W-:Y:S07]  /*c240*/  F2FP.PACK_AB R79, R111, R110 ;  /* 0x0000006e6f4f723e */ /* 0x000fee00000000ff */
[C---:B------:R-:W-:Y:S08]  /*c250*/  HMMA.16816.F32 R8, R76.reuse, R88, R8 ;  /* 0x000000584c08723c */ /* 0x040ff00000001808 */
[-C--:B------:R-:W-:Y:S08]  /*c260*/  HMMA.16816.F32 R12, R76, R90.reuse, R12 ;  /* 0x0000005a4c0c723c */ /* 0x080ff0000000180c */
[C---:B------:R-:W-:Y:S08]  /*c270*/  HMMA.16816.F32 R16, R72.reuse, R90, R16 ;  /* 0x0000005a4810723c */ /* 0x040ff00000001810 */
[-C--:B--2---:R-:W-:Y:S08]  /*c280*/  HMMA.16816.F32 R20, R72, R92.reuse, R20 ;  /* 0x0000005c4814723c */ /* 0x084ff00000001814 */
[C---:B------:R-:W-:Y:S08]  /*c290*/  HMMA.16816.F32 R24, R76.reuse, R92, R24 ;  /* 0x0000005c4c18723c */ /* 0x040ff00000001818 */
[-C--:B------:R-:W-:Y:S08]  /*c2a0*/  HMMA.16816.F32 R28, R76, R94.reuse, R28 ;  /* 0x0000005e4c1c723c */ /* 0x080ff0000000181c */
[C---:B------:R-:W-:Y:S08]  /*c2b0*/  HMMA.16816.F32 R32, R72.reuse, R94, R32 ;  /* 0x0000005e4820723c */ /* 0x040ff00000001820 */
[-C--:B------:R-:W-:Y:S04]  /*c2c0*/  HMMA.16816.F32 R36, R72, R96.reuse, R36 ;  /* 0x000000604824723c */ /* 0x080fe80000001824 */
[----:B----4-:R-:W-:Y:S01]  /*c2d0*/  FFMA.FTZ R71, R71, R136, R222 ;  /* 0x0000008847477223 */ /* 0x010fe200000100de */
[----:B------:R-:W-:Y:S02]  /*c2e0*/  MOV R136, R134 ;  /* 0x0000008600887202 */ /* 0x000fe40000000f00 */
[----:B------:R-:W-:Y:S01]  /*c2f0*/  MOV R222, R123 ;  /* 0x0000007b00de7202 */ /* 0x000fe20000000f00 */
[C---:B------:R-:W-:Y:S08]  /*c300*/  HMMA.16816.F32 R40, R76.reuse, R96, R40 ;  /* 0x000000604c28723c */ /* 0x040ff00000001828 */
[-C--:B------:R-:W-:Y:S08]  /*c310*/  HMMA.16816.F32 R44, R76, R98.reuse, R44 ;  /* 0x000000624c2c723c */ /* 0x080ff0000000182c */
[C---:B------:R-:W-:Y:S08]  /*c320*/  HMMA.16816.F32 R48, R72.reuse, R98, R48 ;  /* 0x000000624830723c */ /* 0x040ff00000001830 */
[-C--:B------:R-:W-:Y:S08]  /*c330*/  HMMA.16816.F32 R52, R72, R80.reuse, R52 ;  /* 0x000000504834723c */ /* 0x080ff00000001834 */
[C---:B------:R-:W-:Y:S07]  /*c340*/  HMMA.16816.F32 R56, R76.reuse, R80, R56 ;  /* 0x000000504c38723c */ /* 0x040fee0000001838 */
[----:B------:R-:W-:Y:S01]  /*c350*/  FADD.FTZ R81, R136, R85 ;  /* 0x0000005588517221 */ /* 0x000fe20000010000 */
[-C--:B------:R-:W-:Y:S01]  /*c360*/  HMMA.16816.F32 R60, R76, R82.reuse, R60 ;  /* 0x000000524c3c723c */ /* 0x080fe2000000183c */
[----:B------:R1:W2:Y:S03]  /*c370*/  MUFU.EX2 R85, R3 ;  /* 0x0000000300557308 */ /* 0x0002a60000000800 */
[----:B------:R-:W-:Y:S04]  /*c380*/  FFMA.FTZ R0, R0, R135, R117 ;  /* 0x0000008700007223 */ /* 0x000fe80000010075 */
[----:B------:R-:W-:Y:S01]  /*c390*/  HMMA.16816.F32 R64, R72, R82, R64 ;  /* 0x000000524840723c */ /* 0x000fe20000001840 */
[----:B------:R-:W3:Y:S02]  /*c3a0*/  LDSM.16.MT88.4 R132, [R224+0x3100] ;  /* 0x00310000e084783b */ /* 0x000ee40000004200 */
[----:B------:R4:W4:Y:S01]  /*c3b0*/  MUFU.EX2 R117, R102 ;  /* 0x0000006600757308 */ /* 0x0009220000000800 */
[----:B-1----:R-:W-:Y:S01]  /*c3c0*/  FADD.FTZ R3, R129, R81 ;  /* 0x0000005181037221 */ /* 0x002fe20000010000 */
[----:B--2---:R-:W-:Y:S03]  /*c3d0*/  F2FP.PACK_AB R179, R85, R86 ;  /* 0x0000005655b3723e */ /* 0x004fe600000000ff */
[----:B------:R-:W-:Y:S04]  /*c3e0*/  FADD.FTZ R3, R121, R3 ;  /* 0x0000000379037221 */ /* 0x000fe80000010000 */
[----:B----4-:R-:W-:Y:S01]  /*c3f0*/  FADD.FTZ R102, R243, R71 ;  /* 0x00000047f3667221 */ /* 0x010fe20000010000 */
[----:B------:R-:W-:Y:S01]  /*c400*/  F2FP.PACK_AB R183, R117, R184 ;  /* 0x000000b875b7723e */ /* 0x000fe200000000ff */
        /* <DEDUP_REMOVED lines=11> */
[-C--:B---3--:R-:W-:Y:S05]  /*c4c0*/  HMMA.16816.F32 R124, R180, R132.reuse, R4 ;  /* 0x00000084b47c723c */ /* 0x088fea0000001804 */
        /* <DEDUP_REMOVED lines=24> */
[----:B------:R-:W-:Y:S01]  /*c650*/  FADD.FTZ R10, R220, R3 ;  /* 0x00000003dc0a7221 */ /* 0x000fe20000010000 */
[----:B------:R-:W1:Y:S01]  /*c660*/  LDSM.16.MT88.4 R4, [R226+0x3100] ;  /* 0x00310000e204783b */ /* 0x000e620000004200 */
        /* <DEDUP_REMOVED lines=8> */
[----:B------:R-:W-:Y:S02]  /*c6f0*/  FADD.FTZ R9, R155, R0 ;  /* 0x000000009b097221 */ /* 0x000fe40000010000 */
[----:B------:R-:W-:Y:S01]  /*c700*/  FADD.FTZ R8, R157, R12 ;  /* 0x0000000c9d087221 */ /* 0x000fe20000010000 */
[-C--:B------:R-:W-:Y:S03]  /*c710*/  HMMA.16816.F32 R152, R180, R164.reuse, R36 ;  /* 0x000000a4b498723c */ /* 0x080fe60000001824 */
[----:B------:R-:W-:Y:S02]  /*c720*/  FADD.FTZ R3, R219, R11 ;  /* 0x0000000bdb037221 */ /* 0x000fe40000010000 */
        /* <DEDUP_REMOVED lines=12> */
[----:B------:R-:W-:Y:S01]  /*c7f0*/  FADD.FTZ R10, R118, R3 ;  /* 0x00000003760a7221 */ /* 0x000fe20000010000 */
[-C--:B------:R-:W-:Y:S03]  /*c800*/  HMMA.16816.F32 R160, R176, R166.reuse, R44 ;  /* 0x000000a6b0a0723c */ /* 0x080fe6000000182c */
[----:B------:R-:W-:Y:S01]  /*c810*/  FADD.FTZ R8, R209, R12 ;  /* 0x0000000cd1087221 */ /* 0x000fe20000010000 */
[----:B------:R-:W-:Y:S01]  /*c820*/  MOV R118, R2 ;  /* 0x0000000200767202 */ /* 0x000fe20000000f00 */
[----:B------:R-:W-:Y:S02]  /*c830*/  FADD.FTZ R3, R171, R11 ;  /* 0x0000000bab037221 */ /* 0x000fe40000010000 */
[----:B------:R-:W-:Y:S01]  /*c840*/  FADD.FTZ R0, R116, R10 ;  /* 0x0000000a74007221 */ /* 0x000fe20000010000 */
[C---:B------:R-:W-:Y:S04]  /*c850*/  HMMA.16816.F32 R164, R180.reuse, R166, R48 ;  /* 0x000000a6b4a4723c */ /* 0x040fe80000001830 */
[----:B------:R-:W-:Y:S01]  /*c860*/  FADD.FTZ R12, R211, R9 ;  /* 0x00000009d30c7221 */ /* 0x000fe20000010000 */
[----:B------:R-:W-:Y:S01]  /*c870*/  MOV R116, R69 ;  /* 0x0000004500747202 */ /* 0x000fe20000000f00 */
        /* <DEDUP_REMOVED lines=11> */
[-C--:B-1----:R-:W-:Y:S03]  /*c930*/  HMMA.16816.F32 R168, R180, R4.reuse, R52 ;  /* 0x00000004b4a8723c */ /* 0x082fe60000001834 */
        /* <DEDUP_REMOVED lines=33> */
[----:B------:R-:W-:Y:S01]  /*cb50*/  FADD.FTZ R4, R117, R4 ;  /* 0x0000000475047221 */ /* 0x000fe20000010000 */
[----:B------:R-:W-:Y:S01]  /*cb60*/  MOV R117, R68 ;  /* 0x0000004400757202 */ /* 0x000fe20000000f00 */
[----:B------:R-:W-:Y:S03]  /*cb70*/  FADD.FTZ R0, R86, R7 ;  /* 0x0000000756007221 */ /* 0x000fe60000010000 */
[----:B------:R-:W-:Y:S01]  /*cb80*/  STL [R1+0x24], R4 ;  /* 0x0000240401007387 */ /* 0x000fe20000100800 */
[----:B------:R-:W-:Y:S03]  /*cb90*/  FADD.FTZ R0, R85, R0 ;  /* 0x0000000055007221 */ /* 0x000fe60000010000 */
[----:B------:R1:W-:Y:S04]  /*cba0*/  STL [R1+0x20], R3 ;  /* 0x0000200301007387 */ /* 0x0003e80000100800 */
[----:B------:R2:W-:Y:S01]  /*cbb0*/  STL [R1+0x1c], R0 ;  /* 0x00001c0001007387 */ /* 0x0005e20000100800 */
[----:B-1----:R-:W-:Y:S01]  /*cbc0*/  MOV R3, R70 ;  /* 0x0000004600037202 */ /* 0x002fe20000000f00 */
[----:B------:R-:W-:-:S05]  /*cbd0*/  @P0 BRA `(.L_x_33) ;  /* 0xffffa6d000000947 */ /* 0x000fca000383ffff */
.L_x_32:
[----:B-12---:R-:W2:Y:S04]  /*cbe0*/  LDL.LU R0, [R1+0x18] ;  /* 0x0000180001007983 */ /* 0x006ea80000300800 */
[----:B------:R-:W3:Y:S04]  /*cbf0*/  LDL.LU R4, [R1+0x24] ;  /* 0x0000240001047983 */ /* 0x000ee80000300800 */
[----:B------:R-:W4:Y:S04]  /*cc00*/  LDL.LU R10, [R1+0x20] ;  /* 0x00002000010a7983 */ /* 0x000f280000300800 */
[----:B------:R-:W4:Y:S01]  /*cc10*/  LDL.LU R9, [R1+0x1c] ;  /* 0x00001c0001097983 */ /* 0x000f220000300800 */
[----:B------:R-:W-:-:S02]  /*cc20*/  MOV R37, 0xff800000 ;  /* 0xff80000000257802 */ /* 0x000fc40000000f00 */
[----:B------:R-:W-:Y:S02]  /*cc30*/  MOV R38, 0xff800000 ;  /* 0xff80000000267802 */ /* 0x000fe40000000f00 */
[----:B------:R-:W-:Y:S02]  /*cc40*/  MOV R39, 0xff800000 ;  /* 0xff80000000277802 */ /* 0x000fe40000000f00 */
[----:B------:R-:W-:Y:S02]  /*cc50*/  MOV R40, 0xff800000 ;  /* 0xff80000000287802 */ /* 0x000fe40000000f00 */
[----:B------:R-:W-:Y:S01]  /*cc60*/  PLOP3.LUT P4, PT, PT, PT, PT, 0x8, 0x0 ;  /* 0x000000000000781c */ /* 0x000fe20003f8e170 */
[----:B--2---:R-:W1:Y:S04]  /*cc70*/  SHFL.BFLY PT, R5, R0, 0x2, 0x1f ;  /* 0x0c401f0000057f89 */ /* 0x004e6800000e0000 */
[----:B---3--:R-:W2:Y:S04]  /*cc80*/  SHFL.BFLY PT, R6, R4, 0x2, 0x1f ;  /* 0x0c401f0004067f89 */ /* 0x008ea800000e0000 */
[----:B----4-:R-:W3:Y:S04]  /*cc90*/  SHFL.BFLY PT, R7, R10, 0x2, 0x1f ;  /* 0x0c401f000a077f89 */ /* 0x010ee800000e0000 */
[----:B------:R-:W4:Y:S01]  /*cca0*/  SHFL.BFLY PT, R8, R9, 0x2, 0x1f ;  /* 0x0c401f0009087f89 */ /* 0x000f2200000e0000 */
[----:B-1----:R-:W-:-:S02]  /*ccb0*/  FADD.FTZ R5, R5, R0 ;  /* 0x0000000005057221 */ /* 0x002fc40000010000 */
[----:B--2---:R-:W-:-:S03]  /*ccc0*/  FADD.FTZ R6, R6, R4 ;  /* 0x0000000406067221 */ /* 0x004fc60000010000 */
[----:B------:R-:W1:Y:S01]  /*ccd0*/  SHFL.BFLY PT, R0, R5, 0x1, 0x1f ;  /* 0x0c201f0005007f89 */ /* 0x000e6200000e0000 */
[----:B---3--:R-:W-:-:S03]  /*cce0*/  FADD.FTZ R7, R7, R10 ;  /* 0x0000000a07077221 */ /* 0x008fc60000010000 */
[----:B------:R-:W2:Y:S01]  /*ccf0*/  SHFL.BFLY PT, R4, R6, 0x1, 0x1f ;  /* 0x0c201f0006047f89 */ /* 0x000ea200000e0000 */
[----:B----4-:R-:W-:-:S03]  /*cd00*/  FADD.FTZ R8, R8, R9 ;  /* 0x0000000908087221 */ /* 0x010fc60000010000 */
[----:B------:R-:W3:Y:S04]  /*cd10*/  SHFL.BFLY PT, R3, R7, 0x1, 0x1f ;  /* 0x0c201f0007037f89 */ /* 0x000ee800000e0000 */
[----:B------:R-:W4:Y:S01]  /*cd20*/  SHFL.BFLY PT, R9, R8, 0x1, 0x1f ;  /* 0x0c201f0008097f89 */ /* 0x000f2200000e0000 */
[----:B-1----:R-:W-:Y:S01]  /*cd30*/  FADD.FTZ R5, R5, R0 ;  /* 0x0000000005057221 */ /* 0x002fe20000010000 */
[----:B------:R-:W-:Y:S01]  /*cd40*/  MOV R0, RZ ;  /* 0x000000ff00007202 */ /* 0x000fe20000000f00 */
[----:B--2---:R-:W-:-:S03]  /*cd50*/  FADD.FTZ R6, R6, R4 ;  /* 0x0000000406067221 */ /* 0x004fc60000010000 */
[----:B------:R-:W-:Y:S02]  /*cd60*/  FSETP.NE.FTZ.AND P3, PT, R5, RZ, PT ;  /* 0x000000ff0500720b */ /* 0x000fe40003f75000 */
[----:B------:R-:W-:Y:S01]  /*cd70*/  MOV R4, RZ ;  /* 0x000000ff00047202 */ /* 0x000fe20000000f00 */
[----:B---3--:R-:W-:Y:S01]  /*cd80*/  FADD.FTZ R7, R7, R3 ;  /* 0x0000000307077221 */ /* 0x008fe20000010000 */
[----:B------:R-:W-:Y:S02]  /*cd90*/  FSETP.NE.FTZ.AND P2, PT, R6, RZ, PT ;  /* 0x000000ff0600720b */ /* 0x000fe40003f55000 */
[----:B------:R-:W-:Y:S01]  /*cda0*/  MOV R3, RZ ;  /* 0x000000ff00037202 */ /* 0x000fe20000000f00 */
[----:B----4-:R-:W-:Y:S01]  /*cdb0*/  FADD.FTZ R8, R9, R8 ;  /* 0x0000000809087221 */ /* 0x010fe20000010000 */
[----:B------:R-:W-:-:S04]  /*cdc0*/  FSETP.NE.FTZ.AND P1, PT, R7, RZ, PT ;  /* 0x000000ff0700720b */ /* 0x000fc80003f35000 */
[----:B------:R-:W-:Y:S01]  /*cdd0*/  FSETP.NE.FTZ.AND P0, PT, R8, RZ, PT ;  /* 0x000000ff0800720b */ /* 0x000fe20003f15000 */
[----:B------:R-:W1:Y:S08]  /*cde0*/  @P3 MUFU.RCP R0, R5 ;  /* 0x0000000500003308 */ /* 0x000e700000001000 */
[----:B------:R-:W2:Y:S01]  /*cdf0*/  @P1 MUFU.RCP R3, R7 ;  /* 0x0000000700031308 */ /* 0x000ea20000001000 */
[----:B-1----:R-:W-:-:S07]  /*ce00*/  FMUL.FTZ R124, R0, R124 ;  /* 0x0000007c007c7220 */ /* 0x002fce0000410000 */
[----:B------:R-:W1:Y:S01]  /*ce10*/  @P2 MUFU.RCP R4, R6 ;  /* 0x0000000600042308 */ /* 0x000e620000001000 */
[C---:B------:R-:W-:Y:S02]  /*ce20*/  FMUL.FTZ R125, R0.reuse, R125 ;  /* 0x0000007d007d7220 */ /* 0x040fe40000410000 */
[C---:B------:R-:W-:Y:S02]  /*ce30*/  FMUL.FTZ R132, R0.reuse, R132 ;  /* 0x0000008400847220 */ /* 0x040fe40000410000 */
[C---:B------:R-:W-:Y:S02]  /*ce40*/  FMUL.FTZ R133, R0.reuse, R133 ;  /* 0x0000008500857220 */ /* 0x040fe40000410000 */
[C---:B------:R-:W-:Y:S01]  /*ce50*/  FMUL.FTZ R136, R0.reuse, R136 ;  /* 0x0000008800887220 */ /* 0x040fe20000410000 */
[----:B------:R-:W-:Y:S01]  /*ce60*/  @P2 MUFU.LG2 R9, R6 ;  /* 0x0000000600092308 */ /* 0x000fe20000000c00 */
[C---:B------:R-:W-:Y:S02]  /*ce70*/  FMUL.FTZ R29, R0.reuse, R137 ;  /* 0x00000089001d7220 */ /* 0x040fe40000410000 */
[----:B------:R-:W-:-:S02]  /*ce80*/  FMUL.FTZ R148, R0, R148 ;  /* 0x0000009400947220 */ /* 0x000fc40000410000 */
[C---:B------:R-:W-:Y:S02]  /*ce90*/  FMUL.FTZ R14, R0.reuse, R149 ;  /* 0x00000095000e7220 */ /* 0x040fe40000410000 */
[C---:B------:R-:W-:Y:S01]  /*cea0*/  FMUL.FTZ R152, R0.reuse, R152 ;  /* 0x0000009800987220 */ /* 0x040fe20000410000 */
[----:B------:R-:W-:Y:S01]  /*ceb0*/  @P3 MUFU.LG2 R11, R5 ;  /* 0x00000005000b3308 */ /* 0x000fe20000000c00 */
[C---:B------:R-:W-:Y:S02]  /*cec0*/  FMUL.FTZ R25, R0.reuse, R153 ;  /* 0x0000009900197220 */ /* 0x040fe40000410000 */
[C---:B------:R-:W-:Y:S02]  /*ced0*/  FMUL.FTZ R164, R0.reuse, R164 ;  /* 0x000000a400a47220 */ /* 0x040fe40000410000 */
[C---:B------:R-:W-:Y:S02]  /*cee0*/  FMUL.FTZ R165, R0.reuse, R165 ;  /* 0x000000a500a57220 */ /* 0x040fe40000410000 */
[C---:B------:R-:W-:Y:S01]  /*cef0*/  FMUL.FTZ R168, R0.reuse, R168 ;  /* 0x000000a800a87220 */ /* 0x040fe20000410000 */
[----:B------:R-:W-:Y:S01]  /*cf00*/  @P1 MUFU.LG2 R7, R7 ;  /* 0x0000000700071308 */ /* 0x000fe20000000c00 */
[----:B------:R-:W-:-:S02]  /*cf10*/  FMUL.FTZ R19, R0, R169 ;  /* 0x000000a900137220 */ /* 0x000fc40000410000 */
[C---:B------:R-:W-:Y:S02]  /*cf20*/  FMUL.FTZ R180, R0.reuse, R180 ;  /* 0x000000b400b47220 */ /* 0x040fe40000410000 */
[----:B------:R-:W-:Y:S01]  /*cf30*/  FMUL.FTZ R12, R0, R181 ;  /* 0x000000b5000c7220 */ /* 0x000fe20000410000 */
[----:B------:R-:W-:Y:S01]  /*cf40*/  MOV R0, RZ ;  /* 0x000000ff00007202 */ /* 0x000fe20000000f00 */
[C---:B--2---:R-:W-:Y:S01]  /*cf50*/  FMUL.FTZ R120, R3.reuse, R120 ;  /* 0x0000007803787220 */ /* 0x044fe20000410000 */
[----:B------:R-:W-:Y:S01]  /*cf60*/  @P0 MUFU.LG2 R6, R8 ;  /* 0x0000000800060308 */ /* 0x000fe20000000c00 */
[C---:B------:R-:W-:Y:S02]  /*cf70*/  FMUL.FTZ R34, R3.reuse, R121 ;  /* 0x0000007903227220 */ /* 0x040fe40000410000 */
[C---:B------:R-:W-:Y:S02]  /*cf80*/  FMUL.FTZ R128, R3.reuse, R128 ;  /* 0x0000008003807220 */ /* 0x040fe40000410000 */
[----:B------:R-:W-:-:S02]  /*cf90*/  FMUL.FTZ R33, R3, R129 ;  /* 0x0000008103217220 */ /* 0x000fc40000410000 */
[C---:B------:R-:W-:Y:S01]  /*cfa0*/  FMUL.FTZ R140, R3.reuse, R140 ;  /* 0x0000008c038c7220 */ /* 0x040fe20000410000 */
[----:B------:R2:W3:Y:S01]  /*cfb0*/  @P0 MUFU.RCP R0, R8 ;  /* 0x0000000800000308 */ /* 0x0004e20000001000 */
[C---:B------:R-:W-:Y:S02]  /*cfc0*/  FMUL.FTZ R32, R3.reuse, R141 ;  /* 0x0000008d03207220 */ /* 0x040fe40000410000 */
[C---:B------:R-:W-:Y:S02]  /*cfd0*/  FMUL.FTZ R144, R3.reuse, R144 ;  /* 0x0000009003907220 */ /* 0x040fe40000410000 */
[C---:B------:R-:W-:Y:S02]  /*cfe0*/  FMUL.FTZ R31, R3.reuse, R145 ;  /* 0x00000091031f7220 */ /* 0x040fe40000410000 */
[C---:B------:R-:W-:Y:S02]  /*cff0*/  FMUL.FTZ R156, R3.reuse, R156 ;  /* 0x0000009c039c7220 */ /* 0x040fe40000410000 */
[----:B------:R-:W-:-:S02]  /*d000*/  FMUL.FTZ R23, R3, R157 ;  /* 0x0000009d03177220 */ /* 0x000fc40000410000 */
[C---:B------:R-:W-:Y:S02]  /*d010*/  FMUL.FTZ R160, R3.reuse, R160 ;  /* 0x000000a003a07220 */ /* 0x040fe40000410000 */
[C---:B------:R-:W-:Y:S02]  /*d020*/  FMUL.FTZ R20, R3.reuse, R161 ;  /* 0x000000a103147220 */ /* 0x040fe40000410000 */
[C---:B------:R-:W-:Y:S01]  /*d030*/  FMUL.FTZ R172, R3.reuse, R172 ;  /* 0x000000ac03ac7220 */ /* 0x040fe20000410000 */
[----:B--2---:R-:W-:Y:S01]  /*d040*/  @P0 MOV R8, 0x3f317218 ;  /* 0x3f31721800080802 */ /* 0x004fe20000000f00 */
[C---:B------:R-:W-:Y:S02]  /*d050*/  FMUL.FTZ R13, R3.reuse, R173 ;  /* 0x000000ad030d7220 */ /* 0x040fe40000410000 */
[C---:B------:R-:W-:Y:S02]  /*d060*/  FMUL.FTZ R176, R3.reuse, R176 ;  /* 0x000000b003b07220 */ /* 0x040fe40000410000 */
[----:B------:R-:W-:Y:S01]  /*d070*/  FMUL.FTZ R177, R3, R177 ;  /* 0x000000b103b17220 */ /* 0x000fe20000410000 */
[----:B------:R-:W-:Y:S01]  /*d080*/  @P2 MOV R3, 0x3f317218 ;  /* 0x3f31721800032802 */ /* 0x000fe20000000f00 */
[----:B-1----:R-:W-:-:S02]  /*d090*/  FMUL.FTZ R126, R4, R126 ;  /* 0x0000007e047e7220 */ /* 0x002fc40000410000 */
        /* <DEDUP_REMOVED lines=14> */
[----:B------:R-:W-:Y:S01]  /*d180*/  FMUL.FTZ R183, R4, R183 ;  /* 0x000000b704b77220 */ /* 0x000fe20000410000 */
[----:B------:R-:W-:Y:S01]  /*d190*/  @P3 MOV R4, 0x3f317218 ;  /* 0x3f31721800043802 */ /* 0x000fe20000000f00 */
[C---:B---3--:R-:W-:Y:S02]  /*d1a0*/  FMUL.FTZ R122, R0.reuse, R122 ;  /* 0x0000007a007a7220 */ /* 0x048fe40000410000 */
        /* <DEDUP_REMOVED lines=14> */
[----:B------:R-:W-:Y:S01]  /*d290*/  FMUL.FTZ R179, R0, R179 ;  /* 0x000000b300b37220 */ /* 0x000fe20000410000 */
[----:B------:R-:W-:Y:S01]  /*d2a0*/  @P1 MOV R0, 0x3f317218 ;  /* 0x3f31721800001802 */ /* 0x000fe20000000f00 */
[----:B------:R-:W-:Y:S02]  /*d2b0*/  @P2 FMUL.FTZ R5, R3, c[0x0][0x2d0] ;  /* 0x0000b40003052a20 */ /* 0x000fe40000410000 */
[----:B------:R-:W-:Y:S02]  /*d2c0*/  @P3 FMUL.FTZ R10, R4, c[0x0][0x2d0] ;  /* 0x0000b400040a3a20 */ /* 0x000fe40000410000 */
[----:B------:R-:W-:Y:S02]  /*d2d0*/  @P1 FMUL.FTZ R3, R0, c[0x0][0x2d0] ;  /* 0x0000b40000031a20 */ /* 0x000fe40000410000 */
[----:B------:R-:W-:Y:S02]  /*d2e0*/  @P3 FMUL.FTZ R11, R11, 0.69314718246459960938 ;  /* 0x3f3172180b0b3820 */ /* 0x000fe40000410000 */
[----:B------:R-:W-:-:S02]  /*d2f0*/  @P2 FMUL.FTZ R9, R9, 0.69314718246459960938 ;  /* 0x3f31721809092820 */ /* 0x000fc40000410000 */
[----:B------:R-:W-:Y:S02]  /*d300*/  @P1 FMUL.FTZ R7, R7, 0.69314718246459960938 ;  /* 0x3f31721807071820 */ /* 0x000fe40000410000 */
[----:B------:R-:W-:Y:S02]  /*d310*/  @P0 FMUL.FTZ R4, R6, 0.69314718246459960938 ;  /* 0x3f31721806040820 */ /* 0x000fe40000410000 */
[----:B------:R-:W-:Y:S02]  /*d320*/  @P0 FMUL.FTZ R0, R8, c[0x0][0x2d0] ;  /* 0x0000b40008000a20 */ /* 0x000fe40000410000 */
[----:B------:R-:W-:Y:S02]  /*d330*/  @P3 FFMA.FTZ R37, R10, R70, R11 ;  /* 0x000000460a253223 */ /* 0x000fe4000001000b */
[----:B------:R-:W-:Y:S02]  /*d340*/  @P2 FFMA.FTZ R38, R5, R69, R9 ;  /* 0x0000004505262223 */ /* 0x000fe40000010009 */
[----:B------:R-:W-:-:S02]  /*d350*/  @P1 FFMA.FTZ R39, R3, R68, R7 ;  /* 0x0000004403271223 */ /* 0x000fc40000010007 */
[----:B------:R-:W-:Y:S02]  /*d360*/  @P0 FFMA.FTZ R40, R0, R2, R4 ;  /* 0x0000000200280223 */ /* 0x000fe40000010004 */
.L_x_16:
[----:B-1----:R-:W-:Y:S05]  /*d370*/  @P4 BRA `(.L_x_34) ;  /* 0x0000131000004947 */ /* 0x002fea0003800000 */
[----:B------:R-:W2:Y:S01]  /*d380*/  LDL R43, [R1+0x40] ;  /* 0x00004000012b7983 */ /* 0x000ea20000100800 */
[----:B------:R-:W-:Y:S01]  /*d390*/  IMAD.MOV.U32 R6, RZ, RZ, -0x10 ;  /* 0xfffffff0ff067424 */ /* 0x000fe200078e00ff */
[----:B------:R-:W-:Y:S02]  /*d3a0*/  F2FP.PACK_AB R5, R125, R124 ;  /* 0x0000007c7d05723e */ /* 0x000fe400000000ff */
[----:B------:R-:W1:Y:S01]  /*d3b0*/  S2R R41, SR_TID.X ;  /* 0x0000000000297919 */ /* 0x000e620000002100 */
[----:B------:R-:W-:Y:S02]  /*d3c0*/  F2FP.PACK_AB R7, R127, R126 ;  /* 0x0000007e7f07723e */ /* 0x000fe400000000ff */
[----:B------:R-:W-:Y:S02]  /*d3d0*/  F2FP.PACK_AB R8, R133, R132 ;  /* 0x000000848508723e */ /* 0x000fe400000000ff */
[----:B------:R-:W-:Y:S02]  /*d3e0*/  F2FP.PACK_AB R30, R30, R134 ;  /* 0x000000861e1e723e */ /* 0x000fe400000000ff */
[----:B------:R-:W-:-:S02]  /*d3f0*/  F2FP.PACK_AB R34, R34, R120 ;  /* 0x000000782222723e */ /* 0x000fc400000000ff */
[----:B------:R-:W-:Y:S02]  /*d400*/  F2FP.PACK_AB R122, R123, R122 ;  /* 0x0000007a7b7a723e */ /* 0x000fe400000000ff */
[----:B------:R-:W-:Y:S02]  /*d410*/  F2FP.PACK_AB R33, R33, R128 ;  /* 0x000000802121723e */ /* 0x000fe400000000ff */
[----:B------:R-:W-:Y:S02]  /*d420*/  F2FP.PACK_AB R130, R131, R130 ;  /* 0x000000828382723e */ /* 0x000fe400000000ff */
[----:B------:R-:W-:Y:S02]  /*d430*/  F2FP.PACK_AB R29, R29, R136 ;  /* 0x000000881d1d723e */ /* 0x000fe400000000ff */
[----:B------:R-:W-:Y:S02]  /*d440*/  F2FP.PACK_AB R28, R28, R138 ;  /* 0x0000008a1c1c723e */ /* 0x000fe400000000ff */
[----:B------:R-:W-:-:S02]  /*d450*/  F2FP.PACK_AB R14, R14, R148 ;  /* 0x000000940e0e723e */ /* 0x000fc400000000ff */
[----:B------:R-:W-:Y:S02]  /*d460*/  F2FP.PACK_AB R26, R26, R150 ;  /* 0x000000961a1a723e */ /* 0x000fe400000000ff */
[----:B------:R-:W-:Y:S02]  /*d470*/  F2FP.PACK_AB R32, R32, R140 ;  /* 0x0000008c2020723e */ /* 0x000fe400000000ff */
[----:B-1----:R-:W-:Y:S02]  /*d480*/  SHF.R.S32.HI R42, RZ, 0x1f, R41 ;  /* 0x0000001fff2a7819 */ /* 0x002fe40000011429 */
[----:B------:R-:W-:Y:S02]  /*d490*/  F2FP.PACK_AB R142, R143, R142 ;  /* 0x0000008e8f8e723e */ /* 0x000fe400000000ff */
[CC--:B------:R-:W-:Y:S02]  /*d4a0*/  LEA.HI R2, R42.reuse, R41.reuse, RZ, 0x2 ;  /* 0x000000292a027211 */ /* 0x0c0fe400078f10ff */
[----:B------:R-:W-:-:S02]  /*d4b0*/  LEA.HI R36, R42, R41, RZ, 0x5 ;  /* 0x000000292a247211 */ /* 0x000fc400078f28ff */
[--C-:B------:R-:W-:Y:S02]  /*d4c0*/  SHF.R.S32.HI R4, RZ, 0x2, R2.reuse ;  /* 0x00000002ff047819 */ /* 0x100fe40000011402 */
[----:B------:R-:W-:Y:S02]  /*d4d0*/  SHF.R.S32.HI R0, RZ, 0x1f, R2 ;  /* 0x0000001fff007819 */ /* 0x000fe40000011402 */
[----:B------:R-:W-:Y:S02]  /*d4e0*/  SHF.R.S32.HI R35, RZ, 0x5, R36 ;  /* 0x00000005ff237819 */ /* 0x000fe40000011424 */
[----:B------:R-:W-:Y:S02]  /*d4f0*/  LEA.HI R0, R0, R4, RZ, 0x3 ;  /* 0x0000000400007211 */ /* 0x000fe400078f18ff */
[----:B------:R-:W-:Y:S02]  /*d500*/  F2FP.PACK_AB R31, R31, R144 ;  /* 0x000000901f1f723e */ /* 0x000fe400000000ff */
[----:B------:R-:W-:-:S02]  /*d510*/  LOP3.LUT R0, R0, 0xfffffff8, RZ, 0xc0, !PT ;  /* 0xfffffff800007812 */ /* 0x000fc400078ec0ff */
[----:B------:R-:W-:Y:S02]  /*d520*/  F2FP.PACK_AB R146, R147, R146 ;  /* 0x000000929392723e */ /* 0x000fe400000000ff */
[----:B------:R-:W-:Y:S01]  /*d530*/  F2FP.PACK_AB R25, R25, R152 ;  /* 0x000000981919723e */ /* 0x000fe200000000ff */
[----:B------:R-:W-:Y:S01]  /*d540*/  IMAD.IADD R4, R4, 0x1, -R0 ;  /* 0x0000000104047824 */ /* 0x000fe200078e0a00 */
[----:B------:R-:W-:Y:S02]  /*d550*/  LOP3.LUT R0, R2, 0xfffffffc, RZ, 0xc0, !PT ;  /* 0xfffffffc02007812 */ /* 0x000fe400078ec0ff */
[----:B------:R-:W-:Y:S01]  /*d560*/  F2FP.PACK_AB R24, R24, R154 ;  /* 0x0000009a1818723e */ /* 0x000fe200000000ff */
[C---:B------:R-:W-:Y:S01]  /*d570*/  IMAD.SHL.U32 R2, R4.reuse, 0x40, RZ ;  /* 0x0000004004027824 */ /* 0x040fe200078e00ff */
[----:B------:R-:W-:Y:S01]  /*d580*/  LOP3.LUT R3, R4, 0x1, RZ, 0xc0, !PT ;  /* 0x0000000104037812 */ /* 0x000fe200078ec0ff */
[----:B------:R-:W-:Y:S01]  /*d590*/  IMAD.IADD R18, R41, 0x1, -R0 ;  /* 0x0000000129127824 */ /* 0x000fe200078e0a00 */
[----:B------:R-:W-:-:S02]  /*d5a0*/  F2FP.PACK_AB R21, R165, R164 ;  /* 0x000000a4a515723e */ /* 0x000fc400000000ff */
[----:B------:R-:W-:Y:S01]  /*d5b0*/  LOP3.LUT R2, R2, 0x1c0, RZ, 0xc0, !PT ;  /* 0x000001c002027812 */ /* 0x000fe200078ec0ff */
[----:B------:R-:W-:Y:S01]  /*d5c0*/  IMAD R0, R35, 0x200, R18 ;  /* 0x0000020023007824 */ /* 0x000fe200078e0212 */
[----:B------:R-:W-:Y:S02]  /*d5d0*/  ISETP.NE.U32.AND P0, PT, R3, 0x1, PT ;  /* 0x000000010300780c */ /* 0x000fe40003f05070 */
[----:B------:R-:W-:Y:S02]  /*d5e0*/  LEA.HI R2, R2, R2, RZ, 0x1d ;  /* 0x0000000202027211 */ /* 0x000fe400078fe8ff */
[----:B------:R-:W-:Y:S02]  /*d5f0*/  R2P PR, R4, 0x6 ;  /* 0x0000000604007804 */ /* 0x000fe40000000000 */
[----:B------:R-:W-:Y:S01]  /*d600*/  SEL R6, R6, 0x10, !P0 ;  /* 0x0000001006067807 */ /* 0x000fe20004000000 */
[----:B------:R-:W-:Y:S01]  /*d610*/  IMAD.U32 R2, R0, 0x2, R2 ;  /* 0x0000000200027824 */ /* 0x000fe200078e0002 */
[----:B------:R-:W-:-:S02]  /*d620*/  F2FP.PACK_AB R17, R17, R166 ;  /* 0x000000a61111723e */ /* 0x000fc400000000ff */
[----:B------:R-:W-:Y:S01]  /*d630*/  F2FP.PACK_AB R23, R23, R156 ;  /* 0x0000009c1717723e */ /* 0x000fe200000000ff */
[----:B------:R-:W-:Y:S01]  /*d640*/  IMAD.SHL.U32 R2, R2, 0x2, RZ ;  /* 0x0000000202027824 */ /* 0x000fe200078e00ff */
[----:B------:R-:W-:Y:S01]  /*d650*/  BAR.SYNC.DEFER_BLOCKING 0x1, 0x80 ;  /* 0x0042000000007b1d */ /* 0x000fe20000010000 */
[----:B------:R-:W-:Y:S02]  /*d660*/  F2FP.PACK_AB R22, R22, R158 ;  /* 0x0000009e1616723e */ /* 0x000fe400000000ff */
[C---:B------:R-:W-:Y:S01]  /*d670*/  IMAD.IADD R3, R2.reuse, 0x1, R6 ;  /* 0x0000000102037824 */ /* 0x040fe200078e0206 */
[C---:B------:R-:W-:Y:S02]  /*d680*/  IADD3 R4, R2.reuse, 0x80, RZ ;  /* 0x0000008002047810 */ /* 0x040fe40007ffe0ff */
[----:B------:R-:W-:Y:S02]  /*d690*/  IADD3 R0, R2, 0xc0, RZ ;  /* 0x000000c002007810 */ /* 0x000fe40007ffe0ff */
[----:B------:R-:W-:-:S02]  /*d6a0*/  @P2 IADD3 R0, R4, -0x40, RZ ;  /* 0xffffffc004002810 */ /* 0x000fc40007ffe0ff */
[----:B------:R-:W-:Y:S02]  /*d6b0*/  F2FP.PACK_AB R20, R20, R160 ;  /* 0x000000a01414723e */ /* 0x000fe400000000ff */
[----:B------:R-:W-:Y:S02]  /*d6c0*/  F2FP.PACK_AB R27, R27, R162 ;  /* 0x000000a21b1b723e */ /* 0x000fe400000000ff */
[----:B------:R-:W-:Y:S02]  /*d6d0*/  F2FP.PACK_AB R19, R19, R168 ;  /* 0x000000a81313723e */ /* 0x000fe400000000ff */
[----:B------:R-:W-:Y:S02]  /*d6e0*/  F2FP.PACK_AB R16, R16, R170 ;  /* 0x000000aa1010723e */ /* 0x000fe400000000ff */
[----:B------:R-:W-:Y:S02]  /*d6f0*/  F2FP.PACK_AB R12, R12, R180 ;  /* 0x000000b40c0c723e */ /* 0x000fe400000000ff */
[----:B------:R-:W-:-:S02]  /*d700*/  F2FP.PACK_AB R11, R183, R182 ;  /* 0x000000b6b70b723e */ /* 0x000fc400000000ff */
[----:B------:R-:W-:Y:S01]  /*d710*/  F2FP.PACK_AB R13, R13, R172 ;  /* 0x000000ac0d0d723e */ /* 0x000fe200000000ff */
[----:B------:R1:W-:Y:S01]  /*d720*/  STS [R2+0x80], R5 ;  /* 0x0000800502007388 */ /* 0x0003e20000000800 */
[----:B------:R-:W-:Y:S02]  /*d730*/  F2FP.PACK_AB R15, R15, R174 ;  /* 0x000000ae0f0f723e */ /* 0x000fe400000000ff */
[----:B------:R-:W-:Y:S01]  /*d740*/  F2FP.PACK_AB R10, R177, R176 ;  /* 0x000000b0b10a723e */ /* 0x000fe200000000ff */
[----:B------:R-:W-:Y:S01]  /*d750*/  STS [R2+0x480], R7 ;  /* 0x0004800702007388 */ /* 0x000fe20000000800 */
[----:B------:R-:W-:Y:S02]  /*d760*/  F2FP.PACK_AB R9, R179, R178 ;  /* 0x000000b2b309723e */ /* 0x000fe400000000ff */
[----:B------:R-:W-:Y:S01]  /*d770*/  ISETP.NE.U32.AND P0, PT, RZ, c[0x0][0x500], PT ;  /* 0x00014000ff007a0c */ /* 0x000fe20003f05070 */
[----:B------:R3:W-:Y:S03]  /*d780*/  STS [R3+0x80], R8 ;  /* 0x0000800803007388 */ /* 0x0007e60000000800 */
[----:B------:R-:W-:Y:S01]  /*d790*/  ISETP.NE.AND.EX P0, PT, RZ, c[0x0][0x504], PT, P0 ;  /* 0x00014100ff007a0c */ /* 0x000fe20003f05300 */
[----:B------:R-:W-:Y:S04]  /*d7a0*/  STS [R3+0x480], R30 ;  /* 0x0004801e03007388 */ /* 0x000fe80000000800 */
[----:B------:R-:W-:Y:S04]  /*d7b0*/  STS [R2+0x2080], R34 ;  /* 0x0020802202007388 */ /* 0x000fe80000000800 */
[----:B------:R4:W-:Y:S04]  /*d7c0*/  STS [R2+0x2480], R122 ;  /* 0x0024807a02007388 */ /* 0x0009e80000000800 */
[----:B------:R-:W-:Y:S01]  /*d7d0*/  STS [R3+0x2080], R33 ;  /* 0x0020802103007388 */ /* 0x000fe20000000800 */
[----:B-1----:R-:W-:-:S03]  /*d7e0*/  IMAD.MOV.U32 R5, RZ, RZ, 0x20 ;  /* 0x00000020ff057424 */ /* 0x002fc600078e00ff */
[----:B------:R1:W-:Y:S02]  /*d7f0*/  STS [R3+0x2480], R130 ;  /* 0x0024808203007388 */ /* 0x0003e40000000800 */
[----:B---3--:R-:W-:Y:S02]  /*d800*/  SEL R8, R5, 0xffffffe0, !P1 ;  /* 0xffffffe005087807 */ /* 0x008fe40004800000 */
[----:B------:R-:W-:-:S03]  /*d810*/  ISETP.NE.U32.AND P1, PT, RZ, c[0x0][0x508], PT ;  /* 0x00014200ff007a0c */ /* 0x000fc60003f25070 */
[----:B------:R-:W-:Y:S01]  /*d820*/  IMAD.IADD R5, R2, 0x1, R8 ;  /* 0x0000000102057824 */ /* 0x000fe200078e0208 */
[----:B------:R-:W-:Y:S01]  /*d830*/  ISETP.NE.AND.EX P1, PT, RZ, c[0x0][0x50c], PT, P1 ;  /* 0x00014300ff007a0c */ /* 0x000fe20003f25310 */
[----:B------:R-:W-:-:S03]  /*d840*/  IMAD.IADD R4, R8, 0x1, R3 ;  /* 0x0000000108047824 */ /* 0x000fc600078e0203 */
[----:B------:R-:W-:Y:S01]  /*d850*/  STS [R5+0x80], R29 ;  /* 0x0000801d05007388 */ /* 0x000fe20000000800 */
[----:B----4-:R-:W-:-:S03]  /*d860*/  IADD3 R2, R8, 0x400, R0 ;  /* 0x0000040008027810 */ /* 0x010fc60007ffe000 */
[----:B------:R-:W-:Y:S02]  /*d870*/  STS [R5+0x480], R28 ;  /* 0x0004801c05007388 */ /* 0x000fe40000000800 */
[C---:B------:R-:W-:Y:S02]  /*d880*/  IMAD.IADD R7, R6.reuse, 0x1, R2 ;  /* 0x0000000106077824 */ /* 0x040fe400078e0202 */
[----:B------:R-:W-:Y:S01]  /*d890*/  STS [R4+0x80], R14 ;  /* 0x0000800e04007388 */ /* 0x000fe20000000800 */
[----:B------:R-:W-:-:S03]  /*d8a0*/  IMAD.IADD R2, R6, 0x1, R0 ;  /* 0x0000000106027824 */ /* 0x000fc600078e0200 */
[----:B------:R-:W-:Y:S01]  /*d8b0*/  STS [R4+0x480], R26 ;  /* 0x0004801a04007388 */ /* 0x000fe20000000800 */
[----:B-1----:R-:W-:-:S03]  /*d8c0*/  IMAD.IADD R3, R8, 0x1, R2 ;  /* 0x0000000108037824 */ /* 0x002fc600078e0202 */
[----:B------:R-:W-:Y:S04]  /*d8d0*/  STS [R5+0x2080], R32 ;  /* 0x0020802005007388 */ /* 0x000fe80000000800 */
[----:B------:R-:W-:Y:S04]  /*d8e0*/  STS [R5+0x2480], R142 ;  /* 0x0024808e05007388 */ /* 0x000fe80000000800 */
[----:B------:R-:W-:Y:S04]  /*d8f0*/  STS [R4+0x2080], R31 ;  /* 0x0020801f04007388 */ /* 0x000fe80000000800 */
[----:B------:R-:W-:Y:S04]  /*d900*/  STS [R4+0x2480], R146 ;  /* 0x0024809204007388 */ /* 0x000fe80000000800 */
[----:B------:R-:W-:Y:S04]  /*d910*/  STS [R0], R25 ;  /* 0x0000001900007388 */ /* 0x000fe80000000800 */
[----:B------:R-:W-:Y:S04]  /*d920*/  STS [R0+0x400], R24 ;  /* 0x0004001800007388 */ /* 0x000fe80000000800 */
[----:B------:R-:W-:Y:S04]  /*d930*/  STS [R2], R21 ;  /* 0x0000001502007388 */ /* 0x000fe80000000800 */
[----:B------:R-:W-:Y:S04]  /*d940*/  STS [R2+0x400], R17 ;  /* 0x0004001102007388 */ /* 0x000fe80000000800 */
[----:B------:R-:W-:Y:S04]  /*d950*/  STS [R0+0x2000], R23 ;  /* 0x0020001700007388 */ /* 0x000fe80000000800 */
[----:B------:R1:W-:Y:S04]  /*d960*/  STS [R0+0x2400], R22 ;  /* 0x0024001600007388 */ /* 0x0003e80000000800 */
[----:B------:R-:W-:Y:S04]  /*d970*/  STS [R2+0x2000], R20 ;  /* 0x0020001402007388 */ /* 0x000fe80000000800 */
[----:B------:R3:W-:Y:S01]  /*d980*/  STS [R2+0x2400], R27 ;  /* 0x0024001b02007388 */ /* 0x0007e20000000800 */
[----:B-1----:R-:W-:-:S05]  /*d990*/  IMAD.IADD R0, R8, 0x1, R0 ;  /* 0x0000000108007824 */ /* 0x002fca00078e0200 */
[----:B------:R-:W-:Y:S01]  /*d9a0*/  STS [R0], R19 ;  /* 0x0000001300007388 */ /* 0x000fe20000000800 */
[----:B---3--:R-:W-:-:S03]  /*d9b0*/  IMAD.MOV.U32 R2, RZ, RZ, 0x4 ;  /* 0x00000004ff027424 */ /* 0x008fc600078e00ff */
[----:B------:R-:W-:Y:S04]  /*d9c0*/  STS [R0+0x400], R16 ;  /* 0x0004001000007388 */ /* 0x000fe80000000800 */
[----:B------:R-:W-:Y:S04]  /*d9d0*/  STS [R3], R12 ;  /* 0x0000000c03007388 */ /* 0x000fe80000000800 */
[----:B------:R-:W-:Y:S04]  /*d9e0*/  STS [R7], R11 ;  /* 0x0000000b07007388 */ /* 0x000fe80000000800 */
[----:B------:R-:W-:Y:S04]  /*d9f0*/  STS [R0+0x2000], R13 ;  /* 0x0020000d00007388 */ /* 0x000fe80000000800 */
[----:B------:R1:W-:Y:S04]  /*da00*/  STS [R0+0x2400], R15 ;  /* 0x0024000f00007388 */ /* 0x0003e80000000800 */
[----:B------:R3:W-:Y:S04]  /*da10*/  STS [R3+0x2000], R10 ;  /* 0x0020000a03007388 */ /* 0x0007e80000000800 */
[----:B------:R4:W-:Y:S01]  /*da20*/  STS [R7+0x2000], R9 ;  /* 0x0020000907007388 */ /* 0x0009e20000000800 */
[----:B--2---:R-:W-:-:S03]  /*da30*/  IMAD.WIDE R4, R43, R2, c[0x0][0x500] ;  /* 0x000140002b047625 */ /* 0x004fc600078e0202 */
[----:B------:R-:W-:Y:S06]  /*da40*/  BAR.SYNC.DEFER_BLOCKING 0x1, 0x80 ;  /* 0x0042000000007b1d */ /* 0x000fec0000010000 */
[----:B-1----:R-:W2:Y:S01]  /*da50*/  @P0 LDG.E R0, [R4.64] ;  /* 0x0000000804000981 */ /* 0x002ea2000c1e1900 */
[----:B------:R-:W-:Y:S02]  /*da60*/  IMAD.MOV.U32 R17, RZ, RZ, c[0x0][0x388] ;  /* 0x0000e200ff117624 */ /* 0x000fe400078e00ff */
[----:B---3--:R-:W-:-:S05]  /*da70*/  @P1 IMAD.WIDE R2, R43, R2, c[0x0][0x508] ;  /* 0x000142002b021625 */ /* 0x008fca00078e0202 */
[----:B------:R1:W5:Y:S02]  /*da80*/  @P1 LDG.E R17, [R2.64] ;  /* 0x0000000802111981 */ /* 0x000364000c1e1900 */
[----:B-1----:R-:W-:Y:S02]  /*da90*/  CS2R R2, SRZ ;  /* 0x0000000000027805 */ /* 0x002fe4000001ff00 */
[--C-:B--2---:R-:W-:Y:S01]  /*daa0*/  @P0 SHF.R.S32.HI R3, RZ, 0x1f, R0.reuse ;  /* 0x0000001fff030819 */ /* 0x104fe20000011400 */
[----:B------:R-:W-:Y:S01]  /*dab0*/  @P0 IMAD.MOV.U32 R2, RZ, RZ, R0 ;  /* 0x000000ffff020224 */ /* 0x000fe200078e0000 */
[----:B------:R-:W-:Y:S05]  /*dac0*/  @P1 BRA `(.L_x_35) ;  /* 0x0000004000001947 */ /* 0x000fea0003800000 */
[----:B----4-:R-:W-:Y:S05]  /*dad0*/  @!P0 BRA `(.L_x_35) ;  /* 0x0000003000008947 */ /* 0x010fea0003800000 */
[----:B------:R-:W2:Y:S04]  /*dae0*/  LDG.E R6, [R4.64] ;  /* 0x0000000804067981 */ /* 0x000ea8000c1e1900 */
[----:B------:R-:W2:Y:S02]  /*daf0*/  LDG.E R0, [R4.64+0x4] ;  /* 0x0000040804007981 */ /* 0x000ea4000c1e1900 */
[----:B--2--5:R-:W-:-:S02]  /*db00*/  IADD3 R17, -R6, R0, RZ ;  /* 0x0000000006117210 */ /* 0x024fc40007ffe1ff */
.L_x_35:
[----:B----4-:R-:W-:Y:S01]  /*db10*/  IMAD.MOV.U32 R4, RZ, RZ, c[0x0][0x4e8] ;  /* 0x00013a00ff047624 */ /* 0x010fe200078e00ff */
[----:B------:R-:W-:Y:S01]  /*db20*/  LEA.HI R6, R18, R18, RZ, 0x1 ;  /* 0x0000001212067211 */ /* 0x000fe200078f08ff */
[----:B------:R-:W1:Y:S01]  /*db30*/  S2R R19, SR_CTAID.Y ;  /* 0x0000000000137919 */ /* 0x000e620000002600 */
[----:B------:R-:W-:Y:S01]  /*db40*/  LEA.HI R20, R42, R41, RZ, 0x3 ;  /* 0x000000292a147211 */ /* 0x000fe200078f18ff */
[----:B------:R-:W-:Y:S01]  /*db50*/  IMAD R7, R3, c[0x0][0x3a0], RZ ;  /* 0x0000e80003077a24 */ /* 0x000fe200078e02ff */
[----:B------:R-:W-:Y:S01]  /*db60*/  LOP3.LUT R0, R6, 0x1ffffffe, RZ, 0xc0, !PT ;  /* 0x1ffffffe06007812 */ /* 0x000fe200078ec0ff */
[----:B------:R-:W2:Y:S01]  /*db70*/  S2R R23, SR_CTAID.X ;  /* 0x0000000000177919 */ /* 0x000ea20000002500 */
[----:B------:R-:W-:Y:S01]  /*db80*/  ISETP.NE.AND P2, PT, R4, 0x1, PT ;  /* 0x000000010400780c */ /* 0x000fe20003f45270 */
[----:B------:R-:W-:Y:S01]  /*db90*/  IMAD.SHL.U32 R8, R6, 0x20, RZ ;  /* 0x0000002006087824 */ /* 0x000fe200078e00ff */
[----:B------:R-:W-:Y:S01]  /*dba0*/  LOP3.LUT R4, R36, 0xffffffe0, RZ, 0xc0, !PT ;  /* 0xffffffe024047812 */ /* 0x000fe200078ec0ff */
[----:B------:R-:W-:Y:S01]  /*dbb0*/  IMAD.IADD R10, R18, 0x1, -R0 ;  /* 0x00000001120a7824 */ /* 0x000fe200078e0a00 */
[----:B------:R-:W-:Y:S01]  /*dbc0*/  SHF.R.S32.HI R9, RZ, 0x1f, R35 ;  /* 0x0000001fff097819 */ /* 0x000fe20000011423 */
[----:B------:R-:W-:Y:S01]  /*dbd0*/  IMAD R6, R2, c[0x0][0x3a4], R7 ;  /* 0x0000e90002067a24 */ /* 0x000fe200078e0207 */
[----:B------:R-:W-:Y:S01]  /*dbe0*/  LOP3.LUT R5, R20, 0xfffffff8, RZ, 0xc0, !PT ;  /* 0xfffffff814057812 */ /* 0x000fe200078ec0ff */
[----:B------:R-:W-:Y:S01]  /*dbf0*/  IMAD.IADD R0, R41, 0x1, -R4 ;  /* 0x0000000129007824 */ /* 0x000fe200078e0a04 */
[----:B------:R-:W-:-:S02]  /*dc00*/  LEA.HI R9, R9, R35, RZ, 0x2 ;  /* 0x0000002309097211 */ /* 0x000fc400078f10ff */
[----:B------:R-:W-:Y:S01]  /*dc10*/  LOP3.LUT R8, R8, 0xffffffc0, RZ, 0xc0, !PT ;  /* 0xffffffc008087812 */ /* 0x000fe200078ec0ff */
[----:B------:R-:W-:Y:S01]  /*dc20*/  IMAD.IADD R13, R41, 0x1, -R5 ;  /* 0x00000001290d7824 */ /* 0x000fe200078e0a05 */
[----:B------:R-:W-:Y:S01]  /*dc30*/  SHF.R.S32.HI R11, RZ, 0x1f, R0 ;  /* 0x0000001fff0b7819 */ /* 0x000fe20000011400 */
[----:B------:R-:W-:Y:S01]  /*dc40*/  IMAD.WIDE.U32 R4, R2, c[0x0][0x3a0], RZ ;  /* 0x0000e80002047a25 */ /* 0x000fe200078e00ff */
[----:B------:R-:W-:Y:S02]  /*dc50*/  LOP3.LUT R9, R9, 0xffffffc, RZ, 0xc0, !PT ;  /* 0x0ffffffc09097812 */ /* 0x000fe400078ec0ff */
[----:B------:R-:W-:Y:S01]  /*dc60*/  LEA.HI R7, R11, R0, RZ, 0x2 ;  /* 0x000000000b077211 */ /* 0x000fe200078f10ff */
[----:B------:R-:W-:Y:S01]  /*dc70*/  IMAD.IADD R5, R5, 0x1, R6 ;  /* 0x0000000105057824 */ /* 0x000fe200078e0206 */
[----:B------:R-:W-:Y:S01]  /*dc80*/  LOP3.LUT P1, RZ, R0, 0x3, RZ, 0xc0, !PT ;  /* 0x0000000300ff7812 */ /* 0x000fe2000782c0ff */
[----:B------:R-:W-:Y:S01]  /*dc90*/  IMAD.IADD R0, R35, 0x1, -R9 ;  /* 0x0000000123007824 */ /* 0x000fe200078e0a09 */
[----:B------:R-:W-:Y:S01]  /*dca0*/  SHF.R.S32.HI R6, RZ, 0x2, R7 ;  /* 0x00000002ff067819 */ /* 0x000fe20000011407 */
[----:B------:R-:W-:Y:S01]  /*dcb0*/  IMAD R8, R10, 0x8, R8 ;  /* 0x000000080a087824 */ /* 0x000fe200078e0208 */
[----:B-1----:R-:W-:Y:S01]  /*dcc0*/  SHF.R.S32.HI R7, RZ, 0x1f, R19 ;  /* 0x0000001fff077819 */ /* 0x002fe20000011413 */
[----:B------:R-:W-:Y:S01]  /*dcd0*/  IMAD.WIDE.U32 R14, R19, c[0x0][0x490], R2 ;  /* 0x00012400130e7a25 */ /* 0x000fe200078e0002 */
[----:B------:R-:W-:-:S02]  /*dce0*/  SHF.R.S32.HI R20, RZ, 0x3, R20 ;  /* 0x00000003ff147819 */ /* 0x000fc40000011414 */
[----:B------:R-:W-:Y:S01]  /*dcf0*/  LEA.HI R22, R42, R41, RZ, 0x6 ;  /* 0x000000292a167211 */ /* 0x000fe200078f30ff */
[----:B------:R-:W-:Y:S02]  /*dd00*/  IMAD R16, R0, 0x10, R6 ;  /* 0x0000001000107824 */ /* 0x000fe400078e0206 */
[C---:B------:R-:W-:Y:S02]  /*dd10*/  IMAD R9, R7.reuse, c[0x0][0x490], RZ ;  /* 0x0001240007097a24 */ /* 0x040fe400078e02ff */
[----:B------:R-:W-:Y:S02]  /*dd20*/  IMAD.IADD R0, R16, 0x1, R8 ;  /* 0x0000000110007824 */ /* 0x000fe400078e0208 */
[----:B------:R-:W-:Y:S02]  /*dd30*/  IMAD R12, R7, c[0x0][0x3e8], RZ ;  /* 0x0000fa00070c7a24 */ /* 0x000fe400078e02ff */
[----:B------:R-:W-:Y:S02]  /*dd40*/  IMAD.SHL.U32 R7, R20, 0x40, RZ ;  /* 0x0000004014077824 */ /* 0x000fe400078e00ff */
[----:B--2---:R-:W-:-:S02]  /*dd50*/  IMAD R6, R23, 0x80, R0 ;  /* 0x0000008017067824 */ /* 0x004fc400078e0200 */
[----:B------:R-:W-:Y:S01]  /*dd60*/  IMAD R9, R19, c[0x0][0x494], R9 ;  /* 0x0001250013097a24 */ /* 0x000fe200078e0209 */
[----:B------:R-:W-:Y:S01]  /*dd70*/  LOP3.LUT R7, R7, 0x1c0, RZ, 0xc0, !PT ;  /* 0x000001c007077812 */ /* 0x000fe200078ec0ff */
[----:B------:R-:W-:Y:S02]  /*dd80*/  IMAD.SHL.U32 R8, R13, 0x8, RZ ;  /* 0x000000080d087824 */ /* 0x000fe400078e00ff */
[----:B------:R-:W-:-:S03]  /*dd90*/  @P2 IMAD.HI.U32 R10, R6, c[0x0][0x4ec], RZ ;  /* 0x00013b00060a2a27 */ /* 0x000fc600078e00ff */
[----:B------:R-:W-:Y:S01]  /*dda0*/  LOP3.LUT R11, R7, 0x38, R8, 0xf8, !PT ;  /* 0x00000038070b7812 */ /* 0x000fe200078ef808 */
[----:B------:R-:W-:Y:S01]  /*ddb0*/  IMAD.WIDE.U32 R2, R19, c[0x0][0x3e8], R4 ;  /* 0x0000fa0013027a25 */ /* 0x000fe200078e0004 */
[----:B------:R-:W-:Y:S02]  /*ddc0*/  SHF.R.U32.HI R7, RZ, 0x3, R7 ;  /* 0x00000003ff077819 */ /* 0x000fe40000011607 */
[----:B------:R-:W-:Y:S01]  /*ddd0*/  ISETP.GE.AND P6, PT, R8, c[0x0][0x3c8], PT ;  /* 0x0000f20008007a0c */ /* 0x000fe20003fc6270 */
[----:B------:R-:W-:Y:S01]  /*dde0*/  IMAD.IADD R5, R15, 0x1, R9 ;  /* 0x000000010f057824 */ /* 0x000fe200078e0209 */
[----:B------:R-:W-:Y:S01]  /*ddf0*/  SHF.R.S32.HI R9, RZ, 0x1f, R43 ;  /* 0x0000001fff097819 */ /* 0x000fe2000001142b */
[----:B------:R-:W-:Y:S01]  /*de00*/  IMAD.MOV.U32 R0, RZ, RZ, R6 ;  /* 0x000000ffff007224 */ /* 0x000fe200078e0006 */
[----:B------:R-:W-:Y:S01]  /*de10*/  @P2 SHF.R.U32.HI R0, RZ, c[0x0][0x4f0], R10 ;  /* 0x00013c00ff002a19 */ /* 0x000fe2000001160a */
[----:B------:R-:W-:Y:S01]  /*de20*/  IMAD R12, R19, c[0x0][0x3ec], R12 ;  /* 0x0000fb00130c7a24 */ /* 0x000fe200078e020c */
[----:B------:R-:W-:Y:S01]  /*de30*/  SEL R9, R9, RZ, !P0 ;  /* 0x000000ff09097207 */ /* 0x000fe20004000000 */
[----:B------:R-:W-:Y:S01]  /*de40*/  IMAD.MOV.U32 R4, RZ, RZ, R14 ;  /* 0x000000ffff047224 */ /* 0x000fe200078e000e */
[----:B------:R-:W-:Y:S01]  /*de50*/  SEL R10, R43, RZ, !P0 ;  /* 0x000000ff2b0a7207 */ /* 0x000fe20004000000 */
[----:B------:R-:W-:Y:S01]  /*de60*/  IMAD.IADD R3, R3, 0x1, R12 ;  /* 0x0000000103037824 */ /* 0x000fe200078e020c */
[----:B------:R-:W-:Y:S01]  /*de70*/  LOP3.LUT R21, R11, R7, RZ, 0x3c, !PT ;  /* 0x000000070b157212 */ /* 0x000fe200078e3cff */
[----:B------:R-:W-:Y:S01]  /*de80*/  IMAD R7, R13, 0x10, R20 ;  /* 0x000000100d077824 */ /* 0x000fe200078e0214 */
[----:B------:R-:W-:Y:S01]  /*de90*/  SHF.R.S32.HI R53, RZ, 0x1f, R8 ;  /* 0x0000001fff357819 */ /* 0x000fe20000011408 */
[----:B------:R-:W-:-:S02]  /*dea0*/  IMAD.MOV R12, RZ, RZ, -R0 ;  /* 0x000000ffff0c7224 */ /* 0x000fc400078e0a00 */
[----:B------:R-:W-:Y:S02]  /*deb0*/  IMAD R13, R9, c[0x0][0x498], RZ ;  /* 0x00012600090d7a24 */ /* 0x000fe400078e02ff */
[----:B------:R-:W-:-:S04]  /*dec0*/  IMAD.WIDE.U32 R4, R10, c[0x0][0x498], R4 ;  /* 0x000126000a047a25 */ /* 0x000fc800078e0004 */
[----:B------:R-:W-:Y:S01]  /*ded0*/  IMAD R11, R23, 0x80, R7 ;  /* 0x00000080170b7824 */ /* 0x000fe200078e0207 */
[----:B------:R-:W-:Y:S01]  /*dee0*/  IADD3 R4, P0, R0, R4, RZ ;  /* 0x0000000400047210 */ /* 0x000fe20007f1e0ff */
[----:B------:R-:W-:Y:S02]  /*def0*/  IMAD R7, R12, c[0x0][0x4e8], R6 ;  /* 0x00013a000c077a24 */ /* 0x000fe400078e0206 */
[----:B------:R-:W-:Y:S01]  /*df00*/  IMAD R12, R10, c[0x0][0x49c], R13 ;  /* 0x000127000a0c7a24 */ /* 0x000fe200078e020d */
[----:B------:R-:W-:Y:S01]  /*df10*/  SHF.R.S32.HI R13, RZ, 0x1f, R0 ;  /* 0x0000001fff0d7819 */ /* 0x000fe20000011400 */
[----:B------:R-:W-:Y:S01]  /*df20*/  IMAD R0, R9, c[0x0][0x3f0], RZ ;  /* 0x0000fc0009007a24 */ /* 0x000fe200078e02ff */
[----:B------:R-:W-:Y:S01]  /*df30*/  SHF.R.S32.HI R9, RZ, 0x1f, R7 ;  /* 0x0000001fff097819 */ /* 0x000fe20000011407 */
[----:B------:R-:W-:Y:S01]  /*df40*/  @P2 IMAD.HI.U32 R14, R11, c[0x0][0x4ec], RZ ;  /* 0x00013b000b0e2a27 */ /* 0x000fe200078e00ff */
[----:B------:R-:W-:-:S03]  /*df50*/  IADD3.X R5, R13, R5, R12, P0, !PT ;  /* 0x000000050d057210 */ /* 0x000fc600007fe40c */
[----:B------:R-:W-:Y:S02]  /*df60*/  IMAD R12, R10, c[0x0][0x3f4], R0 ;  /* 0x0000fd000a0c7a24 */ /* 0x000fe400078e0200 */
[----:B------:R-:W-:Y:S02]  /*df70*/  IMAD R0, R9, c[0x0][0x488], RZ ;  /* 0x0001220009007a24 */ /* 0x000fe400078e02ff */
[----:B------:R-:W-:Y:S01]  /*df80*/  IMAD.MOV.U32 R6, RZ, RZ, R11 ;  /* 0x000000ffff067224 */ /* 0x000fe200078e000b */
[----:B------:R-:W-:Y:S01]  /*df90*/  @P2 SHF.R.U32.HI R6, RZ, c[0x0][0x4f0], R14 ;  /* 0x00013c00ff062a19 */ /* 0x000fe2000001160e */
[----:B------:R-:W-:-:S04]  /*dfa0*/  IMAD.WIDE.U32 R4, R7, c[0x0][0x488], R4 ;  /* 0x0001220007047a25 */ /* 0x000fc800078e0004 */
[----:B------:R-:W-:Y:S01]  /*dfb0*/  IMAD R9, R7, c[0x0][0x48c], R0 ;  /* 0x0001230007097a24 */ /* 0x000fe200078e0200 */
[----:B------:R-:W-:Y:S01]  /*dfc0*/  LEA R7, P0, R4, c[0x0][0x450], 0x2 ;  /* 0x0001140004077a11 */ /* 0x000fe200078010ff */
[----:B------:R-:W-:Y:S01]  /*dfd0*/  IMAD.WIDE.U32 R2, R10, c[0x0][0x3f0], R2 ;  /* 0x0000fc000a027a25 */ /* 0x000fe200078e0002 */
[----:B------:R-:W-:-:S03]  /*dfe0*/  SHF.R.S32.HI R10, RZ, 0x1f, R6 ;  /* 0x0000001fff0a7819 */ /* 0x000fc60000011406 */
[----:B------:R-:W-:Y:S01]  /*dff0*/  IMAD.IADD R5, R5, 0x1, R9 ;  /* 0x0000000105057824 */ /* 0x000fe200078e0209 */
[----:B------:R-:W-:Y:S01]  /*e000*/  SHFL.IDX PT, R14, R7, 0x1, 0x1c1f ;  /* 0x003c1f00070e7f89 */ /* 0x000fe200000e0000 */
[----:B------:R-:W-:Y:S02]  /*e010*/  IMAD R0, R10, c[0x0][0x3e0], RZ ;  /* 0x0000f8000a007a24 */ /* 0x000fe400078e02ff */
[----:B------:R-:W-:Y:S01]  /*e020*/  IMAD.MOV R18, RZ, RZ, -R6 ;  /* 0x000000ffff127224 */ /* 0x000fe200078e0a06 */
[----:B------:R-:W-:Y:S01]  /*e030*/  LEA.HI.X R4, R4, c[0x0][0x454], R5, 0x2, P0 ;  /* 0x0001150004047a11 */ /* 0x000fe200000f1405 */
[----:B------:R-:W-:Y:S01]  /*e040*/  IMAD R9, R6, c[0x0][0x3e4], R0 ;  /* 0x0000f90006097a24 */ /* 0x000fe200078e0200 */
[----:B------:R-:W-:Y:S01]  /*e050*/  SHFL.IDX PT, R10, R7, 0x3, 0x1c1f ;  /* 0x007c1f00070a7f89 */ /* 0x000fe200000e0000 */
[----:B------:R-:W-:Y:S02]  /*e060*/  IMAD.IADD R3, R3, 0x1, R12 ;  /* 0x0000000103037824 */ /* 0x000fe400078e020c */
[----:B-----5:R-:W-:Y:S01]  /*e070*/  IMAD R0, R17, c[0x0][0x4e8], RZ ;  /* 0x00013a0011007a24 */ /* 0x020fe200078e02ff */
[----:B------:R-:W-:Y:S01]  /*e080*/  SHFL.IDX PT, R15, R4, 0x1, 0x1c1f ;  /* 0x003c1f00040f7f89 */ /* 0x000fe200000e0000 */
[----:B------:R-:W-:-:S02]  /*e090*/  IMAD R5, R23, 0x80, R16 ;  /* 0x0000008017057824 */ /* 0x000fc400078e0210 */
[----:B------:R-:W-:Y:S01]  /*e0a0*/  IMAD R18, R18, c[0x0][0x4e8], R11 ;  /* 0x00013a0012127a24 */ /* 0x000fe200078e020b */
[----:B------:R-:W-:Y:S01]  /*e0b0*/  SHFL.IDX PT, R16, R7, RZ, 0x1c1f ;  /* 0x001c1fff07107589 */ /* 0x000fe200000e0000 */
[----:B------:R-:W-:Y:S01]  /*e0c0*/  IMAD.WIDE.U32 R2, R6, c[0x0][0x3e0], R2 ;  /* 0x0000f80006027a25 */ /* 0x000fe200078e0002 */
[-C--:B------:R-:W-:Y:S02]  /*e0d0*/  ISETP.GE.OR P4, PT, R5, R0.reuse, P1 ;  /* 0x000000000500720c */ /* 0x080fe40000f86670 */
[----:B------:R-:W1:Y:S01]  /*e0e0*/  SHFL.IDX PT, R17, R4, RZ, 0x1c1f ;  /* 0x001c1fff04117589 */ /* 0x000e6200000e0000 */
[----:B------:R-:W-:Y:S01]  /*e0f0*/  SHF.R.S32.HI R6, RZ, 0x1f, R18 ;  /* 0x0000001fff067819 */ /* 0x000fe20000011412 */
[----:B------:R-:W-:Y:S01]  /*e100*/  IMAD.IADD R3, R3, 0x1, R9 ;  /* 0x0000000103037824 */ /* 0x000fe200078e0209 */
[----:B------:R-:W-:Y:S01]  /*e110*/  IADD3 R9, R5, 0x8, RZ ;  /* 0x0000000805097810 */ /* 0x000fe20007ffe0ff */
[----:B------:R2:W-:Y:S02]  /*e120*/  SHFL.IDX PT, R12, R7, 0x2, 0x1c1f ;  /* 0x005c1f00070c7f89 */ /* 0x0005e400000e0000 */
[----:B------:R-:W-:Y:S01]  /*e130*/  IMAD R6, R6, c[0x0][0x3d8], RZ ;  /* 0x0000f60006067a24 */ /* 0x000fe200078e02ff */
[----:B------:R-:W-:Y:S01]  /*e140*/  ISETP.GE.OR P3, PT, R9, R0, P1 ;  /* 0x000000000900720c */ /* 0x000fe20000f66670 */
[----:B------:R-:W3:Y:S01]  /*e150*/  SHFL.IDX PT, R13, R4, 0x2, 0x1c1f ;  /* 0x005c1f00040d7f89 */ /* 0x000ee200000e0000 */
[----:B------:R-:W-:-:S02]  /*e160*/  IMAD.SHL.U32 R9, R22, 0x8, RZ ;  /* 0x0000000816097824 */ /* 0x000fc400078e00ff */
[C---:B------:R-:W-:Y:S01]  /*e170*/  IMAD R19, R18.reuse, c[0x0][0x3dc], R6 ;  /* 0x0000f70012137a24 */ /* 0x040fe200078e0206 */
[----:B------:R4:W3:Y:S04]  /*e180*/  SHFL.IDX PT, R11, R4, 0x3, 0x1c1f ;  /* 0x007c1f00040b7f89 */ /* 0x0008e800000e0000 */
[----:B-1----:R-:W-:Y:S01]  /*e190*/  @!P4 ST.E [R16.64], R37 ;  /* 0x000000251000c985 */ /* 0x002fe2000c101908 */
[----:B--2---:R-:W-:Y:S01]  /*e1a0*/  IMAD.WIDE.U32 R6, R18, c[0x0][0x3d8], R2 ;  /* 0x0000f60012067a25 */ /* 0x004fe200078e0002 */
[----:B------:R-:W-:Y:S02]  /*e1b0*/  IADD3 R18, R5, 0x48, RZ ;  /* 0x0000004805127810 */ /* 0x000fe40007ffe0ff */
[----:B------:R-:W-:Y:S01]  /*e1c0*/  @!P3 ST.E [R14.64], R38 ;  /* 0x000000260e00b985 */ /* 0x000fe2000c101908 */
[----:B------:R-:W-:-:S02]  /*e1d0*/  IMAD.IADD R3, R7, 0x1, R19 ;  /* 0x0000000107037824 */ /* 0x000fc400078e0213 */
[----:B------:R-:W-:Y:S01]  /*e1e0*/  IMAD R2, R23, 0x80, R20 ;  /* 0x0000008017027824 */ /* 0x000fe200078e0214 */
[----:B----4-:R-:W-:Y:S02]  /*e1f0*/  IADD3 R4, R5, 0x40, RZ ;  /* 0x0000004005047810 */ /* 0x010fe40007ffe0ff */
[----:B------:R-:W-:Y:S02]  /*e200*/  LOP3.LUT R5, R21, 0x7ffffe00, R9, 0xf8, !PT ;  /* 0x7ffffe0015057812 */ /* 0x000fe400078ef809 */
[-C--:B------:R-:W-:Y:S02]  /*e210*/  ISETP.GE.OR P2, PT, R4, R0.reuse, P1 ;  /* 0x000000000400720c */ /* 0x080fe40000f46670 */
[----:B------:R-:W-:Y:S01]  /*e220*/  LEA R4, P0, R6, c[0x0][0x380], 0x1 ;  /* 0x0000e00006047a11 */ /* 0x000fe200078008ff */
[----:B------:R-:W-:Y:S01]  /*e230*/  IMAD.SHL.U32 R5, R5, 0x2, RZ ;  /* 0x0000000205057824 */ /* 0x000fe200078e00ff */
[-C--:B------:R-:W-:Y:S02]  /*e240*/  ISETP.GE.OR P1, PT, R18, R0.reuse, P1 ;  /* 0x000000001200720c */ /* 0x080fe40000f26670 */
[----:B------:R-:W-:Y:S01]  /*e250*/  LEA.HI.X R3, R6, c[0x0][0x384], R3, 0x1, P0 ;  /* 0x0000e10006037a11 */ /* 0x000fe200000f0c03 */
[----:B------:R-:W-:Y:S01]  /*e260*/  SHFL.IDX PT, R7, R4, 0x1, 0x181f ;  /* 0x00381f0004077f89 */ /* 0x000fe200000e0000 */
[----:B------:R-:W-:-:S02]  /*e270*/  ISETP.GE.OR P3, PT, R2, R0, P6 ;  /* 0x000000000200720c */ /* 0x000fc40003766670 */
[C---:B------:R-:W-:Y:S01]  /*e280*/  IADD3 R6, R2.reuse, 0x10, RZ ;  /* 0x0000001002067810 */ /* 0x040fe20007ffe0ff */
[----:B------:R-:W-:Y:S01]  /*e290*/  SHFL.IDX PT, R9, R3, RZ, 0x181f ;  /* 0x00181fff03097589 */ /* 0x000fe200000e0000 */
[C---:B------:R-:W-:Y:S02]  /*e2a0*/  IADD3 R32, R2.reuse, 0x40, RZ ;  /* 0x0000004002207810 */ /* 0x040fe40007ffe0ff */
[----:B------:R-:W-:Y:S01]  /*e2b0*/  IADD3 R54, R2, 0x60, RZ ;  /* 0x0000006002367810 */ /* 0x000fe20007ffe0ff */
[----:B---3--:R-:W-:Y:S01]  /*e2c0*/  @!P2 ST.E [R12.64], R39 ;  /* 0x000000270c00a985 */ /* 0x008fe2000c101908 */
[-C--:B------:R-:W-:Y:S02]  /*e2d0*/  ISETP.GE.OR P2, PT, R6, R0.reuse, P6 ;  /* 0x000000000600720c */ /* 0x080fe40003746670 */
[----:B------:R-:W-:Y:S01]  /*e2e0*/  IADD3 R6, R2, 0x20, RZ ;  /* 0x0000002002067810 */ /* 0x000fe20007ffe0ff */
[----:B------:R-:W1:Y:S04]  /*e2f0*/  SHFL.IDX PT, R12, R4, RZ, 0x181f ;  /* 0x00181fff040c7589 */ /* 0x000e6800000e0000 */
[----:B------:R2:W-:Y:S01]  /*e300*/  @!P1 ST.E [R10.64], R40 ;  /* 0x000000280a009985 */ /* 0x0005e2000c101908 */
[----:B------:R-:W-:-:S02]  /*e310*/  ISETP.GE.OR P1, PT, R6, R0, P6 ;  /* 0x000000000600720c */ /* 0x000fc40003726670 */
[----:B------:R-:W-:Y:S01]  /*e320*/  IADD3 R6, R2, 0x30, RZ ;  /* 0x0000003002067810 */ /* 0x000fe20007ffe0ff */
[----:B------:R-:W-:Y:S03]  /*e330*/  LDS.128 R24, [R5+0x80] ;  /* 0x0000800005187984 */ /* 0x000fe60000000c00 */
[----:B------:R-:W-:Y:S01]  /*e340*/  ISETP.GE.OR P0, PT, R6, R0, P6 ;  /* 0x000000000600720c */ /* 0x000fe20003706670 */
[----:B------:R-:W3:Y:S04]  /*e350*/  SHFL.IDX PT, R11, R3, 0x1, 0x181f ;  /* 0x00381f00030b7f89 */ /* 0x000ee800000e0000 */
[----:B------:R-:W4:Y:S04]  /*e360*/  SHFL.IDX PT, R14, R4, 0x2, 0x181f ;  /* 0x00581f00040e7f89 */ /* 0x000f2800000e0000 */
[----:B------:R-:W4:Y:S04]  /*e370*/  SHFL.IDX PT, R44, R3, 0x2, 0x181f ;  /* 0x00581f00032c7f89 */ /* 0x000f2800000e0000 */
[----:B------:R-:W4:Y:S01]  /*e380*/  SHFL.IDX PT, R15, R4, 0x3, 0x181f ;  /* 0x00781f00040f7f89 */ /* 0x000f2200000e0000 */
[----:B-1----:R-:W-:-:S03]  /*e390*/  @!P3 LEA R12, P5, R8, R12, 0x1 ;  /* 0x0000000c080cb211 */ /* 0x002fc600078a08ff */
[----:B------:R-:W-:Y:S01]  /*e3a0*/  LDS.128 R20, [R5+0x880] ;  /* 0x0008800005147984 */ /* 0x000fe20000000c00 */
[----:B------:R-:W-:Y:S02]  /*e3b0*/  @!P3 LEA.HI.X R13, R8, R9, R53, 0x1, P5 ;  /* 0x00000009080db211 */ /* 0x000fe400028f0c35 */
[----:B------:R-:W-:Y:S01]  /*e3c0*/  ISETP.GE.OR P5, PT, R32, R0, P6 ;  /* 0x000000002000720c */ /* 0x000fe200037a6670 */
[----:B------:R-:W-:Y:S01]  /*e3d0*/  LDS.128 R16, [R5+0x1080] ;  /* 0x0010800005107984 */ /* 0x000fe20000000c00 */
[----:B--2---:R-:W-:-:S03]  /*e3e0*/  @!P2 LEA R10, P4, R8, R7, 0x1 ;  /* 0x00000007080aa211 */ /* 0x004fc600078808ff */
[----:B------:R-:W1:Y:S01]  /*e3f0*/  SHFL.IDX PT, R45, R3, 0x3, 0x181f ;  /* 0x00781f00032d7f89 */ /* 0x000e6200000e0000 */
[----:B---3--:R-:W-:-:S03]  /*e400*/  @!P2 LEA.HI.X R11, R8, R11, R53, 0x1, P4 ;  /* 0x0000000b080ba211 */ /* 0x008fc600020f0c35 */
[----:B------:R-:W2:Y:S01]  /*e410*/  LDS.128 R28, [R5+0x1880] ;  /* 0x00188000051c7984 */ /* 0x000ea20000000c00 */
[----:B----4-:R-:W-:-:S03]  /*e420*/  @!P1 LEA R6, P4, R8, R14, 0x1 ;  /* 0x0000000e08069211 */ /* 0x010fc600078808ff */
[----:B------:R-:W-:Y:S01]  /*e430*/  LDS.128 R32, [R5+0x2080] ;  /* 0x0020800005207984 */ /* 0x000fe20000000c00 */
[--C-:B------:R-:W-:Y:S02]  /*e440*/  @!P1 LEA.HI.X R7, R8, R44, R53.reuse, 0x1, P4 ;  /* 0x0000002c08079211 */ /* 0x100fe400020f0c35 */
[----:B------:R-:W-:Y:S01]  /*e450*/  IADD3 R44, R2, 0x50, RZ ;  /* 0x00000050022c7810 */ /* 0x000fe20007ffe0ff */
[----:B------:R-:W-:Y:S01]  /*e460*/  LDS.128 R36, [R5+0x2880] ;  /* 0x0028800005247984 */ /* 0x000fe20000000c00 */
[----:B------:R-:W-:Y:S02]  /*e470*/  @!P0 LEA R14, P4, R8, R15, 0x1 ;  /* 0x0000000f080e8211 */ /* 0x000fe400078808ff */
[----:B------:R-:W-:Y:S01]  /*e480*/  IADD3 R2, R2, 0x70, RZ ;  /* 0x0000007002027810 */ /* 0x000fe20007ffe0ff */
[----:B------:R-:W-:Y:S04]  /*e490*/  LDS.128 R40, [R5+0x3080] ;  /* 0x0030800005287984 */ /* 0x000fe80000000c00 */
[----:B------:R-:W3:Y:S04]  /*e4a0*/  SHFL.IDX PT, R48, R4, 0x4, 0x181f ;  /* 0x00981f0004307f89 */ /* 0x000ee800000e0000 */
[----:B------:R-:W4:Y:S01]  /*e4b0*/  SHFL.IDX PT, R9, R4, 0x5, 0x181f ;  /* 0x00b81f0004097f89 */ /* 0x000f2200000e0000 */
[----:B-1----:R-:W-:-:S02]  /*e4c0*/  @!P0 LEA.HI.X R15, R8, R45, R53, 0x1, P4 ;  /* 0x0000002d080f8211 */ /* 0x002fc400020f0c35 */
[-C--:B------:R-:W-:Y:S01]  /*e4d0*/  ISETP.GE.OR P4, PT, R44, R0.reuse, P6 ;  /* 0x000000002c00720c */ /* 0x080fe20003786670 */
[----:B------:R-:W-:Y:S04]  /*e4e0*/  SHFL.IDX PT, R49, R4, 0x6, 0x181f ;  /* 0x00d81f0004317f89 */ /* 0x000fe800000e0000 */
[----:B------:R-:W1:Y:S04]  /*e4f0*/  SHFL.IDX PT, R52, R3, 0x4, 0x181f ;  /* 0x00981f0003347f89 */ /* 0x000e6800000e0000 */
[----:B------:R-:W1:Y:S04]  /*e500*/  SHFL.IDX PT, R51, R3, 0x5, 0x181f ;  /* 0x00b81f0003337f89 */ /* 0x000e6800000e0000 */
[----:B------:R-:W1:Y:S04]  /*e510*/  SHFL.IDX PT, R50, R3, 0x6, 0x181f ;  /* 0x00d81f0003327f89 */ /* 0x000e6800000e0000 */
[----:B------:R-:W1:Y:S04]  /*e520*/  LDS.128 R44, [R5+0x3880] ;  /* 0x00388000052c7984 */ /* 0x000e680000000c00 */
[----:B------:R3:W-:Y:S01]  /*e530*/  @!P3 ST.E.128 [R12.64], R24 ;  /* 0x000000180c00b985 */ /* 0x0007e2000c101d08 */
[----:B------:R-:W-:-:S02]  /*e540*/  ISETP.GE.OR P3, PT, R54, R0, P6 ;  /* 0x000000003600720c */ /* 0x000fc40003766670 */
[----:B------:R-:W-:Y:S01]  /*e550*/  ISETP.GE.OR P6, PT, R2, R0, P6 ;  /* 0x000000000200720c */ /* 0x000fe200037c6670 */
[----:B------:R4:W-:Y:S04]  /*e560*/  @!P2 ST.E.128 [R10.64], R20 ;  /* 0x000000140a00a985 */ /* 0x0009e8000c101d08 */
[----:B------:R1:W-:Y:S04]  /*e570*/  @!P1 ST.E.128 [R6.64], R16 ;  /* 0x0000001006009985 */ /* 0x0003e8000c101d08 */
[----:B--2---:R2:W-:Y:S04]  /*e580*/  @!P0 ST.E.128 [R14.64], R28 ;  /* 0x0000001c0e008985 */ /* 0x0045e8000c101d08 */
[----:B------:R-:W1:Y:S04]  /*e590*/  SHFL.IDX PT, R4, R4, 0x7, 0x181f ;  /* 0x00f81f0004047f89 */ /* 0x000e6800000e0000 */
[----:B------:R-:W2:Y:S01]  /*e5a0*/  SHFL.IDX PT, R3, R3, 0x7, 0x181f ;  /* 0x00f81f0003037f89 */ /* 0x000ea200000e0000 */
[----:B---3--:R-:W-:-:S02]  /*e5b0*/  @!P5 LEA R12, P2, R8, R48, 0x1 ;  /* 0x00000030080cd211 */ /* 0x008fc400078408ff */
[C---:B----4-:R-:W-:Y:S02]  /*e5c0*/  @!P4 LEA R10, P1, R8.reuse, R9, 0x1 ;  /* 0x00000009080ac211 */ /* 0x050fe400078208ff */
[C-C-:B-1----:R-:W-:Y:S02]  /*e5d0*/  @!P5 LEA.HI.X R13, R8.reuse, R52, R53.reuse, 0x1, P2 ;  /* 0x00000034080dd211 */ /* 0x142fe400010f0c35 */
[C---:B------:R-:W-:Y:S02]  /*e5e0*/  @!P3 LEA R6, P0, R8.reuse, R49, 0x1 ;  /* 0x000000310806b211 */ /* 0x040fe400078008ff */
[C-C-:B------:R-:W-:Y:S01]  /*e5f0*/  @!P4 LEA.HI.X R11, R8.reuse, R51, R53.reuse, 0x1, P1 ;  /* 0x00000033080bc211 */ /* 0x140fe200008f0c35 */
[----:B------:R1:W-:Y:S01]  /*e600*/  @!P5 ST.E.128 [R12.64], R32 ;  /* 0x000000200c00d985 */ /* 0x0003e2000c101d08 */
[----:B------:R-:W-:-:S03]  /*e610*/  @!P3 LEA.HI.X R7, R8, R50, R53, 0x1, P0 ;  /* 0x000000320807b211 */ /* 0x000fc600000f0c35 */
[----:B------:R1:W-:Y:S04]  /*e620*/  @!P4 ST.E.128 [R10.64], R36 ;  /* 0x000000240a00c985 */ /* 0x0003e8000c101d08 */
[----:B------:R1:W-:Y:S01]  /*e630*/  @!P3 ST.E.128 [R6.64], R40 ;  /* 0x000000280600b985 */ /* 0x0003e2000c101d08 */
[----:B------:R-:W-:Y:S05]  /*e640*/  @P6 EXIT ;  /* 0x000000000000694d */ /* 0x000fea0003800000 */
[----:B--2---:R-:W-:-:S04]  /*e650*/  LEA R2, P0, R8, R4, 0x1 ;  /* 0x0000000408027211 */ /* 0x004fc800078008ff */
[----:B------:R-:W-:-:S05]  /*e660*/  LEA.HI.X R3, R8, R3, R53, 0x1, P0 ;  /* 0x0000000308037211 */ /* 0x000fca00000f0c35 */
[----:B------:R-:W-:Y:S01]  /*e670*/  ST.E.128 [R2.64], R44 ;  /* 0x0000002c02007985 */ /* 0x000fe2000c101d08 */
[----:B------:R-:W-:Y:S05]  /*e680*/  EXIT ;  /* 0x000000000000794d */ /* 0x000fea0003800000 */
.L_x_34:
[----:B------:R-:W2:Y:S01]  /*e690*/  LDL R8, [R1+0x40] ;  /* 0x0000400001087983 */ /* 0x000ea20000100800 */
[----:B------:R-:W-:Y:S01]  /*e6a0*/  ISETP.NE.U32.AND P0, PT, RZ, c[0x0][0x508], PT ;  /* 0x00014200ff007a0c */ /* 0x000fe20003f05070 */
[----:B------:R-:W-:Y:S01]  /*e6b0*/  IMAD.MOV.U32 R2, RZ, RZ, 0x4 ;  /* 0x00000004ff027424 */ /* 0x000fe200078e00ff */
[----:B------:R-:W-:Y:S02]  /*e6c0*/  ISETP.NE.U32.AND P1, PT, RZ, c[0x0][0x500], PT ;  /* 0x00014000ff007a0c */ /* 0x000fe40003f25070 */
[----:B------:R-:W-:Y:S02]  /*e6d0*/  ISETP.NE.AND.EX P0, PT, RZ, c[0x0][0x50c], PT, P0 ;  /* 0x00014300ff007a0c */ /* 0x000fe40003f05300 */
[----:B------:R-:W-:Y:S01]  /*e6e0*/  ISETP.NE.AND.EX P1, PT, RZ, c[0x0][0x504], PT, P1 ;  /* 0x00014100ff007a0c */ /* 0x000fe20003f25310 */
[----:B------:R-:W-:Y:S02]  /*e6f0*/  IMAD.MOV.U32 R18, RZ, RZ, c[0x0][0x388] ;  /* 0x0000e200ff127624 */ /* 0x000fe400078e00ff */
[----:B--2---:R-:W-:-:S08]  /*e700*/  IMAD.WIDE R6, R8, R2, c[0x0][0x500] ;  /* 0x0001400008067625 */ /* 0x004fd000078e0202 */
[----:B------:R-:W-:Y:S02]  /*e710*/  @P0 IMAD.WIDE R2, R8, R2, c[0x0][0x508] ;  /* 0x0001420008020625 */ /* 0x000fe400078e0202 */
[----:B------:R-:W2:Y:S04]  /*e720*/  @P1 LDG.E R0, [R6.64] ;  /* 0x0000000806001981 */ /* 0x000ea8000c1e1900 */
[----:B------:R1:W5:Y:S01]  /*e730*/  @P0 LDG.E R18, [R2.64] ;  /* 0x0000000802120981 */ /* 0x000362000c1e1900 */
[----:B------:R-:W-:Y:S02]  /*e740*/  CS2R R4, SRZ ;  /* 0x0000000000047805 */ /* 0x000fe4000001ff00 */
[--C-:B--2---:R-:W-:Y:S01]  /*e750*/  @P1 SHF.R.S32.HI R5, RZ, 0x1f, R0.reuse ;  /* 0x0000001fff051819 */ /* 0x104fe20000011400 */
[----:B------:R-:W-:Y:S01]  /*e760*/  @P1 IMAD.MOV.U32 R4, RZ, RZ, R0 ;  /* 0x000000ffff041224 */ /* 0x000fe200078e0000 */
[----:B------:R-:W-:Y:S05]  /*e770*/  @P0 BRA `(.L_x_36) ;  /* 0x0000004000000947 */ /* 0x000fea0003800000 */
[----:B-1----:R-:W-:Y:S05]  /*e780*/  @!P1 BRA `(.L_x_36) ;  /* 0x0000003000009947 */ /* 0x002fea0003800000 */
[----:B------:R1:W2:Y:S04]  /*e790*/  LDG.E R0, [R6.64] ;  /* 0x0000000806007981 */ /* 0x0002a8000c1e1900 */
[----:B-1----:R-:W2:Y:S02]  /*e7a0*/  LDG.E R6, [R6.64+0x4] ;  /* 0x0000040806067981 */ /* 0x002ea4000c1e1900 */
[----:B--2--5:R-:W-:-:S02]  /*e7b0*/  IADD3 R18, -R0, R6, RZ ;  /* 0x0000000600127210 */ /* 0x024fc40007ffe1ff */
.L_x_36:
[----:B-1----:R-:W1:Y:S01]  /*e7c0*/  S2R R12, SR_TID.X ;  /* 0x00000000000c7919 */ /* 0x002e620000002100 */
[----:B------:R-:W-:Y:S01]  /*e7d0*/  SHF.R.S32.HI R0, RZ, 0x1f, R8 ;  /* 0x0000001fff007819 */ /* 0x000fe20000011408 */
[----:B------:R-:W-:Y:S01]  /*e7e0*/  BSSY B0, `(.L_x_37) ;  /* 0x0000028000007945 */ /* 0x000fe20003800000 */
[----:B------:R-:W-:-:S02]  /*e7f0*/  SEL R10, R8, RZ, !P1 ;  /* 0x000000ff080a7207 */ /* 0x000fc40004800000 */
[----:B------:R-:W-:Y:S02]  /*e800*/  SEL R11, R0, RZ, !P1 ;  /* 0x000000ff000b7207 */ /* 0x000fe40004800000 */
[----:B-1----:R-:W-:-:S13]  /*e810*/  ISETP.GE.AND P0, PT, R12, 0x80, PT ;  /* 0x000000800c00780c */ /* 0x002fda0003f06270 */
[----:B------:R-:W-:Y:S05]  /*e820*/  @P0 BRA `(.L_x_38) ;  /* 0x0000023000000947 */ /* 0x000fea0003800000 */
[----:B------:R-:W1:Y:S01]  /*e830*/  S2R R9, SR_CTAID.X ;  /* 0x0000000000097919 */ /* 0x000e620000002500 */
[----:B-----5:R-:W-:Y:S01]  /*e840*/  IMAD R0, R18, c[0x0][0x4e8], RZ ;  /* 0x00013a0012007a24 */ /* 0x020fe200078e02ff */
[----:B-1----:R-:W-:-:S04]  /*e850*/  LEA R9, R9, R12, 0x7 ;  /* 0x0000000c09097211 */ /* 0x002fc800078e38ff */
[----:B------:R-:W-:-:S13]  /*e860*/  ISETP.GE.AND P0, PT, R9, R0, PT ;  /* 0x000000000900720c */ /* 0x000fda0003f06270 */
[----:B------:R-:W-:Y:S05]  /*e870*/  @P0 BRA `(.L_x_38) ;  /* 0x000001e000000947 */ /* 0x000fea0003800000 */
[----:B------:R-:W1:Y:S01]  /*e880*/  S2R R8, SR_CTAID.Y ;  /* 0x0000000000087919 */ /* 0x000e620000002600 */
[----:B------:R-:W-:Y:S01]  /*e890*/  MOV R0, c[0x0][0x4e8] ;  /* 0x00013a0000007a02 */ /* 0x000fe20000000f00 */
[----:B------:R-:W-:Y:S01]  /*e8a0*/  IMAD.MOV.U32 R3, RZ, RZ, R5 ;  /* 0x000000ffff037224 */ /* 0x000fe200078e0005 */
[----:B------:R-:W-:Y:S02]  /*e8b0*/  MOV R2, R4 ;  /* 0x0000000400027202 */ /* 0x000fe40000000f00 */
[----:B------:R-:W-:-:S13]  /*e8c0*/  ISETP.NE.AND P0, PT, R0, 0x1, PT ;  /* 0x000000010000780c */ /* 0x000fda0003f05270 */
[----:B------:R-:W-:Y:S01]  /*e8d0*/  @P0 IMAD.HI.U32 R7, R9, c[0x0][0x4ec], RZ ;  /* 0x00013b0009070a27 */ /* 0x000fe200078e00ff */
[----:B-1----:R-:W-:-:S03]  /*e8e0*/  SHF.R.S32.HI R0, RZ, 0x1f, R8 ;  /* 0x0000001fff007819 */ /* 0x002fc60000011408 */
[----:B------:R-:W-:-:S04]  /*e8f0*/  IMAD.WIDE.U32 R2, R8, c[0x0][0x490], R2 ;  /* 0x0001240008027a25 */ /* 0x000fc800078e0002 */
[----:B------:R-:W-:Y:S02]  /*e900*/  IMAD R6, R0, c[0x0][0x490], RZ ;  /* 0x0001240000067a24 */ /* 0x000fe400078e02ff */
[----:B------:R-:W-:Y:S01]  /*e910*/  IMAD.MOV.U32 R0, RZ, RZ, R9 ;  /* 0x000000ffff007224 */ /* 0x000fe200078e0009 */
[----:B------:R-:W-:Y:S01]  /*e920*/  @P0 SHF.R.U32.HI R0, RZ, c[0x0][0x4f0], R7 ;  /* 0x00013c00ff000a19 */ /* 0x000fe20000011607 */
[----:B------:R-:W-:Y:S02]  /*e930*/  IMAD R6, R8, c[0x0][0x494], R6 ;  /* 0x0001250008067a24 */ /* 0x000fe400078e0206 */
[----:B------:R-:W-:Y:S01]  /*e940*/  IMAD R8, R11, c[0x0][0x498], RZ ;  /* 0x000126000b087a24 */ /* 0x000fe200078e02ff */
[----:B------:R-:W-:Y:S01]  /*e950*/  IADD3 R7, -R0, RZ, RZ ;  /* 0x000000ff00077210 */ /* 0x000fe20007ffe1ff */
[----:B------:R-:W-:Y:S02]  /*e960*/  IMAD.IADD R3, R6, 0x1, R3 ;  /* 0x0000000106037824 */ /* 0x000fe400078e0203 */
[----:B------:R-:W-:-:S02]  /*e970*/  IMAD R8, R10, c[0x0][0x49c], R8 ;  /* 0x000127000a087a24 */ /* 0x000fc400078e0208 */
[----:B------:R-:W-:Y:S01]  /*e980*/  IMAD R6, R7, c[0x0][0x4e8], R9 ;  /* 0x00013a0007067a24 */ /* 0x000fe200078e0209 */
[----:B------:R-:W-:Y:S01]  /*e990*/  SHF.R.S32.HI R9, RZ, 0x1f, R0 ;  /* 0x0000001fff097819 */ /* 0x000fe20000011400 */
[----:B------:R-:W-:-:S03]  /*e9a0*/  IMAD.WIDE.U32 R2, R10, c[0x0][0x498], R2 ;  /* 0x000126000a027a25 */ /* 0x000fc600078e0002 */
[----:B------:R-:W-:Y:S02]  /*e9b0*/  SHF.R.S32.HI R7, RZ, 0x1f, R6 ;  /* 0x0000001fff077819 */ /* 0x000fe40000011406 */
[----:B------:R-:W-:-:S03]  /*e9c0*/  IADD3 R2, P0, R0, R2, RZ ;  /* 0x0000000200027210 */ /* 0x000fc60007f1e0ff */
[----:B------:R-:W-:Y:S01]  /*e9d0*/  IMAD R0, R7, c[0x0][0x488], RZ ;  /* 0x0001220007007a24 */ /* 0x000fe200078e02ff */
[----:B------:R-:W-:-:S03]  /*e9e0*/  IADD3.X R3, R9, R3, R8, P0, !PT ;  /* 0x0000000309037210 */ /* 0x000fc600007fe408 */
[C---:B------:R-:W-:Y:S02]  /*e9f0*/  IMAD R0, R6.reuse, c[0x0][0x48c], R0 ;  /* 0x0001230006007a24 */ /* 0x040fe400078e0200 */
[----:B------:R-:W-:-:S05]  /*ea00*/  IMAD.WIDE.U32 R2, R6, c[0x0][0x488], R2 ;  /* 0x0001220006027a25 */ /* 0x000fca00078e0002 */
[----:B------:R-:W-:Y:S02]  /*ea10*/  IADD3 R0, R3, R0, RZ ;  /* 0x0000000003007210 */ /* 0x000fe40007ffe0ff */
[----:B------:R-:W-:-:S04]  /*ea20*/  LEA R6, P0, R2, c[0x0][0x450], 0x2 ;  /* 0x0001140002067a11 */ /* 0x000fc800078010ff */
[----:B------:R-:W-:Y:S02]  /*ea30*/  LEA.HI.X R7, R2, c[0x0][0x454], R0, 0x2, P0 ;  /* 0x0001150002077a11 */ /* 0x000fe400000f1400 */
[----:B------:R-:W-:-:S05]  /*ea40*/  MOV R0, 0xff800000 ;  /* 0xff80000000007802 */ /* 0x000fca0000000f00 */
[----:B------:R1:W-:Y:S02]  /*ea50*/  STG.E [R6.64], R0 ;  /* 0x0000000006007986 */ /* 0x0003e4000c101908 */
.L_x_38:
[----:B------:R-:W-:Y:S05]  /*ea60*/  BSYNC B0 ;  /* 0x0000000000007941 */ /* 0x000fea0003800000 */
.L_x_37:
[----:B-1----:R-:W1:Y:S01]  /*ea70*/  S2R R6, SR_CTAID.Y ;  /* 0x0000000000067919 */ /* 0x002e620000002600 */
[----:B------:R-:W-:Y:S01]  /*ea80*/  IMAD R0, R5, c[0x0][0x3a0], RZ ;  /* 0x0000e80005007a24 */ /* 0x000fe200078e02ff */
[----:B------:R-:W-:Y:S01]  /*ea90*/  SHF.R.S32.HI R5, RZ, 0x1f, R12 ;  /* 0x0000001fff057819 */ /* 0x000fe2000001140c */
[C---:B------:R-:W-:Y:S01]  /*eaa0*/  IMAD.WIDE.U32 R2, R4.reuse, c[0x0][0x3a0], RZ ;  /* 0x0000e80004027a25 */ /* 0x040fe200078e00ff */
[----:B------:R-:W2:Y:S02]  /*eab0*/  S2R R13, SR_CTAID.X ;  /* 0x00000000000d7919 */ /* 0x000ea40000002500 */
[----:B------:R-:W-:Y:S01]  /*eac0*/  LEA.HI R5, R5, R12, RZ, 0x3 ;  /* 0x0000000c05057211 */ /* 0x000fe200078f18ff */
[----:B------:R-:W-:Y:S02]  /*ead0*/  IMAD R0, R4, c[0x0][0x3a4], R0 ;  /* 0x0000e90004007a24 */ /* 0x000fe400078e0200 */
[----:B------:R-:W-:Y:S01]  /*eae0*/  IMAD.MOV.U32 R8, RZ, RZ, c[0x0][0x4e8] ;  /* 0x00013a00ff087624 */ /* 0x000fe200078e00ff */
[----:B------:R-:W-:Y:S01]  /*eaf0*/  LOP3.LUT R4, R5, 0xfffffff8, RZ, 0xc0, !PT ;  /* 0xfffffff805047812 */ /* 0x000fe200078ec0ff */
[----:B------:R-:W-:Y:S01]  /*eb00*/  IMAD.IADD R3, R3, 0x1, R0 ;  /* 0x0000000103037824 */ /* 0x000fe200078e0200 */
[----:B------:R-:W-:Y:S01]  /*eb10*/  SHF.R.S32.HI R9, RZ, 0x3, R5 ;  /* 0x00000003ff097819 */ /* 0x000fe20000011405 */
[----:B-----5:R-:W-:Y:S01]  /*eb20*/  IMAD R18, R18, c[0x0][0x4e8], RZ ;  /* 0x00013a0012127a24 */ /* 0x020fe200078e02ff */
[----:B------:R-:W-:Y:S01]  /*eb30*/  ISETP.NE.AND P0, PT, R8, 0x1, PT ;  /* 0x000000010800780c */ /* 0x000fe20003f05270 */
[----:B------:R-:W-:-:S04]  /*eb40*/  IMAD.IADD R8, R12, 0x1, -R4 ;  /* 0x000000010c087824 */ /* 0x000fc800078e0a04 */
[----:B------:R-:W-:Y:S01]  /*eb50*/  IMAD R4, R8, 0x10, R9 ;  /* 0x0000001008047824 */ /* 0x000fe200078e0209 */
[----:B-1----:R-:W-:Y:S01]  /*eb60*/  SHF.R.S32.HI R7, RZ, 0x1f, R6 ;  /* 0x0000001fff077819 */ /* 0x002fe20000011406 */
[----:B------:R-:W-:-:S04]  /*eb70*/  IMAD.WIDE.U32 R2, R6, c[0x0][0x3e8], R2 ;  /* 0x0000fa0006027a25 */ /* 0x000fc800078e0002 */
[----:B------:R-:W-:Y:S02]  /*eb80*/  IMAD R0, R7, c[0x0][0x3e8], RZ ;  /* 0x0000fa0007007a24 */ /* 0x000fe400078e02ff */
[----:B--2---:R-:W-:Y:S02]  /*eb90*/  IMAD R4, R13, 0x80, R4 ;  /* 0x000000800d047824 */ /* 0x004fe400078e0204 */
[----:B------:R-:W-:Y:S02]  /*eba0*/  IMAD R0, R6, c[0x0][0x3ec], R0 ;  /* 0x0000fb0006007a24 */ /* 0x000fe400078e0200 */
[----:B------:R-:W-:-:S04]  /*ebb0*/  @P0 IMAD.HI.U32 R5, R4, c[0x0][0x4ec], RZ ;  /* 0x00013b0004050a27 */ /* 0x000fc800078e00ff */
[----:B------:R-:W-:Y:S02]  /*ebc0*/  IMAD.IADD R3, R0, 0x1, R3 ;  /* 0x0000000100037824 */ /* 0x000fe400078e0203 */
[----:B------:R-:W-:Y:S01]  /*ebd0*/  IMAD.MOV.U32 R0, RZ, RZ, R4 ;  /* 0x000000ffff007224 */ /* 0x000fe200078e0004 */
[----:B------:R-:W-:Y:S01]  /*ebe0*/  @P0 SHF.R.U32.HI R0, RZ, c[0x0][0x4f0], R5 ;  /* 0x00013c00ff000a19 */ /* 0x000fe20000011605 */
[----:B------:R-:W-:Y:S02]  /*ebf0*/  IMAD R6, R11, c[0x0][0x3f0], RZ ;  /* 0x0000fc000b067a24 */ /* 0x000fe400078e02ff */
[----:B------:R-:W-:-:S04]  /*ec00*/  IMAD.WIDE.U32 R2, R10, c[0x0][0x3f0], R2 ;  /* 0x0000fc000a027a25 */ /* 0x000fc800078e0002 */
[----:B------:R-:W-:Y:S01]  /*ec10*/  IMAD R7, R10, c[0x0][0x3f4], R6 ;  /* 0x0000fd000a077a24 */ /* 0x000fe200078e0206 */
[--C-:B------:R-:W-:Y:S01]  /*ec20*/  SHF.R.S32.HI R6, RZ, 0x1f, R0.reuse ;  /* 0x0000001fff067819 */ /* 0x100fe20000011400 */
[----:B------:R-:W-:Y:S02]  /*ec30*/  IMAD.MOV R5, RZ, RZ, -R0 ;  /* 0x000000ffff057224 */ /* 0x000fe400078e0a00 */
[----:B------:R-:W-:Y:S02]  /*ec40*/  IMAD.IADD R3, R3, 0x1, R7 ;  /* 0x0000000103037824 */ /* 0x000fe400078e0207 */
[----:B------:R-:W-:Y:S02]  /*ec50*/  IMAD R5, R5, c[0x0][0x4e8], R4 ;  /* 0x00013a0005057a24 */ /* 0x000fe400078e0204 */
[----:B------:R-:W-:Y:S02]  /*ec60*/  IMAD R6, R6, c[0x0][0x3e0], RZ ;  /* 0x0000f80006067a24 */ /* 0x000fe400078e02ff */
[----:B------:R-:W-:Y:S01]  /*ec70*/  IMAD.WIDE.U32 R2, R0, c[0x0][0x3e0], R2 ;  /* 0x0000f80000027a25 */ /* 0x000fe200078e0002 */
[----:B------:R-:W-:-:S03]  /*ec80*/  SHF.R.S32.HI R4, RZ, 0x1f, R5 ;  /* 0x0000001fff047819 */ /* 0x000fc60000011405 */
[----:B------:R-:W-:-:S04]  /*ec90*/  IMAD R0, R0, c[0x0][0x3e4], R6 ;  /* 0x0000f90000007a24 */ /* 0x000fc800078e0206 */
[----:B------:R-:W-:Y:S02]  /*eca0*/  IMAD.IADD R3, R3, 0x1, R0 ;  /* 0x0000000103037824 */ /* 0x000fe400078e0200 */
[----:B------:R-:W-:Y:S02]  /*ecb0*/  IMAD R0, R4, c[0x0][0x3d8], RZ ;  /* 0x0000f60004007a24 */ /* 0x000fe400078e02ff */
[----:B------:R-:W-:-:S04]  /*ecc0*/  IMAD.WIDE.U32 R2, R5, c[0x0][0x3d8], R2 ;  /* 0x0000f60005027a25 */ /* 0x000fc800078e0002 */
[----:B------:R-:W-:Y:S01]  /*ecd0*/  IMAD R0, R5, c[0x0][0x3dc], R0 ;  /* 0x0000f70005007a24 */ /* 0x000fe200078e0200 */
[----:B------:R-:W-:-:S03]  /*ece0*/  LEA R4, P0, R2, c[0x0][0x380], 0x1 ;  /* 0x0000e00002047a11 */ /* 0x000fc600078008ff */
[----:B------:R-:W-:Y:S02]  /*ecf0*/  IMAD.IADD R3, R3, 0x1, R0 ;  /* 0x0000000103037824 */ /* 0x000fe400078e0200 */
[----:B------:R-:W1:Y:S01]  /*ed00*/  SHFL.IDX PT, R6, R4, RZ, 0x181f ;  /* 0x00181fff04067589 */ /* 0x000e6200000e0000 */
[----:B------:R-:W-:Y:S02]  /*ed10*/  IMAD.SHL.U32 R0, R8, 0x8, RZ ;  /* 0x0000000808007824 */ /* 0x000fe400078e00ff */
[----:B------:R-:W-:Y:S01]  /*ed20*/  LEA.HI.X R3, R2, c[0x0][0x384], R3, 0x1, P0 ;  /* 0x0000e10002037a11 */ /* 0x000fe200000f0c03 */
[----:B------:R-:W-:Y:S01]  /*ed30*/  IMAD R2, R13, 0x80, R9 ;  /* 0x000000800d027824 */ /* 0x000fe200078e0209 */
[----:B------:R-:W-:Y:S01]  /*ed40*/  SHFL.IDX PT, R5, R4, 0x1, 0x181f ;  /* 0x00381f0004057f89 */ /* 0x000fe200000e0000 */
[----:B------:R-:W-:Y:S02]  /*ed50*/  ISETP.GE.AND P0, PT, R0, c[0x0][0x3c8], PT ;  /* 0x0000f20000007a0c */ /* 0x000fe40003f06270 */
[----:B------:R-:W-:Y:S01]  /*ed60*/  SHF.R.S32.HI R19, RZ, 0x1f, R0 ;  /* 0x0000001fff137819 */ /* 0x000fe20000011400 */
[----:B------:R-:W2:Y:S01]  /*ed70*/  SHFL.IDX PT, R7, R3, RZ, 0x181f ;  /* 0x00181fff03077589 */ /* 0x000ea200000e0000 */
[----:B------:R-:W-:-:S02]  /*ed80*/  ISETP.GE.OR P2, PT, R2, R18, P0 ;  /* 0x000000120200720c */ /* 0x000fc40000746670 */
[C---:B------:R-:W-:Y:S01]  /*ed90*/  IADD3 R8, R2.reuse, 0x10, RZ ;  /* 0x0000001002087810 */ /* 0x040fe20007ffe0ff */
[----:B------:R-:W3:Y:S01]  /*eda0*/  SHFL.IDX PT, R9, R3, 0x1, 0x181f ;  /* 0x00381f0003097f89 */ /* 0x000ee200000e0000 */
[----:B------:R-:W-:Y:S02]  /*edb0*/  IADD3 R14, R2, 0x20, RZ ;  /* 0x00000020020e7810 */ /* 0x000fe40007ffe0ff */
[-C--:B------:R-:W-:Y:S01]  /*edc0*/  ISETP.GE.OR P4, PT, R8, R18.reuse, P0 ;  /* 0x000000120800720c */ /* 0x080fe20000786670 */
[----:B------:R-:W-:Y:S01]  /*edd0*/  SHFL.IDX PT, R12, R3, 0x2, 0x181f ;  /* 0x00581f00030c7f89 */ /* 0x000fe200000e0000 */
[C---:B------:R-:W-:Y:S02]  /*ede0*/  IADD3 R10, R2.reuse, 0x40, RZ ;  /* 0x00000040020a7810 */ /* 0x040fe40007ffe0ff */
[----:B------:R-:W-:Y:S01]  /*edf0*/  IADD3 R13, R2, 0x30, RZ ;  /* 0x00000030020d7810 */ /* 0x000fe20007ffe0ff */
[----:B------:R-:W4:Y:S01]  /*ee00*/  SHFL.IDX PT, R8, R4, 0x2, 0x181f ;  /* 0x00581f0004087f89 */ /* 0x000f2200000e0000 */
[----:B------:R-:W-:-:S02]  /*ee10*/  ISETP.GE.OR P3, PT, R14, R18, P0 ;  /* 0x000000120e00720c */ /* 0x000fc40000766670 */
[----:B-1----:R-:W-:Y:S01]  /*ee20*/  @!P2 LEA R6, P1, R0, R6, 0x1 ;  /* 0x000000060006a211 */ /* 0x002fe200078208ff */
[----:B------:R-:W-:Y:S01]  /*ee30*/  SHFL.IDX PT, R11, R4, 0x3, 0x181f ;  /* 0x00781f00040b7f89 */ /* 0x000fe200000e0000 */
[----:B------:R-:W-:-:S03]  /*ee40*/  ISETP.GE.OR P6, PT, R10, R18, P0 ;  /* 0x000000120a00720c */ /* 0x000fc600007c6670 */
[----:B------:R-:W-:Y:S01]  /*ee50*/  SHFL.IDX PT, R14, R3, 0x3, 0x181f ;  /* 0x00781f00030e7f89 */ /* 0x000fe200000e0000 */
[----:B--2---:R-:W-:-:S03]  /*ee60*/  @!P2 LEA.HI.X R7, R0, R7, R19, 0x1, P1 ;  /* 0x000000070007a211 */ /* 0x004fc600008f0c13 */
[----:B------:R-:W1:Y:S01]  /*ee70*/  SHFL.IDX PT, R10, R4, 0x4, 0x181f ;  /* 0x00981f00040a7f89 */ /* 0x000e6200000e0000 */
[----:B------:R-:W-:-:S03]  /*ee80*/  ISETP.GE.OR P1, PT, R13, R18, P0 ;  /* 0x000000120d00720c */ /* 0x000fc60000726670 */
[----:B------:R2:W-:Y:S04]  /*ee90*/  @!P2 ST.E.128 [R6.64], RZ ;  /* 0x000000ff0600a985 */ /* 0x0005e8000c101d08 */
[----:B------:R-:W-:Y:S04]  /*eea0*/  SHFL.IDX PT, R13, R4, 0x5, 0x181f ;  /* 0x00b81f00040d7f89 */ /* 0x000fe800000e0000 */
[----:B------:R-:W1:Y:S04]  /*eeb0*/  SHFL.IDX PT, R17, R3, 0x4, 0x181f ;  /* 0x00981f0003117f89 */ /* 0x000e6800000e0000 */
[----:B------:R-:W1:Y:S04]  /*eec0*/  SHFL.IDX PT, R16, R3, 0x5, 0x181f ;  /* 0x00b81f0003107f89 */ /* 0x000e6800000e0000 */
[----:B------:R-:W-:Y:S04]  /*eed0*/  SHFL.IDX PT, R15, R3, 0x6, 0x181f ;  /* 0x00d81f00030f7f89 */ /* 0x000fe800000e0000 */
[----:B------:R-:W-:Y:S01]  /*eee0*/  SHFL.IDX PT, R3, R3, 0x7, 0x181f ;  /* 0x00f81f0003037f89 */ /* 0x000fe200000e0000 */
[----:B--2---:R-:W-:-:S02]  /*eef0*/  @!P4 LEA R6, P2, R0, R5, 0x1 ;  /* 0x000000050006c211 */ /* 0x004fc400078408ff */
[----:B------:R-:W-:Y:S01]  /*ef00*/  IADD3 R7, R2, 0x50, RZ ;  /* 0x0000005002077810 */ /* 0x000fe20007ffe0ff */
[----:B------:R-:W2:Y:S03]  /*ef10*/  SHFL.IDX PT, R5, R4, 0x6, 0x181f ;  /* 0x00d81f0004057f89 */ /* 0x000ea600000e0000 */
[----:B------:R-:W-:Y:S01]  /*ef20*/  ISETP.GE.OR P5, PT, R7, R18, P0 ;  /* 0x000000120700720c */ /* 0x000fe200007a6670 */
[----:B------:R-:W2:Y:S01]  /*ef30*/  SHFL.IDX PT, R4, R4, 0x7, 0x181f ;  /* 0x00f81f0004047f89 */ /* 0x000ea200000e0000 */
[----:B---3--:R-:W-:Y:S02]  /*ef40*/  @!P4 LEA.HI.X R7, R0, R9, R19, 0x1, P2 ;  /* 0x000000090007c211 */ /* 0x008fe400010f0c13 */
[----:B------:R-:W-:Y:S02]  /*ef50*/  IADD3 R9, R2, 0x60, RZ ;  /* 0x0000006002097810 */ /* 0x000fe40007ffe0ff */
[----:B----4-:R-:W-:Y:S01]  /*ef60*/  @!P3 LEA R8, P2, R0, R8, 0x1 ;  /* 0x000000080008b211 */ /* 0x010fe200078408ff */
[----:B------:R3:W-:Y:S01]  /*ef70*/  @!P4 ST.E.128 [R6.64], RZ ;  /* 0x000000ff0600c985 */ /* 0x0007e2000c101d08 */
[----:B------:R-:W-:-:S02]  /*ef80*/  ISETP.GE.OR P4, PT, R9, R18, P0 ;  /* 0x000000120900720c */ /* 0x000fc40000786670 */
[----:B------:R-:W-:Y:S02]  /*ef90*/  @!P3 LEA.HI.X R9, R0, R12, R19, 0x1, P2 ;  /* 0x0000000c0009b211 */ /* 0x000fe400010f0c13 */
[----:B------:R-:W-:-:S03]  /*efa0*/  IADD3 R2, R2, 0x70, RZ ;  /* 0x0000007002027810 */ /* 0x000fc60007ffe0ff */
[----:B------:R4:W-:Y:S01]  /*efb0*/  @!P3 ST.E.128 [R8.64], RZ ;  /* 0x000000ff0800b985 */ /* 0x0009e2000c101d08 */
[----:B------:R-:W-:Y:S02]  /*efc0*/  ISETP.GE.OR P0, PT, R2, R18, P0 ;  /* 0x000000120200720c */ /* 0x000fe40000706670 */
[C---:B-1----:R-:W-:Y:S02]  /*efd0*/  @!P6 LEA R10, P3, R0.reuse, R10, 0x1 ;  /* 0x0000000a000ae211 */ /* 0x042fe400078608ff */
[C---:B---3--:R-:W-:Y:S02]  /*efe0*/  @!P1 LEA R6, P2, R0.reuse, R11, 0x1 ;  /* 0x0000000b00069211 */ /* 0x048fe400078408ff */
[C-C-:B------:R-:W-:Y:S02]  /*eff0*/  @!P6 LEA.HI.X R11, R0.reuse, R17, R19.reuse, 0x1, P3 ;  /* 0x00000011000be211 */ /* 0x140fe400018f0c13 */
[C---:B------:R-:W-:Y:S02]  /*f000*/  @!P1 LEA.HI.X R7, R0.reuse, R14, R19, 0x1, P2 ;  /* 0x0000000e00079211 */ /* 0x040fe400010f0c13 */
[----:B----4-:R-:W-:-:S03]  /*f010*/  @!P5 LEA R8, P2, R0, R13, 0x1 ;  /* 0x0000000d0008d211 */ /* 0x010fc600078408ff */
[----:B------:R2:W-:Y:S01]  /*f020*/  @!P1 ST.E.128 [R6.64], RZ ;  /* 0x000000ff06009985 */ /* 0x0005e2000c101d08 */
[----:B------:R-:W-:-:S03]  /*f030*/  @!P5 LEA.HI.X R9, R0, R16, R19, 0x1, P2 ;  /* 0x000000100009d211 */ /* 0x000fc600010f0c13 */
[----:B------:R1:W-:Y:S04]  /*f040*/  @!P6 ST.E.128 [R10.64], RZ ;  /* 0x000000ff0a00e985 */ /* 0x0003e8000c101d08 */
[----:B------:R1:W-:Y:S01]  /*f050*/  @!P5 ST.E.128 [R8.64], RZ ;  /* 0x000000ff0800d985 */ /* 0x0003e2000c101d08 */
[----:B--2---:R-:W-:-:S04]  /*f060*/  @!P4 LEA R6, P1, R0, R5, 0x1 ;  /* 0x000000050006c211 */ /* 0x004fc800078208ff */
[----:B------:R-:W-:-:S05]  /*f070*/  @!P4 LEA.HI.X R7, R0, R15, R19, 0x1, P1 ;  /* 0x0000000f0007c211 */ /* 0x000fca00008f0c13 */
[----:B------:R1:W-:Y:S01]  /*f080*/  @!P4 ST.E.128 [R6.64], RZ ;  /* 0x000000ff0600c985 */ /* 0x0003e2000c101d08 */
[----:B------:R-:W-:Y:S05]  /*f090*/  @P0 EXIT ;  /* 0x000000000000094d */ /* 0x000fea0003800000 */
[----:B------:R-:W-:-:S04]  /*f0a0*/  LEA R2, P0, R0, R4, 0x1 ;  /* 0x0000000400027211 */ /* 0x000fc800078008ff */
[----:B------:R-:W-:-:S05]  /*f0b0*/  LEA.HI.X R3, R0, R3, R19, 0x1, P0 ;  /* 0x0000000300037211 */ /* 0x000fca00000f0c13 */
[----:B------:R-:W-:Y:S01]  /*f0c0*/  ST.E.128 [R2.64], RZ ;  /* 0x000000ff02007985 */ /* 0x000fe2000c101d08 */
[----:B------:R-:W-:Y:S05]  /*f0d0*/  EXIT ;  /* 0x000000000000794d */ /* 0x000fea0003800000 */
.L_x_39:
        /* <DEDUP_REMOVED lines=10> */
.L_x_736:


//--------------------- .text._ZN7cutlass13device_kernelIN5flash19enable_sm80_to_sm89INS1_16FlashAttnFwdSm80INS1_25CollectiveMainloopFwdSm80ILi4ELi1ELb0EN4cute5tupleIJNS5_1CILi128EEENS7_ILi112EEENS7_ILi64EEEEEELi64ENS_6half_tEfNS_4arch4Sm80ELb0ELb0ELb1ELb1ELb0ELb1ELb1ELb0EEENS1_21CollectiveEpilogueFwdINS6_IJS8_SA_S9_EEENS6_IJNS7_ILi1EEESI_SI_EEESC_SE_Li128ELb1ELb1ELb0ELb0EEENS1_19SingleTileSchedulerILb1ELb0ELb1ELi128EEEEEEEEEvNT_6ParamsE --------------------------
	.section	.text._ZN7cutlass13device_kernelIN5flash19enable_sm80_to_sm89INS1_16FlashAttnFwdSm80INS1_25CollectiveMainloopFwdSm80ILi4ELi1ELb0EN4cute5tupleIJNS5_1CILi128EEENS7_ILi112EEENS7_ILi64EEEEEELi64ENS_6half_tEfNS_4arch4Sm80ELb0ELb0ELb1ELb1ELb0ELb1ELb1ELb0EEENS1_21CollectiveEpilogueFwdINS6_IJS8_SA_S9_EEENS6_IJNS7_ILi1EEESI_SI_EEESC_SE_Li128ELb1ELb1ELb0ELb0EEENS1_19SingleTileSchedulerILb1ELb0ELb1ELi128EEEEEEEEEvNT_6ParamsE,"ax",@progbits
	.sectioninfo	@"SHI_REGISTERS=255"
	.align	128
.text._ZN7cutlass13device_kernelIN5flash19enable_sm80_to_sm89INS1_16FlashAttnFwdSm80INS1_25CollectiveMainloopFwdSm80ILi4ELi1ELb0EN4cute5tupleIJNS5_1CILi128EEENS7_ILi112EEENS7_ILi64EEEEEELi64ENS_6half_tEfNS_4arch4Sm80ELb0ELb0ELb1ELb1ELb0ELb1ELb1ELb0EEENS1_21CollectiveEpilogueFwdINS6_IJS8_SA_S9_EEENS6_IJNS7_ILi1EEESI_SI_EEESC_SE_Li128ELb1ELb1ELb0ELb0EEENS1_19SingleTileSchedulerILb1ELb0ELb1ELi128EEEEEEEEEvNT_6ParamsE:
        .type           _ZN7cutlass13device_kernelIN5flash19enable_sm80_to_sm89INS1_16FlashAttnFwdSm80INS1_25CollectiveMainloopFwdSm80ILi4ELi1ELb0EN4cute5tupleIJNS5_1CILi128EEENS7_ILi112EEENS7_ILi64EEEEEELi64ENS_6half_tEfNS_4arch4Sm80ELb0ELb0ELb1ELb1ELb0ELb1ELb1ELb0EEENS1_21CollectiveEpilogueFwdINS6_IJS8_SA_S9_EEENS6_IJNS7_ILi1EEESI_SI_EEESC_SE_Li128ELb1ELb1ELb0ELb0EEENS1_19SingleTileSchedulerILb1ELb0ELb1ELi128EEEEEEEEEvNT_6ParamsE,@function
        .size           _ZN7cutlass13device_kernelIN5flash19enable_sm80_to_sm89INS1_16FlashAttnFwdSm80INS1_25CollectiveMainloopFwdSm80ILi4ELi1ELb0EN4cute5tupleIJNS5_1CILi128EEENS7_ILi112EEENS7_ILi64EEEEEELi64ENS_6half_tEfNS_4arch4Sm80ELb0ELb0ELb1ELb1ELb0ELb1ELb1ELb0EEENS1_21CollectiveEpilogueFwdINS6_IJS8_SA_S9_EEENS6_IJNS7_ILi1EEESI_SI_EEESC_SE_Li128ELb1ELb1ELb0ELb0EEENS1_19SingleTileSchedulerILb1ELb0ELb1ELi128EEEEEEEEEvNT_6ParamsE,(.L_x_737 - _ZN7cutlass13device_kernelIN5flash19enable_sm80_to_sm89INS1_16FlashAttnFwdSm80INS1_25CollectiveMainloopFwdSm80ILi4ELi1ELb0EN4cute5tupleIJNS5_1CILi128EEENS7_ILi112EEENS7_ILi64EEEEEELi64ENS_6half_tEfNS_4arch4Sm80ELb0ELb0ELb1ELb1ELb0ELb1ELb1ELb0EEENS1_21CollectiveEpilogueFwdINS6_IJS8_SA_S9_EEENS6_IJNS7_ILi1EEESI_SI_EEESC_SE_Li128ELb1ELb1ELb0ELb0EEENS1_19SingleTileSchedulerILb1ELb0ELb1ELi128EEEEEEEEEvNT_6ParamsE)
        .other          _ZN7cutlass13device_kernelIN5flash19enable_sm80_to_sm89INS1_16FlashAttnFwdSm80INS1_25CollectiveMainloopFwdSm80ILi4ELi1ELb0EN4cute5tupleIJNS5_1CILi128EEENS7_ILi112EEENS7_ILi64EEEEEELi64ENS_6half_tEfNS_4arch4Sm80ELb0ELb0ELb1ELb1ELb0ELb1ELb1ELb0EEENS1_21CollectiveEpilogueFwdINS6_IJS8_SA_S9_EEENS6_IJNS7_ILi1EEESI_SI_EEESC_SE_Li128ELb1ELb1ELb0ELb0EEENS1_19SingleTileSchedulerILb1ELb0ELb1ELi128EEEEEEEEEvNT_6ParamsE,@"STO_CUDA_ENTRY STV_DEFAULT"
_ZN7cutlass13device_kernelIN5flash19enable_sm80_to_sm89INS1_16FlashAttnFwdSm80INS1_25CollectiveMainloopFwdSm80ILi4ELi1ELb0EN4cute5tupleIJNS5_1CILi128EEENS7_ILi112EEENS7_ILi64EEEEEELi64ENS_6half_tEfNS_4arch4Sm80ELb0ELb0ELb1ELb1ELb0ELb1ELb1ELb0EEENS1_21CollectiveEpilogueFwdINS6_IJS8_SA_S9_EEENS6_IJNS7_ILi1EEESI_SI_EEESC_SE_Li128ELb1ELb1ELb0ELb0EEENS1_19SingleTileSchedulerILb1ELb0ELb1ELi128EEEEEEEEEvNT_6ParamsE:
        /* <DEDUP_REMOVED lines=17> */
.L_x_41:
        /* <DEDUP_REMOVED lines=8> */
.L_x_43:
[----:B------:R-:W-:-:S05]  /*0190*/  MOV R0, c[0x0][0x54c] ;  /* 0x0001530000007a02 */ /* 0x000fca0000000f00 */
.L_x_42:
[----:B-----5:R-:W-:Y:S01]  /*01a0*/  IMAD R0, R0, c[0x0][0x548], RZ ;  /* 0x0001520000007a24 */ /* 0x020fe200078e02ff */
[----:B-1----:R-:W-:-:S04]  /*01b0*/  SHF.L.U32 R2, R215, 0x7, RZ ;  /* 0x00000007d7027819 */ /* 0x002fc800000006ff */
[----:B------:R-:W-:-:S04]  /*01c0*/  ISETP.GE.AND P0, PT, R2, R0, PT ;  /* 0x000000000200720c */ /* 0x000fc80003f06270 */
[----:B------:R-:W-:-:S05]  /*01d0*/  SEL R0, R5, 0xffffffff, !P0 ;  /* 0xffffffff05007807 */ /* 0x000fca0004000000 */
[----:B------:R1:W-:Y:S01]  /*01e0*/  STL [R1+0x28], R0 ;  /* 0x0000280001007387 */ /* 0x0003e20000100800 */
[----:B------:R-:W-:Y:S05]  /*01f0*/  BRA `(.L_x_44) ;  /* 0x0000013000007947 */ /* 0x000fea0003800000 */
.L_x_40:
[----:B---3--:R-:W-:-:S04]  /*0200*/  ISETP.NE.U32.AND P0, PT, RZ, c[0x0][0x568], PT ;  /* 0x00015a00ff007a0c */ /* 0x008fc80003f05070 */
[----:B------:R-:W-:-:S13]  /*0210*/  ISETP.NE.AND.EX P0, PT, RZ, c[0x0][0x56c], PT, P0 ;  /* 0x00015b00ff007a0c */ /* 0x000fda0003f05300 */
[----:B------:R-:W-:Y:S05]  /*0220*/  @!P0 BRA `(.L_x_45) ;  /* 0x0000002000008947 */ /* 0x000fea0003800000 */
[----:B------:R1:W5:Y:S01]  /*0230*/  LDG.E R0, [R2.64] ;  /* 0x0000000a02007981 */ /* 0x000362000c1e1900 */
[----:B------:R-:W-:Y:S05]  /*0240*/  BRA `(.L_x_46) ;  /* 0x0000009000007947 */ /* 0x000fea0003800000 */
.L_x_45:
        /* <DEDUP_REMOVED lines=8> */
.L_x_47:
[----:B------:R-:W-:-:S05]  /*02d0*/  MOV R0, c[0x0][0x54c] ;  /* 0x0001530000007a02 */ /* 0x000fca0000000f00 */
.L_x_46:
[----:B-----5:R-:W-:Y:S01]  /*02e0*/  IMAD R0, R0, c[0x0][0x548], RZ ;  /* 0x0001520000007a24 */ /* 0x020fe200078e02ff */
[----:B-1----:R-:W-:-:S04]  /*02f0*/  SHF.L.U32 R2, R215, 0x7, RZ ;  /* 0x00000007d7027819 */ /* 0x002fc800000006ff */
[----:B------:R-:W-:-:S04]  /*0300*/  ISETP.GE.AND P0, PT, R2, R0, PT ;  /* 0x000000000200720c */ /* 0x000fc80003f06270 */
[----:B------:R-:W-:-:S05]  /*0310*/  SEL R0, R5, 0xffffffff, !P0 ;  /* 0xffffffff05007807 */ /* 0x000fca0004000000 */
[----:B------:R1:W-:Y:S04]  /*0320*/  STL [R1+0x28], R0 ;  /* 0x0000280001007387 */ /* 0x0003e80000100800 */
.L_x_44:
        /* <DEDUP_REMOVED lines=10> */
[----:B------:R-:W-:Y:S01]  /*03d0*/  IMAD.MOV.U32 R12, RZ, RZ, RZ ;  /* 0x000000ffff0c7224 */ /* 0x000fe200078e00ff */
[----:B------:R-:W-:Y:S01]  /*03e0*/  ISETP.NE.U32.AND P1, PT, RZ, c[0x0][0x348], PT ;  /* 0x0000d200ff007a0c */ /* 0x000fe20003f25070 */
[----:B------:R-:W-:Y:S01]  /*03f0*/  IMAD.WIDE R6, R38, R14, c[0x0][0x348] ;  /* 0x0000d20026067625 */ /* 0x000fe200078e020e */
[----:B------:R-:W-:-:S02]  /*0400*/  ISETP.NE.U32.AND P5, PT, RZ, c[0x0][0x350], PT ;  /* 0x0000d400ff007a0c */ /* 0x000fc40003fa5070 */
[----:B------:R-:W-:Y:S01]  /*0410*/  ISETP.NE.U32.AND P3, PT, RZ, c[0x0][0x358], PT ;  /* 0x0000d600ff007a0c */ /* 0x000fe20003f65070 */
[CC--:B------:R-:W-:Y:S01]  /*0420*/  IMAD.WIDE R4, R38.reuse, R14.reuse, c[0x0][0x350] ;  /* 0x0000d40026047625 */ /* 0x0c0fe200078e020e */
[----:B------:R-:W-:Y:S02]  /*0430*/  ISETP.NE.AND.EX P1, PT, RZ, c[0x0][0x34c], PT, P1 ;  /* 0x0000d300ff007a0c */ /* 0x000fe40003f25310 */
[----:B------:R-:W-:Y:S01]  /*0440*/  ISETP.NE.AND.EX P5, PT, RZ, c[0x0][0x354], PT, P5 ;  /* 0x0000d500ff007a0c */ /* 0x000fe20003fa5350 */
[----:B------:R-:W-:Y:S01]  /*0450*/  @P2 IMAD.WIDE R10, R38, R14, c[0x0][0x370] ;  /* 0x0000dc00260a2625 */ /* 0x000fe200078e020e */
[----:B------:R-:W-:-:S03]  /*0460*/  ISETP.NE.AND.EX P3, PT, RZ, c[0x0][0x35c], PT, P3 ;  /* 0x0000d700ff007a0c */ /* 0x000fc60003f65330 */
[CC--:B------:R-:W-:Y:S01]  /*0470*/  @P0 IMAD.WIDE R8, R38.reuse, R14.reuse, c[0x0][0x360] ;  /* 0x0000d80026080625 */ /* 0x0c0fe200078e020e */
[----:B------:R2:W5:Y:S03]  /*0480*/  @P2 LDG.E R190, [R10.64] ;  /* 0x0000000a0abe2981 */ /* 0x000566000c1e1900 */
[----:B------:R-:W-:Y:S01]  /*0490*/  IMAD.WIDE R2, R38, R14, c[0x0][0x358] ;  /* 0x0000d60026027625 */ /* 0x000fe200078e020e */
[----:B------:R2:W5:Y:S04]  /*04a0*/  @P0 LDG.E R192, [R8.64] ;  /* 0x0000000a08c00981 */ /* 0x000568000c1e1900 */
[----:B------:R2:W5:Y:S04]  /*04b0*/  @P1 LDG.E R184, [R6.64] ;  /* 0x0000000a06b81981 */ /* 0x000568000c1e1900 */
[----:B------:R2:W5:Y:S04]  /*04c0*/  @P5 LDG.E R191, [R4.64] ;  /* 0x0000000a04bf5981 */ /* 0x000568000c1e1900 */
[----:B------:R2:W5:Y:S04]  /*04d0*/  @P3 LDG.E R12, [R2.64] ;  /* 0x0000000a020c3981 */ /* 0x000568000c1e1900 */
[----:B------:R-:W3:Y:S01]  /*04e0*/  S2R R39, SR_CTAID.Y ;  /* 0x0000000000277919 */ /* 0x000ee20000002600 */
[----:B------:R-:W-:-:S02]  /*04f0*/  IMAD.MOV.U32 R13, RZ, RZ, c[0x0][0x1d0] ;  /* 0x00007400ff0d7624 */ /* 0x000fc400078e00ff */
[----:B-1----:R-:W-:Y:S01]  /*0500*/  IMAD.MOV.U32 R0, RZ, RZ, c[0x0][0x228] ;  /* 0x00008a00ff007624 */ /* 0x002fe200078e00ff */
[----:B---3--:R-:W-:Y:S01]  /*0510*/  SHF.R.S32.HI R220, RZ, 0x1f, R39 ;  /* 0x0000001fffdc7819 */ /* 0x008fe20000011427 */
[----:B------:R-:W-:Y:S05]  /*0520*/  @P0 BRA `(.L_x_48) ;  /* 0x0000004000000947 */ /* 0x000fea0003800000 */
[----:B--2---:R-:W-:Y:S05]  /*0530*/  @!P1 BRA `(.L_x_48) ;  /* 0x0000003000009947 */ /* 0x004fea0003800000 */
[----:B------:R1:W2:Y:S04]  /*0540*/  LDG.E R8, [R6.64] ;  /* 0x0000000a06087981 */ /* 0x0002a8000c1e1900 */
[----:B-1----:R-:W2:Y:S02]  /*0550*/  LDG.E R6, [R6.64+0x4] ;  /* 0x0000040a06067981 */ /* 0x002ea4000c1e1900 */
[----:B--2--5:R-:W-:Y:S02]  /*0560*/  IADD3 R192, -R8, R6, RZ ;  /* 0x0000000608c07210 */ /* 0x024fe40007ffe1ff */
.L_x_48:
[----:B--2---:R-:W-:-:S04]  /*0570*/  ISETP.NE.U32.AND P0, PT, RZ, c[0x0][0x368], PT ;  /* 0x0000da00ff007a0c */ /* 0x004fc80003f05070 */
[----:B------:R-:W-:-:S13]  /*0580*/  ISETP.NE.AND.EX P0, PT, RZ, c[0x0][0x36c], PT, P0 ;  /* 0x0000db00ff007a0c */ /* 0x000fda0003f05300 */
[----:B------:R-:W-:Y:S05]  /*0590*/  @!P0 BRA `(.L_x_49) ;  /* 0x0000003000008947 */ /* 0x000fea0003800000 */
[----:B------:R-:W-:-:S05]  /*05a0*/  IMAD.WIDE R4, R38, R14, c[0x0][0x368] ;  /* 0x0000da0026047625 */ /* 0x000fca00078e020e */
[----:B------:R1:W5:Y:S01]  /*05b0*/  LDG.E R13, [R4.64] ;  /* 0x0000000a040d7981 */ /* 0x000362000c1e1900 */
[----:B------:R-:W-:Y:S05]  /*05c0*/  BRA `(.L_x_50) ;  /* 0x0000004000007947 */ /* 0x000fea0003800000 */
.L_x_49:
[----:B------:R-:W-:Y:S05]  /*05d0*/  @!P5 BRA `(.L_x_50) ;  /* 0x000000300000d947 */ /* 0x000fea0003800000 */
[----:B------:R1:W2:Y:S04]  /*05e0*/  LDG.E R6, [R4.64] ;  /* 0x0000000a04067981 */ /* 0x0002a8000c1e1900 */
[----:B-1----:R-:W2:Y:S02]  /*05f0*/  LDG.E R4, [R4.64+0x4] ;  /* 0x0000040a04047981 */ /* 0x002ea4000c1e1900 */
[----:B--2---:R-:W-:Y:S02]  /*0600*/  IADD3 R13, -R6, R4, RZ ;  /* 0x00000004060d7210 */ /* 0x004fe40007ffe1ff */
.L_x_50:
[----:B------:R2:W3:Y:S04]  /*0610*/  @P3 LDG.E R6, [R2.64] ;  /* 0x0000000a02063981 */ /* 0x0004e8000c1e1900 */
[----:B-1----:R2:W3:Y:S01]  /*0620*/  @P3 LDG.E R5, [R2.64+0x4] ;  /* 0x0000040a02053981 */ /* 0x0024e2000c1e1900 */
[----:B------:R-:W-:Y:S01]  /*0630*/  ISETP.NE.U32.AND P0, PT, RZ, c[0x0][0x378], PT ;  /* 0x0000de00ff007a0c */ /* 0x000fe20003f05070 */
[----:B-----5:R-:W-:-:S03]  /*0640*/  IMAD.MOV.U32 R167, RZ, RZ, R13 ;  /* 0x000000ffffa77224 */ /* 0x020fc600078e000d */
[----:B------:R-:W-:Y:S01]  /*0650*/  ISETP.NE.AND.EX P0, PT, RZ, c[0x0][0x37c], PT, P0 ;  /* 0x0000df00ff007a0c */ /* 0x000fe20003f05300 */
[----:B------:R-:W-:-:S12]  /*0660*/  IMAD.IADD R4, R13, 0x1, -R190 ;  /* 0x000000010d047824 */ /* 0x000fd800078e0abe */
[----:B--2---:R-:W-:-:S05]  /*0670*/  @P0 IMAD.WIDE R2, R38, R14, c[0x0][0x378] ;  /* 0x0000de0026020625 */ /* 0x004fca00078e020e */
[----:B------:R1:W5:Y:S02]  /*0680*/  @P0 LDG.E R167, [R2.64] ;  /* 0x0000000a02a70981 */ /* 0x000364000c1e1900 */
[----:B-1----:R-:W-:Y:S01]  /*0690*/  MOV R2, RZ ;  /* 0x000000ff00027202 */ /* 0x002fe20000000f00 */
[----:B---3--:R-:W-:-:S04]  /*06a0*/  @P3 IMAD.IADD R0, R5, 0x1, -R6 ;  /* 0x0000000105003824 */ /* 0x008fc800078e0a06 */
[----:B------:R-:W-:-:S05]  /*06b0*/  IMAD.IADD R205, R4, 0x1, R0 ;  /* 0x0000000104cd7824 */ /* 0x000fca00078e0200 */
[----:B------:R-:W-:-:S05]  /*06c0*/  IADD3 R3, R205, 0x6f, RZ ;  /* 0x0000006fcd037810 */ /* 0x000fca0007ffe0ff */
[----:B------:R-:W-:-:S05]  /*06d0*/  IMAD.HI R2, R3, -0x6db6db6d, R2 ;  /* 0x9249249303027827 */ /* 0x000fca00078e0202 */
[----:B------:R-:W-:-:S04]  /*06e0*/  SHF.R.U32.HI R3, RZ, 0x1f, R2 ;  /* 0x0000001fff037819 */ /* 0x000fc80000011602 */
[----:B------:R-:W-:Y:S01]  /*06f0*/  LEA.HI.SX32 R7, R2, R3, 0x1a ;  /* 0x0000000302077211 */ /* 0x000fe200078fd2ff */
[----:B------:R-:W-:-:S04]  /*0700*/  IMAD.MOV R2, RZ, RZ, -R4 ;  /* 0x000000ffff027224 */ /* 0x000fc800078e0a04 */
[----:B------:R-:W-:Y:S01]  /*0710*/  IMAD R3, R7, 0x70, -R4 ;  /* 0x0000007007037824 */ /* 0x000fe200078e0a04 */
[----:B------:R-:W-:Y:S01]  /*0720*/  IMNMX R2, RZ, R2, !PT ;  /* 0x00000002ff027217 */ /* 0x000fe20007800200 */
[----:B------:R1:W-:Y:S03]  /*0730*/  STL [R1], R7 ;  /* 0x0000000701007387 */ /* 0x0003e60000100800 */
[----:B------:R-:W-:-:S04]  /*0740*/  IMNMX R3, R3, R0, PT ;  /* 0x0000000003037217 */ /* 0x000fc80003800200 */
[----:B------:R-:W-:Y:S02]  /*0750*/  ISETP.GT.AND P0, PT, R3, R2, PT ;  /* 0x000000020300720c */ /* 0x000fe40003f04270 */
[----:B------:R-:W-:-:S05]  /*0760*/  SHF.R.U32.HI R2, RZ, 0x4, R2 ;  /* 0x00000004ff027819 */ /* 0x000fca0000011602 */
[----:B------:R-:W-:-:S04]  /*0770*/  IMAD.WIDE.U32 R4, R2, 0x24924925, RZ ;  /* 0x2492492502047825 */ /* 0x000fc800078e00ff */
[----:B------:R-:W-:Y:S02]  /*0780*/  IMAD.MOV.U32 R165, RZ, RZ, R5 ;  /* 0x000000ffffa57224 */ /* 0x000fe400078e0005 */
[----:B------:R-:W-:Y:S02]  /*0790*/  @P0 IADD3 R3, R3, 0x6f, RZ ;  /* 0x0000006f03030810 */ /* 0x000fe40007ffe0ff */
[----:B------:R-:W-:Y:S01]  /*07a0*/  @P0 MOV R2, RZ ;  /* 0x000000ff00020202 */ /* 0x000fe20000000f00 */
[----:B------:R-:W-:-:S04]  /*07b0*/  IMAD.MOV.U32 R6, RZ, RZ, R165 ;  /* 0x000000ffff067224 */ /* 0x000fc800078e00a5 */
[----:B------:R-:W-:-:S05]  /*07c0*/  @P0 IMAD.HI R2, R3, -0x6db6db6d, R2 ;  /* 0x9249249303020827 */ /* 0x000fca00078e0202 */
[----:B------:R-:W-:-:S04]  /*07d0*/  @P0 SHF.R.U32.HI R3, RZ, 0x1f, R2 ;  /* 0x0000001fff030819 */ /* 0x000fc80000011602 */
[----:B------:R-:W-:-:S04]  /*07e0*/  @P0 LEA.HI.SX32 R6, R2, R3, 0x1a ;  /* 0x0000000302060211 */ /* 0x000fc800078fd2ff */
[----:B------:R-:W-:-:S13]  /*07f0*/  ISETP.GT.AND P0, PT, R6, R165, PT ;  /* 0x000000a50600720c */ /* 0x000fda0003f04270 */
[----:B------:R-:W-:Y:S05]  /*0800*/  @!P0 BRA `(.L_x_51) ;  /* 0x0000777000008947 */ /* 0x000fea0003800000 */
[----:B-1----:R-:W-:-:S04]  /*0810*/  ISETP.NE.U32.AND P0, PT, RZ, c[0x0][0x340], PT ;  /* 0x0000d000ff007a0c */ /* 0x002fc80003f05070 */
[----:B------:R-:W-:-:S13]  /*0820*/  ISETP.NE.AND.EX P4, PT, RZ, c[0x0][0x344], PT, P0 ;  /* 0x0000d100ff007a0c */ /* 0x000fda0003f85300 */
[----:B------:R-:W-:-:S05]  /*0830*/  @P4 IMAD.WIDE R2, R38, R14, c[0x0][0x340] ;  /* 0x0000d00026024625 */ /* 0x000fca00078e020e */
[----:B------:R1:W2:Y:S01]  /*0840*/  @P4 LDG.E R30, [R2.64] ;  /* 0x0000000a021e4981 */ /* 0x0002a2000c1e1900 */
[----:B------:R-:W-:Y:S01]  /*0850*/  SHF.R.S32.HI R36, RZ, 0x1f, R217 ;  /* 0x0000001fff247819 */ /* 0x000fe200000114d9 */
[----:B------:R-:W-:Y:S01]  /*0860*/  IMAD R7, R220, c[0x0][0x240], RZ ;  /* 0x00009000dc077a24 */ /* 0x000fe200078e02ff */
[----:B------:R-:W-:Y:S01]  /*0870*/  SHF.R.S32.HI R28, RZ, 0x1f, R38 ;  /* 0x0000001fff1c7819 */ /* 0x000fe20000011426 */
[----:B------:R-:W-:Y:S01]  /*0880*/  IMAD.MOV.U32 R174, RZ, RZ, 0x70 ;  /* 0x00000070ffae7424 */ /* 0x000fe200078e00ff */
[----:B------:R-:W-:Y:S01]  /*0890*/  IADD3 R42, R6, -0x1, RZ ;  /* 0xffffffff062a7810 */ /* 0x000fe20007ffe0ff */
[----:B------:R-:W-:Y:S01]  /*08a0*/  IMAD.MOV.U32 R168, RZ, RZ, c[0x0][0x238] ;  /* 0x00008e00ffa87624 */ /* 0x000fe200078e00ff */
[----:B------:R-:W-:Y:S01]  /*08b0*/  SEL R25, R28, RZ, !P3 ;  /* 0x000000ff1c197207 */ /* 0x000fe20005800000 */
[----:B------:R-:W-:Y:S01]  /*08c0*/  IMAD.WIDE.U32 R180, R174, c[0x0][0x238], RZ ;  /* 0x00008e00aeb47a25 */ /* 0x000fe200078e00ff */
[----:B------:R-:W-:Y:S01]  /*08d0*/  SEL R104, R38, RZ, !P3 ;  /* 0x000000ff26687207 */ /* 0x000fe20005800000 */
[----:B------:R-:W-:Y:S01]  /*08e0*/  ULDC.U8 UR6, c[0x0][0x298] ;  /* 0x0000a60000067ab9 */ /* 0x000fe20000000000 */
[----:B------:R-:W-:Y:S01]  /*08f0*/  SHF.R.S32.HI R6, RZ, 0x1f, R42 ;  /* 0x0000001fff067819 */ /* 0x000fe2000001142a */
[----:B------:R-:W-:Y:S01]  /*0900*/  IMAD.MOV.U32 R37, RZ, RZ, c[0x0][0x23c] ;  /* 0x00008f00ff257624 */ /* 0x000fe200078e00ff */
[-C--:B------:R-:W-:Y:S01]  /*0910*/  LEA.HI R21, R36, R217.reuse, RZ, 0x2 ;  /* 0x000000d924157211 */ /* 0x080fe200078f10ff */
[----:B------:R-:W-:Y:S01]  /*0920*/  IMAD.IADD R26, R191, 0x1, R13 ;  /* 0x00000001bf1a7824 */ /* 0x000fe200078e020d */
[----:B------:R-:W-:Y:S01]  /*0930*/  MOV R219, c[0x0][0x27c] ;  /* 0x00009f0000db7a02 */ /* 0x000fe20000000f00 */
[----:B------:R-:W-:Y:S01]  /*0940*/  IMAD R17, R220, c[0x0][0x210], RZ ;  /* 0x00008400dc117a24 */ /* 0x000fe200078e02ff */
[----:B------:R-:W-:Y:S01]  /*0950*/  LOP3.LUT R34, R21, 0xfffffffc, RZ, 0xc0, !PT ;  /* 0xfffffffc15227812 */ /* 0x000fe200078ec0ff */
[----:B------:R-:W-:Y:S01]  /*0960*/  IMAD.MOV.U32 R187, RZ, RZ, 0x5 ;  /* 0x00000005ffbb7424 */ /* 0x000fe200078e00ff */
[----:B------:R-:W-:Y:S01]  /*0970*/  SHF.R.S32.HI R29, RZ, 0x1f, R26 ;  /* 0x0000001fff1d7819 */ /* 0x000fe2000001141a */
[----:B------:R-:W-:Y:S01]  /*0980*/  IMAD R17, R39, c[0x0][0x214], R17 ;  /* 0x0000850027117a24 */ /* 0x000fe200078e0211 */
[----:B------:R-:W-:Y:S01]  /*0990*/  SHF.R.S32.HI R102, RZ, 0x2, R21 ;  /* 0x00000002ff667819 */ /* 0x000fe20000011415 */
[----:B------:R-:W-:Y:S01]  /*09a0*/  IMAD.IADD R34, R217, 0x1, -R34 ;  /* 0x00000001d9227824 */ /* 0x000fe200078e0a22 */
[----:B------:R-:W-:Y:S01]  /*09b0*/  MOV R185, 0x6 ;  /* 0x0000000600b97802 */ /* 0x000fe20000000f00 */
[----:B------:R-:W-:Y:S01]  /*09c0*/  IMAD.MOV.U32 R182, RZ, RZ, c[0x0][0x1e0] ;  /* 0x00007800ffb67624 */ /* 0x000fe200078e00ff */
[----:B-1----:R-:W-:Y:S01]  /*09d0*/  LEA.HI R3, R36, R217, RZ, 0x3 ;  /* 0x000000d924037211 */ /* 0x002fe200078f18ff */
[C---:B------:R-:W-:Y:S01]  /*09e0*/  IMAD.SHL.U32 R32, R34.reuse, 0x8, RZ ;  /* 0x0000000822207824 */ /* 0x040fe200078e00ff */
[----:B------:R-:W-:Y:S01]  /*09f0*/  SHF.R.S32.HI R31, RZ, 0x1f, R102 ;  /* 0x0000001fff1f7819 */ /* 0x000fe20000011466 */
[----:B------:R-:W-:Y:S01]  /*0a00*/  IMAD.SHL.U32 R34, R34, 0x4, RZ ;  /* 0x0000000422227824 */ /* 0x000fe200078e00ff */
[----:B------:R-:W-:Y:S01]  /*0a10*/  LOP3.LUT R2, R3, 0x1ffffff8, RZ, 0xc0, !PT ;  /* 0x1ffffff803027812 */ /* 0x000fe200078ec0ff */
[----:B------:R-:W-:Y:S01]  /*0a20*/  IMAD.SHL.U32 R172, R168, 0x20, RZ ;  /* 0x00000020a8ac7824 */ /* 0x000fe200078e00ff */
[----:B------:R-:W-:Y:S01]  /*0a30*/  SHF.R.S32.HI R5, RZ, 0x3, R3 ;  /* 0x00000003ff057819 */ /* 0x000fe20000011403 */
[----:B------:R-:W-:Y:S01]  /*0a40*/  IMAD R16, R31, c[0x0][0x280], RZ ;  /* 0x0000a0001f107a24 */ /* 0x000fe200078e02ff */
[----:B------:R-:W-:Y:S01]  /*0a50*/  SHF.R.S32.HI R3, RZ, 0x1f, R12 ;  /* 0x0000001fff037819 */ /* 0x000fe2000001140c */
[----:B------:R-:W-:Y:S01]  /*0a60*/  IMAD.IADD R2, R217, 0x1, -R2 ;  /* 0x00000001d9027824 */ /* 0x000fe200078e0a02 */
[C---:B------:R-:W-:Y:S01]  /*0a70*/  IADD3 R161, P0, R5.reuse, R12, RZ ;  /* 0x0000000c05a17210 */ /* 0x040fe20007f1e0ff */
[----:B------:R-:W-:Y:S01]  /*0a80*/  IMAD.IADD R135, R0, 0x1, -R5 ;  /* 0x0000000100877824 */ /* 0x000fe200078e0a05 */
[----:B------:R-:W-:Y:S01]  /*0a90*/  SHF.R.S32.HI R33, RZ, 0x1f, R32 ;  /* 0x0000001fff217819 */ /* 0x000fe20000011420 */
[----:B------:R-:W-:Y:S01]  /*0aa0*/  IMAD.SHL.U32 R10, R2, 0x8, RZ ;  /* 0x00000008020a7824 */ /* 0x000fe200078e00ff */
[C---:B------:R-:W-:Y:S01]  /*0ab0*/  LEA.HI.X.SX32 R166, R5.reuse, R3, 0x1, P0 ;  /* 0x0000000305a67211 */ /* 0x040fe200000f0eff */
[----:B------:R-:W-:Y:S01]  /*0ac0*/  IMAD.SHL.U32 R5, R5, 0x40, RZ ;  /* 0x0000004005057824 */ /* 0x000fe200078e00ff */
[----:B------:R-:W-:Y:S01]  /*0ad0*/  IADD3 R118, R32, 0x20, RZ ;  /* 0x0000002020767810 */ /* 0x000fe20007ffe0ff */
[----:B------:R-:W-:Y:S01]  /*0ae0*/  IMAD R14, R42, -0x70, R135 ;  /* 0xffffff902a0e7824 */ /* 0x000fe200078e0287 */
[----:B------:R-:W-:Y:S01]  /*0af0*/  SHF.R.S32.HI R11, RZ, 0x1f, R10 ;  /* 0x0000001fff0b7819 */ /* 0x000fe2000001140a */
[----:B------:R-:W-:Y:S01]  /*0b00*/  IMAD R2, R166, c[0x0][0x238], RZ ;  /* 0x00008e00a6027a24 */ /* 0x000fe200078e02ff */
[----:B------:R-:W-:Y:S01]  /*0b10*/  ISETP.GE.AND P6, PT, R10, c[0x0][0x1d4], PT ;  /* 0x000075000a007a0c */ /* 0x000fe20003fc6270 */
[----:B------:R-:W-:Y:S01]  /*0b20*/  IMAD R16, R102, c[0x0][0x284], R16 ;  /* 0x0000a10066107a24 */ /* 0x000fe200078e0210 */
[C---:B------:R-:W-:Y:S01]  /*0b30*/  ISETP.GE.AND P1, PT, R14.reuse, 0x1, PT ;  /* 0x000000010e00780c */ /* 0x040fe20003f26270 */
[C---:B------:R-:W-:Y:S01]  /*0b40*/  IMAD R4, R161.reuse, c[0x0][0x23c], R2 ;  /* 0x00008f00a1047a24 */ /* 0x040fe200078e0202 */
[C---:B------:R-:W-:Y:S01]  /*0b50*/  ISETP.GE.AND P0, PT, R14.reuse, 0x11, PT ;  /* 0x000000110e00780c */ /* 0x040fe20003f06270 */
[----:B------:R-:W-:Y:S01]  /*0b60*/  IMAD.WIDE.U32 R2, R161, c[0x0][0x238], R10 ;  /* 0x00008e00a1027a25 */ /* 0x000fe200078e000a */
[----:B------:R-:W-:Y:S01]  /*0b70*/  ISETP.GE.AND P3, PT, R14, 0x21, PT ;  /* 0x000000210e00780c */ /* 0x000fe20003f66270 */
[----:B------:R-:W-:Y:S01]  /*0b80*/  ULDC UR8, c[0x0][0x1e4] ;  /* 0x0000790000087ab9 */ /* 0x000fe20000000800 */
[----:B------:R-:W-:Y:S01]  /*0b90*/  SHF.R.S32.HI R35, RZ, 0x1f, R34 ;  /* 0x0000001fff237819 */ /* 0x000fe20000011422 */
[----:B------:R-:W-:Y:S01]  /*0ba0*/  IMAD.IADD R3, R3, 0x1, R4 ;  /* 0x0000000103037824 */ /* 0x000fe200078e0204 */
[C---:B------:R-:W-:Y:S01]  /*0bb0*/  IADD3 R171, R102.reuse, 0x20, RZ ;  /* 0x0000002066ab7810 */ /* 0x040fe20007ffe0ff */
[C---:B------:R-:W-:Y:S01]  /*0bc0*/  IMAD R4, R39.reuse, c[0x0][0x244], R7 ;  /* 0x0000910027047a24 */ /* 0x040fe200078e0207 */
[C---:B------:R-:W-:Y:S01]  /*0bd0*/  IADD3 R170, R102.reuse, 0x40, RZ ;  /* 0x0000004066aa7810 */ /* 0x040fe20007ffe0ff */
[----:B------:R-:W-:Y:S01]  /*0be0*/  IMAD.WIDE.U32 R2, R39, c[0x0][0x240], R2 ;  /* 0x0000900027027a25 */ /* 0x000fe200078e0002 */
[----:B------:R-:W-:Y:S01]  /*0bf0*/  IADD3 R169, R102, 0x60, RZ ;  /* 0x0000006066a97810 */ /* 0x000fe20007ffe0ff */
[----:B------:R-:W-:Y:S01]  /*0c00*/  UMOV UR7, 0x60 ;  /* 0x0000006000077882 */ /* 0x000fe20000000000 */
[----:B------:R-:W-:Y:S01]  /*0c10*/  SHF.L.U32 R216, R182, 0x5, RZ ;  /* 0x00000005b6d87819 */ /* 0x000fe200000006ff */
[----:B------:R-:W-:Y:S01]  /*0c20*/  IMAD R7, R174, c[0x0][0x23c], RZ ;  /* 0x00008f00ae077a24 */ /* 0x000fe200078e02ff */
[C---:B------:R-:W-:Y:S01]  /*0c30*/  SHF.L.U64.HI R204, R182.reuse, R185, c[0x0][0x1e4] ;  /* 0x00007900b6cc7619 */ /* 0x040fe200000102b9 */
[----:B------:R-:W-:Y:S01]  /*0c40*/  IMAD.IADD R3, R3, 0x1, R4 ;  /* 0x0000000103037824 */ /* 0x000fe200078e0204 */
[----:B------:R-:W-:Y:S01]  /*0c50*/  SHF.L.U64.HI R193, R182, R187, c[0x0][0x1e4] ;  /* 0x00007900b6c17619 */ /* 0x000fe200000102bb */
[----:B------:R-:W-:Y:S01]  /*0c60*/  IMAD R4, R25, c[0x0][0x248], RZ ;  /* 0x0000920019047a24 */ /* 0x000fe200078e02ff */
[----:B------:R-:W-:Y:S01]  /*0c70*/  IADD3 R210, R181, R7, RZ ;  /* 0x00000007b5d27210 */ /* 0x000fe20007ffe0ff */
[----:B------:R-:W-:Y:S01]  /*0c80*/  IMAD.WIDE.U32 R140, R104, c[0x0][0x248], R2 ;  /* 0x00009200688c7a25 */ /* 0x000fe200078e0002 */
[----:B------:R-:W-:Y:S01]  /*0c90*/  LOP3.LUT R2, R5, 0x1c0, RZ, 0xc0, !PT ;  /* 0x000001c005027812 */ /* 0x000fe200078ec0ff */
[----:B------:R-:W-:Y:S01]  /*0ca0*/  ULDC UR5, c[0x0][0x284] ;  /* 0x0000a10000057ab9 */ /* 0x000fe20000000800 */
[----:B------:R-:W-:Y:S01]  /*0cb0*/  LEA.HI R5, R36, R217, RZ, 0x6 ;  /* 0x000000d924057211 */ /* 0x000fe200078f30ff */
[----:B------:R-:W-:Y:S01]  /*0cc0*/  IMAD R7, R104, c[0x0][0x24c], R4 ;  /* 0x0000930068077a24 */ /* 0x000fe200078e0204 */
[----:B------:R-:W-:Y:S01]  /*0cd0*/  ULDC UR4, c[0x0][0x294] ;  /* 0x0000a50000047ab9 */ /* 0x000fe20000000800 */
[----:B------:R-:W-:Y:S01]  /*0ce0*/  IMAD R4, R210, R42, RZ ;  /* 0x0000002ad2047224 */ /* 0x000fe200078e02ff */
[----:B------:R-:W-:Y:S01]  /*0cf0*/  UIMAD UR8, UR8, 0x60, URZ ;  /* 0x00000060080878a4 */ /* 0x000fe2000f8e023f */
[----:B------:R-:W-:Y:S01]  /*0d00*/  IMAD.IADD R137, R141, 0x1, R7 ;  /* 0x000000018d897824 */ /* 0x000fe200078e0207 */
[----:B------:R-:W-:Y:S01]  /*0d10*/  UIMAD UR5, UR7, UR5, URZ ;  /* 0x00000005070572a4 */ /* 0x000fe2000f8e023f */
[-C--:B------:R-:W-:Y:S01]  /*0d20*/  IMAD R3, R6, R180.reuse, R4 ;  /* 0x000000b406037224 */ /* 0x080fe200078e0204 */
[----:B------:R-:W-:Y:S01]  /*0d30*/  LOP3.LUT R4, R2, 0x38, R10, 0xf8, !PT ;  /* 0x0000003802047812 */ /* 0x000fe200078ef80a */
[----:B------:R-:W-:Y:S01]  /*0d40*/  IMAD.MOV.U32 R136, RZ, RZ, R140 ;  /* 0x000000ffff887224 */ /* 0x000fe200078e008c */
[----:B------:R-:W-:Y:S01]  /*0d50*/  SHF.R.U32.HI R2, RZ, 0x3, R2 ;  /* 0x00000003ff027819 */ /* 0x000fe20000011602 */
[----:B------:R-:W-:Y:S01]  /*0d60*/  IMAD.SHL.U32 R5, R5, 0x8, RZ ;  /* 0x0000000805057824 */ /* 0x000fe200078e00ff */
[----:B------:R-:W-:Y:S01]  /*0d70*/  UIMAD UR4, UR7, UR4, URZ ;  /* 0x00000004070472a4 */ /* 0x000fe2000f8e023f */
[----:B------:R-:W-:Y:S01]  /*0d80*/  IMAD.WIDE.U32 R22, R42, R180, R136 ;  /* 0x000000b42a167225 */ /* 0x000fe200078e0088 */
[----:B------:R-:W-:-:S02]  /*0d90*/  LOP3.LUT R2, R4, R2, RZ, 0x3c, !PT ;  /* 0x0000000204027212 */ /* 0x000fc400078e3cff */
[----:B------:R-:W-:Y:S01]  /*0da0*/  P2R R134, PR, RZ, 0x40 ;  /* 0x00000040ff867803 */ /* 0x000fe20000000000 */
[----:B------:R-:W-:Y:S01]  /*0db0*/  IMAD.WIDE.U32 R6, R168, 0x20, RZ ;  /* 0x00000020a8067825 */ /* 0x000fe200078e00ff */
[----:B------:R-:W-:Y:S02]  /*0dc0*/  LOP3.LUT R2, R2, 0xfffffe00, R5, 0xf8, !PT ;  /* 0xfffffe0002027812 */ /* 0x000fe400078ef805 */
[----:B------:R-:W-:Y:S01]  /*0dd0*/  IADD3 R3, R23, R3, RZ ;  /* 0x0000000317037210 */ /* 0x000fe20007ffe0ff */
[----:B------:R-:W-:Y:S01]  /*0de0*/  IMAD.WIDE.U32 R188, R102, c[0x0][0x1e0], RZ ;  /* 0x0000780066bc7a25 */ /* 0x000fe200078e00ff */
[----:B------:R-:W-:-:S03]  /*0df0*/  @P1 LEA R4, P2, R22, c[0x0][0x220], 0x1 ;  /* 0x0000880016041a11 */ /* 0x000fc600078408ff */
[----:B------:R-:W-:Y:S01]  /*0e00*/  IMAD.SHL.U32 R93, R2, 0x2, RZ ;  /* 0x00000002025d7824 */ /* 0x000fe200078e00ff */
[----:B------:R-:W-:Y:S01]  /*0e10*/  @P1 LEA.HI.X R5, R22, c[0x0][0x224], R3, 0x1, P2 ;  /* 0x0000890016051a11 */ /* 0x000fe200010f0c03 */
[----:B------:R-:W-:Y:S01]  /*0e20*/  IMAD.SHL.U32 R218, R182, 0x40, RZ ;  /* 0x00000040b6da7824 */ /* 0x000fe200078e00ff */
[----:B------:R-:W-:Y:S01]  /*0e30*/  @P0 LEA R2, P2, R168, R22, 0x4 ;  /* 0x00000016a8020211 */ /* 0x000fe200078420ff */
[----:B------:R-:W-:Y:S02]  /*0e40*/  IMAD R201, R174, c[0x0][0x294], RZ ;  /* 0x0000a500aec97a24 */ /* 0x000fe400078e02ff */
[----:B------:R-:W-:Y:S01]  /*0e50*/  @!PT LDS RZ, [RZ] ;  /* 0x00000000fffff984 */ /* 0x000fe20000000800 */
[----:B------:R-:W-:Y:S01]  /*0e60*/  @!PT LDS RZ, [RZ] ;  /* 0x00000000fffff984 */ /* 0x000fe20000000800 */
[----:B------:R-:W-:Y:S01]  /*0e70*/  @!PT LDS RZ, [RZ] ;  /* 0x00000000fffff984 */ /* 0x000fe20000000800 */
[----:B------:R1:W-:Y:S01]  /*0e80*/  @P1 LDGSTS.E.BYPASS.LTC128B.128 [R93+0x3900], [R4.64], !P6 ;  /* 0x03900000045d1fae */ /* 0x0003e2000f101d4a */
[----:B------:R-:W-:Y:S01]  /*0e90*/  ISETP.GE.AND P1, PT, R14, 0x31, PT ;  /* 0x000000310e00780c */ /* 0x000fe20003f26270 */
[C---:B------:R-:W-:Y:S02]  /*0ea0*/  IMAD R202, R174.reuse, c[0x0][0x284], RZ ;  /* 0x0000a100aeca7a24 */ /* 0x040fe400078e02ff */
[----:B------:R-:W-:-:S02]  /*0eb0*/  IMAD R203, R174, c[0x0][0x1e4], RZ ;  /* 0x00007900aecb7a24 */ /* 0x000fc400078e02ff */
[----:B------:R-:W-:-:S04]  /*0ec0*/  IMAD.WIDE.U32 R178, R174, c[0x0][0x290], RZ ;  /* 0x0000a400aeb27a25 */ /* 0x000fc800078e00ff */
[----:B------:R-:W-:-:S04]  /*0ed0*/  IMAD.WIDE.U32 R176, R174, c[0x0][0x280], RZ ;  /* 0x0000a000aeb07a25 */ /* 0x000fc800078e00ff */
[----:B------:R-:W-:Y:S02]  /*0ee0*/  @P1 IMAD R12, R37, 0x30, RZ ;  /* 0x00000030250c1824 */ /* 0x000fe400078e02ff */
[----:B------:R-:W-:-:S04]  /*0ef0*/  IMAD.WIDE.U32 R182, R182, 0x60, RZ ;  /* 0x00000060b6b67825 */ /* 0x000fc800078e00ff */
[----:B------:R-:W-:Y:S01]  /*0f00*/  IMAD.WIDE.U32 R196, R170, c[0x0][0x1e0], RZ ;  /* 0x00007800aac47a25 */ /* 0x000fe200078e00ff */
[----:B------:R-:W-:-:S03]  /*0f10*/  IADD3 R200, R183, UR8, RZ ;  /* 0x00000008b7c87c10 */ /* 0x000fc6000fffe0ff */
[----:B------:R-:W-:Y:S01]  /*0f20*/  IMAD.WIDE.U32 R174, R174, c[0x0][0x1e0], RZ ;  /* 0x00007800aeae7a25 */ /* 0x000fe200078e00ff */
[----:B-1----:R-:W-:-:S03]  /*0f30*/  @P0 LEA.HI.X R5, R168, R3, R37, 0x4, P2 ;  /* 0x00000003a8050211 */ /* 0x002fc600010f2425 */
[----:B------:R-:W-:Y:S01]  /*0f40*/  IMAD.WIDE.U32 R198, R171, c[0x0][0x1e0], RZ ;  /* 0x00007800abc67a25 */ /* 0x000fe200078e00ff */
[----:B------:R-:W-:-:S03]  /*0f50*/  @P0 LEA R4, P2, R2, c[0x0][0x220], 0x1 ;  /* 0x0000880002040a11 */ /* 0x000fc600078408ff */
[----:B------:R-:W-:Y:S01]  /*0f60*/  IMAD.WIDE.U32 R194, R169, c[0x0][0x1e0], RZ ;  /* 0x00007800a9c27a25 */ /* 0x000fe200078e00ff */
[----:B------:R-:W-:Y:S02]  /*0f70*/  @P0 LEA.HI.X R5, R2, c[0x0][0x224], R5, 0x1, P2 ;  /* 0x0000890002050a11 */ /* 0x000fe400010f0c05 */
[----:B------:R-:W-:Y:S01]  /*0f80*/  @P3 IADD3 R6, P2, R22, R6, RZ ;  /* 0x0000000616063210 */ /* 0x000fe20007f5e0ff */
[----:B------:R-:W-:Y:S02]  /*0f90*/  IMAD.SHL.U32 R2, R37, 0x20, RZ ;  /* 0x0000002025027824 */ /* 0x000fe400078e00ff */
[----:B------:R1:W-:Y:S01]  /*0fa0*/  @P0 LDGSTS.E.BYPASS.LTC128B.128 [R93+0x4100], [R4.64], !P6 ;  /* 0x04100000045d0fae */ /* 0x0003e2000f101d4a */
[----:B------:R-:W-:Y:S01]  /*0fb0*/  @P3 LEA R8, P0, R6, c[0x0][0x220], 0x1 ;  /* 0x0000880006083a11 */ /* 0x000fe200078008ff */
[----:B------:R-:W-:Y:S01]  /*0fc0*/  IMAD.IADD R201, R179, 0x1, R201 ;  /* 0x00000001b3c97824 */ /* 0x000fe200078e02c9 */
[----:B------:R-:W-:Y:S01]  /*0fd0*/  @P3 IADD3.X R7, R3, R7, R2, P2, !PT ;  /* 0x0000000703073210 */ /* 0x000fe200017fe402 */
[----:B------:R-:W-:Y:S01]  /*0fe0*/  IMAD.IADD R202, R177, 0x1, R202 ;  /* 0x00000001b1ca7824 */ /* 0x000fe200078e02ca */
[----:B------:R-:W-:Y:S01]  /*0ff0*/  @P1 MOV R2, R22 ;  /* 0x0000001600021202 */ /* 0x000fe20000000f00 */
[----:B------:R-:W-:Y:S01]  /*1000*/  IMAD.IADD R203, R175, 0x1, R203 ;  /* 0x00000001afcb7824 */ /* 0x000fe200078e02cb */
[----:B------:R-:W-:-:S02]  /*1010*/  ISETP.GE.AND P2, PT, R14, 0x41, PT ;  /* 0x000000410e00780c */ /* 0x000fc40003f46270 */
[----:B------:R-:W-:-:S05]  /*1020*/  @P3 LEA.HI.X R9, R6, c[0x0][0x224], R7, 0x1, P0 ;  /* 0x0000890006093a11 */ /* 0x000fca00000f0c07 */
[----:B------:R3:W-:Y:S01]  /*1030*/  @P3 LDGSTS.E.BYPASS.LTC128B.128 [R93+0x4900], [R8.64], !P6 ;  /* 0x04900000085d3fae */ /* 0x0007e2000f101d4a */
[----:B-1----:R-:W-:-:S04]  /*1040*/  @P1 IMAD.WIDE.U32 R4, R168, 0x30, R2 ;  /* 0x00000030a8041825 */ /* 0x002fc800078e0002 */
[----:B------:R-:W-:Y:S01]  /*1050*/  @P1 IMAD.IADD R2, R5, 0x1, R12 ;  /* 0x0000000105021824 */ /* 0x000fe200078e020c */
[----:B------:R-:W-:Y:S01]  /*1060*/  @P1 LEA R6, P0, R4, c[0x0][0x220], 0x1 ;  /* 0x0000880004061a11 */ /* 0x000fe200078008ff */
[----:B------:R-:W-:-:S03]  /*1070*/  IMAD R12, R220, c[0x0][0x1e8], RZ ;  /* 0x00007a00dc0c7a24 */ /* 0x000fc600078e02ff */
[----:B------:R-:W-:Y:S01]  /*1080*/  @P1 LEA.HI.X R7, R4, c[0x0][0x224], R2, 0x1, P0 ;  /* 0x0000890004071a11 */ /* 0x000fe200000f0c02 */
[----:B------:R-:W-:Y:S01]  /*1090*/  IMAD R12, R39, c[0x0][0x1ec], R12 ;  /* 0x00007b00270c7a24 */ /* 0x000fe200078e020c */
[----:B------:R-:W-:-:S03]  /*10a0*/  @P2 LEA R2, P0, R168, R22, 0x6 ;  /* 0x00000016a8022211 */ /* 0x000fc600078030ff */
[----:B------:R1:W-:Y:S01]  /*10b0*/  @P1 LDGSTS.E.BYPASS.LTC128B.128 [R93+0x5100], [R6.64], !P6 ;  /* 0x05100000065d1fae */ /* 0x0003e2000f101d4a */
[----:B------:R-:W-:Y:S01]  /*10c0*/  @P2 LEA.HI.X R4, R168, R3, R37, 0x6, P0 ;  /* 0x00000003a8042211 */ /* 0x000fe200000f3425 */
[----:B---3--:R-:W-:Y:S01]  /*10d0*/  IMAD R9, R220, c[0x0][0x260], RZ ;  /* 0x00009800dc097a24 */ /* 0x008fe200078e02ff */
[C---:B------:R-:W-:Y:S02]  /*10e0*/  @P2 LEA R18, P0, R2.reuse, c[0x0][0x220], 0x1 ;  /* 0x0000880002122a11 */ /* 0x040fe400078008ff */
[----:B------:R-:W-:Y:S01]  /*10f0*/  ISETP.GE.AND P1, PT, R219, 0x1, PT ;  /* 0x00000001db00780c */ /* 0x000fe20003f26270 */
[----:B------:R-:W-:Y:S01]  /*1100*/  IMAD R9, R39, c[0x0][0x264], R9 ;  /* 0x0000990027097a24 */ /* 0x000fe200078e0209 */
[----:B------:R-:W-:Y:S01]  /*1110*/  @P2 LEA.HI.X R19, R2, c[0x0][0x224], R4, 0x1, P0 ;  /* 0x0000890002132a11 */ /* 0x000fe200000f0c04 */
[----:B------:R-:W-:Y:S01]  /*1120*/  IMAD.WIDE.U32 R4, R26, c[0x0][0x1e0], RZ ;  /* 0x000078001a047a25 */ /* 0x000fe200078e00ff */
[C---:B------:R-:W-:Y:S02]  /*1130*/  ISETP.GE.AND P0, PT, R32.reuse, c[0x0][0x27c], PT ;  /* 0x00009f0020007a0c */ /* 0x040fe40003f06270 */
[----:B------:R-:W-:Y:S01]  /*1140*/  ISETP.GE.AND P1, PT, R32, c[0x0][0x1d4], PT ;  /* 0x0000750020007a0c */ /* 0x000fe20003f26270 */
[----:B------:R-:W-:Y:S01]  /*1150*/  IMAD.SHL.U32 R2, R219, 0x2, RZ ;  /* 0x00000002db027824 */ /* 0x000fe200078e00ff */
[----:B------:R-:W-:Y:S01]  /*1160*/  SEL R8, RZ, c[0x0][0x27c], !P0 ;  /* 0x00009f00ff087a07 */ /* 0x000fe20004000000 */
[----:B------:R3:W-:Y:S01]  /*1170*/  @P2 LDGSTS.E.BYPASS.LTC128B.128 [R93+0x5900], [R18.64], !P6 ;  /* 0x05900000125d2fae */ /* 0x0007e2000f101d4a */
[----:B------:R-:W-:-:S02]  /*1180*/  SEL R24, RZ, 0x1, P1 ;  /* 0x00000001ff187807 */ /* 0x000fc40000800000 */
[----:B------:R-:W-:Y:S01]  /*1190*/  ISETP.GE.AND P1, PT, R14, 0x51, PT ;  /* 0x000000510e00780c */ /* 0x000fe20003f26270 */
[----:B------:R-:W-:-:S04]  /*11a0*/  IMAD.IADD R8, R32, 0x1, R8 ;  /* 0x0000000120087824 */ /* 0x000fc800078e0208 */
[----:B------:R-:W-:Y:S02]  /*11b0*/  @P0 IADD3 R2, -R2, c[0x0][0x1d4], RZ ;  /* 0x0000750002020a10 */ /* 0x000fe40007ffe1ff */
[----:B------:R-:W-:Y:S01]  /*11c0*/  ISETP.GE.AND P0, PT, R118, c[0x0][0x1d4], PT ;  /* 0x0000750076007a0c */ /* 0x000fe20003f06270 */
[----:B-1----:R-:W-:-:S03]  /*11d0*/  IMAD R6, R29, c[0x0][0x1e0], RZ ;  /* 0x000078001d067a24 */ /* 0x002fc600078e02ff */
[----:B------:R-:W-:Y:S02]  /*11e0*/  SEL R23, RZ, 0xffffffff, P0 ;  /* 0xffffffffff177807 */ /* 0x000fe40000000000 */
[----:B------:R-:W-:Y:S01]  /*11f0*/  ISETP.GT.AND P0, PT, R14, 0x60, PT ;  /* 0x000000600e00780c */ /* 0x000fe20003f04270 */
[----:B------:R-:W-:Y:S02]  /*1200*/  IMAD R6, R26, c[0x0][0x1e4], R6 ;  /* 0x000079001a067a24 */ /* 0x000fe400078e0206 */
[----:B------:R-:W-:-:S04]  /*1210*/  IMAD.WIDE.U32 R14, R102, c[0x0][0x280], R34 ;  /* 0x0000a000660e7a25 */ /* 0x000fc800078e0022 */
[----:B------:R-:W-:Y:S02]  /*1220*/  IMAD.IADD R5, R5, 0x1, R6 ;  /* 0x0000000105057824 */ /* 0x000fe400078e0206 */
[----:B------:R-:W-:Y:S02]  /*1230*/  IMAD.IADD R117, R15, 0x1, R16 ;  /* 0x000000010f757824 */ /* 0x000fe400078e0210 */
[----:B------:R-:W-:-:S04]  /*1240*/  IMAD.WIDE.U32 R6, R39, c[0x0][0x1e8], R4 ;  /* 0x00007a0027067a25 */ /* 0x000fc800078e0004 */
[----:B------:R-:W-:Y:S01]  /*1250*/  IMAD.WIDE.U32 R4, R39, c[0x0][0x260], R10 ;  /* 0x0000980027047a25 */ /* 0x000fe200078e000a */
[----:B------:R-:W-:-:S03]  /*1260*/  SHF.R.S32.HI R10, RZ, 0x1f, R2 ;  /* 0x0000001fff0a7819 */ /* 0x000fc60000011402 */
[----:B------:R-:W-:Y:S01]  /*1270*/  IMAD.IADD R95, R7, 0x1, R12 ;  /* 0x00000001075f7824 */ /* 0x000fe200078e020c */
[----:B------:R-:W-:Y:S01]  /*1280*/  LEA.HI R27, R10, R2, RZ, 0x4 ;  /* 0x000000020a1b7211 */ /* 0x000fe200078f20ff */
[----:B------:R-:W-:Y:S01]  /*1290*/  IMAD.WIDE.U32 R12, R102, c[0x0][0x290], R34 ;  /* 0x0000a400660c7a25 */ /* 0x000fe200078e0022 */
[----:B------:R-:W-:Y:S02]  /*12a0*/  SHF.R.S32.HI R2, RZ, 0x1f, R8 ;  /* 0x0000001fff027819 */ /* 0x000fe40000011408 */
[----:B------:R-:W-:Y:S01]  /*12b0*/  IADD3 R5, R5, R9, RZ ;  /* 0x0000000905057210 */ /* 0x000fe20007ffe0ff */
[----:B------:R-:W-:Y:S01]  /*12c0*/  IMAD.MOV.U32 R94, RZ, RZ, R6 ;  /* 0x000000ffff5e7224 */ /* 0x000fe200078e0006 */
[----:B------:R-:W-:Y:S01]  /*12d0*/  LEA.HI R20, R2, R8, RZ, 0x3 ;  /* 0x0000000802147211 */ /* 0x000fe200078f18ff */
[----:B------:R-:W-:Y:S02]  /*12e0*/  IMAD R2, R31, c[0x0][0x290], RZ ;  /* 0x0000a4001f027a24 */ /* 0x000fe400078e02ff */
[----:B------:R-:W-:Y:S01]  /*12f0*/  IMAD.WIDE.U32 R8, R102, c[0x0][0x290], R32 ;  /* 0x0000a40066087a25 */ /* 0x000fe200078e0020 */
[----:B------:R-:W-:-:S03]  /*1300*/  LOP3.LUT R121, R20, 0xfffffff8, RZ, 0xc0, !PT ;  /* 0xfffffff814797812 */ /* 0x000fc600078ec0ff */
[----:B------:R-:W-:Y:S01]  /*1310*/  IMAD R2, R102, c[0x0][0x294], R2 ;  /* 0x0000a50066027a24 */ /* 0x000fe200078e0202 */
[----:B------:R-:W-:Y:S01]  /*1320*/  SHF.R.S32.HI R127, RZ, 0x1f, R121 ;  /* 0x0000001fff7f7819 */ /* 0x000fe20000011479 */
[----:B------:R-:W-:Y:S02]  /*1330*/  IMAD.MOV.U32 R110, RZ, RZ, R8 ;  /* 0x000000ffff6e7224 */ /* 0x000fe400078e0008 */
[----:B------:R-:W-:Y:S02]  /*1340*/  IMAD R8, R25, c[0x0][0x268], RZ ;  /* 0x00009a0019087a24 */ /* 0x000fe400078e02ff */
[----:B------:R-:W-:Y:S02]  /*1350*/  IMAD.IADD R115, R13, 0x1, R2 ;  /* 0x000000010d737824 */ /* 0x000fe400078e0202 */
[----:B------:R-:W-:-:S04]  /*1360*/  IMAD.WIDE.U32 R6, R39, c[0x0][0x210], R32 ;  /* 0x0000840027067a25 */ /* 0x000fc800078e0020 */
[----:B------:R-:W-:Y:S01]  /*1370*/  IMAD.IADD R111, R2, 0x1, R9 ;  /* 0x00000001026f7824 */ /* 0x000fe200078e0209 */
[----:B------:R-:W-:Y:S01]  /*1380*/  SHF.R.S32.HI R2, RZ, 0x1f, R21 ;  /* 0x0000001fff027819 */ /* 0x000fe20000011415 */
[C---:B------:R-:W-:Y:S02]  /*1390*/  IMAD R103, R104.reuse, c[0x0][0x26c], R8 ;  /* 0x00009b0068677a24 */ /* 0x040fe400078e0208 */
[----:B------:R-:W-:Y:S01]  /*13a0*/  IMAD.WIDE.U32 R104, R104, c[0x0][0x268], R4 ;  /* 0x00009a0068687a25 */ /* 0x000fe200078e0004 */
[----:B------:R-:W-:Y:S02]  /*13b0*/  @P1 MOV R5, R3 ;  /* 0x0000000300051202 */ /* 0x000fe40000000f00 */
[----:B------:R-:W-:Y:S01]  /*13c0*/  LEA.HI R2, R2, R102, RZ, 0x3 ;  /* 0x0000006602027211 */ /* 0x000fe200078f18ff */
[----:B------:R-:W-:Y:S02]  /*13d0*/  IMAD.IADD R15, R7, 0x1, R17 ;  /* 0x00000001070f7824 */ /* 0x000fe400078e0211 */
[----:B------:R-:W-:Y:S01]  /*13e0*/  IMAD.SHL.U32 R7, R23, 0x2, RZ ;  /* 0x0000000217077824 */ /* 0x000fe200078e00ff */
[----:B------:R-:W-:Y:S01]  /*13f0*/  LOP3.LUT R2, R2, 0xfffffff8, RZ, 0xc0, !PT ;  /* 0xfffffff802027812 */ /* 0x000fe200078ec0ff */
[----:B------:R-:W-:-:S02]  /*1400*/  @P1 IMAD.MOV.U32 R4, RZ, RZ, R22 ;  /* 0x000000ffff041224 */ /* 0x000fc400078e0016 */
[----:B------:R-:W-:Y:S01]  /*1410*/  IMAD.MOV.U32 R116, RZ, RZ, R14 ;  /* 0x000000ffff747224 */ /* 0x000fe200078e000e */
[----:B------:R-:W-:Y:S01]  /*1420*/  LOP3.LUT R24, R7, 0x2, R24, 0xe2, !PT ;  /* 0x0000000207187812 */ /* 0x000fe200078ee218 */
[----:B------:R-:W-:Y:S01]  /*1430*/  IMAD.MOV.U32 R14, RZ, RZ, R6 ;  /* 0x000000ffff0e7224 */ /* 0x000fe200078e0006 */
[----:B------:R-:W-:Y:S01]  /*1440*/  LEA.HI R7, R36, R217, RZ, 0x5 ;  /* 0x000000d924077211 */ /* 0x000fe200078f28ff */
[----:B------:R-:W-:Y:S01]  /*1450*/  @P1 IMAD R6, R37, 0x50, RZ ;  /* 0x0000005025061824 */ /* 0x000fe200078e02ff */
[----:B------:R-:W-:Y:S01]  /*1460*/  IADD3 R36, R34, 0x10, RZ ;  /* 0x0000001022247810 */ /* 0x000fe20007ffe0ff */
[----:B------:R-:W-:Y:S01]  /*1470*/  @P1 IMAD.WIDE.U32 R4, R168, 0x50, R4 ;  /* 0x00000050a8041825 */ /* 0x000fe200078e0004 */
[C---:B------:R-:W-:Y:S02]  /*1480*/  LOP3.LUT R99, R24.reuse, 0x1, RZ, 0xc0, !PT ;  /* 0x0000000118637812 */ /* 0x040fe400078ec0ff */
[----:B------:R-:W-:Y:S01]  /*1490*/  LOP3.LUT R100, R24, 0x2, RZ, 0xc0, !PT ;  /* 0x0000000218647812 */ /* 0x000fe200078ec0ff */
[----:B------:R-:W-:Y:S01]  /*14a0*/  @P1 IMAD.IADD R5, R5, 0x1, R6 ;  /* 0x0000000105051824 */ /* 0x000fe200078e0206 */
[----:B------:R-:W-:Y:S01]  /*14b0*/  @P1 LEA R8, P2, R4, c[0x0][0x220], 0x1 ;  /* 0x0000880004081a11 */ /* 0x000fe200078408ff */
[----:B------:R-:W-:-:S02]  /*14c0*/  IMAD.IADD R2, R102, 0x1, -R2 ;  /* 0x0000000166027824 */ /* 0x000fc400078e0a02 */
[----:B------:R-:W-:Y:S01]  /*14d0*/  IMAD.SHL.U32 R6, R7, 0x10, RZ ;  /* 0x0000001007067824 */ /* 0x000fe200078e00ff */
[----:B------:R-:W-:Y:S01]  /*14e0*/  SHF.R.S32.HI R7, RZ, 0x1f, R171 ;  /* 0x0000001fff077819 */ /* 0x000fe200000114ab */
[----:B------:R-:W-:Y:S01]  /*14f0*/  IMAD.WIDE.U32 R10, R102, c[0x0][0x280], R32 ;  /* 0x0000a000660a7a25 */ /* 0x000fe200078e0020 */
[----:B------:R-:W-:Y:S02]  /*1500*/  @P1 LEA.HI.X R9, R4, c[0x0][0x224], R5, 0x1, P2 ;  /* 0x0000890004091a11 */ /* 0x000fe400010f0c05 */
[C---:B------:R-:W-:Y:S01]  /*1510*/  LOP3.LUT P3, RZ, R2.reuse, 0x4, RZ, 0xc0, !PT ;  /* 0x0000000402ff7812 */ /* 0x040fe2000786c0ff */
[----:B------:R-:W-:Y:S01]  /*1520*/  IMAD.SHL.U32 R2, R2, 0x40, RZ ;  /* 0x0000004002027824 */ /* 0x000fe200078e00ff */
[----:B------:R-:W-:Y:S01]  /*1530*/  SHF.R.S32.HI R5, RZ, 0x4, R27 ;  /* 0x00000004ff057819 */ /* 0x000fe2000001141b */
[----:B------:R-:W-:Y:S01]  /*1540*/  IMAD.MOV.U32 R114, RZ, RZ, R12 ;  /* 0x000000ffff727224 */ /* 0x000fe200078e000c */
[----:B------:R-:W-:Y:S01]  /*1550*/  LEA.HI R7, R7, R171, RZ, 0x3 ;  /* 0x000000ab07077211 */ /* 0x000fe200078f18ff */
[----:B------:R1:W-:Y:S01]  /*1560*/  @P1 LDGSTS.E.BYPASS.LTC128B.128 [R93+0x6100], [R8.64], !P6 ;  /* 0x06100000085d1fae */ /* 0x0003e2000f101d4a */
[----:B------:R-:W-:Y:S01]  /*1570*/  MOV R112, R10 ;  /* 0x0000000a00707202 */ /* 0x000fe20000000f00 */
[----:B-----5:R-:W-:Y:S01]  /*1580*/  IMAD.WIDE.U32 R114, R167, c[0x0][0x290], R114 ;  /* 0x0000a400a7727a25 */ /* 0x020fe200078e0072 */
[----:B------:R-:W-:-:S02]  /*1590*/  LEA.HI.SX32 R10, R20, R5, 0x1d ;  /* 0x00000005140a7211 */ /* 0x000fc400078feaff */
[----:B------:R-:W-:Y:S01]  /*15a0*/  SHF.L.U32 R4, R171, 0x6, RZ ;  /* 0x00000006ab047819 */ /* 0x000fe200000006ff */
[----:B------:R-:W-:Y:S01]  /*15b0*/  IMAD.WIDE.U32 R116, R167, c[0x0][0x280], R116 ;  /* 0x0000a000a7747a25 */ /* 0x000fe200078e0074 */
[----:B------:R-:W-:Y:S02]  /*15c0*/  IADD3 R113, R16, R11, RZ ;  /* 0x0000000b10717210 */ /* 0x000fe40007ffe0ff */
[----:B------:R-:W-:Y:S01]  /*15d0*/  LOP3.LUT R2, R2, 0x1c0, RZ, 0xc0, !PT ;  /* 0x000001c002027812 */ /* 0x000fe200078ec0ff */
[----:B------:R-:W-:Y:S01]  /*15e0*/  IMAD.SHL.U32 R11, R7, 0x40, RZ ;  /* 0x00000040070b7824 */ /* 0x000fe200078e00ff */
[----:B------:R-:W-:Y:S01]  /*15f0*/  LOP3.LUT R4, R4, 0x1c0, RZ, 0xc0, !PT ;  /* 0x000001c004047812 */ /* 0x000fe200078ec0ff */
[----:B------:R-:W-:Y:S01]  /*1600*/  IMAD.SHL.U32 R101, R10, 0x8, RZ ;  /* 0x000000080a657824 */ /* 0x000fe200078e00ff */
[----:B------:R-:W-:Y:S01]  /*1610*/  LOP3.LUT R6, R6, 0xfffffe00, RZ, 0xc0, !PT ;  /* 0xfffffe0006067812 */ /* 0x000fe200078ec0ff */
[----:B------:R-:W-:Y:S01]  /*1620*/  @P0 IMAD R16, R37, 0x60, RZ ;  /* 0x0000006025100824 */ /* 0x000fe200078e02ff */
[----:B------:R-:W-:Y:S01]  /*1630*/  SHF.R.U32.HI R5, RZ, 0x3, R2 ;  /* 0x00000003ff057819 */ /* 0x000fe20000011602 */
[----:B------:R-:W-:Y:S01]  /*1640*/  IMAD.WIDE.U32 R112, R167, c[0x0][0x280], R112 ;  /* 0x0000a000a7707a25 */ /* 0x000fe200078e0070 */
[----:B------:R-:W-:-:S02]  /*1650*/  LOP3.LUT R12, R2, 0x18, R32, 0xf8, !PT ;  /* 0x00000018020c7812 */ /* 0x000fc400078ef820 */
[----:B------:R-:W-:Y:S01]  /*1660*/  LOP3.LUT R10, R11, 0xfffffe00, RZ, 0xc0, !PT ;  /* 0xfffffe000b0a7812 */ /* 0x000fe200078ec0ff */
[----:B------:R-:W-:Y:S01]  /*1670*/  IMAD.WIDE.U32 R110, R167, c[0x0][0x290], R110 ;  /* 0x0000a400a76e7a25 */ /* 0x000fe200078e006e */
[----:B------:R-:W-:Y:S02]  /*1680*/  SHF.R.U32.HI R7, RZ, 0x3, R4 ;  /* 0x00000003ff077819 */ /* 0x000fe40000011604 */
[--C-:B------:R-:W-:Y:S01]  /*1690*/  LOP3.LUT R11, R4, 0x38, R20.reuse, 0xf8, !PT ;  /* 0x00000038040b7812 */ /* 0x100fe200078ef814 */
[----:B------:R-:W-:Y:S01]  /*16a0*/  IMAD.IADD R103, R105, 0x1, R103 ;  /* 0x0000000169677824 */ /* 0x000fe200078e0267 */
[----:B------:R-:W-:Y:S02]  /*16b0*/  LOP3.LUT R98, R6, R12, R5, 0xf6, !PT ;  /* 0x0000000c06627212 */ /* 0x000fe400078ef605 */
[----:B------:R-:W-:Y:S02]  /*16c0*/  LOP3.LUT R4, R4, 0x38, R101, 0xf8, !PT ;  /* 0x0000003804047812 */ /* 0x000fe400078ef865 */
[----:B------:R-:W-:-:S02]  /*16d0*/  LOP3.LUT R12, R2, 0x38, R20, 0xf8, !PT ;  /* 0x00000038020c7812 */ /* 0x000fc400078ef814 */
[----:B-1----:R-:W-:Y:S02]  /*16e0*/  SHF.R.S32.HI R8, RZ, 0x1f, R170 ;  /* 0x0000001fff087819 */ /* 0x002fe400000114aa */
[----:B------:R-:W-:Y:S02]  /*16f0*/  LOP3.LUT R2, R2, 0x38, R101, 0xf8, !PT ;  /* 0x0000003802027812 */ /* 0x000fe400078ef865 */
[C-C-:B---3--:R-:W-:Y:S02]  /*1700*/  LOP3.LUT R19, R10.reuse, R11, R7.reuse, 0xf6, !PT ;  /* 0x0000000b0a137212 */ /* 0x148fe400078ef607 */
[----:B------:R-:W-:Y:S01]  /*1710*/  LOP3.LUT R18, R10, R4, R7, 0xf6, !PT ;  /* 0x000000040a127212 */ /* 0x000fe200078ef607 */
[----:B------:R-:W-:Y:S01]  /*1720*/  @P0 IMAD.MOV.U32 R4, RZ, RZ, R22 ;  /* 0x000000ffff040224 */ /* 0x000fe200078e0016 */
[----:B------:R-:W-:Y:S01]  /*1730*/  SHF.R.S32.HI R7, RZ, 0x1f, R169 ;  /* 0x0000001fff077819 */ /* 0x000fe200000114a9 */
[----:B------:R-:W-:Y:S01]  /*1740*/  IMAD.SHL.U32 R154, R19, 0x2, RZ ;  /* 0x00000002139a7824 */ /* 0x000fe200078e00ff */
[----:B------:R-:W-:Y:S01]  /*1750*/  LEA.HI R8, R8, R170, RZ, 0x3 ;  /* 0x000000aa08087211 */ /* 0x000fe200078f18ff */
[----:B------:R-:W-:Y:S01]  /*1760*/  IMAD.SHL.U32 R150, R18, 0x2, RZ ;  /* 0x0000000212967824 */ /* 0x000fe200078e00ff */
[----:B------:R-:W-:-:S02]  /*1770*/  LOP3.LUT R21, R6, R2, R5, 0xf6, !PT ;  /* 0x0000000206157212 */ /* 0x000fc400078ef605 */
[----:B------:R-:W-:Y:S01]  /*1780*/  SHF.L.U32 R2, R170, 0x6, RZ ;  /* 0x00000006aa027819 */ /* 0x000fe200000006ff */
[----:B------:R-:W-:Y:S01]  /*1790*/  IMAD.SHL.U32 R9, R8, 0x40, RZ ;  /* 0x0000004008097824 */ /* 0x000fe200078e00ff */
[----:B------:R-:W-:Y:S01]  /*17a0*/  LOP3.LUT R23, R6, R12, R5, 0xf6, !PT ;  /* 0x0000000c06177212 */ /* 0x000fe200078ef605 */
[----:B------:R-:W-:Y:S01]  /*17b0*/  IMAD.SHL.U32 R6, R169, 0x40, RZ ;  /* 0x00000040a9067824 */ /* 0x000fe200078e00ff */
[----:B------:R-:W-:Y:S01]  /*17c0*/  LEA.HI R7, R7, R169, RZ, 0x3 ;  /* 0x000000a907077211 */ /* 0x000fe200078f18ff */
[----:B------:R-:W-:Y:S01]  /*17d0*/  @P0 IMAD.MOV.U32 R5, RZ, RZ, R3 ;  /* 0x000000ffff050224 */ /* 0x000fe200078e0003 */
[----:B------:R-:W-:Y:S02]  /*17e0*/  LOP3.LUT R2, R2, 0x1c0, RZ, 0xc0, !PT ;  /* 0x000001c002027812 */ /* 0x000fe400078ec0ff */
[----:B------:R-:W-:Y:S01]  /*17f0*/  LOP3.LUT R6, R6, 0x1c0, RZ, 0xc0, !PT ;  /* 0x000001c006067812 */ /* 0x000fe200078ec0ff */
[----:B------:R-:W-:Y:S01]  /*1800*/  IMAD.SHL.U32 R8, R7, 0x40, RZ ;  /* 0x0000004007087824 */ /* 0x000fe200078e00ff */
[----:B------:R-:W-:Y:S01]  /*1810*/  SHF.R.U32.HI R13, RZ, 0x3, R2 ;  /* 0x00000003ff0d7819 */ /* 0x000fe20000011602 */
[----:B------:R-:W-:Y:S01]  /*1820*/  @P0 IMAD.WIDE.U32 R4, R168, 0x60, R4 ;  /* 0x00000060a8040825 */ /* 0x000fe200078e0004 */
[----:B------:R-:W-:-:S02]  /*1830*/  LOP3.LUT R9, R9, 0xfffffe00, RZ, 0xc0, !PT ;  /* 0xfffffe0009097812 */ /* 0x000fc400078ec0ff */
[C---:B------:R-:W-:Y:S02]  /*1840*/  LOP3.LUT R10, R2.reuse, 0x38, R20, 0xf8, !PT ;  /* 0x00000038020a7812 */ /* 0x040fe400078ef814 */
[----:B------:R-:W-:Y:S01]  /*1850*/  LOP3.LUT R11, R2, 0x38, R101, 0xf8, !PT ;  /* 0x00000038020b7812 */ /* 0x000fe200078ef865 */
[----:B------:R-:W-:Y:S01]  /*1860*/  @P0 IMAD.IADD R2, R5, 0x1, R16 ;  /* 0x0000000105020824 */ /* 0x000fe200078e0210 */
[----:B------:R-:W-:Y:S01]  /*1870*/  SHF.R.U32.HI R7, RZ, 0x3, R6 ;  /* 0x00000003ff077819 */ /* 0x000fe20000011606 */
[----:B------:R-:W-:Y:S01]  /*1880*/  IMAD.MOV.U32 R5, RZ, RZ, c[0x0][0x280] ;  /* 0x0000a000ff057624 */ /* 0x000fe200078e00ff */
[----:B------:R-:W-:Y:S02]  /*1890*/  LOP3.LUT R8, R8, 0xfffffe00, RZ, 0xc0, !PT ;  /* 0xfffffe0008087812 */ /* 0x000fe400078ec0ff */
[C---:B------:R-:W-:Y:S01]  /*18a0*/  LOP3.LUT R12, R6.reuse, 0x38, R20, 0xf8, !PT ;  /* 0x00000038060c7812 */ /* 0x040fe200078ef814 */
[----:B------:R-:W-:Y:S01]  /*18b0*/  IMAD.SHL.U32 R212, R5, 0x40, RZ ;  /* 0x0000004005d47824 */ /* 0x000fe200078e00ff */
[----:B------:R-:W-:Y:S01]  /*18c0*/  LOP3.LUT R17, R9, R10, R13, 0xf6, !PT ;  /* 0x0000000a09117212 */ /* 0x000fe200078ef60d */
[C---:B------:R-:W-:Y:S01]  /*18d0*/  IMAD.SHL.U32 R214, R5.reuse, 0x20, RZ ;  /* 0x0000002005d67824 */ /* 0x040fe200078e00ff */
[----:B------:R-:W-:Y:S01]  /*18e0*/  LOP3.LUT R10, R6, 0x38, R101, 0xf8, !PT ;  /* 0x00000038060a7812 */ /* 0x000fe200078ef865 */
[----:B------:R-:W-:Y:S01]  /*18f0*/  IMAD.WIDE.U32 R208, R5, 0x60, RZ ;  /* 0x0000006005d07825 */ /* 0x000fe200078e00ff */
[----:B--2---:R-:W-:-:S02]  /*1900*/  @P4 SHF.R.S32.HI R3, RZ, 0x1f, R30 ;  /* 0x0000001fff034819 */ /* 0x004fc4000001141e */
[----:B------:R-:W-:Y:S01]  /*1910*/  @P0 LEA R6, P1, R4, c[0x0][0x220], 0x1 ;  /* 0x0000880004060a11 */ /* 0x000fe200078208ff */
[----:B------:R-:W-:Y:S01]  /*1920*/  @!P4 IMAD.MOV.U32 R3, RZ, RZ, R28 ;  /* 0x000000ffff03c224 */ /* 0x000fe200078e001c */
[----:B------:R-:W-:Y:S01]  /*1930*/  LOP3.LUT R16, R9, R11, R13, 0xf6, !PT ;  /* 0x0000000b09107212 */ /* 0x000fe200078ef60d */
[----:B------:R-:W-:Y:S01]  /*1940*/  IMAD.SHL.U32 R153, R17, 0x2, RZ ;  /* 0x0000000211997824 */ /* 0x000fe200078e00ff */
[C-C-:B------:R-:W-:Y:S02]  /*1950*/  LOP3.LUT R13, R8.reuse, R12, R7.reuse, 0xf6, !PT ;  /* 0x0000000c080d7212 */ /* 0x140fe400078ef607 */
[----:B------:R-:W-:Y:S01]  /*1960*/  LOP3.LUT R12, R8, R10, R7, 0xf6, !PT ;  /* 0x0000000a080c7212 */ /* 0x000fe200078ef607 */
[----:B------:R-:W-:Y:S01]  /*1970*/  IMAD.SHL.U32 R149, R16, 0x2, RZ ;  /* 0x0000000210957824 */ /* 0x000fe200078e00ff */
[----:B------:R-:W-:Y:S01]  /*1980*/  @P0 LEA.HI.X R7, R4, c[0x0][0x224], R2, 0x1, P1 ;  /* 0x0000890004070a11 */ /* 0x000fe200008f0c02 */
[----:B------:R-:W-:Y:S01]  /*1990*/  IMAD.SHL.U32 R152, R13, 0x2, RZ ;  /* 0x000000020d987824 */ /* 0x000fe200078e00ff */
[----:B------:R-:W-:Y:S01]  /*19a0*/  @P4 MOV R2, R30 ;  /* 0x0000001e00024202 */ /* 0x000fe20000000f00 */
[----:B------:R-:W-:Y:S01]  /*19b0*/  @!P4 IMAD.MOV.U32 R2, RZ, RZ, R38 ;  /* 0x000000ffff02c224 */ /* 0x000fe200078e0026 */
[----:B------:R-:W-:Y:S01]  /*19c0*/  SEL R3, R3, RZ, !P5 ;  /* 0x000000ff03037207 */ /* 0x000fe20006800000 */
[----:B------:R1:W-:Y:S01]  /*19d0*/  @P0 LDGSTS.E.BYPASS.LTC128B.128 [R93+0x6900], [R6.64], !P6 ;  /* 0x06900000065d0fae */ /* 0x0003e2000f101d4a */
[----:B------:R-:W-:Y:S01]  /*19e0*/  ISETP.NE.AND P0, PT, RZ, UR6, PT ;  /* 0x00000006ff007c0c */ /* 0x000fe2000bf05270 */
[----:B------:R-:W-:Y:S01]  /*19f0*/  IMAD.SHL.U32 R148, R12, 0x2, RZ ;  /* 0x000000020c947824 */ /* 0x000fe200078e00ff */
[----:B------:R-:W-:Y:S01]  /*1a00*/  SEL R2, R2, RZ, !P5 ;  /* 0x000000ff02027207 */ /* 0x000fe20006800000 */
[----:B------:R-:W-:Y:S01]  /*1a10*/  IMAD R4, R3, c[0x0][0x1f0], RZ ;  /* 0x00007c0003047a24 */ /* 0x000fe200078e02ff */
[----:B------:R-:W-:Y:S01]  /*1a20*/  SHF.L.U64.HI R173, R5, R185, c[0x0][0x284] ;  /* 0x0000a10005ad7619 */ /* 0x000fe200000102b9 */
[----:B------:R-:W-:Y:S01]  /*1a30*/  IMAD R3, R3, c[0x0][0x218], RZ ;  /* 0x0000860003037a24 */ /* 0x000fe200078e02ff */
[-C--:B------:R-:W-:Y:S01]  /*1a40*/  SHF.L.U64.HI R186, R5, R187.reuse, c[0x0][0x284] ;  /* 0x0000a10005ba7619 */ /* 0x080fe200000102bb */
[----:B------:R-:W-:Y:S01]  /*1a50*/  IMAD.WIDE.U32 R94, R2, c[0x0][0x1f0], R94 ;  /* 0x00007c00025e7a25 */ /* 0x000fe200078e005e */
[----:B------:R-:W-:Y:S01]  /*1a60*/  P2R R164, PR, RZ, 0x1 ;  /* 0x00000001ffa47803 */ /* 0x000fe20000000000 */
[----:B------:R-:W0:Y:S01]  /*1a70*/  LDGDEPBAR ;  /* 0x00000000000079af */ /* 0x000e220000000000 */
[----:B------:R-:W-:Y:S01]  /*1a80*/  IADD3 R163, P1, R26, R102, RZ ;  /* 0x000000661aa37210 */ /* 0x000fe20007f3e0ff */
[----:B------:R-:W-:Y:S01]  /*1a90*/  IMAD R96, R2, c[0x0][0x1f4], R4 ;  /* 0x00007d0002607a24 */ /* 0x000fe200078e0204 */
[----:B------:R-:W-:Y:S01]  /*1aa0*/  SHF.L.U64.HI R168, R168, R187, c[0x0][0x23c] ;  /* 0x00008f00a8a87619 */ /* 0x000fe200000102bb */
[C---:B------:R-:W-:Y:S01]  /*1ab0*/  IMAD R107, R2.reuse, c[0x0][0x21c], R3 ;  /* 0x00008700026b7a24 */ /* 0x040fe200078e0203 */
[----:B------:R-:W-:Y:S01]  /*1ac0*/  IADD3.X R162, R29, R31, RZ, P1, !PT ;  /* 0x0000001f1da27210 */ /* 0x000fe20000ffe4ff */
[----:B------:R-:W-:Y:S01]  /*1ad0*/  IMAD.WIDE.U32 R108, R2, c[0x0][0x218], R14 ;  /* 0x00008600026c7a25 */ /* 0x000fe200078e000e */
[----:B------:R-:W-:-:S02]  /*1ae0*/  SHF.R.S32.HI R2, RZ, 0x1f, R167 ;  /* 0x0000001fff027819 */ /* 0x000fc400000114a7 */
[----:B------:R-:W-:Y:S01]  /*1af0*/  SHF.R.S32.HI R10, RZ, 0x1f, R170 ;  /* 0x0000001fff0a7819 */ /* 0x000fe200000114aa */
[----:B------:R-:W-:Y:S01]  /*1b00*/  IMAD.MOV.U32 R4, RZ, RZ, c[0x0][0x290] ;  /* 0x0000a400ff047624 */ /* 0x000fe200078e00ff */
[----:B------:R-:W-:Y:S01]  /*1b10*/  IADD3 R146, P2, R32, R188, RZ ;  /* 0x000000bc20927210 */ /* 0x000fe20007f5e0ff */
[C---:B------:R-:W-:Y:S01]  /*1b20*/  IMAD R3, R2.reuse, c[0x0][0x280], RZ ;  /* 0x0000a00002037a24 */ /* 0x040fe200078e02ff */
[----:B------:R-:W-:Y:S01]  /*1b30*/  SHF.R.S32.HI R11, RZ, 0x1f, R169 ;  /* 0x0000001fff0b7819 */ /* 0x000fe200000114a9 */
[----:B------:R-:W-:Y:S01]  /*1b40*/  IMAD R2, R2, c[0x0][0x290], RZ ;  /* 0x0000a40002027a24 */ /* 0x000fe200078e02ff */
[C---:B------:R-:W-:Y:S01]  /*1b50*/  SHF.L.U64.HI R185, R4.reuse, R185, c[0x0][0x294] ;  /* 0x0000a50004b97619 */ /* 0x040fe200000102b9 */
[C---:B------:R-:W-:Y:S01]  /*1b60*/  IMAD R8, R167.reuse, c[0x0][0x284], R3 ;  /* 0x0000a100a7087a24 */ /* 0x040fe200078e0203 */
[----:B------:R-:W-:Y:S01]  /*1b70*/  SHF.L.U64.HI R187, R4, R187, c[0x0][0x294] ;  /* 0x0000a50004bb7619 */ /* 0x000fe200000102bb */
[----:B------:R-:W-:Y:S01]  /*1b80*/  IMAD R5, R167, c[0x0][0x294], R2 ;  /* 0x0000a500a7057a24 */ /* 0x000fe200078e0202 */
[----:B------:R-:W-:Y:S01]  /*1b90*/  IADD3 R2, P0, R102, 0x20, RZ ;  /* 0x0000002066027810 */ /* 0x000fe20007f1e0ff */
[C---:B------:R-:W-:Y:S01]  /*1ba0*/  IMAD.SHL.U32 R213, R4.reuse, 0x40, RZ ;  /* 0x0000004004d57824 */ /* 0x040fe200078e00ff */
[C---:B------:R-:W-:Y:S01]  /*1bb0*/  SHF.L.U32 R211, R4.reuse, 0x5, RZ ;  /* 0x0000000504d37819 */ /* 0x040fe200000006ff */
[----:B------:R-:W-:Y:S01]  /*1bc0*/  IMAD.WIDE.U32 R206, R4, 0x60, RZ ;  /* 0x0000006004ce7825 */ /* 0x000fe200078e00ff */
[----:B-1----:R-:W-:-:S02]  /*1bd0*/  SHF.R.S32.HI R6, RZ, 0x1f, R171 ;  /* 0x0000001fff067819 */ /* 0x002fc400000114ab */
[----:B------:R-:W-:Y:S01]  /*1be0*/  IADD3 R133, R209, UR5, RZ ;  /* 0x00000005d1857c10 */ /* 0x000fe2000fffe0ff */
[----:B------:R-:W-:Y:S01]  /*1bf0*/  IMAD.X R3, RZ, RZ, R31, P0 ;  /* 0x000000ffff037224 */ /* 0x000fe200000e061f */
[----:B------:R-:W-:Y:S01]  /*1c00*/  IADD3 R132, R207, UR4, RZ ;  /* 0x00000004cf847c10 */ /* 0x000fe2000fffe0ff */
[----:B------:R-:W-:Y:S01]  /*1c10*/  IMAD.WIDE.U32 R138, R2, c[0x0][0x1e0], RZ ;  /* 0x00007800028a7a25 */ /* 0x000fe200078e00ff */
[----:B------:R-:W-:Y:S02]  /*1c20*/  IADD3 R129, R115, R5, RZ ;  /* 0x0000000573817210 */ /* 0x000fe40007ffe0ff */
[----:B------:R-:W-:Y:S01]  /*1c30*/  SHF.L.U32 R155, R23, 0x1, RZ ;  /* 0x00000001179b7819 */ /* 0x000fe200000006ff */
[----:B------:R-:W-:Y:S01]  /*1c40*/  IMAD R3, R3, c[0x0][0x1e0], RZ ;  /* 0x0000780003037a24 */ /* 0x000fe200078e02ff */
[----:B------:R-:W-:Y:S01]  /*1c50*/  IADD3 R147, P1, R216, R138, RZ ;  /* 0x0000008ad8937210 */ /* 0x000fe20007f3e0ff */
[----:B------:R-:W-:Y:S01]  /*1c60*/  IMAD R4, R31, c[0x0][0x1e0], RZ ;  /* 0x000078001f047a24 */ /* 0x000fe200078e02ff */
[----:B------:R-:W-:Y:S01]  /*1c70*/  SHF.R.S32.HI R126, RZ, 0x1f, R101 ;  /* 0x0000001fff7e7819 */ /* 0x000fe20000011465 */
[----:B------:R-:W-:Y:S01]  /*1c80*/  IMAD R9, R2, c[0x0][0x1e4], R3 ;  /* 0x0000790002097a24 */ /* 0x000fe200078e0203 */
[----:B------:R-:W-:Y:S01]  /*1c90*/  IADD3 R160, P0, R216, R147, RZ ;  /* 0x00000093d8a07210 */ /* 0x000fe20007f1e0ff */
[----:B------:R-:W-:Y:S01]  /*1ca0*/  IMAD R7, R102, c[0x0][0x1e4], R4 ;  /* 0x0000790066077a24 */ /* 0x000fe200078e0204 */
[----:B------:R-:W-:Y:S01]  /*1cb0*/  SHF.L.U32 R151, R21, 0x1, RZ ;  /* 0x0000000115977819 */ /* 0x000fe200000006ff */
[----:B------:R-:W-:-:S02]  /*1cc0*/  IMAD.IADD R144, R139, 0x1, R9 ;  /* 0x000000018b907824 */ /* 0x000fc400078e0209 */
[----:B------:R-:W-:Y:S02]  /*1cd0*/  IMAD.IADD R145, R189, 0x1, R7 ;  /* 0x00000001bd917824 */ /* 0x000fe400078e0207 */
[C---:B------:R-:W-:Y:S01]  /*1ce0*/  IMAD.X R143, R193.reuse, 0x1, R144, P1 ;  /* 0x00000001c18f7824 */ /* 0x040fe200008e0690 */
[----:B------:R-:W-:Y:S01]  /*1cf0*/  IADD3 R130, P1, R94, 0x20, RZ ;  /* 0x000000205e827810 */ /* 0x000fe20007f3e0ff */
[----:B------:R-:W-:Y:S02]  /*1d00*/  IMAD R4, R6, c[0x0][0x1e0], RZ ;  /* 0x0000780006047a24 */ /* 0x000fe400078e02ff */
[----:B------:R-:W-:Y:S01]  /*1d10*/  IMAD.X R157, R193, 0x1, R143, P0 ;  /* 0x00000001c19d7824 */ /* 0x000fe200000e068f */
[----:B------:R-:W-:Y:S01]  /*1d20*/  IADD3 R120, P0, R146, R94, RZ ;  /* 0x0000005e92787210 */ /* 0x000fe20007f1e0ff */
[----:B------:R-:W-:Y:S02]  /*1d30*/  IMAD.MOV.U32 R14, RZ, RZ, 0x40 ;  /* 0x00000040ff0e7424 */ /* 0x000fe400078e00ff */
[----:B------:R-:W-:-:S02]  /*1d40*/  IMAD R3, R10, c[0x0][0x1e0], RZ ;  /* 0x000078000a037a24 */ /* 0x000fc400078e02ff */
[----:B------:R-:W-:Y:S02]  /*1d50*/  IMAD.X R142, R33, 0x1, R145, P2 ;  /* 0x00000001218e7824 */ /* 0x000fe400010e0691 */
[----:B------:R-:W-:Y:S02]  /*1d60*/  IMAD.IADD R96, R95, 0x1, R96 ;  /* 0x000000015f607824 */ /* 0x000fe400078e0260 */
[----:B------:R-:W-:Y:S02]  /*1d70*/  IMAD R2, R11, c[0x0][0x1e0], RZ ;  /* 0x000078000b027a24 */ /* 0x000fe400078e02ff */
[----:B------:R-:W-:Y:S02]  /*1d80*/  IMAD R6, R171, c[0x0][0x1e4], R4 ;  /* 0x00007900ab067a24 */ /* 0x000fe400078e0204 */
[----:B------:R-:W-:Y:S01]  /*1d90*/  IMAD R4, R170, c[0x0][0x1e4], R3 ;  /* 0x00007900aa047a24 */ /* 0x000fe200078e0203 */
[----:B------:R-:W-:Y:S01]  /*1da0*/  SEL R3, R14, 0xffffffc0, !P3 ;  /* 0xffffffc00e037807 */ /* 0x000fe20005800000 */
[----:B------:R-:W-:Y:S01]  /*1db0*/  IMAD.X R119, R142, 0x1, R96, P0 ;  /* 0x000000018e777824 */ /* 0x000fe200000e0660 */
[----:B------:R-:W-:Y:S01]  /*1dc0*/  IADD3 R124, P0, R120, 0x20, RZ ;  /* 0x00000020787c7810 */ /* 0x000fe20007f1e0ff */
[----:B------:R-:W-:Y:S01]  /*1dd0*/  IMAD R2, R169, c[0x0][0x1e4], R2 ;  /* 0x00007900a9027a24 */ /* 0x000fe200078e0202 */
[----:B------:R-:W-:Y:S01]  /*1de0*/  IADD3 R158, R197, R4, RZ ;  /* 0x00000004c59e7210 */ /* 0x000fe20007ffe0ff */
[C---:B------:R-:W-:Y:S01]  /*1df0*/  IMAD R97, R98.reuse, 0x2, R3 ;  /* 0x0000000262617824 */ /* 0x040fe200078e0203 */
[----:B------:R-:W-:Y:S01]  /*1e00*/  SHF.L.U32 R98, R98, 0x1, RZ ;  /* 0x0000000162627819 */ /* 0x000fe200000006ff */
[----:B------:R-:W-:-:S02]  /*1e10*/  IMAD.IADD R159, R199, 0x1, R6 ;  /* 0x00000001c79f7824 */ /* 0x000fc400078e0206 */
[----:B------:R-:W-:Y:S02]  /*1e20*/  IMAD.IADD R156, R195, 0x1, R2 ;  /* 0x00000001c39c7824 */ /* 0x000fe400078e0202 */
[----:B------:R-:W-:Y:S02]  /*1e30*/  IMAD.IADD R131, R117, 0x1, R8 ;  /* 0x0000000175837824 */ /* 0x000fe400078e0208 */
[----:B------:R-:W-:Y:S02]  /*1e40*/  IMAD.IADD R128, R8, 0x1, R113 ;  /* 0x0000000108807824 */ /* 0x000fe400078e0271 */
[----:B------:R-:W-:Y:S02]  /*1e50*/  IMAD.IADD R125, R5, 0x1, R111 ;  /* 0x00000001057d7824 */ /* 0x000fe400078e026f */
[----:B------:R-:W-:Y:S02]  /*1e60*/  IMAD.IADD R107, R109, 0x1, R107 ;  /* 0x000000016d6b7824 */ /* 0x000fe400078e026b */
[----:B------:R-:W-:-:S02]  /*1e70*/  IMAD.X R122, RZ, RZ, R96, P1 ;  /* 0x000000ffff7a7224 */ /* 0x000fc400008e0660 */
[----:B------:R-:W-:Y:S01]  /*1e80*/  IMAD.X R123, RZ, RZ, R119, P0 ;  /* 0x000000ffff7b7224 */ /* 0x000fe200000e0677 */
[----:B------:R-:W-:Y:S06]  /*1e90*/  BAR.SYNC.DEFER_BLOCKING 0x0 ;  /* 0x0000000000007b1d */ /* 0x000fec0000010000 */
.L_x_98:
[-C--:B--2---:R-:W-:Y:S01]  /*1ea0*/  IMAD R2, R203, R42.reuse, RZ ;  /* 0x0000002acb027224 */ /* 0x084fe200078e02ff */
[----:B------:R-:W-:Y:S04]  /*1eb0*/  DEPBAR.LE SB0, 0x0 ;  /* 0x000080000000791a */ /* 0x000fe80000000000 */
[----:B------:R-:W-:Y:S01]  /*1ec0*/  BAR.SYNC.DEFER_BLOCKING 0x0 ;  /* 0x0000000000007b1d */ /* 0x000fe20000010000 */
[----:B------:R-:W-:Y:S01]  /*1ed0*/  ISETP.GE.AND P0, PT, R219, 0x1, PT ;  /* 0x00000001db00780c */ /* 0x000fe20003f06270 */
[----:B------:R-:W-:Y:S01]  /*1ee0*/  IMAD.WIDE.U32 R86, R174, R42, RZ ;  /* 0x0000002aae567225 */ /* 0x000fe200078e00ff */
[----:B------:R-:W-:Y:S05]  /*1ef0*/  SHF.R.S32.HI R106, RZ, 0x1f, R42 ;  /* 0x0000001fff6a7819 */ /* 0x000fea000001142a */
[----:B------:R-:W-:Y:S05]  /*1f00*/  IMAD R2, R106, R174, R2 ;  /* 0x000000ae6a027224 */ /* 0x000fea00078e0202 */
[----:B------:R-:W-:Y:S01]  /*1f10*/  IADD3 R91, R87, R2, RZ ;  /* 0x00000002575b7210 */ /* 0x000fe20007ffe0ff */
[----:B------:R-:W-:Y:S01]  /*1f20*/  BSSY B2, `(.L_x_52) ;  /* 0x0000524000027945 */ /* 0x000fe20003800000 */
[----:B------:R-:W-:-:S05]  /*1f30*/  @!P0 BRA `(.L_x_53) ;  /* 0x00004d0000008947 */ /* 0x000fca0003800000 */
[-C--:B------:R-:W-:Y:S01]  /*1f40*/  IMAD R4, R202, R42.reuse, RZ ;  /* 0x0000002aca047224 */ /* 0x080fe200078e02ff */
[----:B------:R-:W-:Y:S01]  /*1f50*/  ISETP.NE.AND P0, PT, R164, RZ, PT ;  /* 0x000000ffa400720c */ /* 0x000fe20003f05270 */
[-C--:B------:R-:W-:Y:S02]  /*1f60*/  IMAD R3, R201, R42.reuse, RZ ;  /* 0x0000002ac9037224 */ /* 0x080fe400078e02ff */
[----:B------:R-:W-:Y:S02]  /*1f70*/  IMAD R2, R42, -0x70, R0 ;  /* 0xffffff902a027824 */ /* 0x000fe400078e0200 */
[-C--:B------:R-:W-:Y:S03]  /*1f80*/  IMAD.WIDE.U32 R10, R176, R42.reuse, RZ ;  /* 0x0000002ab00a7225 */ /* 0x080fe600078e00ff */
[----:B------:R-:W-:Y:S01]  /*1f90*/  IMNMX R78, R2, 0x70, PT ;  /* 0x00000070024e7817 */ /* 0x000fe20003800200 */
[----:B------:R-:W-:Y:S04]  /*1fa0*/  IMAD.WIDE.U32 R8, R178, R42, RZ ;  /* 0x0000002ab2087225 */ /* 0x000fe800078e00ff */
[C---:B------:R-:W-:Y:S02]  /*1fb0*/  IMAD R4, R106.reuse, R176, R4 ;  /* 0x000000b06a047224 */ /* 0x040fe400078e0204 */
[----:B------:R-:W-:Y:S03]  /*1fc0*/  IMAD R3, R106, R178, R3 ;  /* 0x000000b26a037224 */ /* 0x000fe600078e0203 */
[----:B------:R-:W-:Y:S02]  /*1fd0*/  IADD3 R38, R11, R4, RZ ;  /* 0x000000040b267210 */ /* 0x000fe40007ffe0ff */
[----:B------:R-:W-:Y:S01]  /*1fe0*/  IADD3 R37, R9, R3, RZ ;  /* 0x0000000309257210 */ /* 0x000fe20007ffe0ff */
[----:B------:R-:W-:-:S05]  /*1ff0*/  @!P0 BRA `(.L_x_54) ;  /* 0x0000289000008947 */ /* 0x000fca0003800000 */
[----:B------:R-:W-:Y:S01]  /*2000*/  ISETP.GE.AND P3, PT, R102, R78, PT ;  /* 0x0000004e6600720c */ /* 0x000fe20003f66270 */
[----:B------:R-:W-:Y:S01]  /*2010*/  BSSY B0, `(.L_x_55) ;  /* 0x0000019000007945 */ /* 0x000fe20003800000 */
[----:B------:R-:W-:Y:S01]  /*2020*/  CS2R R50, SRZ ;  /* 0x0000000000327805 */ /* 0x000fe2000001ff00 */
[----:B------:R-:W-:Y:S01]  /*2030*/  CS2R R46, SRZ ;  /* 0x00000000002e7805 */ /* 0x000fe2000001ff00 */
[----:B------:R-:W-:Y:S01]  /*2040*/  CS2R R40, SRZ ;  /* 0x0000000000287805 */ /* 0x000fe2000001ff00 */
[----:B------:R-:W-:Y:S01]  /*2050*/  CS2R R12, SRZ ;  /* 0x00000000000c7805 */ /* 0x000fe2000001ff00 */
[----:B------:R-:W-:Y:S07]  /*2060*/  CS2R R2, SRZ ;  /* 0x0000000000027805 */ /* 0x000fee000001ff00 */
[----:B------:R-:W-:-:S05]  /*2070*/  @P3 BRA `(.L_x_56) ;  /* 0x0000012000003947 */ /* 0x000fca0003800000 */
[----:B------:R-:W-:Y:S01]  /*2080*/  IADD3 R2, P0, R116, R10, RZ ;  /* 0x0000000a74027210 */ /* 0x000fe20007f1e0ff */
[----:B------:R-:W-:Y:S01]  /*2090*/  CS2R R40, SRZ ;  /* 0x0000000000287805 */ /* 0x000fe2000001ff00 */
[----:B------:R-:W-:Y:S01]  /*20a0*/  IADD3 R3, P1, R114, R8, RZ ;  /* 0x0000000872037210 */ /* 0x000fe20007f3e0ff */
[----:B------:R-:W-:Y:S01]  /*20b0*/  CS2R R46, SRZ ;  /* 0x00000000002e7805 */ /* 0x000fe2000001ff00 */
[----:B------:R-:W-:Y:S01]  /*20c0*/  ISETP.GE.AND P2, PT, R34, c[0x0][0x27c], PT ;  /* 0x00009f0022007a0c */ /* 0x000fe20003f46270 */
[----:B------:R-:W-:Y:S01]  /*20d0*/  IMAD.X R4, R38, 0x1, R131, P0 ;  /* 0x0000000126047824 */ /* 0x000fe200000e0683 */
[C---:B------:R-:W-:Y:S01]  /*20e0*/  LEA R6, P0, R2.reuse, c[0x0][0x270], 0x1 ;  /* 0x00009c0002067a11 */ /* 0x040fe200078008ff */
[----:B------:R-:W-:Y:S03]  /*20f0*/  CS2R R12, SRZ ;  /* 0x00000000000c7805 */ /* 0x000fe6000001ff00 */
[----:B------:R-:W-:Y:S01]  /*2100*/  LEA.HI.X R7, R2, c[0x0][0x274], R4, 0x1, P0 ;  /* 0x00009d0002077a11 */ /* 0x000fe200000f0c04 */
[----:B------:R-:W-:Y:S01]  /*2110*/  IMAD.X R2, R37, 0x1, R129, P1 ;  /* 0x0000000125027824 */ /* 0x000fe200008e0681 */
[----:B------:R-:W-:Y:S02]  /*2120*/  ISETP.GE.AND P0, PT, R36, c[0x0][0x27c], PT ;  /* 0x00009f0024007a0c */ /* 0x000fe40003f06270 */
[C---:B------:R-:W-:Y:S03]  /*2130*/  LEA R4, P1, R3.reuse, c[0x0][0x288], 0x1 ;  /* 0x0000a20003047a11 */ /* 0x040fe600078208ff */
[----:B------:R1:W5:Y:S01]  /*2140*/  @!P2 LDG.E.64 R40, [R6.64] ;  /* 0x0000000a0628a981 */ /* 0x000362000c1e1b00 */
[----:B------:R-:W-:Y:S02]  /*2150*/  LEA.HI.X R5, R3, c[0x0][0x28c], R2, 0x1, P1 ;  /* 0x0000a30003057a11 */ /* 0x000fe400008f0c02 */
[----:B------:R-:W-:Y:S05]  /*2160*/  CS2R R2, SRZ ;  /* 0x0000000000027805 */ /* 0x000fea000001ff00 */
[----:B------:R1:W5:Y:S04]  /*2170*/  @!P0 LDG.E.64 R46, [R6.64+0x20] ;  /* 0x0000200a062e8981 */ /* 0x000368000c1e1b00 */
[----:B------:R1:W5:Y:S04]  /*2180*/  @!P2 LDG.E.64 R2, [R4.64] ;  /* 0x0000000a0402a981 */ /* 0x000368000c1e1b00 */
[----:B------:R1:W5:Y:S02]  /*2190*/  @!P0 LDG.E.64 R12, [R4.64+0x20] ;  /* 0x0000200a040c8981 */ /* 0x000364000c1e1b00 */
.L_x_56:
[----:B------:R-:W-:Y:S05]  /*21a0*/  BSYNC B0 ;  /* 0x0000000000007941 */ /* 0x000fea0003800000 */
.L_x_55:
[----:B------:R-:W-:Y:S01]  /*21b0*/  ISETP.GE.AND P4, PT, R171, R78, PT ;  /* 0x0000004eab00720c */ /* 0x000fe20003f86270 */
[----:B-1---5:R-:W-:Y:S01]  /*21c0*/  IMAD.MOV.U32 R4, RZ, RZ, R46 ;  /* 0x000000ffff047224 */ /* 0x022fe200078e002e */
[----:B------:R-:W-:Y:S01]  /*21d0*/  BSSY B0, `(.L_x_57) ;  /* 0x0000023000007945 */ /* 0x000fe20003800000 */
[----:B------:R-:W-:Y:S01]  /*21e0*/  IMAD.MOV.U32 R7, RZ, RZ, R47 ;  /* 0x000000ffff077224 */ /* 0x000fe200078e002f */
[----:B------:R-:W-:Y:S01]  /*21f0*/  CS2R R48, SRZ ;  /* 0x0000000000307805 */ /* 0x000fe2000001ff00 */
[----:B------:R-:W-:Y:S01]  /*2200*/  IMAD.MOV.U32 R6, RZ, RZ, R40 ;  /* 0x000000ffff067224 */ /* 0x000fe200078e0028 */
[----:B------:R-:W-:Y:S01]  /*2210*/  CS2R R16, SRZ ;  /* 0x0000000000107805 */ /* 0x000fe2000001ff00 */
[----:B------:R-:W-:Y:S01]  /*2220*/  IMAD.MOV.U32 R5, RZ, RZ, R41 ;  /* 0x000000ffff057224 */ /* 0x000fe200078e0029 */
[----:B------:R-:W-:Y:S01]  /*2230*/  PRMT R60, R4, 0x5410, R7 ;  /* 0x00005410043c7816 */ /* 0x000fe20000000007 */
[----:B------:R-:W-:Y:S01]  /*2240*/  CS2R R14, SRZ ;  /* 0x00000000000e7805 */ /* 0x000fe2000001ff00 */
[----:B------:R-:W-:Y:S02]  /*2250*/  MOV R4, R12 ;  /* 0x0000000c00047202 */ /* 0x000fe40000000f00 */
[----:B------:R-:W-:Y:S01]  /*2260*/  PRMT R44, R6, 0x5410, R5 ;  /* 0x00005410062c7816 */ /* 0x000fe20000000005 */
[----:B------:R-:W-:Y:S01]  /*2270*/  IMAD.MOV.U32 R6, RZ, RZ, R13 ;  /* 0x000000ffff067224 */ /* 0x000fe200078e000d */
[----:B------:R-:W-:Y:S01]  /*2280*/  PRMT R21, R4, 0x7610, R21 ;  /* 0x0000761004157816 */ /* 0x000fe20000000015 */
[----:B------:R-:W-:Y:S01]  /*2290*/  IMAD.MOV.U32 R5, RZ, RZ, R2 ;  /* 0x000000ffff057224 */ /* 0x000fe200078e0002 */
[----:B------:R-:W-:Y:S02]  /*22a0*/  MOV R4, R3 ;  /* 0x0000000300047202 */ /* 0x000fe40000000f00 */
[----:B------:R-:W-:Y:S02]  /*22b0*/  PRMT R21, R21, 0x5410, R6 ;  /* 0x0000541015157816 */ /* 0x000fe40000000006 */
[----:B------:R-:W-:Y:S01]  /*22c0*/  PRMT R20, R5, 0x5410, R4 ;  /* 0x0000541005147816 */ /* 0x000fe20000000004 */
[----:B------:R-:W-:-:S05]  /*22d0*/  @P4 BRA `(.L_x_58) ;  /* 0x0000012000004947 */ /* 0x000fca0003800000 */
[----:B------:R-:W-:Y:S01]  /*22e0*/  IADD3 R5, P1, P0, R116, R10, R214 ;  /* 0x0000000a74057210 */ /* 0x000fe2000783e0d6 */
[----:B------:R-:W-:Y:S01]  /*22f0*/  CS2R R48, SRZ ;  /* 0x0000000000307805 */ /* 0x000fe2000001ff00 */
[----:B------:R-:W-:Y:S01]  /*2300*/  CS2R R50, SRZ ;  /* 0x0000000000327805 */ /* 0x000fe2000001ff00 */
[----:B------:R-:W-:Y:S01]  /*2310*/  CS2R R16, SRZ ;  /* 0x0000000000107805 */ /* 0x000fe2000001ff00 */
[----:B------:R-:W-:Y:S02]  /*2320*/  IADD3.X R7, R131, R38, R186, P1, P0 ;  /* 0x0000002683077210 */ /* 0x000fe40000fe04ba */
[----:B------:R-:W-:Y:S04]  /*2330*/  IADD3 R14, P1, P0, R114, R8, R211 ;  /* 0x00000008720e7210 */ /* 0x000fe8000783e0d3 */
[----:B------:R-:W-:Y:S02]  /*2340*/  IADD3.X R15, R129, R37, R187, P1, P0 ;  /* 0x00000025810f7210 */ /* 0x000fe40000fe04bb */
[C---:B------:R-:W-:Y:S02]  /*2350*/  LEA R6, P0, R5.reuse, c[0x0][0x270], 0x1 ;  /* 0x00009c0005067a11 */ /* 0x040fe400078008ff */
[----:B------:R-:W-:Y:S02]  /*2360*/  ISETP.GE.AND P1, PT, R34, c[0x0][0x27c], PT ;  /* 0x00009f0022007a0c */ /* 0x000fe40003f26270 */
[----:B------:R-:W-:Y:S02]  /*2370*/  LEA.HI.X R7, R5, c[0x0][0x274], R7, 0x1, P0 ;  /* 0x00009d0005077a11 */ /* 0x000fe400000f0c07 */
[----:B------:R-:W-:Y:S02]  /*2380*/  ISETP.GE.AND P0, PT, R36, c[0x0][0x27c], PT ;  /* 0x00009f0024007a0c */ /* 0x000fe40003f06270 */
[C---:B------:R-:W-:Y:S04]  /*2390*/  LEA R4, P2, R14.reuse, c[0x0][0x288], 0x1 ;  /* 0x0000a2000e047a11 */ /* 0x040fe800078408ff */
[----:B------:R-:W-:Y:S02]  /*23a0*/  LEA.HI.X R5, R14, c[0x0][0x28c], R15, 0x1, P2 ;  /* 0x0000a3000e057a11 */ /* 0x000fe400010f0c0f */
[----:B------:R-:W-:Y:S01]  /*23b0*/  CS2R R14, SRZ ;  /* 0x00000000000e7805 */ /* 0x000fe2000001ff00 */
[----:B------:R1:W5:Y:S04]  /*23c0*/  @!P1 LDG.E.64 R48, [R6.64] ;  /* 0x0000000a06309981 */ /* 0x000368000c1e1b00 */
[----:B------:R1:W5:Y:S04]  /*23d0*/  @!P0 LDG.E.64 R50, [R6.64+0x20] ;  /* 0x0000200a06328981 */ /* 0x000368000c1e1b00 */
[----:B------:R1:W5:Y:S04]  /*23e0*/  @!P1 LDG.E.64 R14, [R4.64] ;  /* 0x0000000a040e9981 */ /* 0x000368000c1e1b00 */
[----:B------:R1:W5:Y:S02]  /*23f0*/  @!P0 LDG.E.64 R16, [R4.64+0x20] ;  /* 0x0000200a04108981 */ /* 0x000364000c1e1b00 */
.L_x_58:
[----:B------:R-:W-:Y:S05]  /*2400*/  BSYNC B0 ;  /* 0x0000000000007941 */ /* 0x000fea0003800000 */
.L_x_57:
[----:B------:R-:W-:Y:S01]  /*2410*/  ISETP.GE.AND P2, PT, R170, R78, PT ;  /* 0x0000004eaa00720c */ /* 0x000fe20003f46270 */
[----:B-1---5:R-:W-:Y:S01]  /*2420*/  IMAD.MOV.U32 R4, RZ, RZ, R50 ;  /* 0x000000ffff047224 */ /* 0x022fe200078e0032 */
[----:B------:R-:W-:Y:S01]  /*2430*/  MOV R6, R48 ;  /* 0x0000003000067202 */ /* 0x000fe20000000f00 */
[----:B------:R-:W-:Y:S01]  /*2440*/  IMAD.MOV.U32 R7, RZ, RZ, R51 ;  /* 0x000000ffff077224 */ /* 0x000fe200078e0033 */
[----:B------:R-:W-:Y:S01]  /*2450*/  BSSY B0, `(.L_x_59) ;  /* 0x0000024000007945 */ /* 0x000fe20003800000 */
[----:B------:R-:W-:Y:S01]  /*2460*/  IMAD.MOV.U32 R5, RZ, RZ, R49 ;  /* 0x000000ffff057224 */ /* 0x000fe200078e0031 */
[----:B------:R-:W-:Y:S01]  /*2470*/  CS2R R58, SRZ ;  /* 0x00000000003a7805 */ /* 0x000fe2000001ff00 */
[----:B------:R-:W-:Y:S01]  /*2480*/  CS2R R54, SRZ ;  /* 0x0000000000367805 */ /* 0x000fe2000001ff00 */
[----:B------:R-:W-:Y:S01]  /*2490*/  PRMT R62, R4, 0x5410, R7 ;  /* 0x00005410043e7816 */ /* 0x000fe20000000007 */
[----:B------:R-:W-:Y:S01]  /*24a0*/  IMAD.MOV.U32 R4, RZ, RZ, R16 ;  /* 0x000000ffff047224 */ /* 0x000fe200078e0010 */
[----:B------:R-:W-:Y:S01]  /*24b0*/  PRMT R61, R6, 0x5410, R5 ;  /* 0x00005410063d7816 */ /* 0x000fe20000000005 */
[----:B------:R-:W-:Y:S01]  /*24c0*/  IMAD.MOV.U32 R5, RZ, RZ, R14 ;  /* 0x000000ffff057224 */ /* 0x000fe200078e000e */
[----:B------:R-:W-:Y:S01]  /*24d0*/  MOV R6, R17 ;  /* 0x0000001100067202 */ /* 0x000fe20000000f00 */
[----:B------:R-:W-:Y:S01]  /*24e0*/  CS2R R52, SRZ ;  /* 0x0000000000347805 */ /* 0x000fe2000001ff00 */
[----:B------:R-:W-:Y:S01]  /*24f0*/  CS2R R22, SRZ ;  /* 0x0000000000167805 */ /* 0x000fe2000001ff00 */
[----:B------:R-:W-:Y:S01]  /*2500*/  CS2R R18, SRZ ;  /* 0x0000000000127805 */ /* 0x000fe2000001ff00 */
[----:B------:R-:W-:Y:S02]  /*2510*/  PRMT R29, R4, 0x5410, R6 ;  /* 0x00005410041d7816 */ /* 0x000fe40000000006 */
[----:B------:R-:W-:Y:S04]  /*2520*/  MOV R4, R15 ;  /* 0x0000000f00047202 */ /* 0x000fe80000000f00 */
        /* <DEDUP_REMOVED lines=9> */
[C---:B------:R-:W-:Y:S04]  /*25c0*/  LEA R6, P0, R4.reuse, c[0x0][0x270], 0x1 ;  /* 0x00009c0004067a11 */ /* 0x040fe800078008ff */
[----:B------:R-:W-:Y:S02]  /*25d0*/  LEA.HI.X R7, R4, c[0x0][0x274], R7, 0x1, P0 ;  /* 0x00009d0004077a11 */ /* 0x000fe400000f0c07 */
[C---:B------:R-:W-:Y:S04]  /*25e0*/  LEA R4, P0, R5.reuse, c[0x0][0x288], 0x1 ;  /* 0x0000a20005047a11 */ /* 0x040fe800078008ff */
[----:B------:R-:W-:Y:S02]  /*25f0*/  LEA.HI.X R5, R5, c[0x0][0x28c], R18, 0x1, P0 ;  /* 0x0000a30005057a11 */ /* 0x000fe400000f0c12 */
[----:B------:R-:W-:Y:S01]  /*2600*/  ISETP.GE.AND P0, PT, R34, c[0x0][0x27c], PT ;  /* 0x00009f0022007a0c */ /* 0x000fe20003f06270 */
[----:B------:R-:W-:Y:S11]  /*2610*/  CS2R R18, SRZ ;  /* 0x0000000000127805 */ /* 0x000ff6000001ff00 */
[----:B------:R-:W-:Y:S01]  /*2620*/  @!UPT UIADD3 URZ, URZ, URZ, URZ ;  /* 0x0000003f3f3ff290 */ /* 0x000fe2000fffe03f */
[----:B------:R1:W5:Y:S04]  /*2630*/  @!P0 LDG.E.64 R52, [R6.64] ;  /* 0x0000000a06348981 */ /* 0x000368000c1e1b00 */
[----:B------:R1:W5:Y:S01]  /*2640*/  @!P0 LDG.E.64 R18, [R4.64] ;  /* 0x0000000a04128981 */ /* 0x000362000c1e1b00 */
[----:B------:R-:W-:Y:S11]  /*2650*/  ISETP.GE.AND P0, PT, R36, c[0x0][0x27c], PT ;  /* 0x00009f0024007a0c */ /* 0x000ff60003f06270 */
[----:B------:R-:W-:Y:S02]  /*2660*/  @!UPT UIADD3 URZ, URZ, URZ, URZ ;  /* 0x0000003f3f3ff290 */ /* 0x000fe4000fffe03f */
[----:B------:R1:W5:Y:S04]  /*2670*/  @!P0 LDG.E.64 R54, [R6.64+0x20] ;  /* 0x0000200a06368981 */ /* 0x000368000c1e1b00 */
[----:B------:R1:W5:Y:S02]  /*2680*/  @!P0 LDG.E.64 R22, [R4.64+0x20] ;  /* 0x0000200a04168981 */ /* 0x000364000c1e1b00 */
.L_x_60:
[----:B------:R-:W-:Y:S05]  /*2690*/  BSYNC B0 ;  /* 0x0000000000007941 */ /* 0x000fea0003800000 */
.L_x_59:
        /* <DEDUP_REMOVED lines=22> */
[----:B------:R-:W-:Y:S01]  /*2800*/  IADD3.X R38, R131, R133, R38, P1, P0 ;  /* 0x0000008583267210 */ /* 0x000fe20000fe0426 */
[----:B------:R-:W-:Y:S01]  /*2810*/  CS2R R26, SRZ ;  /* 0x00000000001a7805 */ /* 0x000fe2000001ff00 */
[----:B------:R-:W-:Y:S04]  /*2820*/  IADD3 R8, P1, P0, R114, R206, R8 ;  /* 0x000000ce72087210 */ /* 0x000fe8000783e008 */
[----:B------:R-:W-:Y:S02]  /*2830*/  IADD3.X R37, R129, R132, R37, P1, P0 ;  /* 0x0000008481257210 */ /* 0x000fe40000fe0425 */
[C---:B------:R-:W-:Y:S04]  /*2840*/  LEA R6, P0, R10.reuse, c[0x0][0x270], 0x1 ;  /* 0x00009c000a067a11 */ /* 0x040fe800078008ff */
[----:B------:R-:W-:Y:S02]  /*2850*/  LEA.HI.X R7, R10, c[0x0][0x274], R38, 0x1, P0 ;  /* 0x00009d000a077a11 */ /* 0x000fe400000f0c26 */
[C---:B------:R-:W-:Y:S04]  /*2860*/  LEA R4, P0, R8.reuse, c[0x0][0x288], 0x1 ;  /* 0x0000a20008047a11 */ /* 0x040fe800078008ff */
[----:B------:R-:W-:Y:S02]  /*2870*/  LEA.HI.X R5, R8, c[0x0][0x28c], R37, 0x1, P0 ;  /* 0x0000a30008057a11 */ /* 0x000fe400000f0c25 */
[----:B------:R-:W-:Y:S11]  /*2880*/  ISETP.GE.AND P0, PT, R34, c[0x0][0x27c], PT ;  /* 0x00009f0022007a0c */ /* 0x000ff60003f06270 */
[----:B------:R-:W-:Y:S02]  /*2890*/  @!UPT UIADD3 URZ, URZ, URZ, URZ ;  /* 0x0000003f3f3ff290 */ /* 0x000fe4000fffe03f */
[----:B------:R1:W5:Y:S04]  /*28a0*/  @!P0 LDG.E.64 R56, [R6.64] ;  /* 0x0000000a06388981 */ /* 0x000368000c1e1b00 */
[----:B------:R1:W5:Y:S01]  /*28b0*/  @!P0 LDG.E.64 R24, [R4.64] ;  /* 0x0000000a04188981 */ /* 0x000362000c1e1b00 */
[----:B------:R-:W-:Y:S11]  /*28c0*/  ISETP.GE.AND P0, PT, R36, c[0x0][0x27c], PT ;  /* 0x00009f0024007a0c */ /* 0x000ff60003f06270 */
[----:B------:R-:W-:Y:S02]  /*28d0*/  @!UPT UIADD3 URZ, URZ, URZ, URZ ;  /* 0x0000003f3f3ff290 */ /* 0x000fe4000fffe03f */
[----:B------:R1:W5:Y:S04]  /*28e0*/  @!P0 LDG.E.64 R58, [R6.64+0x20] ;  /* 0x0000200a063a8981 */ /* 0x000368000c1e1b00 */
[----:B------:R1:W5:Y:S02]  /*28f0*/  @!P0 LDG.E.64 R26, [R4.64+0x20] ;  /* 0x0000200a041a8981 */ /* 0x000364000c1e1b00 */
.L_x_62:
[----:B------:R-:W-:Y:S05]  /*2900*/  BSYNC B0 ;  /* 0x0000000000007941 */ /* 0x000fea0003800000 */
.L_x_61:
[----:B-1---5:R-:W-:Y:S01]  /*2910*/  MOV R5, R56 ;  /* 0x0000003800057202 */ /* 0x022fe20000000f00 */
[----:B------:R-:W-:Y:S01]  /*2920*/  IMAD.MOV.U32 R7, RZ, RZ, R58 ;  /* 0x000000ffff077224 */ /* 0x000fe200078e003a */
[----:B------:R-:W-:Y:S01]  /*2930*/  BSSY B1, `(.L_x_63) ;  /* 0x0000086000017945 */ /* 0x000fe20003800000 */
[----:B------:R-:W-:Y:S02]  /*2940*/  IMAD.MOV.U32 R6, RZ, RZ, R59 ;  /* 0x000000ffff067224 */ /* 0x000fe400078e003b */
[----:B------:R-:W-:Y:S03]  /*2950*/  IMAD.MOV.U32 R4, RZ, RZ, R57 ;  /* 0x000000ffff047224 */ /* 0x000fe600078e0039 */
[----:B------:R-:W-:Y:S01]  /*2960*/  PRMT R66, R7, 0x5410, R6 ;  /* 0x0000541007427816 */ /* 0x000fe20000000006 */
[----:B------:R-:W-:Y:S01]  /*2970*/  IMAD.MOV.U32 R7, RZ, RZ, R26 ;  /* 0x000000ffff077224 */ /* 0x000fe200078e001a */
[----:B------:R-:W-:Y:S01]  /*2980*/  PRMT R65, R5, 0x5410, R4 ;  /* 0x0000541005417816 */ /* 0x000fe20000000004 */
[----:B------:R-:W-:Y:S01]  /*2990*/  IMAD.MOV.U32 R5, RZ, RZ, R24 ;  /* 0x000000ffff057224 */ /* 0x000fe200078e0018 */
[----:B------:R-:W-:Y:S02]  /*29a0*/  MOV R6, R27 ;  /* 0x0000001b00067202 */ /* 0x000fe40000000f00 */
[----:B------:R-:W-:Y:S02]  /*29b0*/  MOV R4, R25 ;  /* 0x0000001900047202 */ /* 0x000fe40000000f00 */
[----:B------:R-:W-:Y:S02]  /*29c0*/  PRMT R38, R7, 0x5410, R6 ;  /* 0x0000541007267816 */ /* 0x000fe40000000006 */
[----:B------:R-:W-:Y:S01]  /*29d0*/  PRMT R37, R5, 0x5410, R4 ;  /* 0x0000541005257816 */ /* 0x000fe20000000004 */
[----:B------:R-:W-:-:S05]  /*29e0*/  @P3 BRA `(.L_x_64) ;  /* 0x000007a000003947 */ /* 0x000fca0003800000 */
[----:B------:R-:W-:Y:S01]  /*29f0*/  IADD3 R67, P0, R146, R86, RZ ;  /* 0x0000005692437210 */ /* 0x000fe20007f1e0ff */
[----:B------:R-:W-:Y:S04]  /*2a00*/  BSSY B0, `(.L_x_65) ;  /* 0x000003d000007945 */ /* 0x000fe80003800000 */
[----:B------:R-:W-:Y:S01]  /*2a10*/  IMAD.X R70, R91, 0x1, R142, P0 ;  /* 0x000000015b467824 */ /* 0x000fe200000e068e */
[----:B------:R-:W-:Y:S11]  /*2a20*/  ISETP.NE.AND P0, PT, R99, RZ, PT ;  /* 0x000000ff6300720c */ /* 0x000ff60003f05270 */
[----:B------:R-:W-:Y:S02]  /*2a30*/  @!UPT UIADD3 URZ, URZ, URZ, URZ ;  /* 0x0000003f3f3ff290 */ /* 0x000fe4000fffe03f */
[----:B------:R-:W-:-:S05]  /*2a40*/  @!P0 BRA `(.L_x_66) ;  /* 0x0000038000008947 */ /* 0x000fca0003800000 */
[----:B------:R-:W-:Y:S01]  /*2a50*/  IADD3 R4, P0, R67, R94, RZ ;  /* 0x0000005e43047210 */ /* 0x000fe20007f1e0ff */
[----:B------:R-:W1:Y:S03]  /*2a60*/  LDS.128 R8, [R98+0x3900] ;  /* 0x0039000062087984 */ /* 0x000e660000000c00 */
[----:B------:R-:W-:Y:S02]  /*2a70*/  IADD3.X R5, R70, R96, RZ, P0, !PT ;  /* 0x0000006046057210 */ /* 0x000fe400007fe4ff */
[C---:B------:R-:W-:Y:S04]  /*2a80*/  LEA R68, P0, R4.reuse, c[0x0][0x1c8], 0x1 ;  /* 0x0000720004447a11 */ /* 0x040fe800078008ff */
[----:B------:R-:W-:Y:S02]  /*2a90*/  LEA.HI.X R69, R4, c[0x0][0x1cc], R5, 0x1, P0 ;  /* 0x0000730004457a11 */ /* 0x000fe400000f0c05 */
[----:B------:R-:W-:Y:S11]  /*2aa0*/  ISETP.GE.AND P0, PT, R34, c[0x0][0x27c], PT ;  /* 0x00009f0022007a0c */ /* 0x000ff60003f06270 */
[----:B------:R-:W-:Y:S02]  /*2ab0*/  @!UPT UIADD3 URZ, URZ, URZ, URZ ;  /* 0x0000003f3f3ff290 */ /* 0x000fe4000fffe03f */
[----:B------:R-:W-:Y:S01]  /*2ac0*/  @!P0 SHF.R.U64 R6, R2, 0x10, R3 ;  /* 0x0000001002068819 */ /* 0x000fe20000001203 */
[----:B------:R-:W-:Y:S01]  /*2ad0*/  @!P0 HADD2.F32 R2, -RZ, R20.H0_H0 ;  /* 0x20000014ff028230 */ /* 0x000fe20000004100 */
[----:B------:R-:W-:Y:S01]  /*2ae0*/  @!P0 SHF.R.U64 R43, R40, 0x10, R41 ;  /* 0x00000010282b8819 */ /* 0x000fe20000001229 */
[----:B------:R-:W-:Y:S01]  /*2af0*/  @!P0 HADD2.F32 R40, -RZ, R44.H0_H0 ;  /* 0x2000002cff288230 */ /* 0x000fe20000004100 */
[----:B------:R-:W-:Y:S02]  /*2b00*/  @!P0 SHF.R.U32.HI R7, RZ, 0x10, R3 ;  /* 0x00000010ff078819 */ /* 0x000fe40000011603 */
[----:B------:R-:W-:Y:S01]  /*2b10*/  @!P0 SHF.R.U32.HI R45, RZ, 0x10, R41 ;  /* 0x00000010ff2d8819 */ /* 0x000fe20000011629 */
[----:B------:R-:W-:Y:S04]  /*2b20*/  @!P0 HADD2.F32 R43, -RZ, R43.H0_H0 ;  /* 0x2000002bff2b8230 */ /* 0x000fe80000004100 */
[----:B------:R-:W-:Y:S01]  /*2b30*/  @!P0 HADD2.F32 R45, -RZ, R45.H0_H0 ;  /* 0x2000002dff2d8230 */ /* 0x000fe20000004100 */
[----:B-1----:R-:W-:Y:S02]  /*2b40*/  @!P0 MOV R5, R8 ;  /* 0x0000000800058202 */ /* 0x002fe40000000f00 */
[----:B------:R-:W-:Y:S03]  /*2b50*/  @!P0 MOV R4, R9 ;  /* 0x0000000900048202 */ /* 0x000fe60000000f00 */
[--C-:B------:R-:W-:Y:S02]  /*2b60*/  @!P0 HADD2.F32 R39, -RZ, R5.reuse.H1_H1 ;  /* 0x30000005ff278230 */ /* 0x100fe40000004100 */
[----:B------:R-:W-:Y:S02]  /*2b70*/  @!P0 HADD2.F32 R3, -RZ, R5.H0_H0 ;  /* 0x20000005ff038230 */ /* 0x000fe40000004100 */
[----:B------:R-:W-:Y:S01]  /*2b80*/  @!P0 HADD2.F32 R5, -RZ, R6.H0_H0 ;  /* 0x20000006ff058230 */ /* 0x000fe20000004100 */
[-C--:B------:R-:W-:Y:S01]  /*2b90*/  @!P0 FMUL.FTZ R71, R39, R2.reuse ;  /* 0x0000000227478220 */ /* 0x080fe20000410000 */
[--C-:B------:R-:W-:Y:S01]  /*2ba0*/  @!P0 HADD2.F32 R41, -RZ, R4.reuse.H1_H1 ;  /* 0x30000004ff298230 */ /* 0x100fe20000004100 */
[----:B------:R-:W-:Y:S01]  /*2bb0*/  @!P0 IMAD.MOV.U32 R6, RZ, RZ, R10 ;  /* 0x000000ffff068224 */ /* 0x000fe200078e000a */
[----:B------:R-:W-:Y:S01]  /*2bc0*/  @!P0 HADD2.F32 R4, -RZ, R4.H0_H0 ;  /* 0x20000004ff048230 */ /* 0x000fe20000004100 */
[C---:B------:R-:W-:Y:S02]  /*2bd0*/  @!P0 FMUL.FTZ R2, R3.reuse, R2 ;  /* 0x0000000203028220 */ /* 0x040fe40000410000 */
[-C--:B------:R-:W-:Y:S02]  /*2be0*/  @!P0 FFMA.FTZ R73, R3, R40.reuse, -R71 ;  /* 0x0000002803498223 */ /* 0x080fe40000010847 */
[-C--:B------:R-:W-:Y:S02]  /*2bf0*/  @!P0 FMUL.FTZ R71, R41, R5.reuse ;  /* 0x0000000529478220 */ /* 0x080fe40000410000 */
[C---:B------:R-:W-:Y:S01]  /*2c00*/  @!P0 FMUL.FTZ R3, R4.reuse, R5 ;  /* 0x0000000504038220 */ /* 0x040fe20000410000 */
[----:B------:R-:W-:Y:S01]  /*2c10*/  @!P0 MOV R5, R11 ;  /* 0x0000000b00058202 */ /* 0x000fe20000000f00 */
[----:B------:R-:W-:Y:S01]  /*2c20*/  @!P0 FFMA.FTZ R2, R39, R40, R2 ;  /* 0x0000002827028223 */ /* 0x000fe20000010002 */
[----:B------:R-:W-:Y:S01]  /*2c30*/  @!P0 HADD2.F32 R39, -RZ, R6.H1_H1 ;  /* 0x30000006ff278230 */ /* 0x000fe20000004100 */
[-C--:B------:R-:W-:Y:S01]  /*2c40*/  @!P0 FFMA.FTZ R72, R4, R43.reuse, -R71 ;  /* 0x0000002b04488223 */ /* 0x080fe20000010847 */
[----:B------:R-:W-:Y:S01]  /*2c50*/  @!P0 HADD2.F32 R4, -RZ, R20.H1_H1 ;  /* 0x30000014ff048230 */ /* 0x000fe20000004100 */
[----:B------:R-:W-:Y:S01]  /*2c60*/  @!P0 FFMA.FTZ R3, R41, R43, R3 ;  /* 0x0000002b29038223 */ /* 0x000fe20000010003 */
[----:B------:R-:W-:Y:S01]  /*2c70*/  @!P0 HADD2.F32 R20, -RZ, R7.H0_H0 ;  /* 0x20000007ff148230 */ /* 0x000fe20000004100 */
[----:B------:R-:W-:Y:S01]  /*2c80*/  @!P0 F2FP.PACK_AB R2, R2, R73 ;  /* 0x000000490202823e */ /* 0x000fe200000000ff */
[----:B------:R-:W-:Y:S02]  /*2c90*/  @!P0 HADD2.F32 R7, -RZ, R6.H0_H0 ;  /* 0x20000006ff078230 */ /* 0x000fe40000004100 */
[----:B------:R-:W-:Y:S01]  /*2ca0*/  @!P0 HADD2.F32 R40, -RZ, R44.H1_H1 ;  /* 0x3000002cff288230 */ /* 0x000fe20000004100 */
[----:B------:R-:W-:Y:S01]  /*2cb0*/  @!P0 F2FP.PACK_AB R3, R3, R72 ;  /* 0x000000480303823e */ /* 0x000fe200000000ff */
[--C-:B------:R-:W-:Y:S01]  /*2cc0*/  @!P0 HADD2.F32 R44, -RZ, R5.reuse.H1_H1 ;  /* 0x30000005ff2c8230 */ /* 0x100fe20000004100 */
[----:B------:R-:W-:Y:S01]  /*2cd0*/  @!P0 MOV R8, R2 ;  /* 0x0000000200088202 */ /* 0x000fe20000000f00 */
[----:B------:R-:W-:Y:S01]  /*2ce0*/  @!P0 HADD2.F32 R6, -RZ, R5.H0_H0 ;  /* 0x20000005ff068230 */ /* 0x000fe20000004100 */
[-C--:B------:R-:W-:Y:S02]  /*2cf0*/  @!P0 FMUL.FTZ R5, R39, R4.reuse ;  /* 0x0000000427058220 */ /* 0x080fe40000410000 */
[C---:B------:R-:W-:Y:S02]  /*2d00*/  @!P0 FMUL.FTZ R4, R7.reuse, R4 ;  /* 0x0000000407048220 */ /* 0x040fe40000410000 */
[----:B------:R-:W-:Y:S02]  /*2d10*/  @!P0 FMUL.FTZ R71, R44, R20 ;  /* 0x000000142c478220 */ /* 0x000fe40000410000 */
[----:B------:R-:W-:Y:S02]  /*2d20*/  @!P0 FFMA.FTZ R7, R7, R40, -R5 ;  /* 0x0000002807078223 */ /* 0x000fe40000010805 */
[C---:B------:R-:W-:Y:S02]  /*2d30*/  @!P0 FMUL.FTZ R5, R6.reuse, R20 ;  /* 0x0000001406058220 */ /* 0x040fe40000410000 */
[----:B------:R-:W-:Y:S02]  /*2d40*/  @!P0 FFMA.FTZ R4, R39, R40, R4 ;  /* 0x0000002827048223 */ /* 0x000fe40000010004 */
[-C--:B------:R-:W-:Y:S02]  /*2d50*/  @!P0 FFMA.FTZ R71, R6, R45.reuse, -R71 ;  /* 0x0000002d06478223 */ /* 0x080fe40000010847 */
[----:B------:R-:W-:Y:S01]  /*2d60*/  @!P0 FFMA.FTZ R5, R44, R45, R5 ;  /* 0x0000002d2c058223 */ /* 0x000fe20000010005 */
[----:B------:R-:W-:Y:S01]  /*2d70*/  @!P0 F2FP.PACK_AB R4, R4, R7 ;  /* 0x000000070404823e */ /* 0x000fe200000000ff */
[----:B------:R-:W-:Y:S03]  /*2d80*/  @!P0 IMAD.MOV.U32 R9, RZ, RZ, R3 ;  /* 0x000000ffff098224 */ /* 0x000fe600078e0003 */
[----:B------:R-:W-:Y:S02]  /*2d90*/  @!P0 F2FP.PACK_AB R5, R5, R71 ;  /* 0x000000470505823e */ /* 0x000fe400000000ff */
[----:B------:R-:W-:Y:S02]  /*2da0*/  @!P0 MOV R10, R4 ;  /* 0x00000004000a8202 */ /* 0x000fe40000000f00 */
[----:B------:R-:W-:Y:S05]  /*2db0*/  @!P0 MOV R11, R5 ;  /* 0x00000005000b8202 */ /* 0x000fea0000000f00 */
[----:B------:R1:W-:Y:S02]  /*2dc0*/  STG.E.128 [R68.64], R8 ;  /* 0x0000000844007986 */ /* 0x0003e4000c101d0a */
.L_x_66:
[----:B------:R-:W-:Y:S05]  /*2dd0*/  BSYNC B0 ;  /* 0x0000000000007941 */ /* 0x000fea0003800000 */
.L_x_65:
[----:B------:R-:W-:Y:S11]  /*2de0*/  ISETP.NE.AND P0, PT, R100, RZ, PT ;  /* 0x000000ff6400720c */ /* 0x000ff60003f05270 */
[----:B------:R-:W-:Y:S02]  /*2df0*/  @!UPT UIADD3 URZ, URZ, URZ, URZ ;  /* 0x0000003f3f3ff290 */ /* 0x000fe4000fffe03f */
[----:B------:R-:W-:-:S05]  /*2e00*/  @!P0 BRA `(.L_x_64) ;  /* 0x0000038000008947 */ /* 0x000fca0003800000 */
[----:B------:R-:W-:Y:S01]  /*2e10*/  IADD3 R2, P0, R67, R130, RZ ;  /* 0x0000008243027210 */ /* 0x000fe20007f1e0ff */
[----:B-1----:R-:W1:Y:S03]  /*2e20*/  LDS.128 R8, [R97+0x3900] ;  /* 0x0039000061087984 */ /* 0x002e660000000c00 */
        /* <DEDUP_REMOVED lines=9> */
[----:B------:R-:W-:Y:S01]  /*2ec0*/  @!P0 SHF.R.U32.HI R12, RZ, 0x10, R13 ;  /* 0x00000010ff0c8819 */ /* 0x000fe2000001160d */
[----:B------:R-:W-:Y:S01]  /*2ed0*/  @!P0 HADD2.F32 R5, -RZ, R5.H0_H0 ;  /* 0x20000005ff058230 */ /* 0x000fe20000004100 */
[----:B------:R-:W-:Y:S01]  /*2ee0*/  @!P0 SHF.R.U32.HI R41, RZ, 0x10, R47 ;  /* 0x00000010ff298819 */ /* 0x000fe2000001162f */
[----:B------:R-:W-:Y:S02]  /*2ef0*/  @!P0 HADD2.F32 R20, -RZ, R20.H0_H0 ;  /* 0x20000014ff148230 */ /* 0x000fe40000004100 */
[----:B------:R-:W-:Y:S02]  /*2f00*/  @!P0 HADD2.F32 R12, -RZ, R12.H0_H0 ;  /* 0x2000000cff0c8230 */ /* 0x000fe40000004100 */
[----:B------:R-:W-:Y:S01]  /*2f10*/  @!P0 HADD2.F32 R41, -RZ, R41.H0_H0 ;  /* 0x20000029ff298230 */ /* 0x000fe20000004100 */
[----:B-1----:R-:W-:Y:S02]  /*2f20*/  @!P0 MOV R3, R8 ;  /* 0x0000000800038202 */ /* 0x002fe40000000f00 */
[----:B------:R-:W-:Y:S03]  /*2f30*/  @!P0 MOV R4, R9 ;  /* 0x0000000900048202 */ /* 0x000fe60000000f00 */
[--C-:B------:R-:W-:Y:S02]  /*2f40*/  @!P0 HADD2.F32 R6, -RZ, R3.reuse.H1_H1 ;  /* 0x30000003ff068230 */ /* 0x100fe40000004100 */
[----:B------:R-:W-:Y:S02]  /*2f50*/  @!P0 HADD2.F32 R3, -RZ, R3.H0_H0 ;  /* 0x20000003ff038230 */ /* 0x000fe40000004100 */
[--C-:B------:R-:W-:Y:S01]  /*2f60*/  @!P0 HADD2.F32 R13, -RZ, R4.reuse.H1_H1 ;  /* 0x30000004ff0d8230 */ /* 0x100fe20000004100 */
[CC--:B------:R-:W-:Y:S01]  /*2f70*/  @!P0 FMUL.FTZ R39, R6.reuse, R2.reuse ;  /* 0x0000000206278220 */ /* 0x0c0fe20000410000 */
[----:B------:R-:W-:Y:S01]  /*2f80*/  @!P0 HADD2.F32 R4, -RZ, R4.H0_H0 ;  /* 0x20000004ff048230 */ /* 0x000fe20000004100 */
[C---:B------:R-:W-:Y:S02]  /*2f90*/  @!P0 FMUL.FTZ R2, R3.reuse, R2 ;  /* 0x0000000203028220 */ /* 0x040fe40000410000 */
[-C--:B------:R-:W-:Y:S02]  /*2fa0*/  @!P0 FFMA.FTZ R47, R3, R7.reuse, -R39 ;  /* 0x00000007032f8223 */ /* 0x080fe40000010827 */
[----:B------:R-:W-:Y:S02]  /*2fb0*/  @!P0 FFMA.FTZ R2, R6, R7, R2 ;  /* 0x0000000706028223 */ /* 0x000fe40000010002 */
[----:B------:R-:W-:Y:S02]  /*2fc0*/  @!P0 IMAD.MOV.U32 R6, RZ, RZ, R10 ;  /* 0x000000ffff068224 */ /* 0x000fe400078e000a */
[C---:B------:R-:W-:Y:S01]  /*2fd0*/  @!P0 FMUL.FTZ R39, R13.reuse, R5 ;  /* 0x000000050d278220 */ /* 0x040fe20000410000 */
[----:B------:R-:W-:Y:S01]  /*2fe0*/  @!P0 F2FP.PACK_AB R2, R2, R47 ;  /* 0x0000002f0202823e */ /* 0x000fe200000000ff */
[C---:B------:R-:W-:Y:S01]  /*2ff0*/  @!P0 FMUL.FTZ R3, R4.reuse, R5 ;  /* 0x0000000504038220 */ /* 0x040fe20000410000 */
[----:B------:R-:W-:Y:S01]  /*3000*/  @!P0 MOV R5, R11 ;  /* 0x0000000b00058202 */ /* 0x000fe20000000f00 */
[-C--:B------:R-:W-:Y:S01]  /*3010*/  @!P0 FFMA.FTZ R46, R4, R20.reuse, -R39 ;  /* 0x00000014042e8223 */ /* 0x080fe20000010827 */
[----:B------:R-:W-:Y:S01]  /*3020*/  @!P0 HADD2.F32 R4, -RZ, R21.H1_H1 ;  /* 0x30000015ff048230 */ /* 0x000fe20000004100 */
[----:B------:R-:W-:Y:S01]  /*3030*/  @!P0 FFMA.FTZ R3, R13, R20, R3 ;  /* 0x000000140d038223 */ /* 0x000fe20000010003 */
[--C-:B------:R-:W-:Y:S01]  /*3040*/  @!P0 HADD2.F32 R21, -RZ, R6.reuse.H1_H1 ;  /* 0x30000006ff158230 */ /* 0x100fe20000004100 */
[----:B------:R-:W-:Y:S01]  /*3050*/  @!P0 MOV R8, R2 ;  /* 0x0000000200088202 */ /* 0x000fe20000000f00 */
[----:B------:R-:W-:Y:S02]  /*3060*/  @!P0 HADD2.F32 R7, -RZ, R6.H0_H0 ;  /* 0x20000006ff078230 */ /* 0x000fe40000004100 */
[----:B------:R-:W-:Y:S01]  /*3070*/  @!P0 HADD2.F32 R39, -RZ, R60.H1_H1 ;  /* 0x3000003cff278230 */ /* 0x000fe20000004100 */
[----:B------:R-:W-:Y:S01]  /*3080*/  @!P0 F2FP.PACK_AB R3, R3, R46 ;  /* 0x0000002e0303823e */ /* 0x000fe200000000ff */
[--C-:B------:R-:W-:Y:S02]  /*3090*/  @!P0 HADD2.F32 R40, -RZ, R5.reuse.H1_H1 ;  /* 0x30000005ff288230 */ /* 0x100fe40000004100 */
[----:B------:R-:W-:Y:S01]  /*30a0*/  @!P0 HADD2.F32 R6, -RZ, R5.H0_H0 ;  /* 0x20000005ff068230 */ /* 0x000fe20000004100 */
[-C--:B------:R-:W-:Y:S02]  /*30b0*/  @!P0 FMUL.FTZ R5, R21, R4.reuse ;  /* 0x0000000415058220 */ /* 0x080fe40000410000 */
[C---:B------:R-:W-:Y:S02]  /*30c0*/  @!P0 FMUL.FTZ R4, R7.reuse, R4 ;  /* 0x0000000407048220 */ /* 0x040fe40000410000 */
[-C--:B------:R-:W-:Y:S02]  /*30d0*/  @!P0 FMUL.FTZ R43, R40, R12.reuse ;  /* 0x0000000c282b8220 */ /* 0x080fe40000410000 */
[-C--:B------:R-:W-:Y:S02]  /*30e0*/  @!P0 FFMA.FTZ R7, R7, R39.reuse, -R5 ;  /* 0x0000002707078223 */ /* 0x080fe40000010805 */
        /* <DEDUP_REMOVED lines=10> */
.L_x_64:
[----:B------:R-:W-:Y:S05]  /*3190*/  BSYNC B1 ;  /* 0x0000000000017941 */ /* 0x000fea0003800000 */
.L_x_63:
[----:B------:R-:W-:Y:S01]  /*31a0*/  BSSY B1, `(.L_x_67) ;  /* 0x000007a000017945 */ /* 0x000fe20003800000 */
[----:B------:R-:W-:-:S05]  /*31b0*/  @P4 BRA `(.L_x_68) ;  /* 0x0000078000004947 */ /* 0x000fca0003800000 */
[----:B-1----:R-:W-:Y:S01]  /*31c0*/  IADD3 R44, P1, P0, R138, R86, R32 ;  /* 0x000000568a2c7210 */ /* 0x002fe2000783e020 */
[----:B------:R-:W-:Y:S03]  /*31d0*/  BSSY B0, `(.L_x_69) ;  /* 0x000003c000007945 */ /* 0x000fe60003800000 */
[----:B------:R-:W-:Y:S02]  /*31e0*/  IADD3.X R46, R144, R91, R33, P1, P0 ;  /* 0x0000005b902e7210 */ /* 0x000fe40000fe0421 */
[----:B------:R-:W-:Y:S11]  /*31f0*/  ISETP.NE.AND P0, PT, R99, RZ, PT ;  /* 0x000000ff6300720c */ /* 0x000ff60003f05270 */
[----:B------:R-:W-:Y:S02]  /*3200*/  @!UPT UIADD3 URZ, URZ, URZ, URZ ;  /* 0x0000003f3f3ff290 */ /* 0x000fe4000fffe03f */
[----:B------:R-:W-:-:S05]  /*3210*/  @!P0 BRA `(.L_x_70) ;  /* 0x0000037000008947 */ /* 0x000fca0003800000 */
[----:B------:R-:W-:Y:S01]  /*3220*/  ISETP.GE.AND P0, PT, R34, c[0x0][0x27c], PT ;  /* 0x00009f0022007a0c */ /* 0x000fe20003f06270 */
[----:B------:R-:W1:Y:S01]  /*3230*/  LDS.128 R8, [R98+0x4900] ;  /* 0x0049000062087984 */ /* 0x000e620000000c00 */
[----:B------:R-:W-:Y:S11]  /*3240*/  IADD3 R39, P1, R44, R94, RZ ;  /* 0x0000005e2c277210 */ /* 0x000ff60007f3e0ff */
[--C-:B------:R-:W-:Y:S01]  /*3250*/  @!P0 SHF.R.U64 R6, R14, 0x10, R15.reuse ;  /* 0x000000100e068819 */ /* 0x100fe2000000120f */
[----:B------:R-:W-:Y:S01]  /*3260*/  @!P0 HADD2.F32 R2, -RZ, R28.H0_H0 ;  /* 0x2000001cff028230 */ /* 0x000fe20000004100 */
[----:B------:R-:W-:Y:S01]  /*3270*/  @!P0 SHF.R.U32.HI R12, RZ, 0x10, R15 ;  /* 0x00000010ff0c8819 */ /* 0x000fe2000001160f */
[----:B------:R-:W-:Y:S01]  /*3280*/  @!P0 HADD2.F32 R13, -RZ, R61.H0_H0 ;  /* 0x2000003dff0d8230 */ /* 0x000fe20000004100 */
[--C-:B------:R-:W-:Y:S01]  /*3290*/  @!P0 SHF.R.U64 R15, R48, 0x10, R49.reuse ;  /* 0x00000010300f8819 */ /* 0x100fe20000001231 */
[----:B------:R-:W-:Y:S01]  /*32a0*/  @!P0 HADD2.F32 R6, -RZ, R6.H0_H0 ;  /* 0x20000006ff068230 */ /* 0x000fe20000004100 */
[----:B------:R-:W-:Y:S01]  /*32b0*/  @!P0 SHF.R.U32.HI R48, RZ, 0x10, R49 ;  /* 0x00000010ff308819 */ /* 0x000fe20000011631 */
[----:B------:R-:W-:Y:S02]  /*32c0*/  @!P0 HADD2.F32 R12, -RZ, R12.H0_H0 ;  /* 0x2000000cff0c8230 */ /* 0x000fe40000004100 */
[----:B------:R-:W-:Y:S01]  /*32d0*/  @!P0 HADD2.F32 R15, -RZ, R15.H0_H0 ;  /* 0x2000000fff0f8230 */ /* 0x000fe20000004100 */
[----:B-1----:R-:W-:Y:S02]  /*32e0*/  @!P0 MOV R4, R8 ;  /* 0x0000000800048202 */ /* 0x002fe40000000f00 */
[----:B------:R-:W-:Y:S03]  /*32f0*/  @!P0 MOV R3, R9 ;  /* 0x0000000900038202 */ /* 0x000fe60000000f00 */
[--C-:B------:R-:W-:Y:S02]  /*3300*/  @!P0 HADD2.F32 R7, -RZ, R4.reuse.H1_H1 ;  /* 0x30000004ff078230 */ /* 0x100fe40000004100 */
[----:B------:R-:W-:Y:S02]  /*3310*/  @!P0 HADD2.F32 R5, -RZ, R4.H0_H0 ;  /* 0x20000004ff058230 */ /* 0x000fe40000004100 */
[--C-:B------:R-:W-:Y:S02]  /*3320*/  @!P0 HADD2.F32 R14, -RZ, R3.reuse.H1_H1 ;  /* 0x30000003ff0e8230 */ /* 0x100fe40000004100 */
[----:B------:R-:W-:Y:S01]  /*3330*/  @!P0 HADD2.F32 R4, -RZ, R3.H0_H0 ;  /* 0x20000003ff048230 */ /* 0x000fe20000004100 */
[----:B------:R-:W-:Y:S02]  /*3340*/  @!P0 FMUL.FTZ R3, R7, R2 ;  /* 0x0000000207038220 */ /* 0x000fe40000410000 */
[-C--:B------:R-:W-:Y:S02]  /*3350*/  @!P0 FMUL.FTZ R20, R14, R6.reuse ;  /* 0x000000060e148220 */ /* 0x080fe40000410000 */
[CC--:B------:R-:W-:Y:S02]  /*3360*/  @!P0 FFMA.FTZ R45, R5.reuse, R13.reuse, -R3 ;  /* 0x0000000d052d8223 */ /* 0x0c0fe40000010803 */
[C---:B------:R-:W-:Y:S01]  /*3370*/  @!P0 FMUL.FTZ R3, R4.reuse, R6 ;  /* 0x0000000604038220 */ /* 0x040fe20000410000 */
[----:B------:R-:W-:Y:S01]  /*3380*/  @!P0 MOV R6, R10 ;  /* 0x0000000a00068202 */ /* 0x000fe20000000f00 */
[----:B------:R-:W-:Y:S02]  /*3390*/  @!P0 FMUL.FTZ R2, R5, R2 ;  /* 0x0000000205028220 */ /* 0x000fe40000410000 */
[----:B------:R-:W-:Y:S02]  /*33a0*/  @!P0 IMAD.MOV.U32 R5, RZ, RZ, R11 ;  /* 0x000000ffff058224 */ /* 0x000fe400078e000b */
[----:B------:R-:W-:Y:S01]  /*33b0*/  @!P0 FFMA.FTZ R2, R7, R13, R2 ;  /* 0x0000000d07028223 */ /* 0x000fe20000010002 */
[----:B------:R-:W-:Y:S01]  /*33c0*/  @!P0 HADD2.F32 R13, -RZ, R6.H1_H1 ;  /* 0x30000006ff0d8230 */ /* 0x000fe20000004100 */
[-C--:B------:R-:W-:Y:S01]  /*33d0*/  @!P0 FFMA.FTZ R43, R4, R15.reuse, -R20 ;  /* 0x0000000f042b8223 */ /* 0x080fe20000010814 */
[----:B------:R-:W-:Y:S01]  /*33e0*/  @!P0 HADD2.F32 R4, -RZ, R28.H1_H1 ;  /* 0x3000001cff048230 */ /* 0x000fe20000004100 */
[----:B------:R-:W-:Y:S01]  /*33f0*/  @!P0 FFMA.FTZ R3, R14, R15, R3 ;  /* 0x0000000f0e038223 */ /* 0x000fe20000010003 */
[----:B------:R-:W-:Y:S01]  /*3400*/  @!P0 F2FP.PACK_AB R2, R2, R45 ;  /* 0x0000002d0202823e */ /* 0x000fe200000000ff */
[----:B------:R-:W-:Y:S02]  /*3410*/  @!P0 HADD2.F32 R7, -RZ, R6.H0_H0 ;  /* 0x20000006ff078230 */ /* 0x000fe40000004100 */
[----:B------:R-:W-:Y:S01]  /*3420*/  @!P0 HADD2.F32 R6, -RZ, R5.H0_H0 ;  /* 0x20000005ff068230 */ /* 0x000fe20000004100 */
[----:B------:R-:W-:Y:S01]  /*3430*/  @!P0 F2FP.PACK_AB R3, R3, R43 ;  /* 0x0000002b0303823e */ /* 0x000fe200000000ff */
[----:B------:R-:W-:Y:S01]  /*3440*/  @!P0 HADD2.F32 R20, -RZ, R61.H1_H1 ;  /* 0x3000003dff148230 */ /* 0x000fe20000004100 */
[----:B------:R-:W-:Y:S01]  /*3450*/  @!P0 MOV R8, R2 ;  /* 0x0000000200088202 */ /* 0x000fe20000000f00 */
[----:B------:R-:W-:Y:S01]  /*3460*/  @!P0 HADD2.F32 R21, -RZ, R5.H1_H1 ;  /* 0x30000005ff158230 */ /* 0x000fe20000004100 */
[-C--:B------:R-:W-:Y:S01]  /*3470*/  @!P0 FMUL.FTZ R5, R13, R4.reuse ;  /* 0x000000040d058220 */ /* 0x080fe20000410000 */
[----:B------:R-:W-:Y:S01]  /*3480*/  @!P0 HADD2.F32 R28, -RZ, R48.H0_H0 ;  /* 0x20000030ff1c8230 */ /* 0x000fe20000004100 */
[----:B------:R-:W-:Y:S02]  /*3490*/  @!P0 FMUL.FTZ R4, R7, R4 ;  /* 0x0000000407048220 */ /* 0x000fe40000410000 */
[----:B------:R-:W-:Y:S02]  /*34a0*/  @!P0 FMUL.FTZ R40, R21, R12 ;  /* 0x0000000c15288220 */ /* 0x000fe40000410000 */
[----:B------:R-:W-:Y:S01]  /*34b0*/  @!P0 FFMA.FTZ R41, R7, R20, -R5 ;  /* 0x0000001407298223 */ /* 0x000fe20000010805 */
[----:B------:R-:W-:Y:S01]  /*34c0*/  IADD3.X R7, R46, R96, RZ, P1, !PT ;  /* 0x000000602e077210 */ /* 0x000fe20000ffe4ff */
[C---:B------:R-:W-:Y:S02]  /*34d0*/  @!P0 FMUL.FTZ R5, R6.reuse, R12 ;  /* 0x0000000c06058220 */ /* 0x040fe40000410000 */
[----:B------:R-:W-:Y:S02]  /*34e0*/  @!P0 FFMA.FTZ R4, R13, R20, R4 ;  /* 0x000000140d048223 */ /* 0x000fe40000010004 */
[-C--:B------:R-:W-:Y:S01]  /*34f0*/  @!P0 FFMA.FTZ R40, R6, R28.reuse, -R40 ;  /* 0x0000001c06288223 */ /* 0x080fe20000010828 */
[----:B------:R-:W-:Y:S01]  /*3500*/  LEA R6, P1, R39, c[0x0][0x1c8], 0x1 ;  /* 0x0000720027067a11 */ /* 0x000fe200078208ff */
[----:B------:R-:W-:Y:S01]  /*3510*/  @!P0 FFMA.FTZ R5, R21, R28, R5 ;  /* 0x0000001c15058223 */ /* 0x000fe20000010005 */
[----:B------:R-:W-:Y:S01]  /*3520*/  @!P0 F2FP.PACK_AB R4, R4, R41 ;  /* 0x000000290404823e */ /* 0x000fe200000000ff */
[----:B------:R-:W-:Y:S01]  /*3530*/  @!P0 IMAD.MOV.U32 R9, RZ, RZ, R3 ;  /* 0x000000ffff098224 */ /* 0x000fe200078e0003 */
[----:B------:R-:W-:Y:S02]  /*3540*/  LEA.HI.X R7, R39, c[0x0][0x1cc], R7, 0x1, P1 ;  /* 0x0000730027077a11 */ /* 0x000fe400008f0c07 */
[----:B------:R-:W-:Y:S02]  /*3550*/  @!P0 F2FP.PACK_AB R5, R5, R40 ;  /* 0x000000280505823e */ /* 0x000fe400000000ff */
[----:B------:R-:W-:Y:S02]  /*3560*/  @!P0 MOV R10, R4 ;  /* 0x00000004000a8202 */ /* 0x000fe40000000f00 */
[----:B------:R-:W-:Y:S05]  /*3570*/  @!P0 MOV R11, R5 ;  /* 0x00000005000b8202 */ /* 0x000fea0000000f00 */
[----:B------:R1:W-:Y:S02]  /*3580*/  STG.E.128 [R6.64], R8 ;  /* 0x0000000806007986 */ /* 0x0003e4000c101d0a */
.L_x_70:
[----:B------:R-:W-:Y:S05]  /*3590*/  BSYNC B0 ;  /* 0x0000000000007941 */ /* 0x000fea0003800000 */
.L_x_69:
[----:B------:R-:W-:Y:S11]  /*35a0*/  ISETP.NE.AND P0, PT, R100, RZ, PT ;  /* 0x000000ff6400720c */ /* 0x000ff60003f05270 */
[----:B------:R-:W-:Y:S02]  /*35b0*/  @!UPT UIADD3 URZ, URZ, URZ, URZ ;  /* 0x0000003f3f3ff290 */ /* 0x000fe4000fffe03f */
[----:B------:R-:W-:-:S05]  /*35c0*/  @!P0 BRA `(.L_x_68) ;  /* 0x0000037000008947 */ /* 0x000fca0003800000 */
[----:B------:R-:W-:Y:S01]  /*35d0*/  ISETP.GE.AND P0, PT, R36, c[0x0][0x27c], PT ;  /* 0x00009f0024007a0c */ /* 0x000fe20003f06270 */
[----:B-1----:R-:W1:Y:S01]  /*35e0*/  LDS.128 R8, [R97+0x4900] ;  /* 0x0049000061087984 */ /* 0x002e620000000c00 */
[----:B------:R-:W-:Y:S11]  /*35f0*/  IADD3 R21, P1, R44, R130, RZ ;  /* 0x000000822c157210 */ /* 0x000ff60007f3e0ff */
        /* <DEDUP_REMOVED lines=24> */
[--C-:B------:R-:W-:Y:S01]  /*3780*/  @!P0 HADD2.F32 R13, -RZ, R6.reuse.H1_H1 ;  /* 0x30000006ff0d8230 */ /* 0x100fe20000004100 */
[-C--:B------:R-:W-:Y:S01]  /*3790*/  @!P0 FFMA.FTZ R39, R4, R15.reuse, -R16 ;  /* 0x0000000f04278223 */ /* 0x080fe20000010810 */
[----:B------:R-:W-:Y:S01]  /*37a0*/  @!P0 HADD2.F32 R4, -RZ, R29.H1_H1 ;  /* 0x3000001dff048230 */ /* 0x000fe20000004100 */
[----:B------:R-:W-:Y:S01]  /*37b0*/  @!P0 FFMA.FTZ R3, R14, R15, R3 ;  /* 0x0000000f0e038223 */ /* 0x000fe20000010003 */
[----:B------:R-:W-:Y:S01]  /*37c0*/  @!P0 F2FP.PACK_AB R2, R2, R40 ;  /* 0x000000280202823e */ /* 0x000fe200000000ff */
[----:B------:R-:W-:Y:S02]  /*37d0*/  @!P0 HADD2.F32 R7, -RZ, R6.H0_H0 ;  /* 0x20000006ff078230 */ /* 0x000fe40000004100 */
[--C-:B------:R-:W-:Y:S01]  /*37e0*/  @!P0 HADD2.F32 R6, -RZ, R5.reuse.H0_H0 ;  /* 0x20000005ff068230 */ /* 0x100fe20000004100 */
[----:B------:R-:W-:Y:S01]  /*37f0*/  @!P0 F2FP.PACK_AB R3, R3, R39 ;  /* 0x000000270303823e */ /* 0x000fe200000000ff */
[----:B------:R-:W-:Y:S01]  /*3800*/  @!P0 HADD2.F32 R16, -RZ, R62.H1_H1 ;  /* 0x3000003eff108230 */ /* 0x000fe20000004100 */
[----:B------:R-:W-:Y:S01]  /*3810*/  @!P0 MOV R8, R2 ;  /* 0x0000000200088202 */ /* 0x000fe20000000f00 */
[----:B------:R-:W-:Y:S01]  /*3820*/  @!P0 HADD2.F32 R17, -RZ, R5.H1_H1 ;  /* 0x30000005ff118230 */ /* 0x000fe20000004100 */
[-C--:B------:R-:W-:Y:S02]  /*3830*/  @!P0 FMUL.FTZ R5, R13, R4.reuse ;  /* 0x000000040d058220 */ /* 0x080fe40000410000 */
        /* <DEDUP_REMOVED lines=16> */
.L_x_68:
[----:B------:R-:W-:Y:S05]  /*3940*/  BSYNC B1 ;  /* 0x0000000000017941 */ /* 0x000fea0003800000 */
.L_x_67:
[----:B------:R-:W-:Y:S01]  /*3950*/  BSSY B1, `(.L_x_71) ;  /* 0x000007a000017945 */ /* 0x000fe20003800000 */
[----:B------:R-:W-:-:S05]  /*3960*/  @P2 BRA `(.L_x_72) ;  /* 0x0000078000002947 */ /* 0x000fca0003800000 */
[----:B------:R-:W-:Y:S01]  /*3970*/  ISETP.NE.AND P0, PT, R99, RZ, PT ;  /* 0x000000ff6300720c */ /* 0x000fe20003f05270 */
[----:B------:R-:W-:Y:S01]  /*3980*/  BSSY B0, `(.L_x_73) ;  /* 0x000003c000007945 */ /* 0x000fe20003800000 */
[----:B------:R-:W-:Y:S04]  /*3990*/  IADD3 R39, P2, P1, R147, R86, R32 ;  /* 0x0000005693277210 */ /* 0x000fe8000795e020 */
[----:B------:R-:W-:Y:S07]  /*39a0*/  IADD3.X R40, R143, R91, R33, P2, P1 ;  /* 0x0000005b8f287210 */ /* 0x000fee00017e2421 */
[----:B------:R-:W-:-:S05]  /*39b0*/  @!P0 BRA `(.L_x_74) ;  /* 0x0000038000008947 */ /* 0x000fca0003800000 */
[----:B------:R-:W-:Y:S01]  /*39c0*/  ISETP.GE.AND P0, PT, R34, c[0x0][0x27c], PT ;  /* 0x00009f0022007a0c */ /* 0x000fe20003f06270 */
[----:B-1----:R-:W1:Y:S11]  /*39d0*/  LDS.128 R8, [R98+0x5900] ;  /* 0x0059000062087984 */ /* 0x002e760000000c00 */
[----:B------:R-:W-:Y:S01]  /*39e0*/  @!UPT UIADD3 URZ, URZ, URZ, URZ ;  /* 0x0000003f3f3ff290 */ /* 0x000fe2000fffe03f */
[----:B------:R-:W-:Y:S01]  /*39f0*/  @!P0 SHF.R.U64 R6, R18, 0x10, R19 ;  /* 0x0000001012068819 */ /* 0x000fe20000001213 */
[----:B------:R-:W-:Y:S01]  /*3a00*/  @!P0 HADD2.F32 R2, -RZ, R30.H0_H0 ;  /* 0x2000001eff028230 */ /* 0x000fe20000004100 */
[----:B------:R-:W-:Y:S01]  /*3a10*/  @!P0 SHF.R.U64 R15, R52, 0x10, R53 ;  /* 0x00000010340f8819 */ /* 0x000fe20000001235 */
[----:B------:R-:W-:Y:S01]  /*3a20*/  @!P0 HADD2.F32 R13, -RZ, R63.H0_H0 ;  /* 0x2000003fff0d8230 */ /* 0x000fe20000004100 */
[----:B------:R-:W-:Y:S01]  /*3a30*/  @!P0 SHF.R.U32.HI R12, RZ, 0x10, R19 ;  /* 0x00000010ff0c8819 */ /* 0x000fe20000011613 */
[----:B------:R-:W-:Y:S01]  /*3a40*/  @!P0 HADD2.F32 R6, -RZ, R6.H0_H0 ;  /* 0x20000006ff068230 */ /* 0x000fe20000004100 */
[----:B------:R-:W-:Y:S01]  /*3a50*/  @!P0 SHF.R.U32.HI R18, RZ, 0x10, R53 ;  /* 0x00000010ff128819 */ /* 0x000fe20000011635 */
[----:B------:R-:W-:Y:S01]  /*3a60*/  @!P0 HADD2.F32 R15, -RZ, R15.H0_H0 ;  /* 0x2000000fff0f8230 */ /* 0x000fe20000004100 */
[----:B------:R-:W-:Y:S01]  /*3a70*/  IADD3 R19, P1, R39, R94, RZ ;  /* 0x0000005e27137210 */ /* 0x000fe20007f3e0ff */
        /* <DEDUP_REMOVED lines=44> */
.L_x_74:
[----:B------:R-:W-:Y:S05]  /*3d40*/  BSYNC B0 ;  /* 0x0000000000007941 */ /* 0x000fea0003800000 */
.L_x_73:
        /* <DEDUP_REMOVED lines=58> */
.L_x_72:
[----:B------:R-:W-:Y:S05]  /*40f0*/  BSYNC B1 ;  /* 0x0000000000017941 */ /* 0x000fea0003800000 */
.L_x_71:
[----:B------:R-:W-:-:S05]  /*4100*/  @P5 BRA `(.L_x_75) ;  /* 0x0000305000005947 */ /* 0x000fca0003800000 */
[----:B------:R-:W-:Y:S01]  /*4110*/  ISETP.NE.AND P0, PT, R99, RZ, PT ;  /* 0x000000ff6300720c */ /* 0x000fe20003f05270 */
[----:B------:R-:W-:Y:S01]  /*4120*/  BSSY B0, `(.L_x_76) ;  /* 0x000003b000007945 */ /* 0x000fe20003800000 */
[----:B------:R-:W-:Y:S04]  /*4130*/  IADD3 R28, P2, P1, R160, R86, R32 ;  /* 0x00000056a01c7210 */ /* 0x000fe8000795e020 */
[----:B------:R-:W-:Y:S07]  /*4140*/  IADD3.X R29, R157, R91, R33, P2, P1 ;  /* 0x0000005b9d1d7210 */ /* 0x000fee00017e2421 */
        /* <DEDUP_REMOVED lines=56> */
.L_x_77:
[----:B------:R-:W-:Y:S05]  /*44d0*/  BSYNC B0 ;  /* 0x0000000000007941 */ /* 0x000fea0003800000 */
.L_x_76:
        /* <DEDUP_REMOVED lines=57> */
[----:B------:R1:W-:Y:S01]  /*4870*/  STG.E.128 [R6.64], R8 ;  /* 0x0000000806007986 */ /* 0x0003e2000c101d0a */
[----:B------:R-:W-:-:S05]  /*4880*/  BRA `(.L_x_75) ;  /* 0x000028d000007947 */ /* 0x000fca0003800000 */
.L_x_54:
[-C--:B------:R-:W-:Y:S01]  /*4890*/  ISETP.GE.AND P0, PT, R171, R78.reuse, PT ;  /* 0x0000004eab00720c */ /* 0x080fe20003f06270 */
[----:B------:R-:W-:Y:S01]  /*48a0*/  CS2R R62, SRZ ;  /* 0x00000000003e7805 */ /* 0x000fe2000001ff00 */
[----:B------:R-:W-:Y:S01]  /*48b0*/  ISETP.NE.AND P4, PT, R99, RZ, PT ;  /* 0x000000ff6300720c */ /* 0x000fe20003f85270 */
[----:B------:R-:W-:Y:S01]  /*48c0*/  CS2R R60, SRZ ;  /* 0x00000000003c7805 */ /* 0x000fe2000001ff00 */
[----:B------:R-:W-:Y:S01]  /*48d0*/  ISETP.GE.OR P2, PT, R32, c[0x0][0x27c], P0 ;  /* 0x00009f0020007a0c */ /* 0x000fe20000746670 */
[----:B------:R-:W-:Y:S01]  /*48e0*/  CS2R R22, SRZ ;  /* 0x0000000000167805 */ /* 0x000fe2000001ff00 */
[----:B------:R-:W-:Y:S01]  /*48f0*/  ISETP.GE.AND P0, PT, R170, R78, PT ;  /* 0x0000004eaa00720c */ /* 0x000fe20003f06270 */
[----:B------:R-:W-:Y:S01]  /*4900*/  CS2R R20, SRZ ;  /* 0x0000000000147805 */ /* 0x000fe2000001ff00 */
[----:B------:R-:W-:Y:S01]  /*4910*/  CS2R R66, SRZ ;  /* 0x0000000000427805 */ /* 0x000fe2000001ff00 */
[----:B------:R-:W-:Y:S01]  /*4920*/  CS2R R64, SRZ ;  /* 0x0000000000407805 */ /* 0x000fe2000001ff00 */
[----:B------:R-:W-:Y:S01]  /*4930*/  ISETP.GE.OR P3, PT, R32, c[0x0][0x27c], P0 ;  /* 0x00009f0020007a0c */ /* 0x000fe20000766670 */
[----:B------:R-:W-:Y:S01]  /*4940*/  CS2R R26, SRZ ;  /* 0x00000000001a7805 */ /* 0x000fe2000001ff00 */
[----:B------:R-:W-:Y:S01]  /*4950*/  CS2R R24, SRZ ;  /* 0x0000000000187805 */ /* 0x000fe2000001ff00 */
[----:B------:R-:W-:Y:S01]  /*4960*/  CS2R R70, SRZ ;  /* 0x0000000000467805 */ /* 0x000fe2000001ff00 */
[----:B------:R-:W-:Y:S01]  /*4970*/  CS2R R68, SRZ ;  /* 0x0000000000447805 */ /* 0x000fe2000001ff00 */
[----:B------:R-:W-:Y:S01]  /*4980*/  CS2R R30, SRZ ;  /* 0x00000000001e7805 */ /* 0x000fe2000001ff00 */
[----:B------:R-:W-:Y:S01]  /*4990*/  CS2R R28, SRZ ;  /* 0x00000000001c7805 */ /* 0x000fe2000001ff00 */
[----:B------:R-:W-:Y:S01]  /*49a0*/  @!P2 IADD3 R3, P1, P0, R112, R10, R214 ;  /* 0x0000000a7003a210 */ /* 0x000fe2000783e0d6 */
[----:B------:R-:W-:Y:S01]  /*49b0*/  CS2R R46, SRZ ;  /* 0x00000000002e7805 */ /* 0x000fe2000001ff00 */
[----:B------:R-:W-:Y:S01]  /*49c0*/  CS2R R44, SRZ ;  /* 0x00000000002c7805 */ /* 0x000fe2000001ff00 */
[----:B------:R-:W-:Y:S01]  /*49d0*/  BSSY B0, `(.L_x_78) ;  /* 0x00000cb000007945 */ /* 0x000fe20003800000 */
[----:B------:R-:W-:Y:S02]  /*49e0*/  @!P2 IADD3.X R4, R128, R38, R186, P1, P0 ;  /* 0x000000268004a210 */ /* 0x000fe40000fe04ba */
[----:B------:R-:W-:Y:S04]  /*49f0*/  @!P2 IADD3 R5, P1, P0, R110, R8, R211 ;  /* 0x000000086e05a210 */ /* 0x000fe8000783e0d3 */
[----:B------:R-:W-:Y:S02]  /*4a00*/  @!P2 IADD3.X R9, R125, R37, R187, P1, P0 ;  /* 0x000000257d09a210 */ /* 0x000fe40000fe04bb */
[----:B------:R-:W-:Y:S04]  /*4a10*/  @!P3 IADD3 R6, P1, P0, R112, R212, R10 ;  /* 0x000000d47006b210 */ /* 0x000fe8000783e00a */
[----:B------:R-:W-:Y:S02]  /*4a20*/  @!P3 IADD3.X R11, R128, R173, R38, P1, P0 ;  /* 0x000000ad800bb210 */ /* 0x000fe40000fe0426 */
[C---:B------:R-:W-:Y:S04]  /*4a30*/  @!P2 LEA R2, P0, R3.reuse, c[0x0][0x270], 0x1 ;  /* 0x00009c000302aa11 */ /* 0x040fe800078008ff */
[----:B------:R-:W-:Y:S02]  /*4a40*/  @!P2 LEA.HI.X R3, R3, c[0x0][0x274], R4, 0x1, P0 ;  /* 0x00009d000303aa11 */ /* 0x000fe400000f0c04 */
[----:B------:R-:W-:Y:S03]  /*4a50*/  @!P3 IADD3 R7, P1, P0, R110, R213, R8 ;  /* 0x000000d56e07b210 */ /* 0x000fe6000783e008 */
[----:B------:R1:W2:Y:S01]  /*4a60*/  @!P2 LDG.E.128 R60, [R2.64] ;  /* 0x0000000a023ca981 */ /* 0x0002a2000c1e1d00 */
[----:B------:R-:W-:Y:S02]  /*4a70*/  @!P3 IADD3.X R12, R125, R185, R37, P1, P0 ;  /* 0x000000b97d0cb210 */ /* 0x000fe40000fe0425 */
[----:B------:R-:W-:Y:S02]  /*4a80*/  ISETP.GE.AND P0, PT, R169, R78, PT ;  /* 0x0000004ea900720c */ /* 0x000fe40003f06270 */
[C---:B------:R-:W-:Y:S04]  /*4a90*/  @!P2 LEA R4, P1, R5.reuse, c[0x0][0x288], 0x1 ;  /* 0x0000a2000504aa11 */ /* 0x040fe800078208ff */
[----:B------:R-:W-:Y:S02]  /*4aa0*/  @!P2 LEA.HI.X R5, R5, c[0x0][0x28c], R9, 0x1, P1 ;  /* 0x0000a3000505aa11 */ /* 0x000fe400008f0c09 */
[----:B------:R-:W-:Y:S03]  /*4ab0*/  ISETP.GE.OR P1, PT, R32, c[0x0][0x27c], P0 ;  /* 0x00009f0020007a0c */ /* 0x000fe60000726670 */
[----:B------:R3:W4:Y:S01]  /*4ac0*/  @!P2 LDG.E.128 R20, [R4.64] ;  /* 0x0000000a0414a981 */ /* 0x000722000c1e1d00 */
[C---:B-1----:R-:W-:Y:S04]  /*4ad0*/  @!P3 LEA R2, P0, R6.reuse, c[0x0][0x270], 0x1 ;  /* 0x00009c000602ba11 */ /* 0x042fe800078008ff */
[----:B------:R-:W-:Y:S02]  /*4ae0*/  @!P3 LEA.HI.X R3, R6, c[0x0][0x274], R11, 0x1, P0 ;  /* 0x00009d000603ba11 */ /* 0x000fe400000f0c0b */
[C---:B------:R-:W-:Y:S03]  /*4af0*/  @!P3 LEA R6, P0, R7.reuse, c[0x0][0x288], 0x1 ;  /* 0x0000a2000706ba11 */ /* 0x040fe600078008ff */
[----:B------:R1:W4:Y:S01]  /*4b00*/  @!P3 LDG.E.128 R64, [R2.64] ;  /* 0x0000000a0240b981 */ /* 0x000322000c1e1d00 */
[----:B------:R-:W-:Y:S02]  /*4b10*/  @!P3 LEA.HI.X R7, R7, c[0x0][0x28c], R12, 0x1, P0 ;  /* 0x0000a3000707ba11 */ /* 0x000fe400000f0c0c */
[----:B---3--:R-:W-:Y:S05]  /*4b20*/  @!P1 IADD3 R4, P2, P0, R112, R208, R10 ;  /* 0x000000d070049210 */ /* 0x008fea000785e00a */
[----:B------:R3:W4:Y:S01]  /*4b30*/  @!P3 LDG.E.128 R24, [R6.64] ;  /* 0x0000000a0618b981 */ /* 0x000722000c1e1d00 */
[----:B-1----:R-:W-:Y:S02]  /*4b40*/  @!P1 IADD3.X R3, R128, R133, R38, P2, P0 ;  /* 0x0000008580039210 */ /* 0x002fe400017e0426 */
[----:B------:R-:W-:Y:S02]  /*4b50*/  @!P1 LEA R2, P0, R4, c[0x0][0x270], 0x1 ;  /* 0x00009c0004029a11 */ /* 0x000fe400078008ff */
[----:B------:R-:W-:Y:S02]  /*4b60*/  @!P1 IADD3 R5, P3, P2, R110, R206, R8 ;  /* 0x000000ce6e059210 */ /* 0x000fe40007a7e008 */
[----:B------:R-:W-:Y:S02]  /*4b70*/  @!P1 LEA.HI.X R3, R4, c[0x0][0x274], R3, 0x1, P0 ;  /* 0x00009d0004039a11 */ /* 0x000fe400000f0c03 */
[----:B---3--:R-:W-:Y:S02]  /*4b80*/  @!P1 IADD3.X R6, R125, R132, R37, P3, P2 ;  /* 0x000000847d069210 */ /* 0x008fe40001fe4425 */
[C---:B------:R-:W-:Y:S01]  /*4b90*/  @!P1 LEA R4, P2, R5.reuse, c[0x0][0x288], 0x1 ;  /* 0x0000a20005049a11 */ /* 0x040fe200078408ff */
[----:B------:R1:W3:Y:S01]  /*4ba0*/  @!P1 LDG.E.128 R68, [R2.64] ;  /* 0x0000000a02449981 */ /* 0x0002e2000c1e1d00 */
[----:B------:R-:W-:Y:S02]  /*4bb0*/  ISETP.GE.AND P0, PT, R102, R78, PT ;  /* 0x0000004e6600720c */ /* 0x000fe40003f06270 */
[----:B------:R-:W-:Y:S02]  /*4bc0*/  @!P1 LEA.HI.X R5, R5, c[0x0][0x28c], R6, 0x1, P2 ;  /* 0x0000a30005059a11 */ /* 0x000fe400010f0c06 */
[----:B------:R-:W-:Y:S01]  /*4bd0*/  ISETP.GE.OR P0, PT, R32, c[0x0][0x27c], P0 ;  /* 0x00009f0020007a0c */ /* 0x000fe20000706670 */
[----:B------:R-:W-:Y:S02]  /*4be0*/  CS2R R6, SRZ ;  /* 0x0000000000067805 */ /* 0x000fe4000001ff00 */
[----:B------:R1:W3:Y:S10]  /*4bf0*/  @!P1 LDG.E.128 R28, [R4.64] ;  /* 0x0000000a041c9981 */ /* 0x0002f4000c1e1d00 */
[----:B------:R-:W-:Y:S05]  /*4c00*/  @!P0 IADD3 R10, P3, R112, R10, RZ ;  /* 0x0000000a700a8210 */ /* 0x000fea0007f7e0ff */
[----:B------:R-:W-:Y:S01]  /*4c10*/  @!P0 IMAD.X R38, R38, 0x1, R128, P3 ;  /* 0x0000000126268824 */ /* 0x000fe200018e0680 */
[----:B-1----:R-:W-:Y:S04]  /*4c20*/  @!P0 IADD3 R3, P2, R110, R8, RZ ;  /* 0x000000086e038210 */ /* 0x002fe80007f5e0ff */
[----:B------:R-:W-:Y:S01]  /*4c30*/  @!P0 LEA R2, P1, R3, c[0x0][0x288], 0x1 ;  /* 0x0000a20003028a11 */ /* 0x000fe200078208ff */
[----:B------:R-:W-:Y:S01]  /*4c40*/  @!P0 IMAD.X R37, R37, 0x1, R125, P2 ;  /* 0x0000000125258824 */ /* 0x000fe200010e067d */
[C---:B------:R-:W-:Y:S01]  /*4c50*/  @!P0 LEA R8, P2, R10.reuse, c[0x0][0x270], 0x1 ;  /* 0x00009c000a088a11 */ /* 0x040fe200078408ff */
[----:B------:R-:W-:Y:S03]  /*4c60*/  CS2R R4, SRZ ;  /* 0x0000000000047805 */ /* 0x000fe6000001ff00 */
[----:B------:R-:W-:Y:S02]  /*4c70*/  @!P0 LEA.HI.X R9, R10, c[0x0][0x274], R38, 0x1, P2 ;  /* 0x00009d000a098a11 */ /* 0x000fe400010f0c26 */
[----:B------:R-:W-:Y:S02]  /*4c80*/  @!P0 LEA.HI.X R3, R3, c[0x0][0x28c], R37, 0x1, P1 ;  /* 0x0000a30003038a11 */ /* 0x000fe400008f0c25 */
[----:B------:R-:W-:Y:S01]  /*4c90*/  ISETP.GE.OR P1, PT, R102, R78, !P4 ;  /* 0x0000004e6600720c */ /* 0x000fe20006726670 */
[----:B------:R1:W5:Y:S08]  /*4ca0*/  @!P0 LDG.E.128 R44, [R8.64] ;  /* 0x0000000a082c8981 */ /* 0x000370000c1e1d00 */
[----:B------:R2:W5:Y:S01]  /*4cb0*/  @!P0 LDG.E.128 R4, [R2.64] ;  /* 0x0000000a02048981 */ /* 0x000562000c1e1d00 */
[----:B------:R-:W-:Y:S01]  /*4cc0*/  ISETP.GE.AND P0, PT, R32, c[0x0][0x27c], PT ;  /* 0x00009f0020007a0c */ /* 0x000fe20003f06270 */
[----:B--2---:R-:W-:Y:S02]  /*4cd0*/  IMAD.MOV.U32 R2, RZ, RZ, R62 ;  /* 0x000000ffff027224 */ /* 0x004fe400078e003e */
[----:B-1----:R-:W-:Y:S02]  /*4ce0*/  IMAD.MOV.U32 R9, RZ, RZ, R63 ;  /* 0x000000ffff097224 */ /* 0x002fe400078e003f */
[----:B------:R-:W-:Y:S02]  /*4cf0*/  IMAD.MOV.U32 R8, RZ, RZ, R60 ;  /* 0x000000ffff087224 */ /* 0x000fe400078e003c */
[----:B------:R-:W-:Y:S01]  /*4d00*/  IMAD.MOV.U32 R3, RZ, RZ, R61 ;  /* 0x000000ffff037224 */ /* 0x000fe200078e003d */
[----:B------:R-:W-:Y:S04]  /*4d10*/  PRMT R73, R9, 0x5410, R2 ;  /* 0x0000541009497816 */ /* 0x000fe80000000002 */
[----:B------:R-:W-:Y:S01]  /*4d20*/  PRMT R72, R8, 0x5410, R3 ;  /* 0x0000541008487816 */ /* 0x000fe20000000003 */
[----:B----4-:R-:W-:Y:S02]  /*4d30*/  IMAD.MOV.U32 R2, RZ, RZ, R22 ;  /* 0x000000ffff027224 */ /* 0x010fe400078e0016 */
[----:B------:R-:W-:Y:S02]  /*4d40*/  IMAD.MOV.U32 R8, RZ, RZ, R23 ;  /* 0x000000ffff087224 */ /* 0x000fe400078e0017 */
[----:B------:R-:W-:Y:S03]  /*4d50*/  IMAD.MOV.U32 R3, RZ, RZ, R20 ;  /* 0x000000ffff037224 */ /* 0x000fe600078e0014 */
[----:B------:R-:W-:Y:S01]  /*4d60*/  PRMT R37, R8, 0x5410, R2 ;  /* 0x0000541008257816 */ /* 0x000fe20000000002 */
[----:B------:R-:W-:Y:S05]  /*4d70*/  IMAD.MOV.U32 R2, RZ, RZ, R21 ;  /* 0x000000ffff027224 */ /* 0x000fea00078e0015 */
[----:B------:R-:W-:Y:S01]  /*4d80*/  PRMT R15, R3, 0x5410, R2 ;  /* 0x00005410030f7816 */ /* 0x000fe20000000002 */
[----:B------:R-:W-:Y:S02]  /*4d90*/  IMAD.MOV.U32 R8, RZ, RZ, R66 ;  /* 0x000000ffff087224 */ /* 0x000fe400078e0042 */
[----:B------:R-:W-:Y:S02]  /*4da0*/  IMAD.MOV.U32 R2, RZ, RZ, R67 ;  /* 0x000000ffff027224 */ /* 0x000fe400078e0043 */
[----:B------:R-:W-:Y:S03]  /*4db0*/  IMAD.MOV.U32 R3, RZ, RZ, R65 ;  /* 0x000000ffff037224 */ /* 0x000fe600078e0041 */
[----:B------:R-:W-:Y:S01]  /*4dc0*/  PRMT R75, R2, 0x5410, R8 ;  /* 0x00005410024b7816 */ /* 0x000fe20000000008 */
[----:B------:R-:W-:Y:S02]  /*4dd0*/  IMAD.MOV.U32 R8, RZ, RZ, R64 ;  /* 0x000000ffff087224 */ /* 0x000fe400078e0040 */
[----:B------:R-:W-:Y:S03]  /*4de0*/  IMAD.MOV.U32 R2, RZ, RZ, R26 ;  /* 0x000000ffff027224 */ /* 0x000fe600078e001a */
[----:B------:R-:W-:Y:S01]  /*4df0*/  PRMT R74, R8, 0x5410, R3 ;  /* 0x00005410084a7816 */ /* 0x000fe20000000003 */
[----:B------:R-:W-:Y:S02]  /*4e00*/  IMAD.MOV.U32 R8, RZ, RZ, R27 ;  /* 0x000000ffff087224 */ /* 0x000fe400078e001b */
[----:B------:R-:W-:Y:S03]  /*4e10*/  IMAD.MOV.U32 R3, RZ, RZ, R24 ;  /* 0x000000ffff037224 */ /* 0x000fe600078e0018 */
[----:B------:R-:W-:Y:S01]  /*4e20*/  PRMT R39, R8, 0x5410, R2 ;  /* 0x0000541008277816 */ /* 0x000fe20000000002 */
[----:B------:R-:W-:Y:S05]  /*4e30*/  IMAD.MOV.U32 R2, RZ, RZ, R25 ;  /* 0x000000ffff027224 */ /* 0x000fea00078e0019 */
[----:B------:R-:W-:Y:S01]  /*4e40*/  PRMT R38, R3, 0x5410, R2 ;  /* 0x0000541003267816 */ /* 0x000fe20000000002 */
[----:B---3--:R-:W-:Y:S02]  /*4e50*/  IMAD.MOV.U32 R9, RZ, RZ, R70 ;  /* 0x000000ffff097224 */ /* 0x008fe400078e0046 */
[----:B------:R-:W-:Y:S02]  /*4e60*/  IMAD.MOV.U32 R8, RZ, RZ, R71 ;  /* 0x000000ffff087224 */ /* 0x000fe400078e0047 */
[----:B------:R-:W-:Y:S02]  /*4e70*/  IMAD.MOV.U32 R3, RZ, RZ, R68 ;  /* 0x000000ffff037224 */ /* 0x000fe400078e0044 */
[----:B------:R-:W-:Y:S01]  /*4e80*/  IMAD.MOV.U32 R2, RZ, RZ, R69 ;  /* 0x000000ffff027224 */ /* 0x000fe200078e0045 */
[----:B------:R-:W-:Y:S01]  /*4e90*/  PRMT R77, R8, 0x5410, R9 ;  /* 0x00005410084d7816 */ /* 0x000fe20000000009 */
[----:B------:R-:W-:Y:S02]  /*4ea0*/  IMAD.MOV.U32 R9, RZ, RZ, R30 ;  /* 0x000000ffff097224 */ /* 0x000fe400078e001e */
[----:B------:R-:W-:Y:S01]  /*4eb0*/  IMAD.MOV.U32 R8, RZ, RZ, R31 ;  /* 0x000000ffff087224 */ /* 0x000fe200078e001f */
[----:B------:R-:W-:Y:S01]  /*4ec0*/  PRMT R76, R2, 0x5410, R3 ;  /* 0x00005410024c7816 */ /* 0x000fe20000000003 */
[----:B------:R-:W-:Y:S02]  /*4ed0*/  IMAD.MOV.U32 R3, RZ, RZ, R28 ;  /* 0x000000ffff037224 */ /* 0x000fe400078e001c */
[----:B------:R-:W-:Y:S01]  /*4ee0*/  IMAD.MOV.U32 R2, RZ, RZ, R29 ;  /* 0x000000ffff027224 */ /* 0x000fe200078e001d */
[----:B------:R-:W-:Y:S04]  /*4ef0*/  PRMT R41, R8, 0x5410, R9 ;  /* 0x0000541008297816 */ /* 0x000fe80000000009 */
[----:B------:R-:W-:Y:S01]  /*4f00*/  PRMT R40, R2, 0x5410, R3 ;  /* 0x0000541002287816 */ /* 0x000fe20000000003 */
[----:B------:R-:W-:-:S05]  /*4f10*/  @P1 BRA `(.L_x_79) ;  /* 0x0000076000001947 */ /* 0x000fca0003800000 */
[----:B-----5:R-:W-:Y:S01]  /*4f20*/  IMAD.MOV.U32 R13, RZ, RZ, R7 ;  /* 0x000000ffff0d7224 */ /* 0x020fe200078e0007 */
[----:B------:R-:W-:Y:S01]  /*4f30*/  IADD3 R3, P1, R188, R86, RZ ;  /* 0x00000056bc037210 */ /* 0x000fe20007f3e0ff */
[----:B------:R-:W-:Y:S01]  /*4f40*/  LDS.128 R56, [R151+0x3900] ;  /* 0x0039000097387984 */ /* 0x000fe20000000c00 */
[----:B------:R-:W-:Y:S01]  /*4f50*/  @!P0 SHF.R.U32.HI R11, RZ, 0x10, R5 ;  /* 0x00000010ff0b8819 */ /* 0x000fe20000011605 */
[----:B------:R-:W-:Y:S01]  /*4f60*/  IMAD.MOV.U32 R54, RZ, RZ, R47 ;  /* 0x000000ffff367224 */ /* 0x000fe200078e002f */
[----:B------:R-:W-:Y:S02]  /*4f70*/  IADD3.X R2, R91, R145, RZ, P1, !PT ;  /* 0x000000915b027210 */ /* 0x000fe40000ffe4ff */
[----:B------:R-:W-:Y:S02]  /*4f80*/  IADD3 R8, P2, P1, R94, R3, R121 ;  /* 0x000000035e087210 */ /* 0x000fe4000795e079 */
[----:B------:R-:W-:Y:S01]  /*4f90*/  @!P0 SHF.R.U64 R51, R44, 0x10, R45 ;  /* 0x000000102c338819 */ /* 0x000fe2000000122d */
[----:B------:R-:W1:Y:S01]  /*4fa0*/  LDS.128 R16, [R155+0x3900] ;  /* 0x003900009b107984 */ /* 0x000e620000000c00 */
[-C--:B------:R-:W-:Y:S02]  /*4fb0*/  IADD3.X R43, R96, R2.reuse, R127, P2, P1 ;  /* 0x00000002602b7210 */ /* 0x080fe400017e247f */
[----:B------:R-:W-:Y:S02]  /*4fc0*/  ISETP.GE.AND P1, PT, R101, c[0x0][0x1d4], PT ;  /* 0x0000750065007a0c */ /* 0x000fe40003f26270 */
[----:B------:R-:W-:Y:S02]  /*4fd0*/  @!P0 SHF.R.U64 R10, R4, 0x10, R5 ;  /* 0x00000010040a8819 */ /* 0x000fe40000001205 */
[----:B------:R-:W-:Y:S02]  /*4fe0*/  MOV R48, R45 ;  /* 0x0000002d00307202 */ /* 0x000fe40000000f00 */
[----:B------:R-:W-:Y:S02]  /*4ff0*/  @!P0 SHF.R.U32.HI R14, RZ, 0x10, R7 ;  /* 0x00000010ff0e8819 */ /* 0x000fe40000011607 */
[----:B------:R-:W-:Y:S02]  /*5000*/  @!P0 SHF.R.U32.HI R50, RZ, 0x10, R45 ;  /* 0x00000010ff328819 */ /* 0x000fe4000001162d */
[----:B------:R-:W-:Y:S01]  /*5010*/  @!P0 SHF.R.U64 R12, R6, 0x10, R7 ;  /* 0x00000010060c8819 */ /* 0x000fe20000001207 */
[----:B------:R-:W-:Y:S01]  /*5020*/  @!P0 HADD2.F32 R6, -RZ, R6.H0_H0 ;  /* 0x20000006ff068230 */ /* 0x000fe20000004100 */
[----:B------:R-:W-:Y:S02]  /*5030*/  @!P0 SHF.R.U64 R52, R46, 0x10, R47 ;  /* 0x000000102e348819 */ /* 0x000fe4000000122f */
[----:B------:R-:W-:Y:S02]  /*5040*/  @!P1 IADD3 R9, P3, P2, R94, R3, R101 ;  /* 0x000000035e099210 */ /* 0x000fe40007a7e065 */
[----:B------:R-:W-:Y:S01]  /*5050*/  MOV R3, R5 ;  /* 0x0000000500037202 */ /* 0x000fe20000000f00 */
[----:B------:R-:W-:Y:S01]  /*5060*/  IMAD.MOV.U32 R5, RZ, RZ, R44 ;  /* 0x000000ffff057224 */ /* 0x000fe200078e002c */
[----:B------:R-:W-:Y:S01]  /*5070*/  @!P1 IADD3.X R49, R96, R2, R126, P3, P2 ;  /* 0x0000000260319210 */ /* 0x000fe20001fe447e */
[----:B------:R-:W-:Y:S01]  /*5080*/  IMAD.MOV.U32 R2, RZ, RZ, R4 ;  /* 0x000000ffff027224 */ /* 0x000fe200078e0004 */
[C---:B------:R-:W-:Y:S01]  /*5090*/  LEA R82, P2, R8.reuse, c[0x0][0x1c8], 0x1 ;  /* 0x0000720008527a11 */ /* 0x040fe200078408ff */
[----:B------:R-:W-:Y:S01]  /*50a0*/  @!P0 HADD2.F32 R3, -RZ, R3.H0_H0 ;  /* 0x20000003ff038230 */ /* 0x000fe20000004100 */
[----:B------:R-:W-:Y:S01]  /*50b0*/  MOV R53, R46 ;  /* 0x0000002e00357202 */ /* 0x000fe20000000f00 */
[----:B------:R-:W-:Y:S01]  /*50c0*/  @!P0 HADD2.F32 R46, -RZ, R48.H0_H0 ;  /* 0x20000030ff2e8230 */ /* 0x000fe20000004100 */
[----:B------:R-:W-:Y:S01]  /*50d0*/  LEA.HI.X R83, R8, c[0x0][0x1cc], R43, 0x1, P2 ;  /* 0x0000730008537a11 */ /* 0x000fe200010f0c2b */
[----:B------:R-:W-:Y:S01]  /*50e0*/  @!P0 HADD2.F32 R2, -RZ, R2.H0_H0 ;  /* 0x20000002ff028230 */ /* 0x000fe20000004100 */
[C---:B------:R-:W-:Y:S01]  /*50f0*/  @!P1 LEA R80, P2, R9.reuse, c[0x0][0x1c8], 0x1 ;  /* 0x0000720009509a11 */ /* 0x040fe200078408ff */
[----:B------:R-:W-:Y:S01]  /*5100*/  @!P0 HADD2.F32 R43, -RZ, R5.H0_H0 ;  /* 0x20000005ff2b8230 */ /* 0x000fe20000004100 */
[----:B------:R-:W-:Y:S01]  /*5110*/  @!P0 SHF.R.U32.HI R55, RZ, 0x10, R47 ;  /* 0x00000010ff378819 */ /* 0x000fe2000001162f */
[----:B------:R-:W-:Y:S01]  /*5120*/  @!P0 HADD2.F32 R48, -RZ, R50.H0_H0 ;  /* 0x20000032ff308230 */ /* 0x000fe20000004100 */
[----:B------:R-:W-:Y:S01]  /*5130*/  @!P1 LEA.HI.X R81, R9, c[0x0][0x1cc], R49, 0x1, P2 ;  /* 0x0000730009519a11 */ /* 0x000fe200010f0c31 */
[----:B------:R-:W-:Y:S02]  /*5140*/  @!P0 HADD2.F32 R52, -RZ, R52.H0_H0 ;  /* 0x20000034ff348230 */ /* 0x000fe40000004100 */
[----:B------:R-:W-:Y:S01]  /*5150*/  @!P0 HADD2.F32 R50, -RZ, R53.H0_H0 ;  /* 0x20000035ff328230 */ /* 0x000fe20000004100 */
[----:B-1----:R-:W-:Y:S01]  /*5160*/  @!P0 IMAD.MOV.U32 R9, RZ, RZ, R16 ;  /* 0x000000ffff098224 */ /* 0x002fe200078e0010 */
[----:B------:R-:W-:Y:S02]  /*5170*/  @!P0 MOV R49, R56 ;  /* 0x0000003800318202 */ /* 0x000fe40000000f00 */
[----:B------:R-:W-:Y:S02]  /*5180*/  @!P0 MOV R44, R57 ;  /* 0x00000039002c8202 */ /* 0x000fe40000000f00 */
[----:B------:R-:W-:Y:S01]  /*5190*/  @!P0 MOV R8, R17 ;  /* 0x0000001100088202 */ /* 0x000fe20000000f00 */
[----:B------:R-:W-:Y:S02]  /*51a0*/  @!P0 HADD2.F32 R7, -RZ, R49.H0_H0 ;  /* 0x20000031ff078230 */ /* 0x000fe40000004100 */
[----:B------:R-:W-:Y:S02]  /*51b0*/  @!P0 HADD2.F32 R45, -RZ, R44.H0_H0 ;  /* 0x2000002cff2d8230 */ /* 0x000fe40000004100 */
[--C-:B------:R-:W-:Y:S01]  /*51c0*/  @!P0 HADD2.F32 R4, -RZ, R9.reuse.H0_H0 ;  /* 0x20000009ff048230 */ /* 0x100fe20000004100 */
[-C--:B------:R-:W-:Y:S01]  /*51d0*/  @!P0 FMUL.FTZ R79, R7, R2.reuse ;  /* 0x00000002074f8220 */ /* 0x080fe20000410000 */
[--C-:B------:R-:W-:Y:S01]  /*51e0*/  @!P0 HADD2.F32 R5, -RZ, R8.reuse.H0_H0 ;  /* 0x20000008ff058230 */ /* 0x100fe20000004100 */
[----:B------:R-:W-:Y:S01]  /*51f0*/  @!P0 FMUL.FTZ R47, R45, R3 ;  /* 0x000000032d2f8220 */ /* 0x000fe20000410000 */
[----:B------:R-:W-:Y:S01]  /*5200*/  @!P0 HADD2.F32 R8, -RZ, R8.H1_H1 ;  /* 0x30000008ff088230 */ /* 0x000fe20000004100 */
[C---:B------:R-:W-:Y:S01]  /*5210*/  @!P0 FMUL.FTZ R2, R4.reuse, R2 ;  /* 0x0000000204028220 */ /* 0x040fe20000410000 */
[----:B------:R-:W-:Y:S01]  /*5220*/  @!P0 HADD2.F32 R9, -RZ, R9.H1_H1 ;  /* 0x30000009ff098230 */ /* 0x000fe20000004100 */
[----:B------:R-:W-:Y:S02]  /*5230*/  @!P0 FFMA.FTZ R79, R4, R43, -R79 ;  /* 0x0000002b044f8223 */ /* 0x000fe4000001084f */
[C---:B------:R-:W-:Y:S01]  /*5240*/  @!P0 FMUL.FTZ R4, R5.reuse, R3 ;  /* 0x0000000305048220 */ /* 0x040fe20000410000 */
[----:B------:R-:W-:Y:S01]  /*5250*/  @!P0 HADD2.F32 R3, -RZ, R11.H0_H0 ;  /* 0x2000000bff038230 */ /* 0x000fe20000004100 */
[----:B------:R-:W-:Y:S01]  /*5260*/  @!P0 FFMA.FTZ R92, R5, R46, -R47 ;  /* 0x0000002e055c8223 */ /* 0x000fe2000001082f */
[----:B------:R-:W-:Y:S01]  /*5270*/  @!P0 HADD2.F32 R47, -RZ, R44.H1_H1 ;  /* 0x3000002cff2f8230 */ /* 0x000fe20000004100 */
[----:B------:R-:W-:Y:S01]  /*5280*/  @!P0 FFMA.FTZ R2, R7, R43, R2 ;  /* 0x0000002b07028223 */ /* 0x000fe20000010002 */
[----:B------:R-:W-:Y:S01]  /*5290*/  @!P0 HADD2.F32 R7, -RZ, R10.H0_H0 ;  /* 0x2000000aff078230 */ /* 0x000fe20000004100 */
[CC--:B------:R-:W-:Y:S01]  /*52a0*/  @!P0 FMUL.FTZ R5, R8.reuse, R3.reuse ;  /* 0x0000000308058220 */ /* 0x0c0fe20000410000 */
[----:B------:R-:W-:Y:S01]  /*52b0*/  @!P0 HADD2.F32 R43, -RZ, R49.H1_H1 ;  /* 0x30000031ff2b8230 */ /* 0x000fe20000004100 */
[----:B------:R-:W-:Y:S01]  /*52c0*/  @!P0 FMUL.FTZ R10, R47, R3 ;  /* 0x000000032f0a8220 */ /* 0x000fe20000410000 */
[----:B------:R-:W-:Y:S01]  /*52d0*/  @!P0 HADD2.F32 R44, -RZ, R51.H0_H0 ;  /* 0x20000033ff2c8230 */ /* 0x000fe20000004100 */
[-C--:B------:R-:W-:Y:S02]  /*52e0*/  @!P0 FMUL.FTZ R3, R9, R7.reuse ;  /* 0x0000000709038220 */ /* 0x080fe40000410000 */
[----:B------:R-:W-:Y:S01]  /*52f0*/  @!P0 FFMA.FTZ R90, R8, R48, -R10 ;  /* 0x00000030085a8223 */ /* 0x000fe2000001080a */
[----:B------:R-:W-:Y:S01]  /*5300*/  @!P0 MOV R8, R18 ;  /* 0x0000001200088202 */ /* 0x000fe20000000f00 */
[----:B------:R-:W-:Y:S02]  /*5310*/  @!P0 IMAD.MOV.U32 R10, RZ, RZ, R58 ;  /* 0x000000ffff0a8224 */ /* 0x000fe400078e003a */
[C---:B------:R-:W-:Y:S01]  /*5320*/  @!P0 FMUL.FTZ R11, R43.reuse, R7 ;  /* 0x000000072b0b8220 */ /* 0x040fe20000410000 */
[----:B------:R-:W-:Y:S01]  /*5330*/  @!P0 HADD2.F32 R7, -RZ, R12.H0_H0 ;  /* 0x2000000cff078230 */ /* 0x000fe20000004100 */
[-C--:B------:R-:W-:Y:S01]  /*5340*/  @!P0 FFMA.FTZ R3, R43, R44.reuse, R3 ;  /* 0x0000002c2b038223 */ /* 0x080fe20000010003 */
[--C-:B------:R-:W-:Y:S01]  /*5350*/  @!P0 HADD2.F32 R51, -RZ, R10.reuse.H1_H1 ;  /* 0x3000000aff338230 */ /* 0x100fe20000004100 */
[----:B------:R-:W-:Y:S01]  /*5360*/  @!P0 FFMA.FTZ R89, R9, R44, -R11 ;  /* 0x0000002c09598223 */ /* 0x000fe2000001080b */
[----:B------:R-:W-:Y:S01]  /*5370*/  @!P0 HADD2.F32 R49, -RZ, R10.H0_H0 ;  /* 0x2000000aff318230 */ /* 0x000fe20000004100 */
[----:B------:R-:W-:Y:S01]  /*5380*/  @!P0 FFMA.FTZ R4, R45, R46, R4 ;  /* 0x0000002e2d048223 */ /* 0x000fe20000010004 */
[--C-:B------:R-:W-:Y:S01]  /*5390*/  @!P0 HADD2.F32 R9, -RZ, R8.reuse.H1_H1 ;  /* 0x30000008ff098230 */ /* 0x100fe20000004100 */
[----:B------:R-:W-:Y:S01]  /*53a0*/  @!P0 FMUL.FTZ R10, R51, R7 ;  /* 0x00000007330a8220 */ /* 0x000fe20000410000 */
[----:B------:R-:W-:Y:S01]  /*53b0*/  @!P0 MOV R11, R59 ;  /* 0x0000003b000b8202 */ /* 0x000fe20000000f00 */
[----:B------:R-:W-:Y:S01]  /*53c0*/  @!P0 FMUL.FTZ R12, R49, R6 ;  /* 0x00000006310c8220 */ /* 0x000fe20000410000 */
[----:B------:R-:W-:Y:S01]  /*53d0*/  @!P0 HADD2.F32 R8, -RZ, R8.H0_H0 ;  /* 0x20000008ff088230 */ /* 0x000fe20000004100 */
[----:B------:R-:W-:Y:S01]  /*53e0*/  @!P0 FMUL.FTZ R7, R9, R7 ;  /* 0x0000000709078220 */ /* 0x000fe20000410000 */
[----:B------:R-:W-:Y:S01]  /*53f0*/  @!P0 F2FP.PACK_AB R2, R3, R2 ;  /* 0x000000020302823e */ /* 0x000fe200000000ff */
[----:B------:R-:W-:Y:S01]  /*5400*/  @!P0 FFMA.FTZ R88, R9, R52, -R10 ;  /* 0x0000003409588223 */ /* 0x000fe2000001080a */
[----:B------:R-:W-:Y:S01]  /*5410*/  @!P0 HADD2.F32 R10, -RZ, R14.H0_H0 ;  /* 0x2000000eff0a8230 */ /* 0x000fe20000004100 */
[----:B------:R-:W-:Y:S01]  /*5420*/  @!P0 IMAD.MOV.U32 R9, RZ, RZ, R19 ;  /* 0x000000ffff098224 */ /* 0x000fe200078e0013 */
[----:B------:R-:W-:Y:S01]  /*5430*/  @!P0 MOV R56, R2 ;  /* 0x0000000200388202 */ /* 0x000fe20000000f00 */
[C---:B------:R-:W-:Y:S01]  /*5440*/  @!P0 FMUL.FTZ R6, R8.reuse, R6 ;  /* 0x0000000608068220 */ /* 0x040fe20000410000 */
[----:B------:R-:W-:Y:S01]  /*5450*/  @!P0 HADD2.F32 R53, -RZ, R11.H1_H1 ;  /* 0x3000000bff358230 */ /* 0x000fe20000004100 */
[----:B------:R-:W-:Y:S01]  /*5460*/  @!P0 FFMA.FTZ R85, R8, R50, -R12 ;  /* 0x0000003208558223 */ /* 0x000fe2000001080c */
[----:B------:R-:W-:Y:S01]  /*5470*/  @!P0 HADD2.F32 R8, -RZ, R13.H0_H0 ;  /* 0x2000000dff088230 */ /* 0x000fe20000004100 */
[----:B------:R-:W-:Y:S01]  /*5480*/  @!P0 FFMA.FTZ R5, R47, R48, R5 ;  /* 0x000000302f058223 */ /* 0x000fe20000010005 */
[----:B------:R-:W-:Y:S01]  /*5490*/  @!P0 HADD2.F32 R13, -RZ, R11.H0_H0 ;  /* 0x2000000bff0d8230 */ /* 0x000fe20000004100 */
[----:B------:R-:W-:Y:S01]  /*54a0*/  @!P0 FFMA.FTZ R6, R49, R50, R6 ;  /* 0x0000003231068223 */ /* 0x000fe20000010006 */
[--C-:B------:R-:W-:Y:S01]  /*54b0*/  @!P0 HADD2.F32 R12, -RZ, R9.reuse.H0_H0 ;  /* 0x20000009ff0c8230 */ /* 0x100fe20000004100 */
[----:B------:R-:W-:Y:S01]  /*54c0*/  @!P0 FFMA.FTZ R7, R51, R52, R7 ;  /* 0x0000003433078223 */ /* 0x000fe20000010007 */
[----:B------:R-:W-:Y:S01]  /*54d0*/  @!P0 F2FP.PACK_AB R4, R5, R4 ;  /* 0x000000040504823e */ /* 0x000fe200000000ff */
[----:B------:R-:W-:Y:S01]  /*54e0*/  @!P0 HADD2.F32 R11, -RZ, R9.H1_H1 ;  /* 0x30000009ff0b8230 */ /* 0x000fe20000004100 */
[----:B------:R-:W-:Y:S01]  /*54f0*/  @!P0 FMUL.FTZ R9, R13, R8 ;  /* 0x000000080d098220 */ /* 0x000fe20000410000 */
[----:B------:R-:W-:Y:S01]  /*5500*/  @!P0 HADD2.F32 R14, -RZ, R54.H0_H0 ;  /* 0x20000036ff0e8230 */ /* 0x000fe20000004100 */
[----:B------:R-:W-:Y:S01]  /*5510*/  @!P0 F2FP.PACK_AB R6, R7, R6 ;  /* 0x000000060706823e */ /* 0x000fe200000000ff */
[----:B------:R-:W-:Y:S01]  /*5520*/  @!P0 HADD2.F32 R54, -RZ, R55.H0_H0 ;  /* 0x20000037ff368230 */ /* 0x000fe20000004100 */
[----:B------:R-:W-:Y:S02]  /*5530*/  @!P0 FMUL.FTZ R55, R53, R10 ;  /* 0x0000000a35378220 */ /* 0x000fe40000410000 */
[----:B------:R-:W-:Y:S01]  /*5540*/  @!P0 MOV R58, R6 ;  /* 0x00000006003a8202 */ /* 0x000fe20000000f00 */
[C---:B------:R-:W-:Y:S02]  /*5550*/  @!P0 FFMA.FTZ R84, R12.reuse, R14, -R9 ;  /* 0x0000000e0c548223 */ /* 0x040fe40000010809 */
[C---:B------:R-:W-:Y:S02]  /*5560*/  @!P0 FFMA.FTZ R55, R11.reuse, R54, -R55 ;  /* 0x000000360b378223 */ /* 0x040fe40000010837 */
[----:B------:R-:W-:Y:S01]  /*5570*/  @!P0 FMUL.FTZ R8, R12, R8 ;  /* 0x000000080c088220 */ /* 0x000fe20000410000 */
[----:B------:R-:W-:Y:S01]  /*5580*/  @!P0 F2FP.PACK_AB R12, R88, R85 ;  /* 0x00000055580c823e */ /* 0x000fe200000000ff */
[----:B------:R-:W-:Y:S01]  /*5590*/  @!P0 FMUL.FTZ R9, R11, R10 ;  /* 0x0000000a0b098220 */ /* 0x000fe20000410000 */
[----:B------:R-:W-:Y:S01]  /*55a0*/  @!P0 F2FP.PACK_AB R11, R90, R92 ;  /* 0x0000005c5a0b823e */ /* 0x000fe200000000ff */
[----:B------:R-:W-:Y:S01]  /*55b0*/  @!P0 FFMA.FTZ R8, R13, R14, R8 ;  /* 0x0000000e0d088223 */ /* 0x000fe20000010008 */
[----:B------:R-:W-:Y:S01]  /*55c0*/  @!P0 F2FP.PACK_AB R10, R89, R79 ;  /* 0x0000004f590a823e */ /* 0x000fe200000000ff */
[----:B------:R-:W-:Y:S01]  /*55d0*/  @!P0 FFMA.FTZ R9, R53, R54, R9 ;  /* 0x0000003635098223 */ /* 0x000fe20000010009 */
[----:B------:R-:W-:Y:S01]  /*55e0*/  @!P0 F2FP.PACK_AB R43, R55, R84 ;  /* 0x00000054372b823e */ /* 0x000fe200000000ff */
[----:B------:R-:W-:Y:S01]  /*55f0*/  @!P0 IMAD.MOV.U32 R18, RZ, RZ, R12 ;  /* 0x000000ffff128224 */ /* 0x000fe200078e000c */
[----:B------:R-:W-:Y:S01]  /*5600*/  @!P0 MOV R16, R10 ;  /* 0x0000000a00108202 */ /* 0x000fe20000000f00 */
[----:B------:R-:W-:Y:S01]  /*5610*/  @!P0 IMAD.MOV.U32 R57, RZ, RZ, R4 ;  /* 0x000000ffff398224 */ /* 0x000fe200078e0004 */
[----:B------:R-:W-:Y:S02]  /*5620*/  @!P0 MOV R17, R11 ;  /* 0x0000000b00118202 */ /* 0x000fe40000000f00 */
[----:B------:R-:W-:Y:S02]  /*5630*/  @!P0 MOV R19, R43 ;  /* 0x0000002b00138202 */ /* 0x000fe40000000f00 */
[----:B------:R-:W-:Y:S03]  /*5640*/  @!P0 F2FP.PACK_AB R8, R9, R8 ;  /* 0x000000080908823e */ /* 0x000fe600000000ff */
[----:B------:R1:W-:Y:S01]  /*5650*/  STG.E.128 [R82.64], R16 ;  /* 0x0000001052007986 */ /* 0x0003e2000c101d0a */
[----:B------:R-:W-:Y:S07]  /*5660*/  @!P0 MOV R59, R8 ;  /* 0x00000008003b8202 */ /* 0x000fee0000000f00 */
[----:B------:R1:W-:Y:S02]  /*5670*/  @!P1 STG.E.128 [R80.64], R56 ;  /* 0x0000003850009986 */ /* 0x0003e4000c101d0a */
.L_x_79:
[----:B------:R-:W-:Y:S05]  /*5680*/  BSYNC B0 ;  /* 0x0000000000007941 */ /* 0x000fea0003800000 */
.L_x_78:
[----:B------:R-:W-:Y:S01]  /*5690*/  ISETP.GE.OR P1, PT, R171, R78, !P4 ;  /* 0x0000004eab00720c */ /* 0x000fe20006726670 */
[----:B------:R-:W-:Y:S01]  /*56a0*/  @!UPT UIADD3 URZ, URZ, URZ, URZ ;  /* 0x0000003f3f3ff290 */ /* 0x000fe2000fffe03f */
[----:B------:R-:W-:Y:S11]  /*56b0*/  BSSY B0, `(.L_x_80) ;  /* 0x0000071000007945 */ /* 0x000ff60003800000 */
[----:B------:R-:W-:-:S05]  /*56c0*/  @P1 BRA `(.L_x_81) ;  /* 0x000006f000001947 */ /* 0x000fca0003800000 */
[----:B------:R-:W-:Y:S01]  /*56d0*/  IADD3 R3, P1, R198, R86, RZ ;  /* 0x00000056c6037210 */ /* 0x000fe20007f3e0ff */
[----:B------:R-:W-:Y:S01]  /*56e0*/  LDS.128 R52, [R150+0x3900] ;  /* 0x0039000096347984 */ /* 0x000fe20000000c00 */
[----:B------:R-:W-:Y:S01]  /*56f0*/  @!P0 SHF.R.U32.HI R10, RZ, 0x10, R23 ;  /* 0x00000010ff0a8819 */ /* 0x000fe20000011617 */
[----:B------:R-:W-:Y:S01]  /*5700*/  @!P0 HADD2.F32 R13, -RZ, R72.H0_H0 ;  /* 0x20000048ff0d8230 */ /* 0x000fe20000004100 */
[----:B------:R-:W-:Y:S01]  /*5710*/  IADD3.X R2, R91, R159, RZ, P1, !PT ;  /* 0x0000009f5b027210 */ /* 0x000fe20000ffe4ff */
[----:B-----5:R-:W-:Y:S01]  /*5720*/  @!P0 HADD2.F32 R46, -RZ, R73.H0_H0 ;  /* 0x20000049ff2e8230 */ /* 0x020fe20000004100 */
[-C--:B------:R-:W-:Y:S02]  /*5730*/  IADD3 R4, P2, P1, R94, R3.reuse, R121 ;  /* 0x000000035e047210 */ /* 0x080fe4000795e079 */
[----:B------:R-:W-:Y:S01]  /*5740*/  @!P0 SHF.R.U64 R11, R22, 0x10, R23 ;  /* 0x00000010160b8819 */ /* 0x000fe20000001217 */
[----:B-1----:R-:W1:Y:S01]  /*5750*/  LDS.128 R16, [R154+0x3900] ;  /* 0x003900009a107984 */ /* 0x002e620000000c00 */
[-C--:B------:R-:W-:Y:S02]  /*5760*/  IADD3.X R5, R96, R2.reuse, R127, P2, P1 ;  /* 0x0000000260057210 */ /* 0x080fe400017e247f */
[----:B------:R-:W-:Y:S02]  /*5770*/  ISETP.GE.AND P1, PT, R101, c[0x0][0x1d4], PT ;  /* 0x0000750065007a0c */ /* 0x000fe40003f26270 */
[--C-:B------:R-:W-:Y:S02]  /*5780*/  @!P0 SHF.R.U32.HI R43, RZ, 0x10, R61.reuse ;  /* 0x00000010ff2b8819 */ /* 0x100fe4000001163d */
[----:B------:R-:W-:Y:S02]  /*5790*/  @!P0 SHF.R.U64 R44, R60, 0x10, R61 ;  /* 0x000000103c2c8819 */ /* 0x000fe4000000123d */
[--C-:B------:R-:W-:Y:S02]  /*57a0*/  @!P0 SHF.R.U32.HI R48, RZ, 0x10, R63.reuse ;  /* 0x00000010ff308819 */ /* 0x100fe4000001163f */
[----:B------:R-:W-:Y:S02]  /*57b0*/  @!P0 SHF.R.U64 R62, R62, 0x10, R63 ;  /* 0x000000103e3e8819 */ /* 0x000fe4000000123f */
[--C-:B------:R-:W-:Y:S01]  /*57c0*/  @!P0 SHF.R.U32.HI R9, RZ, 0x10, R21.reuse ;  /* 0x00000010ff098819 */ /* 0x100fe20000011615 */
[----:B------:R-:W-:Y:S01]  /*57d0*/  @!P0 HADD2.F32 R48, -RZ, R48.H0_H0 ;  /* 0x20000030ff308230 */ /* 0x000fe20000004100 */
[----:B------:R-:W-:Y:S01]  /*57e0*/  @!P0 SHF.R.U64 R6, R20, 0x10, R21 ;  /* 0x0000001014068819 */ /* 0x000fe20000001215 */
[----:B------:R-:W-:Y:S01]  /*57f0*/  @!P0 HADD2.F32 R20, -RZ, R72.H1_H1 ;  /* 0x30000048ff148230 */ /* 0x000fe20000004100 */
[----:B------:R-:W-:Y:S03]  /*5800*/  @!P1 IADD3 R3, P3, P2, R94, R3, R101 ;  /* 0x000000035e039210 */ /* 0x000fe60007a7e065 */
[----:B------:R-:W-:Y:S01]  /*5810*/  @!P0 HADD2.F32 R6, -RZ, R6.H0_H0 ;  /* 0x20000006ff068230 */ /* 0x000fe20000004100 */
[----:B------:R-:W-:Y:S02]  /*5820*/  @!P1 IADD3.X R2, R96, R2, R126, P3, P2 ;  /* 0x0000000260029210 */ /* 0x000fe40001fe447e */
[C---:B------:R-:W-:Y:S04]  /*5830*/  LEA R58, P2, R4.reuse, c[0x0][0x1c8], 0x1 ;  /* 0x00007200043a7a11 */ /* 0x040fe800078408ff */
[----:B------:R-:W-:Y:S02]  /*5840*/  LEA.HI.X R59, R4, c[0x0][0x1cc], R5, 0x1, P2 ;  /* 0x00007300043b7a11 */ /* 0x000fe400010f0c05 */
[C---:B------:R-:W-:Y:S04]  /*5850*/  @!P1 LEA R56, P2, R3.reuse, c[0x0][0x1c8], 0x1 ;  /* 0x0000720003389a11 */ /* 0x040fe800078408ff */
[----:B------:R-:W-:Y:S01]  /*5860*/  @!P1 LEA.HI.X R57, R3, c[0x0][0x1cc], R2, 0x1, P2 ;  /* 0x0000730003399a11 */ /* 0x000fe200010f0c02 */
[--C-:B------:R-:W-:Y:S02]  /*5870*/  @!P0 HADD2.F32 R2, -RZ, R15.reuse.H0_H0 ;  /* 0x2000000fff028230 */ /* 0x100fe40000004100 */
[----:B------:R-:W-:Y:S01]  /*5880*/  @!P0 HADD2.F32 R3, -RZ, R15.H1_H1 ;  /* 0x3000000fff038230 */ /* 0x000fe20000004100 */
        /* <DEDUP_REMOVED lines=13> */
[----:B------:R-:W-:Y:S01]  /*5960*/  @!P0 FFMA.FTZ R79, R4, R13, -R22 ;  /* 0x0000000d044f8223 */ /* 0x000fe20000010816 */
[----:B------:R-:W-:Y:S01]  /*5970*/  @!P0 HADD2.F32 R22, -RZ, R43.H0_H0 ;  /* 0x2000002bff168230 */ /* 0x000fe20000004100 */
[C---:B------:R-:W-:Y:S01]  /*5980*/  @!P0 FMUL.FTZ R4, R5.reuse, R3 ;  /* 0x0000000305048220 */ /* 0x040fe20000410000 */
[----:B------:R-:W-:Y:S01]  /*5990*/  @!P0 HADD2.F32 R3, -RZ, R9.H0_H0 ;  /* 0x20000009ff038230 */ /* 0x000fe20000004100 */
[----:B------:R-:W-:Y:S01]  /*59a0*/  @!P0 FFMA.FTZ R72, R5, R20, -R21 ;  /* 0x0000001405488223 */ /* 0x000fe20000010815 */
[----:B------:R-:W-:Y:S01]  /*59b0*/  @!P0 HADD2.F32 R21, -RZ, R14.H1_H1 ;  /* 0x3000000eff158230 */ /* 0x000fe20000004100 */
[----:B------:R-:W-:Y:S01]  /*59c0*/  @!P0 FFMA.FTZ R2, R12, R13, R2 ;  /* 0x0000000d0c028223 */ /* 0x000fe20000010002 */
[----:B------:R-:W-:Y:S01]  /*59d0*/  @!P0 HADD2.F32 R13, -RZ, R23.H1_H1 ;  /* 0x30000017ff0d8230 */ /* 0x000fe20000004100 */
[----:B------:R-:W-:Y:S01]  /*59e0*/  @!P0 IMAD.MOV.U32 R12, RZ, RZ, R55 ;  /* 0x000000ffff0c8224 */ /* 0x000fe200078e0037 */
[----:B------:R-:W-:Y:S01]  /*59f0*/  @!P0 HADD2.F32 R14, -RZ, R44.H0_H0 ;  /* 0x2000002cff0e8230 */ /* 0x000fe20000004100 */
[-C--:B------:R-:W-:Y:S01]  /*5a00*/  @!P0 FMUL.FTZ R9, R21, R3.reuse ;  /* 0x0000000315098220 */ /* 0x080fe20000410000 */
[----:B------:R-:W-:Y:S01]  /*5a10*/  @!P0 HADD2.F32 R44, -RZ, R62.H0_H0 ;  /* 0x2000003eff2c8230 */ /* 0x000fe20000004100 */
[C---:B------:R-:W-:Y:S01]  /*5a20*/  @!P0 FMUL.FTZ R5, R7.reuse, R3 ;  /* 0x0000000307058220 */ /* 0x040fe20000410000 */
[----:B------:R-:W-:Y:S01]  /*5a30*/  @!P0 HADD2.F32 R45, -RZ, R12.H0_H0 ;  /* 0x2000000cff2d8230 */ /* 0x000fe20000004100 */
[----:B------:R-:W-:Y:S01]  /*5a40*/  @!P0 FFMA.FTZ R63, R7, R22, -R9 ;  /* 0x00000016073f8223 */ /* 0x000fe20000010809 */
[----:B------:R-:W-:Y:S01]  /*5a50*/  @!P0 MOV R7, R19 ;  /* 0x0000001300078202 */ /* 0x000fe20000000f00 */
[CC--:B------:R-:W-:Y:S01]  /*5a60*/  @!P0 FMUL.FTZ R23, R13.reuse, R6.reuse ;  /* 0x000000060d178220 */ /* 0x0c0fe20000410000 */
[----:B------:R-:W-:Y:S01]  /*5a70*/  @!P0 HADD2.F32 R9, -RZ, R10.H0_H0 ;  /* 0x2000000aff098230 */ /* 0x000fe20000004100 */
[C---:B------:R-:W-:Y:S01]  /*5a80*/  @!P0 FMUL.FTZ R3, R8.reuse, R6 ;  /* 0x0000000608038220 */ /* 0x040fe20000410000 */
[----:B------:R-:W-:Y:S01]  /*5a90*/  @!P0 HADD2.F32 R6, -RZ, R37.H0_H0 ;  /* 0x20000025ff068230 */ /* 0x000fe20000004100 */
[-C--:B------:R-:W-:Y:S01]  /*5aa0*/  @!P0 FFMA.FTZ R61, R8, R14.reuse, -R23 ;  /* 0x0000000e083d8223 */ /* 0x080fe20000010817 */
[--C-:B------:R-:W-:Y:S01]  /*5ab0*/  @!P0 HADD2.F32 R10, -RZ, R7.reuse.H0_H0 ;  /* 0x20000007ff0a8230 */ /* 0x100fe20000004100 */
[----:B------:R-:W-:Y:S01]  /*5ac0*/  @!P0 FFMA.FTZ R3, R13, R14, R3 ;  /* 0x0000000e0d038223 */ /* 0x000fe20000010003 */
[----:B------:R-:W-:Y:S01]  /*5ad0*/  @!P0 HADD2.F32 R47, -RZ, R12.H1_H1 ;  /* 0x3000000cff2f8230 */ /* 0x000fe20000004100 */
[-C--:B------:R-:W-:Y:S01]  /*5ae0*/  @!P0 FMUL.FTZ R12, R45, R6.reuse ;  /* 0x000000062d0c8220 */ /* 0x080fe20000410000 */
[----:B------:R-:W-:Y:S01]  /*5af0*/  @!P0 HADD2.F32 R7, -RZ, R7.H1_H1 ;  /* 0x30000007ff078230 */ /* 0x000fe20000004100 */
[C---:B------:R-:W-:Y:S01]  /*5b00*/  @!P0 FMUL.FTZ R8, R10.reuse, R6 ;  /* 0x000000060a088220 */ /* 0x040fe20000410000 */
[----:B------:R-:W-:Y:S01]  /*5b10*/  @!P0 F2FP.PACK_AB R2, R3, R2 ;  /* 0x000000020302823e */ /* 0x000fe200000000ff */
[-C--:B------:R-:W-:Y:S02]  /*5b20*/  @!P0 FMUL.FTZ R6, R47, R9.reuse ;  /* 0x000000092f068220 */ /* 0x080fe40000410000 */
[----:B------:R-:W-:Y:S01]  /*5b30*/  @!P0 FFMA.FTZ R60, R10, R46, -R12 ;  /* 0x0000002e0a3c8223 */ /* 0x000fe2000001080c */
[----:B------:R-:W-:Y:S01]  /*5b40*/  @!P0 MOV R12, R54 ;  /* 0x00000036000c8202 */ /* 0x000fe20000000f00 */
[C---:B------:R-:W-:Y:S01]  /*5b50*/  @!P0 FMUL.FTZ R9, R7.reuse, R9 ;  /* 0x0000000907098220 */ /* 0x040fe20000410000 */
[----:B------:R-:W-:Y:S01]  /*5b60*/  @!P0 MOV R52, R2 ;  /* 0x0000000200348202 */ /* 0x000fe20000000f00 */
[----:B------:R-:W-:Y:S01]  /*5b70*/  @!P0 FFMA.FTZ R51, R7, R48, -R6 ;  /* 0x0000003007338223 */ /* 0x000fe20000010806 */
[----:B------:R-:W-:Y:S01]  /*5b80*/  @!P0 HADD2.F32 R10, -RZ, R11.H0_H0 ;  /* 0x2000000bff0a8230 */ /* 0x000fe20000004100 */
[----:B------:R-:W-:Y:S01]  /*5b90*/  @!P0 IMAD.MOV.U32 R7, RZ, RZ, R18 ;  /* 0x000000ffff078224 */ /* 0x000fe200078e0012 */
[--C-:B------:R-:W-:Y:S01]  /*5ba0*/  @!P0 HADD2.F32 R23, -RZ, R12.reuse.H0_H0 ;  /* 0x2000000cff178230 */ /* 0x100fe20000004100 */
[----:B------:R-:W-:Y:S01]  /*5bb0*/  @!P0 FFMA.FTZ R4, R15, R20, R4 ;  /* 0x000000140f048223 */ /* 0x000fe20000010004 */
[----:B------:R-:W-:Y:S01]  /*5bc0*/  @!P0 HADD2.F32 R43, -RZ, R12.H1_H1 ;  /* 0x3000000cff2b8230 */ /* 0x000fe20000004100 */
[----:B------:R-:W-:Y:S01]  /*5bd0*/  @!P0 FFMA.FTZ R5, R21, R22, R5 ;  /* 0x0000001615058223 */ /* 0x000fe20000010005 */
[----:B------:R-:W-:Y:S01]  /*5be0*/  @!P0 F2FP.PACK_AB R13, R51, R60 ;  /* 0x0000003c330d823e */ /* 0x000fe200000000ff */
[----:B------:R-:W-:Y:S02]  /*5bf0*/  @!P0 HADD2.F32 R6, -RZ, R37.H1_H1 ;  /* 0x30000025ff068230 */ /* 0x000fe40000004100 */
[----:B------:R-:W-:Y:S01]  /*5c00*/  @!P0 FMUL.FTZ R49, R43, R10 ;  /* 0x0000000a2b318220 */ /* 0x000fe20000410000 */
[----:B------:R-:W-:Y:S01]  /*5c10*/  @!P0 MOV R19, R13 ;  /* 0x0000000d00138202 */ /* 0x000fe20000000f00 */
[--C-:B------:R-:W-:Y:S01]  /*5c20*/  @!P0 HADD2.F32 R12, -RZ, R7.reuse.H0_H0 ;  /* 0x20000007ff0c8230 */ /* 0x100fe20000004100 */
[----:B------:R-:W-:Y:S01]  /*5c30*/  @!P0 F2FP.PACK_AB R4, R5, R4 ;  /* 0x000000040504823e */ /* 0x000fe200000000ff */
[----:B------:R-:W-:Y:S01]  /*5c40*/  @!P0 HADD2.F32 R11, -RZ, R7.H1_H1 ;  /* 0x30000007ff0b8230 */ /* 0x000fe20000004100 */
[-C--:B------:R-:W-:Y:S01]  /*5c50*/  @!P0 FMUL.FTZ R7, R23, R6.reuse ;  /* 0x0000000617078220 */ /* 0x080fe20000410000 */
[----:B------:R-:W-:Y:S01]  /*5c60*/  @!P0 HADD2.F32 R37, -RZ, R73.H1_H1 ;  /* 0x30000049ff258230 */ /* 0x000fe20000004100 */
[C---:B------:R-:W-:Y:S02]  /*5c70*/  @!P0 FMUL.FTZ R6, R12.reuse, R6 ;  /* 0x000000060c068220 */ /* 0x040fe40000410000 */
[----:B------:R-:W-:Y:S02]  /*5c80*/  @!P0 IMAD.MOV.U32 R53, RZ, RZ, R4 ;  /* 0x000000ffff358224 */ /* 0x000fe400078e0004 */
[-C--:B------:R-:W-:Y:S02]  /*5c90*/  @!P0 FFMA.FTZ R50, R12, R37.reuse, -R7 ;  /* 0x000000250c328223 */ /* 0x080fe40000010807 */
[C---:B------:R-:W-:Y:S02]  /*5ca0*/  @!P0 FFMA.FTZ R12, R11.reuse, R44, -R49 ;  /* 0x0000002c0b0c8223 */ /* 0x040fe40000010831 */
[----:B------:R-:W-:Y:S01]  /*5cb0*/  @!P0 FMUL.FTZ R7, R11, R10 ;  /* 0x0000000a0b078220 */ /* 0x000fe20000410000 */
[----:B------:R-:W-:Y:S01]  /*5cc0*/  @!P0 F2FP.PACK_AB R11, R63, R72 ;  /* 0x000000483f0b823e */ /* 0x000fe200000000ff */
[----:B------:R-:W-:Y:S01]  /*5cd0*/  @!P0 FFMA.FTZ R6, R23, R37, R6 ;  /* 0x0000002517068223 */ /* 0x000fe20000010006 */
[----:B------:R-:W-:Y:S01]  /*5ce0*/  @!P0 F2FP.PACK_AB R12, R12, R50 ;  /* 0x000000320c0c823e */ /* 0x000fe200000000ff */
[----:B------:R-:W-:Y:S01]  /*5cf0*/  @!P0 FFMA.FTZ R7, R43, R44, R7 ;  /* 0x0000002c2b078223 */ /* 0x000fe20000010007 */
[----:B------:R-:W-:Y:S01]  /*5d00*/  @!P0 F2FP.PACK_AB R10, R61, R79 ;  /* 0x0000004f3d0a823e */ /* 0x000fe200000000ff */
[----:B------:R-:W-:Y:S01]  /*5d10*/  @!P0 FFMA.FTZ R8, R45, R46, R8 ;  /* 0x0000002e2d088223 */ /* 0x000fe20000010008 */
[----:B------:R-:W-:Y:S01]  /*5d20*/  @!P0 MOV R17, R11 ;  /* 0x0000000b00118202 */ /* 0x000fe20000000f00 */
[----:B------:R-:W-:Y:S01]  /*5d30*/  @!P0 FFMA.FTZ R9, R47, R48, R9 ;  /* 0x000000302f098223 */ /* 0x000fe20000010009 */
[----:B------:R-:W-:Y:S01]  /*5d40*/  @!P0 MOV R16, R10 ;  /* 0x0000000a00108202 */ /* 0x000fe20000000f00 */
[----:B------:R-:W-:Y:S01]  /*5d50*/  @!P0 IMAD.MOV.U32 R18, RZ, RZ, R12 ;  /* 0x000000ffff128224 */ /* 0x000fe200078e000c */
[----:B------:R-:W-:Y:S02]  /*5d60*/  @!P0 F2FP.PACK_AB R6, R7, R6 ;  /* 0x000000060706823e */ /* 0x000fe400000000ff */
[----:B------:R-:W-:Y:S02]  /*5d70*/  @!P0 F2FP.PACK_AB R8, R9, R8 ;  /* 0x000000080908823e */ /* 0x000fe400000000ff */
[----:B------:R1:W-:Y:S01]  /*5d80*/  STG.E.128 [R58.64], R16 ;  /* 0x000000103a007986 */ /* 0x0003e2000c101d0a */
[----:B------:R-:W-:Y:S02]  /*5d90*/  @!P0 MOV R54, R6 ;  /* 0x0000000600368202 */ /* 0x000fe40000000f00 */
[----:B------:R-:W-:Y:S05]  /*5da0*/  @!P0 MOV R55, R8 ;  /* 0x0000000800378202 */ /* 0x000fea0000000f00 */
[----:B------:R1:W-:Y:S02]  /*5db0*/  @!P1 STG.E.128 [R56.64], R52 ;  /* 0x0000003438009986 */ /* 0x0003e4000c101d0a */
.L_x_81:
[----:B------:R-:W-:Y:S05]  /*5dc0*/  BSYNC B0 ;  /* 0x0000000000007941 */ /* 0x000fea0003800000 */
.L_x_80:
[----:B------:R-:W-:Y:S01]  /*5dd0*/  ISETP.GE.OR P1, PT, R170, R78, !P4 ;  /* 0x0000004eaa00720c */ /* 0x000fe20006726670 */
[----:B------:R-:W-:Y:S01]  /*5de0*/  @!UPT UIADD3 URZ, URZ, URZ, URZ ;  /* 0x0000003f3f3ff290 */ /* 0x000fe2000fffe03f */
[----:B------:R-:W-:Y:S11]  /*5df0*/  BSSY B0, `(.L_x_82) ;  /* 0x0000071000007945 */ /* 0x000ff60003800000 */
[----:B------:R-:W-:-:S05]  /*5e00*/  @P1 BRA `(.L_x_83) ;  /* 0x000006f000001947 */ /* 0x000fca0003800000 */
[----:B------:R-:W-:Y:S01]  /*5e10*/  IADD3 R3, P1, R196, R86, RZ ;  /* 0x00000056c4037210 */ /* 0x000fe20007f3e0ff */
[----:B-----5:R-:W-:Y:S01]  /*5e20*/  LDS.128 R44, [R149+0x3900] ;  /* 0x00390000952c7984 */ /* 0x020fe20000000c00 */
[----:B------:R-:W-:Y:S01]  /*5e30*/  @!P0 SHF.R.U32.HI R6, RZ, 0x10, R25 ;  /* 0x00000010ff068819 */ /* 0x000fe20000011619 */
[--C-:B------:R-:W-:Y:S01]  /*5e40*/  @!P0 HADD2.F32 R13, -RZ, R74.reuse.H0_H0 ;  /* 0x2000004aff0d8230 */ /* 0x100fe20000004100 */
[----:B------:R-:W-:Y:S01]  /*5e50*/  IADD3.X R2, R91, R158, RZ, P1, !PT ;  /* 0x0000009e5b027210 */ /* 0x000fe20000ffe4ff */
[----:B------:R-:W-:Y:S01]  /*5e60*/  @!P0 HADD2.F32 R20, -RZ, R74.H1_H1 ;  /* 0x3000004aff148230 */ /* 0x000fe20000004100 */
[-C--:B------:R-:W-:Y:S01]  /*5e70*/  IADD3 R4, P2, P1, R94, R3.reuse, R121 ;  /* 0x000000035e047210 */ /* 0x080fe2000795e079 */
[----:B------:R-:W-:Y:S01]  /*5e80*/  @!P0 HADD2.F32 R37, -RZ, R75.H0_H0 ;  /* 0x2000004bff258230 */ /* 0x000fe20000004100 */
[----:B------:R-:W-:Y:S01]  /*5e90*/  @!P0 SHF.R.U32.HI R10, RZ, 0x10, R27 ;  /* 0x00000010ff0a8819 */ /* 0x000fe2000001161b */
[----:B-1----:R-:W1:Y:S01]  /*5ea0*/  LDS.128 R16, [R153+0x3900] ;  /* 0x0039000099107984 */ /* 0x002e620000000c00 */
[-C--:B------:R-:W-:Y:S02]  /*5eb0*/  IADD3.X R5, R96, R2.reuse, R127, P2, P1 ;  /* 0x0000000260057210 */ /* 0x080fe400017e247f */
[----:B------:R-:W-:Y:S02]  /*5ec0*/  ISETP.GE.AND P1, PT, R101, c[0x0][0x1d4], PT ;  /* 0x0000750065007a0c */ /* 0x000fe40003f26270 */
[----:B------:R-:W-:Y:S02]  /*5ed0*/  @!P0 SHF.R.U64 R11, R26, 0x10, R27 ;  /* 0x000000101a0b8819 */ /* 0x000fe4000000121b */
[----:B------:R-:W-:Y:S02]  /*5ee0*/  @!P0 SHF.R.U32.HI R22, RZ, 0x10, R65 ;  /* 0x00000010ff168819 */ /* 0x000fe40000011641 */
[----:B------:R-:W-:Y:S02]  /*5ef0*/  @!P0 SHF.R.U64 R9, R24, 0x10, R25 ;  /* 0x0000001018098819 */ /* 0x000fe40000001219 */
[----:B------:R-:W-:Y:S01]  /*5f00*/  @!P0 SHF.R.U64 R24, R64, 0x10, R65 ;  /* 0x0000001040188819 */ /* 0x000fe20000001241 */
[----:B------:R-:W-:Y:S01]  /*5f10*/  @!P0 HADD2.F32 R22, -RZ, R22.H0_H0 ;  /* 0x20000016ff168230 */ /* 0x000fe20000004100 */
[--C-:B------:R-:W-:Y:S02]  /*5f20*/  @!P0 SHF.R.U32.HI R25, RZ, 0x10, R67.reuse ;  /* 0x00000010ff198819 */ /* 0x100fe40000011643 */
[----:B------:R-:W-:Y:S02]  /*5f30*/  @!P0 SHF.R.U64 R26, R66, 0x10, R67 ;  /* 0x00000010421a8819 */ /* 0x000fe40000001243 */
[----:B------:R-:W-:Y:S01]  /*5f40*/  @!P1 IADD3 R3, P3, P2, R94, R3, R101 ;  /* 0x000000035e039210 */ /* 0x000fe20007a7e065 */
[----:B------:R-:W-:Y:S02]  /*5f50*/  @!P0 HADD2.F32 R43, -RZ, R25.H0_H0 ;  /* 0x20000019ff2b8230 */ /* 0x000fe40000004100 */
        /* <DEDUP_REMOVED lines=28> */
[----:B------:R-:W-:Y:S01]  /*6120*/  @!P0 IMAD.MOV.U32 R12, RZ, RZ, R47 ;  /* 0x000000ffff0c8224 */ /* 0x000fe200078e002f */
[----:B------:R-:W-:Y:S01]  /*6130*/  @!P0 HADD2.F32 R13, -RZ, R23.H1_H1 ;  /* 0x30000017ff0d8230 */ /* 0x000fe20000004100 */
        /* <DEDUP_REMOVED lines=16> */
[----:B------:R-:W-:Y:S01]  /*6240*/  @!P0 FMUL.FTZ R8, R10, R6 ;  /* 0x000000060a088220 */ /* 0x000fe20000410000 */
[----:B------:R-:W-:Y:S01]  /*6250*/  @!P0 F2FP.PACK_AB R2, R3, R2 ;  /* 0x000000020302823e */ /* 0x000fe200000000ff */
[----:B------:R-:W-:Y:S01]  /*6260*/  @!P0 FMUL.FTZ R6, R38, R9 ;  /* 0x0000000926068220 */ /* 0x000fe20000410000 */
[----:B------:R-:W-:Y:S01]  /*6270*/  @!P0 HADD2.F32 R24, -RZ, R75.H1_H1 ;  /* 0x3000004bff188230 */ /* 0x000fe20000004100 */
[----:B------:R-:W-:Y:S01]  /*6280*/  @!P0 FFMA.FTZ R50, R10, R37, -R12 ;  /* 0x000000250a328223 */ /* 0x000fe2000001080c */
[----:B------:R-:W-:Y:S01]  /*6290*/  @!P0 MOV R12, R46 ;  /* 0x0000002e000c8202 */ /* 0x000fe20000000f00 */
[C---:B------:R-:W-:Y:S01]  /*62a0*/  @!P0 FMUL.FTZ R9, R7.reuse, R9 ;  /* 0x0000000907098220 */ /* 0x040fe20000410000 */
[----:B------:R-:W-:Y:S01]  /*62b0*/  @!P0 MOV R44, R2 ;  /* 0x00000002002c8202 */ /* 0x000fe20000000f00 */
[----:B------:R-:W-:Y:S01]  /*62c0*/  @!P0 FFMA.FTZ R49, R7, R43, -R6 ;  /* 0x0000002b07318223 */ /* 0x000fe20000010806 */
[----:B------:R-:W-:Y:S01]  /*62d0*/  @!P0 HADD2.F32 R10, -RZ, R11.H0_H0 ;  /* 0x2000000bff0a8230 */ /* 0x000fe20000004100 */
[----:B------:R-:W-:Y:S01]  /*62e0*/  @!P0 IMAD.MOV.U32 R7, RZ, RZ, R18 ;  /* 0x000000ffff078224 */ /* 0x000fe200078e0012 */
[----:B------:R-:W-:Y:S01]  /*62f0*/  @!P0 HADD2.F32 R6, -RZ, R39.H1_H1 ;  /* 0x30000027ff068230 */ /* 0x000fe20000004100 */
[----:B------:R-:W-:Y:S01]  /*6300*/  @!P0 FFMA.FTZ R4, R15, R20, R4 ;  /* 0x000000140f048223 */ /* 0x000fe20000010004 */
[--C-:B------:R-:W-:Y:S01]  /*6310*/  @!P0 HADD2.F32 R23, -RZ, R12.reuse.H0_H0 ;  /* 0x2000000cff178230 */ /* 0x100fe20000004100 */
[----:B------:R-:W-:Y:S01]  /*6320*/  @!P0 FFMA.FTZ R5, R21, R22, R5 ;  /* 0x0000001615058223 */ /* 0x000fe20000010005 */
[----:B------:R-:W-:Y:S01]  /*6330*/  @!P0 F2FP.PACK_AB R13, R49, R50 ;  /* 0x00000032310d823e */ /* 0x000fe200000000ff */
[----:B------:R-:W-:Y:S02]  /*6340*/  @!P0 HADD2.F32 R25, -RZ, R12.H1_H1 ;  /* 0x3000000cff198230 */ /* 0x000fe40000004100 */
[--C-:B------:R-:W-:Y:S01]  /*6350*/  @!P0 HADD2.F32 R12, -RZ, R7.reuse.H0_H0 ;  /* 0x20000007ff0c8230 */ /* 0x100fe20000004100 */
[----:B------:R-:W-:Y:S01]  /*6360*/  @!P0 MOV R19, R13 ;  /* 0x0000000d00138202 */ /* 0x000fe20000000f00 */
[----:B------:R-:W-:Y:S01]  /*6370*/  @!P0 HADD2.F32 R11, -RZ, R7.H1_H1 ;  /* 0x30000007ff0b8230 */ /* 0x000fe20000004100 */
[----:B------:R-:W-:Y:S01]  /*6380*/  @!P0 FMUL.FTZ R7, R23, R6 ;  /* 0x0000000617078220 */ /* 0x000fe20000410000 */
[----:B------:R-:W-:Y:S01]  /*6390*/  @!P0 F2FP.PACK_AB R4, R5, R4 ;  /* 0x000000040504823e */ /* 0x000fe200000000ff */
[----:B------:R-:W-:Y:S02]  /*63a0*/  @!P0 FMUL.FTZ R39, R25, R10 ;  /* 0x0000000a19278220 */ /* 0x000fe40000410000 */
[C---:B------:R-:W-:Y:S02]  /*63b0*/  @!P0 FMUL.FTZ R6, R12.reuse, R6 ;  /* 0x000000060c068220 */ /* 0x040fe40000410000 */
[----:B------:R-:W-:Y:S02]  /*63c0*/  @!P0 FFMA.FTZ R48, R12, R24, -R7 ;  /* 0x000000180c308223 */ /* 0x000fe40000010807 */
        /* <DEDUP_REMOVED lines=12> */
[----:B------:R-:W-:Y:S01]  /*6490*/  @!P0 F2FP.PACK_AB R6, R7, R6 ;  /* 0x000000060706823e */ /* 0x000fe200000000ff */
[----:B------:R-:W-:Y:S01]  /*64a0*/  @!P0 IMAD.MOV.U32 R45, RZ, RZ, R4 ;  /* 0x000000ffff2d8224 */ /* 0x000fe200078e0004 */
[----:B------:R-:W-:Y:S02]  /*64b0*/  @!P0 F2FP.PACK_AB R8, R9, R8 ;  /* 0x000000080908823e */ /* 0x000fe400000000ff */
[----:B------:R1:W-:Y:S01]  /*64c0*/  STG.E.128 [R54.64], R16 ;  /* 0x0000001036007986 */ /* 0x0003e2000c101d0a */
[----:B------:R-:W-:Y:S02]  /*64d0*/  @!P0 MOV R46, R6 ;  /* 0x00000006002e8202 */ /* 0x000fe40000000f00 */
[----:B------:R-:W-:Y:S05]  /*64e0*/  @!P0 MOV R47, R8 ;  /* 0x00000008002f8202 */ /* 0x000fea0000000f00 */
[----:B------:R1:W-:Y:S02]  /*64f0*/  @!P1 STG.E.128 [R52.64], R44 ;  /* 0x0000002c34009986 */ /* 0x0003e4000c101d0a */
.L_x_83:
[----:B------:R-:W-:Y:S05]  /*6500*/  BSYNC B0 ;  /* 0x0000000000007941 */ /* 0x000fea0003800000 */
.L_x_82:
[----:B------:R-:W-:Y:S02]  /*6510*/  ISETP.GE.OR P2, PT, R169, R78, !P4 ;  /* 0x0000004ea900720c */ /* 0x000fe40006746670 */
[----:B-1----:R-:W-:Y:S05]  /*6520*/  IADD3 R57, P1, R194, R86, RZ ;  /* 0x00000056c2397210 */ /* 0x002fea0007f3e0ff */
[----:B------:R-:W-:Y:S06]  /*6530*/  IMAD.X R56, R91, 0x1, R156, P1 ;  /* 0x000000015b387824 */ /* 0x000fec00008e069c */
[----:B------:R-:W-:-:S05]  /*6540*/  @P2 BRA `(.L_x_75) ;  /* 0x00000c1000002947 */ /* 0x000fca0003800000 */
[----:B-----5:R-:W-:Y:S01]  /*6550*/  IADD3 R4, P2, P1, R94, R57, R121 ;  /* 0x000000395e047210 */ /* 0x020fe2000795e079 */
[----:B------:R-:W1:Y:S01]  /*6560*/  LDS.128 R44, [R148+0x3900] ;  /* 0x00390000942c7984 */ /* 0x000e620000000c00 */
[----:B------:R-:W-:Y:S01]  /*6570*/  @!P0 SHF.R.U64 R5, R28, 0x10, R29 ;  /* 0x000000101c058819 */ /* 0x000fe2000000121d */
[----:B------:R-:W-:Y:S01]  /*6580*/  @!P0 HADD2.F32 R2, -RZ, R40.H0_H0 ;  /* 0x20000028ff028230 */ /* 0x000fe20000004100 */
[----:B------:R-:W-:Y:S01]  /*6590*/  IADD3.X R6, R96, R56, R127, P2, P1 ;  /* 0x0000003860067210 */ /* 0x000fe200017e247f */
[--C-:B------:R-:W-:Y:S01]  /*65a0*/  @!P0 HADD2.F32 R24, -RZ, R76.reuse.H0_H0 ;  /* 0x2000004cff188230 */ /* 0x100fe20000004100 */
[----:B------:R-:W-:Y:S01]  /*65b0*/  LEA R52, P1, R4, c[0x0][0x1c8], 0x1 ;  /* 0x0000720004347a11 */ /* 0x000fe200078208ff */
[----:B------:R-:W-:Y:S01]  /*65c0*/  @!P0 HADD2.F32 R5, -RZ, R5.H0_H0 ;  /* 0x20000005ff058230 */ /* 0x000fe20000004100 */
[----:B------:R-:W-:Y:S01]  /*65d0*/  @!P0 SHF.R.U64 R9, R68, 0x10, R69 ;  /* 0x0000001044098819 */ /* 0x000fe20000001245 */
[----:B------:R-:W2:Y:S01]  /*65e0*/  LDS.128 R12, [R152+0x3900] ;  /* 0x00390000980c7984 */ /* 0x000ea20000000c00 */
[----:B------:R-:W-:Y:S01]  /*65f0*/  LEA.HI.X R53, R4, c[0x0][0x1cc], R6, 0x1, P1 ;  /* 0x0000730004357a11 */ /* 0x000fe200008f0c06 */
[----:B------:R-:W-:Y:S01]  /*6600*/  @!P0 HADD2.F32 R20, -RZ, R76.H1_H1 ;  /* 0x3000004cff148230 */ /* 0x000fe20000004100 */
[----:B------:R-:W-:Y:S01]  /*6610*/  @!P0 SHF.R.U32.HI R10, RZ, 0x10, R29 ;  /* 0x00000010ff0a8819 */ /* 0x000fe2000001161d */
[----:B------:R-:W-:Y:S01]  /*6620*/  @!P0 HADD2.F32 R22, -RZ, R9.H0_H0 ;  /* 0x20000009ff168230 */ /* 0x000fe20000004100 */
[----:B------:R-:W-:Y:S01]  /*6630*/  @!P0 SHF.R.U64 R16, R30, 0x10, R31 ;  /* 0x000000101e108819 */ /* 0x000fe2000000121f */
[--C-:B------:R-:W-:Y:S01]  /*6640*/  @!P0 HADD2.F32 R37, -RZ, R77.reuse.H0_H0 ;  /* 0x2000004dff258230 */ /* 0x100fe20000004100 */
[----:B------:R-:W-:Y:S01]  /*6650*/  @!P0 SHF.R.U32.HI R39, RZ, 0x10, R71 ;  /* 0x00000010ff278819 */ /* 0x000fe20000011647 */
[----:B------:R-:W-:Y:S01]  /*6660*/  @!P0 HADD2.F32 R28, -RZ, R77.H1_H1 ;  /* 0x3000004dff1c8230 */ /* 0x000fe20000004100 */
[----:B------:R-:W-:Y:S01]  /*6670*/  @!P0 SHF.R.U32.HI R26, RZ, 0x10, R69 ;  /* 0x00000010ff1a8819 */ /* 0x000fe20000011645 */
[----:B------:R-:W-:Y:S01]  /*6680*/  @!P0 HADD2.F32 R11, -RZ, R41.H0_H0 ;  /* 0x20000029ff0b8230 */ /* 0x000fe20000004100 */
[----:B------:R-:W-:Y:S01]  /*6690*/  @!P0 SHF.R.U64 R30, R70, 0x10, R71 ;  /* 0x00000010461e8819 */ /* 0x000fe20000001247 */
[----:B------:R-:W-:Y:S01]  /*66a0*/  @!P0 HADD2.F32 R39, -RZ, R39.H0_H0 ;  /* 0x20000027ff278230 */ /* 0x000fe20000004100 */
[----:B------:R-:W-:Y:S01]  /*66b0*/  @!P0 SHF.R.U32.HI R18, RZ, 0x10, R31 ;  /* 0x00000010ff128819 */ /* 0x000fe2000001161f */
[----:B------:R-:W-:Y:S01]  /*66c0*/  @!P0 HADD2.F32 R26, -RZ, R26.H0_H0 ;  /* 0x2000001aff1a8230 */ /* 0x000fe20000004100 */
[----:B------:R-:W-:Y:S01]  /*66d0*/  ISETP.GE.AND P1, PT, R101, c[0x0][0x1d4], PT ;  /* 0x0000750065007a0c */ /* 0x000fe20003f26270 */
[----:B------:R-:W-:Y:S02]  /*66e0*/  @!P0 HADD2.F32 R30, -RZ, R30.H0_H0 ;  /* 0x2000001eff1e8230 */ /* 0x000fe40000004100 */
[----:B------:R-:W-:Y:S01]  /*66f0*/  @!P0 HADD2.F32 R18, -RZ, R18.H0_H0 ;  /* 0x20000012ff128230 */ /* 0x000fe20000004100 */
[----:B-1----:R-:W-:Y:S01]  /*6700*/  @!P0 IMAD.MOV.U32 R29, RZ, RZ, R46 ;  /* 0x000000ffff1d8224 */ /* 0x002fe200078e002e */
[----:B------:R-:W-:Y:S02]  /*6710*/  @!P0 MOV R25, R45 ;  /* 0x0000002d00198202 */ /* 0x000fe40000000f00 */
[----:B------:R-:W-:Y:S02]  /*6720*/  @!P0 MOV R6, R44 ;  /* 0x0000002c00068202 */ /* 0x000fe40000000f00 */
[----:B------:R-:W-:Y:S01]  /*6730*/  @!P0 MOV R27, R47 ;  /* 0x0000002f001b8202 */ /* 0x000fe20000000f00 */
[----:B------:R-:W-:Y:S01]  /*6740*/  @!P0 HADD2.F32 R23, -RZ, R25.H0_H0 ;  /* 0x20000019ff178230 */ /* 0x000fe20000004100 */
[----:B--2---:R-:W-:Y:S01]  /*6750*/  @!P0 MOV R8, R13 ;  /* 0x0000000d00088202 */ /* 0x004fe20000000f00 */
[--C-:B------:R-:W-:Y:S03]  /*6760*/  @!P0 HADD2.F32 R19, -RZ, R6.reuse.H0_H0 ;  /* 0x20000006ff138230 */ /* 0x100fe60000004100 */
[-C--:B------:R-:W-:Y:S01]  /*6770*/  @!P0 FMUL.FTZ R7, R23, R2.reuse ;  /* 0x0000000217078220 */ /* 0x080fe20000410000 */
[----:B------:R-:W-:Y:S02]  /*6780*/  @!P0 HADD2.F32 R21, -RZ, R6.H1_H1 ;  /* 0x30000006ff158230 */ /* 0x000fe40000004100 */
[--C-:B------:R-:W-:Y:S02]  /*6790*/  @!P0 HADD2.F32 R3, -RZ, R8.reuse.H0_H0 ;  /* 0x20000008ff038230 */ /* 0x100fe40000004100 */
[----:B------:R-:W-:Y:S01]  /*67a0*/  @!P0 HADD2.F32 R8, -RZ, R8.H1_H1 ;  /* 0x30000008ff088230 */ /* 0x000fe20000004100 */
[-C--:B------:R-:W-:Y:S01]  /*67b0*/  @!P0 FMUL.FTZ R9, R21, R5.reuse ;  /* 0x0000000515098220 */ /* 0x080fe20000410000 */
[--C-:B------:R-:W-:Y:S01]  /*67c0*/  @!P0 HADD2.F32 R31, -RZ, R27.reuse.H0_H0 ;  /* 0x2000001bff1f8230 */ /* 0x100fe20000004100 */
[C---:B------:R-:W-:Y:S01]  /*67d0*/  @!P0 FMUL.FTZ R4, R3.reuse, R2 ;  /* 0x0000000203048220 */ /* 0x040fe20000410000 */
[----:B------:R-:W-:Y:S01]  /*67e0*/  @!P0 HADD2.F32 R2, -RZ, R40.H1_H1 ;  /* 0x30000028ff028230 */ /* 0x000fe20000004100 */
[----:B------:R-:W-:Y:S01]  /*67f0*/  @!P0 FFMA.FTZ R58, R3, R24, -R7 ;  /* 0x00000018033a8223 */ /* 0x000fe20000010807 */
[----:B------:R-:W-:Y:S01]  /*6800*/  @!P0 MOV R3, R12 ;  /* 0x0000000c00038202 */ /* 0x000fe20000000f00 */
[----:B------:R-:W-:Y:S02]  /*6810*/  @!P0 HADD2.F32 R38, -RZ, R27.H1_H1 ;  /* 0x3000001bff268230 */ /* 0x000fe40000004100 */
[----:B------:R-:W-:Y:S02]  /*6820*/  @!P0 HADD2.F32 R27, -RZ, R29.H0_H0 ;  /* 0x2000001dff1b8230 */ /* 0x000fe40000004100 */
[--C-:B------:R-:W-:Y:S01]  /*6830*/  @!P0 HADD2.F32 R7, -RZ, R3.reuse.H0_H0 ;  /* 0x20000003ff078230 */ /* 0x100fe20000004100 */
[----:B------:R-:W-:Y:S01]  /*6840*/  @!P0 FMUL.FTZ R40, R38, R18 ;  /* 0x0000001226288220 */ /* 0x000fe20000410000 */
[----:B------:R-:W-:Y:S01]  /*6850*/  @!P0 HADD2.F32 R6, -RZ, R3.H1_H1 ;  /* 0x30000003ff068230 */ /* 0x000fe20000004100 */
[-C--:B------:R-:W-:Y:S01]  /*6860*/  @!P0 FMUL.FTZ R3, R19, R2.reuse ;  /* 0x0000000213038220 */ /* 0x080fe20000410000 */
[----:B------:R-:W-:Y:S01]  /*6870*/  @!P0 HADD2.F32 R29, -RZ, R29.H1_H1 ;  /* 0x3000001dff1d8230 */ /* 0x000fe20000004100 */
[C---:B------:R-:W-:Y:S01]  /*6880*/  @!P0 FMUL.FTZ R2, R7.reuse, R2 ;  /* 0x0000000207028220 */ /* 0x040fe20000410000 */
[----:B------:R-:W-:Y:S01]  /*6890*/  @!P0 HADD2.F32 R25, -RZ, R25.H1_H1 ;  /* 0x30000019ff198230 */ /* 0x000fe20000004100 */
[----:B------:R-:W-:Y:S01]  /*68a0*/  @!P0 FFMA.FTZ R55, R7, R20, -R3 ;  /* 0x0000001407378223 */ /* 0x000fe20000010803 */
[----:B------:R-:W-:Y:S01]  /*68b0*/  @!P0 MOV R7, R14 ;  /* 0x0000000e00078202 */ /* 0x000fe20000000f00 */
[C---:B------:R-:W-:Y:S01]  /*68c0*/  @!P0 FMUL.FTZ R3, R6.reuse, R5 ;  /* 0x0000000506038220 */ /* 0x040fe20000410000 */
[----:B------:R-:W-:Y:S01]  /*68d0*/  @!P0 HADD2.F32 R5, -RZ, R10.H0_H0 ;  /* 0x2000000aff058230 */ /* 0x000fe20000004100 */
[----:B------:R-:W-:Y:S01]  /*68e0*/  @!P0 FFMA.FTZ R54, R6, R22, -R9 ;  /* 0x0000001606368223 */ /* 0x000fe20000010809 */
[----:B------:R-:W-:Y:S01]  /*68f0*/  @!P0 MOV R6, R15 ;  /* 0x0000000f00068202 */ /* 0x000fe20000000f00 */
[----:B------:R-:W-:Y:S01]  /*6900*/  @!P0 FFMA.FTZ R2, R19, R20, R2 ;  /* 0x0000001413028223 */ /* 0x000fe20000010002 */
[----:B------:R-:W-:Y:S01]  /*6910*/  @!P0 HADD2.F32 R9, -RZ, R41.H1_H1 ;  /* 0x30000029ff098230 */ /* 0x000fe20000004100 */
[----:B------:R-:W-:Y:S01]  /*6920*/  @!P0 FMUL.FTZ R41, R31, R11 ;  /* 0x0000000b1f298220 */ /* 0x000fe20000410000 */
[----:B------:R-:W-:Y:S01]  /*6930*/  @!P0 HADD2.F32 R10, -RZ, R16.H0_H0 ;  /* 0x20000010ff0a8230 */ /* 0x000fe20000004100 */
[----:B------:R-:W-:Y:S01]  /*6940*/  @!P0 FMUL.FTZ R49, R25, R5 ;  /* 0x0000000519318220 */ /* 0x000fe20000410000 */
[--C-:B------:R-:W-:Y:S01]  /*6950*/  @!P0 HADD2.F32 R17, -RZ, R6.reuse.H0_H0 ;  /* 0x20000006ff118230 */ /* 0x100fe20000004100 */
[----:B------:R-:W-:Y:S01]  /*6960*/  @!P0 FMUL.FTZ R48, R27, R9 ;  /* 0x000000091b308220 */ /* 0x000fe20000410000 */
[----:B------:R-:W-:Y:S01]  /*6970*/  @!P0 HADD2.F32 R16, -RZ, R6.H1_H1 ;  /* 0x30000006ff108230 */ /* 0x000fe20000004100 */
[----:B------:R-:W-:Y:S01]  /*6980*/  @!P0 FMUL.FTZ R43, R29, R10 ;  /* 0x0000000a1d2b8220 */ /* 0x000fe20000410000 */
[--C-:B------:R-:W-:Y:S01]  /*6990*/  @!P0 HADD2.F32 R6, -RZ, R7.reuse.H0_H0 ;  /* 0x20000007ff068230 */ /* 0x100fe20000004100 */
[----:B------:R-:W-:Y:S01]  /*69a0*/  @!P0 FFMA.FTZ R41, R17, R37, -R41 ;  /* 0x0000002511298223 */ /* 0x000fe20000010829 */
[----:B------:R-:W-:Y:S01]  /*69b0*/  @!P0 HADD2.F32 R7, -RZ, R7.H1_H1 ;  /* 0x30000007ff078230 */ /* 0x000fe20000004100 */
[----:B------:R-:W-:Y:S02]  /*69c0*/  @!P0 FFMA.FTZ R40, R16, R39, -R40 ;  /* 0x0000002710288223 */ /* 0x000fe40000010828 */
[----:B------:R-:W-:Y:S02]  /*69d0*/  @!P0 FFMA.FTZ R51, R8, R26, -R49 ;  /* 0x0000001a08338223 */ /* 0x000fe40000010831 */
[----:B------:R-:W-:Y:S01]  /*69e0*/  @!P0 FFMA.FTZ R50, R6, R28, -R48 ;  /* 0x0000001c06328223 */ /* 0x000fe20000010830 */
[----:B------:R-:W-:Y:S01]  /*69f0*/  @!P0 F2FP.PACK_AB R41, R40, R41 ;  /* 0x000000292829823e */ /* 0x000fe200000000ff */
[----:B------:R-:W-:Y:S01]  /*6a00*/  @!P0 FFMA.FTZ R49, R7, R30, -R43 ;  /* 0x0000001e07318223 */ /* 0x000fe2000001082b */
[----:B------:R-:W-:Y:S01]  /*6a10*/  @!P0 F2FP.PACK_AB R48, R51, R58 ;  /* 0x0000003a3330823e */ /* 0x000fe200000000ff */
[----:B------:R-:W-:Y:S01]  /*6a20*/  @!P0 FMUL.FTZ R5, R8, R5 ;  /* 0x0000000508058220 */ /* 0x000fe20000410000 */
[----:B------:R-:W-:Y:S01]  /*6a30*/  @!P0 F2FP.PACK_AB R43, R54, R55 ;  /* 0x00000037362b823e */ /* 0x000fe200000000ff */
[----:B------:R-:W-:Y:S01]  /*6a40*/  @!P0 IMAD.MOV.U32 R15, RZ, RZ, R41 ;  /* 0x000000ffff0f8224 */ /* 0x000fe200078e0029 */
[----:B------:R-:W-:Y:S01]  /*6a50*/  @!P0 F2FP.PACK_AB R40, R49, R50 ;  /* 0x000000323128823e */ /* 0x000fe200000000ff */
[----:B------:R-:W-:Y:S01]  /*6a60*/  @!P0 FFMA.FTZ R3, R21, R22, R3 ;  /* 0x0000001615038223 */ /* 0x000fe20000010003 */
[----:B------:R-:W-:Y:S01]  /*6a70*/  @!P0 MOV R12, R43 ;  /* 0x0000002b000c8202 */ /* 0x000fe20000000f00 */
[----:B------:R-:W-:Y:S01]  /*6a80*/  @!P0 FMUL.FTZ R6, R6, R9 ;  /* 0x0000000906068220 */ /* 0x000fe20000410000 */
[----:B------:R-:W-:Y:S01]  /*6a90*/  @!P0 MOV R13, R48 ;  /* 0x00000030000d8202 */ /* 0x000fe20000000f00 */
[----:B------:R-:W-:Y:S01]  /*6aa0*/  @!P0 FFMA.FTZ R4, R23, R24, R4 ;  /* 0x0000001817048223 */ /* 0x000fe20000010004 */
[----:B------:R-:W-:Y:S01]  /*6ab0*/  @!P0 MOV R14, R40 ;  /* 0x00000028000e8202 */ /* 0x000fe20000000f00 */
[----:B------:R-:W-:Y:S01]  /*6ac0*/  @!P0 FMUL.FTZ R7, R7, R10 ;  /* 0x0000000a07078220 */ /* 0x000fe20000410000 */
[----:B------:R-:W-:Y:S01]  /*6ad0*/  @!P0 F2FP.PACK_AB R2, R3, R2 ;  /* 0x000000020302823e */ /* 0x000fe200000000ff */
[----:B------:R-:W-:Y:S02]  /*6ae0*/  @!P0 FFMA.FTZ R5, R25, R26, R5 ;  /* 0x0000001a19058223 */ /* 0x000fe40000010005 */
[----:B------:R1:W-:Y:S01]  /*6af0*/  STG.E.128 [R52.64], R12 ;  /* 0x0000000c34007986 */ /* 0x0003e2000c101d0a */
[----:B------:R-:W-:Y:S01]  /*6b00*/  @!P0 MOV R44, R2 ;  /* 0x00000002002c8202 */ /* 0x000fe20000000f00 */
[----:B------:R-:W-:Y:S01]  /*6b10*/  @!P0 FMUL.FTZ R8, R17, R11 ;  /* 0x0000000b11088220 */ /* 0x000fe20000410000 */
[----:B------:R-:W-:Y:S01]  /*6b20*/  @!P0 F2FP.PACK_AB R4, R5, R4 ;  /* 0x000000040504823e */ /* 0x000fe200000000ff */
[----:B------:R-:W-:Y:S02]  /*6b30*/  @!P0 FFMA.FTZ R6, R27, R28, R6 ;  /* 0x0000001c1b068223 */ /* 0x000fe40000010006 */
[----:B------:R-:W-:Y:S01]  /*6b40*/  @!P0 FMUL.FTZ R9, R16, R18 ;  /* 0x0000001210098220 */ /* 0x000fe20000410000 */
[----:B------:R-:W-:Y:S01]  /*6b50*/  @!P0 MOV R45, R4 ;  /* 0x00000004002d8202 */ /* 0x000fe20000000f00 */
[----:B------:R-:W-:Y:S02]  /*6b60*/  @!P0 FFMA.FTZ R7, R29, R30, R7 ;  /* 0x0000001e1d078223 */ /* 0x000fe40000010007 */
[----:B------:R-:W-:Y:S02]  /*6b70*/  @!P0 FFMA.FTZ R8, R31, R37, R8 ;  /* 0x000000251f088223 */ /* 0x000fe40000010008 */
[----:B------:R-:W-:Y:S01]  /*6b80*/  @!P0 FFMA.FTZ R9, R38, R39, R9 ;  /* 0x0000002726098223 */ /* 0x000fe20000010009 */
[----:B------:R-:W-:Y:S04]  /*6b90*/  @!P0 F2FP.PACK_AB R6, R7, R6 ;  /* 0x000000060706823e */ /* 0x000fe800000000ff */
[----:B------:R-:W-:Y:S02]  /*6ba0*/  @!P0 F2FP.PACK_AB R8, R9, R8 ;  /* 0x000000080908823e */ /* 0x000fe400000000ff */
[----:B------:R-:W-:Y:S02]  /*6bb0*/  @!P0 MOV R46, R6 ;  /* 0x00000006002e8202 */ /* 0x000fe40000000f00 */
[----:B------:R-:W-:Y:S01]  /*6bc0*/  @!P0 MOV R47, R8 ;  /* 0x00000008002f8202 */ /* 0x000fe20000000f00 */
[----:B------:R-:W-:-:S05]  /*6bd0*/  @P1 BRA `(.L_x_75) ;  /* 0x0000058000001947 */ /* 0x000fca0003800000 */
[----:B------:R-:W-:Y:S04]  /*6be0*/  IADD3 R3, P1, P0, R94, R57, R101 ;  /* 0x000000395e037210 */ /* 0x000fe8000783e065 */
[----:B------:R-:W-:Y:S02]  /*6bf0*/  IADD3.X R4, R96, R56, R126, P1, P0 ;  /* 0x0000003860047210 */ /* 0x000fe40000fe047e */
[C---:B------:R-:W-:Y:S04]  /*6c00*/  LEA R2, P0, R3.reuse, c[0x0][0x1c8], 0x1 ;  /* 0x0000720003027a11 */ /* 0x040fe800078008ff */
[----:B------:R-:W-:Y:S05]  /*6c10*/  LEA.HI.X R3, R3, c[0x0][0x1cc], R4, 0x1, P0 ;  /* 0x0000730003037a11 */ /* 0x000fea00000f0c04 */
[----:B------:R2:W-:Y:S01]  /*6c20*/  STG.E.128 [R2.64], R44 ;  /* 0x0000002c02007986 */ /* 0x0005e2000c101d0a */
[----:B------:R-:W-:-:S05]  /*6c30*/  BRA `(.L_x_75) ;  /* 0x0000052000007947 */ /* 0x000fca0003800000 */
.L_x_53:
[----:B------:R-:W-:Y:S01]  /*6c40*/  IMAD R2, R42, -0x70, R0 ;  /* 0xffffff902a027824 */ /* 0x000fe200078e0200 */
[----:B------:R-:W-:Y:S04]  /*6c50*/  BSSY B0, `(.L_x_84) ;  /* 0x0000013000007945 */ /* 0x000fe80003800000 */
[----:B------:R-:W-:Y:S04]  /*6c60*/  IMNMX R7, R2, 0x70, PT ;  /* 0x0000007002077817 */ /* 0x000fe80003800200 */
[----:B------:R-:W-:Y:S11]  /*6c70*/  ISETP.GE.AND P0, PT, R102, R7, PT ;  /* 0x000000076600720c */ /* 0x000ff60003f06270 */
[----:B------:R-:W-:Y:S02]  /*6c80*/  @!UPT UIADD3 URZ, URZ, URZ, URZ ;  /* 0x0000003f3f3ff290 */ /* 0x000fe4000fffe03f */
[----:B------:R-:W-:-:S05]  /*6c90*/  @P0 BRA `(.L_x_85) ;  /* 0x000000e000000947 */ /* 0x000fca0003800000 */
[----:B------:R-:W-:Y:S02]  /*6ca0*/  ISETP.NE.AND P1, PT, R99, RZ, PT ;  /* 0x000000ff6300720c */ /* 0x000fe40003f25270 */
[----:B------:R-:W-:Y:S11]  /*6cb0*/  ISETP.NE.AND P0, PT, R100, RZ, PT ;  /* 0x000000ff6400720c */ /* 0x000ff60003f05270 */
[----:B------:R-:W1:Y:S01]  /*6cc0*/  @P1 LDS.128 R12, [R98+0x3900] ;  /* 0x00390000620c1984 */ /* 0x000e620000000c00 */
[-C--:B------:R-:W-:Y:S02]  /*6cd0*/  @P1 IADD3 R3, P3, R120, R86.reuse, RZ ;  /* 0x0000005678031210 */ /* 0x080fe40007f7e0ff */
[----:B------:R-:W-:Y:S01]  /*6ce0*/  @P0 IADD3 R6, P2, R124, R86, RZ ;  /* 0x000000567c060210 */ /* 0x000fe20007f5e0ff */
[----:B------:R-:W2:Y:S02]  /*6cf0*/  @P0 LDS.128 R8, [R97+0x3900] ;  /* 0x0039000061080984 */ /* 0x000ea40000000c00 */
[----:B------:R-:W-:Y:S01]  /*6d00*/  @P1 IMAD.X R5, R119, 0x1, R91, P3 ;  /* 0x0000000177051824 */ /* 0x000fe200018e065b */
[----:B------:R-:W-:Y:S01]  /*6d10*/  @P1 LEA R4, P3, R3, c[0x0][0x1c8], 0x1 ;  /* 0x0000720003041a11 */ /* 0x000fe200078608ff */
[----:B------:R-:W-:Y:S01]  /*6d20*/  @P0 IMAD.X R16, R91, 0x1, R123, P2 ;  /* 0x000000015b100824 */ /* 0x000fe200010e067b */
[C---:B------:R-:W-:Y:S02]  /*6d30*/  @P0 LEA R2, P2, R6.reuse, c[0x0][0x1c8], 0x1 ;  /* 0x0000720006020a11 */ /* 0x040fe400078408ff */
[----:B------:R-:W-:Y:S02]  /*6d40*/  @P1 LEA.HI.X R5, R3, c[0x0][0x1cc], R5, 0x1, P3 ;  /* 0x0000730003051a11 */ /* 0x000fe400018f0c05 */
[----:B------:R-:W-:Y:S03]  /*6d50*/  @P0 LEA.HI.X R3, R6, c[0x0][0x1cc], R16, 0x1, P2 ;  /* 0x0000730006030a11 */ /* 0x000fe600010f0c10 */
[----:B-1----:R1:W-:Y:S04]  /*6d60*/  @P1 STG.E.128 [R4.64], R12 ;  /* 0x0000000c04001986 */ /* 0x0023e8000c101d0a */
[----:B--2---:R1:W-:Y:S02]  /*6d70*/  @P0 STG.E.128 [R2.64], R8 ;  /* 0x0000000802000986 */ /* 0x0043e4000c101d0a */
.L_x_85:
[----:B------:R-:W-:Y:S05]  /*6d80*/  BSYNC B0 ;  /* 0x0000000000007941 */ /* 0x000fea0003800000 */
.L_x_84:
[----:B------:R-:W-:Y:S01]  /*6d90*/  ISETP.GE.AND P0, PT, R171, R7, PT ;  /* 0x00000007ab00720c */ /* 0x000fe20003f06270 */
[----:B------:R-:W-:Y:S01]  /*6da0*/  @!UPT UIADD3 URZ, URZ, URZ, URZ ;  /* 0x0000003f3f3ff290 */ /* 0x000fe2000fffe03f */
[----:B------:R-:W-:Y:S11]  /*6db0*/  BSSY B0, `(.L_x_86) ;  /* 0x0000012000007945 */ /* 0x000ff60003800000 */
[----:B------:R-:W-:-:S05]  /*6dc0*/  @P0 BRA `(.L_x_87) ;  /* 0x0000010000000947 */ /* 0x000fca0003800000 */
[----:B------:R-:W-:Y:S02]  /*6dd0*/  ISETP.NE.AND P1, PT, R99, RZ, PT ;  /* 0x000000ff6300720c */ /* 0x000fe40003f25270 */
[----:B------:R-:W-:Y:S02]  /*6de0*/  ISETP.NE.AND P0, PT, R100, RZ, PT ;  /* 0x000000ff6400720c */ /* 0x000fe40003f05270 */
[----:B-1----:R-:W-:Y:S05]  /*6df0*/  IADD3 R3, P2, R216, R86, RZ ;  /* 0x00000056d8037210 */ /* 0x002fea0007f5e0ff */
[----:B------:R-:W-:Y:S04]  /*6e00*/  IMAD.X R2, R193, 0x1, R91, P2 ;  /* 0x00000001c1027824 */ /* 0x000fe800010e065b */
[----:B------:R-:W1:Y:S01]  /*6e10*/  @P1 LDS.128 R12, [R98+0x4900] ;  /* 0x00490000620c1984 */ /* 0x000e620000000c00 */
[----:B------:R-:W-:Y:S02]  /*6e20*/  @P1 IADD3 R5, P3, R120, R3, RZ ;  /* 0x0000000378051210 */ /* 0x000fe40007f7e0ff */
[----:B------:R-:W-:Y:S01]  /*6e30*/  @P0 IADD3 R3, P2, R3, R124, RZ ;  /* 0x0000007c03030210 */ /* 0x000fe20007f5e0ff */
[----:B------:R-:W2:Y:S02]  /*6e40*/  @P0 LDS.128 R8, [R97+0x4900] ;  /* 0x0049000061080984 */ /* 0x000ea40000000c00 */
[----:B------:R-:W-:Y:S01]  /*6e50*/  @P1 IMAD.X R16, R119, 0x1, R2, P3 ;  /* 0x0000000177101824 */ /* 0x000fe200018e0602 */
[----:B------:R-:W-:Y:S01]  /*6e60*/  @P1 LEA R4, P3, R5, c[0x0][0x1c8], 0x1 ;  /* 0x0000720005041a11 */ /* 0x000fe200078608ff */
[----:B------:R-:W-:Y:S01]  /*6e70*/  @P0 IMAD.X R6, R2, 0x1, R123, P2 ;  /* 0x0000000102060824 */ /* 0x000fe200010e067b */
[----:B------:R-:W-:Y:S02]  /*6e80*/  @P0 LEA R2, P2, R3, c[0x0][0x1c8], 0x1 ;  /* 0x0000720003020a11 */ /* 0x000fe400078408ff */
[----:B------:R-:W-:Y:S02]  /*6e90*/  @P1 LEA.HI.X R5, R5, c[0x0][0x1cc], R16, 0x1, P3 ;  /* 0x0000730005051a11 */ /* 0x000fe400018f0c10 */
[----:B------:R-:W-:Y:S03]  /*6ea0*/  @P0 LEA.HI.X R3, R3, c[0x0][0x1cc], R6, 0x1, P2 ;  /* 0x0000730003030a11 */ /* 0x000fe600010f0c06 */
[----:B-1----:R1:W-:Y:S04]  /*6eb0*/  @P1 STG.E.128 [R4.64], R12 ;  /* 0x0000000c04001986 */ /* 0x0023e8000c101d0a */
[----:B--2---:R1:W-:Y:S02]  /*6ec0*/  @P0 STG.E.128 [R2.64], R8 ;  /* 0x0000000802000986 */ /* 0x0043e4000c101d0a */
.L_x_87:
[----:B------:R-:W-:Y:S05]  /*6ed0*/  BSYNC B0 ;  /* 0x0000000000007941 */ /* 0x000fea0003800000 */
.L_x_86:
        /* <DEDUP_REMOVED lines=20> */
.L_x_89:
[----:B------:R-:W-:Y:S05]  /*7020*/  BSYNC B0 ;  /* 0x0000000000007941 */ /* 0x000fea0003800000 */
.L_x_88:
[----:B------:R-:W-:Y:S11]  /*7030*/  ISETP.GE.AND P0, PT, R169, R7, PT ;  /* 0x00000007a900720c */ /* 0x000ff60003f06270 */
[----:B------:R-:W-:Y:S02]  /*7040*/  @!UPT UIADD3 URZ, URZ, URZ, URZ ;  /* 0x0000003f3f3ff290 */ /* 0x000fe4000fffe03f */
        /* <DEDUP_REMOVED lines=17> */
.L_x_75:
[----:B------:R-:W-:Y:S05]  /*7160*/  BSYNC B2 ;  /* 0x0000000000027941 */ /* 0x000fea0003800000 */
.L_x_52:
[----:B------:R-:W-:Y:S01]  /*7170*/  IMAD R22, R42, -0x70, RZ ;  /* 0xffffff902a167824 */ /* 0x000fe200078e02ff */
[----:B------:R-:W-:Y:S01]  /*7180*/  BSSY B0, `(.L_x_90) ;  /* 0x000007c000007945 */ /* 0x000fe20003800000 */
[----:B-12---:R-:W-:Y:S02]  /*7190*/  IMAD R2, R106, 0x70, RZ ;  /* 0x000000706a027824 */ /* 0x006fe400078e02ff */
[----:B-----5:R-:W-:Y:S02]  /*71a0*/  IMAD.IADD R5, R135, 0x1, R22 ;  /* 0x0000000187057824 */ /* 0x020fe400078e0216 */
[----:B------:R-:W-:Y:S03]  /*71b0*/  IMAD.WIDE.U32 R20, R42, 0x70, RZ ;  /* 0x000000702a147825 */ /* 0x000fe600078e00ff */
[----:B------:R-:W-:Y:S01]  /*71c0*/  ISETP.GE.AND P5, PT, R5, 0x11, PT ;  /* 0x000000110500780c */ /* 0x000fe20003fa6270 */
[----:B------:R-:W-:Y:S01]  /*71d0*/  IMAD.IADD R23, R21, 0x1, R2 ;  /* 0x0000000115177824 */ /* 0x000fe200078e0202 */
[C---:B------:R-:W-:Y:S02]  /*71e0*/  ISETP.GE.AND P6, PT, R5.reuse, 0x1, PT ;  /* 0x000000010500780c */ /* 0x040fe40003fc6270 */
[----:B------:R-:W-:Y:S02]  /*71f0*/  ISETP.GE.AND P4, PT, R5, 0x21, PT ;  /* 0x000000210500780c */ /* 0x000fe40003f86270 */
[----:B------:R-:W-:Y:S02]  /*7200*/  IADD3 R4, P0, R161, R20, RZ ;  /* 0x00000014a1047210 */ /* 0x000fe40007f1e0ff */
[----:B------:R-:W-:Y:S02]  /*7210*/  ISETP.GE.AND P3, PT, R5, 0x31, PT ;  /* 0x000000310500780c */ /* 0x000fe40003f66270 */
[----:B------:R-:W-:Y:S02]  /*7220*/  IADD3.X R8, R23, R166, RZ, P0, !PT ;  /* 0x000000a617087210 */ /* 0x000fe400007fe4ff */
[C---:B------:R-:W-:Y:S02]  /*7230*/  ISETP.GE.AND P2, PT, R5.reuse, 0x41, PT ;  /* 0x000000410500780c */ /* 0x040fe40003f46270 */
[----:B------:R-:W-:Y:S01]  /*7240*/  @P5 IADD3 R9, P0, R4, 0x10, RZ ;  /* 0x0000001004095810 */ /* 0x000fe20007f1e0ff */
[----:B------:R-:W-:Y:S01]  /*7250*/  @P6 IMAD R6, R8, c[0x0][0x258], RZ ;  /* 0x0000960008066a24 */ /* 0x000fe200078e02ff */
[-C--:B------:R-:W-:Y:S01]  /*7260*/  @P6 MOV R3, R103.reuse ;  /* 0x0000006700036202 */ /* 0x080fe20000000f00 */
[----:B------:R-:W-:Y:S01]  /*7270*/  @P6 IMAD.MOV.U32 R2, RZ, RZ, R104 ;  /* 0x000000ffff026224 */ /* 0x000fe200078e0068 */
[----:B------:R-:W-:Y:S01]  /*7280*/  ISETP.GE.AND P1, PT, R5, 0x51, PT ;  /* 0x000000510500780c */ /* 0x000fe20003f26270 */
[----:B------:R-:W-:Y:S01]  /*7290*/  @P5 IMAD.X R7, RZ, RZ, R8, P0 ;  /* 0x000000ffff075224 */ /* 0x000fe200000e0608 */
[C---:B------:R-:W-:Y:S01]  /*72a0*/  @P4 IADD3 R11, P0, R4.reuse, 0x20, RZ ;  /* 0x00000020040b4810 */ /* 0x040fe20007f1e0ff */
[C---:B------:R-:W-:Y:S01]  /*72b0*/  @P6 IMAD.WIDE.U32 R2, R4.reuse, c[0x0][0x258], R2 ;  /* 0x0000960004026a25 */ /* 0x040fe200078e0002 */
[----:B------:R-:W-:Y:S02]  /*72c0*/  P2R R24, PR, RZ, 0x40 ;  /* 0x00000040ff187803 */ /* 0x000fe40000000000 */
[----:B------:R-:W-:Y:S01]  /*72d0*/  P2R R21, PR, RZ, 0x20 ;  /* 0x00000020ff157803 */ /* 0x000fe20000000000 */
[----:B------:R-:W-:Y:S02]  /*72e0*/  @P6 IMAD R6, R4, c[0x0][0x25c], R6 ;  /* 0x0000970004066a24 */ /* 0x000fe400078e0206 */
[----:B------:R-:W-:Y:S01]  /*72f0*/  @P4 IMAD.X R10, RZ, RZ, R8, P0 ;  /* 0x000000ffff0a4224 */ /* 0x000fe200000e0608 */
[C---:B------:R-:W-:Y:S01]  /*7300*/  @P6 LEA R18, P0, R2.reuse, c[0x0][0x250], 0x1 ;  /* 0x0000940002126a11 */ /* 0x040fe200078008ff */
[----:B------:R-:W-:Y:S02]  /*7310*/  @P6 IMAD.IADD R6, R3, 0x1, R6 ;  /* 0x0000000103066824 */ /* 0x000fe400078e0206 */
[----:B------:R-:W-:Y:S02]  /*7320*/  @P5 IMAD R3, R7, c[0x0][0x258], RZ ;  /* 0x0000960007035a24 */ /* 0x000fe400078e02ff */
[----:B------:R-:W-:Y:S01]  /*7330*/  @P5 IMAD.MOV.U32 R7, RZ, RZ, R103 ;  /* 0x000000ffff075224 */ /* 0x000fe200078e0067 */
[----:B------:R-:W-:Y:S01]  /*7340*/  @P6 LEA.HI.X R19, R2, c[0x0][0x254], R6, 0x1, P0 ;  /* 0x0000950002136a11 */ /* 0x000fe200000f0c06 */
[----:B------:R-:W-:Y:S01]  /*7350*/  @P4 IMAD.MOV.U32 R2, RZ, RZ, R104 ;  /* 0x000000ffff024224 */ /* 0x000fe200078e0068 */
[----:B------:R-:W-:Y:S01]  /*7360*/  @P5 MOV R6, R104 ;  /* 0x0000006800065202 */ /* 0x000fe20000000f00 */
[----:B------:R-:W-:Y:S04]  /*7370*/  @P4 IMAD R10, R10, c[0x0][0x258], RZ ;  /* 0x000096000a0a4a24 */ /* 0x000fe800078e02ff */
[C---:B------:R-:W-:Y:S04]  /*7380*/  @P5 IMAD.WIDE.U32 R6, R9.reuse, c[0x0][0x258], R6 ;  /* 0x0000960009065a25 */ /* 0x040fe800078e0006 */
[----:B------:R-:W-:Y:S01]  /*7390*/  @P5 IMAD R9, R9, c[0x0][0x25c], R3 ;  /* 0x0000970009095a24 */ /* 0x000fe200078e0203 */
[-C--:B------:R-:W-:Y:S02]  /*73a0*/  @P4 MOV R3, R103.reuse ;  /* 0x0000006700034202 */ /* 0x080fe40000000f00 */
[C---:B------:R-:W-:Y:S01]  /*73b0*/  @P5 LEA R16, P0, R6.reuse, c[0x0][0x250], 0x1 ;  /* 0x0000940006105a11 */ /* 0x040fe200078008ff */
[----:B------:R-:W-:Y:S02]  /*73c0*/  @P5 IMAD.IADD R9, R7, 0x1, R9 ;  /* 0x0000000107095824 */ /* 0x000fe400078e0209 */
[C---:B------:R-:W-:Y:S03]  /*73d0*/  @P4 IMAD.WIDE.U32 R2, R11.reuse, c[0x0][0x258], R2 ;  /* 0x000096000b024a25 */ /* 0x040fe600078e0002 */
[----:B------:R-:W-:Y:S01]  /*73e0*/  @P5 LEA.HI.X R17, R6, c[0x0][0x254], R9, 0x1, P0 ;  /* 0x0000950006115a11 */ /* 0x000fe200000f0c09 */
[----:B------:R-:W-:Y:S01]  /*73f0*/  @P4 IMAD R7, R11, c[0x0][0x25c], R10 ;  /* 0x000097000b074a24 */ /* 0x000fe200078e020a */
[----:B------:R-:W-:Y:S02]  /*7400*/  @P4 LEA R14, P0, R2, c[0x0][0x250], 0x1 ;  /* 0x00009400020e4a11 */ /* 0x000fe400078008ff */
[----:B------:R-:W-:Y:S01]  /*7410*/  ISETP.NE.AND P5, PT, R134, RZ, PT ;  /* 0x000000ff8600720c */ /* 0x000fe20003fa5270 */
[----:B------:R-:W-:Y:S05]  /*7420*/  @P4 IMAD.IADD R3, R3, 0x1, R7 ;  /* 0x0000000103034824 */ /* 0x000fea00078e0207 */
[----:B------:R-:W-:Y:S02]  /*7430*/  @P4 LEA.HI.X R15, R2, c[0x0][0x254], R3, 0x1, P0 ;  /* 0x00009500020f4a11 */ /* 0x000fe400000f0c03 */
[C---:B------:R-:W-:Y:S02]  /*7440*/  @P3 IADD3 R6, P0, R4.reuse, 0x30, RZ ;  /* 0x0000003004063810 */ /* 0x040fe40007f1e0ff */
[-C--:B------:R-:W-:Y:S02]  /*7450*/  @P3 MOV R3, R103.reuse ;  /* 0x0000006700033202 */ /* 0x080fe40000000f00 */
[-C--:B------:R-:W-:Y:S02]  /*7460*/  @P3 IADD3.X R2, RZ, R8.reuse, RZ, P0, !PT ;  /* 0x00000008ff023210 */ /* 0x080fe400007fe4ff */
[----:B------:R-:W-:Y:S03]  /*7470*/  @P2 IADD3 R7, P0, R4, 0x40, RZ ;  /* 0x0000004004072810 */ /* 0x000fe60007f1e0ff */
[----:B------:R-:W-:Y:S02]  /*7480*/  @P3 IMAD R9, R2, c[0x0][0x258], RZ ;  /* 0x0000960002093a24 */ /* 0x000fe400078e02ff */
[----:B------:R-:W-:Y:S02]  /*7490*/  @P3 IMAD.MOV.U32 R2, RZ, RZ, R104 ;  /* 0x000000ffff023224 */ /* 0x000fe400078e0068 */
[----:B------:R-:W-:Y:S02]  /*74a0*/  @P2 IMAD.X R10, RZ, RZ, R8, P0 ;  /* 0x000000ffff0a2224 */ /* 0x000fe400000e0608 */
[C---:B------:R-:W-:Y:S04]  /*74b0*/  @P3 IMAD.WIDE.U32 R2, R6.reuse, c[0x0][0x258], R2 ;  /* 0x0000960006023a25 */ /* 0x040fe800078e0002 */
[----:B------:R-:W-:Y:S01]  /*74c0*/  @P3 IMAD R6, R6, c[0x0][0x25c], R9 ;  /* 0x0000970006063a24 */ /* 0x000fe200078e0209 */
[C---:B------:R-:W-:Y:S03]  /*74d0*/  @P3 LEA R12, P0, R2.reuse, c[0x0][0x250], 0x1 ;  /* 0x00009400020c3a11 */ /* 0x040fe600078008ff */
[----:B------:R-:W-:Y:S01]  /*74e0*/  @P3 IMAD.IADD R6, R3, 0x1, R6 ;  /* 0x0000000103063824 */ /* 0x000fe200078e0206 */
[----:B------:R-:W-:Y:S04]  /*74f0*/  @P2 MOV R3, R103 ;  /* 0x0000006700032202 */ /* 0x000fe80000000f00 */
[----:B------:R-:W-:Y:S01]  /*7500*/  @P3 LEA.HI.X R13, R2, c[0x0][0x254], R6, 0x1, P0 ;  /* 0x00009500020d3a11 */ /* 0x000fe200000f0c06 */
[----:B------:R-:W-:Y:S02]  /*7510*/  @P2 IMAD R6, R10, c[0x0][0x258], RZ ;  /* 0x000096000a062a24 */ /* 0x000fe400078e02ff */
[----:B------:R-:W-:Y:S02]  /*7520*/  @P2 IMAD.MOV.U32 R2, RZ, RZ, R104 ;  /* 0x000000ffff022224 */ /* 0x000fe400078e0068 */
[C---:B------:R-:W-:Y:S02]  /*7530*/  @P2 IMAD R6, R7.reuse, c[0x0][0x25c], R6 ;  /* 0x0000970007062a24 */ /* 0x040fe400078e0206 */
[----:B------:R-:W-:Y:S04]  /*7540*/  @P2 IMAD.WIDE.U32 R2, R7, c[0x0][0x258], R2 ;  /* 0x0000960007022a25 */ /* 0x000fe800078e0002 */
[----:B------:R-:W-:Y:S01]  /*7550*/  @P2 IMAD.IADD R6, R3, 0x1, R6 ;  /* 0x0000000103062824 */ /* 0x000fe200078e0206 */
[C---:B------:R-:W-:Y:S01]  /*7560*/  @P2 LEA R10, P0, R2.reuse, c[0x0][0x250], 0x1 ;  /* 0x00009400020a2a11 */ /* 0x040fe200078008ff */
[----:B------:R-:W-:Y:S03]  /*7570*/  @P1 IMAD.MOV.U32 R3, RZ, RZ, R103 ;  /* 0x000000ffff031224 */ /* 0x000fe600078e0067 */
[----:B------:R-:W-:Y:S02]  /*7580*/  @P2 LEA.HI.X R11, R2, c[0x0][0x254], R6, 0x1, P0 ;  /* 0x00009500020b2a11 */ /* 0x000fe400000f0c06 */
[C---:B------:R-:W-:Y:S05]  /*7590*/  @P1 IADD3 R6, P0, R4.reuse, 0x50, RZ ;  /* 0x0000005004061810 */ /* 0x040fea0007f1e0ff */
[----:B------:R-:W-:Y:S01]  /*75a0*/  @P1 IMAD.X R2, RZ, RZ, R8, P0 ;  /* 0x000000ffff021224 */ /* 0x000fe200000e0608 */
[----:B------:R-:W-:Y:S11]  /*75b0*/  ISETP.GE.AND P0, PT, R5, 0x61, PT ;  /* 0x000000610500780c */ /* 0x000ff60003f06270 */
[----:B------:R-:W-:Y:S02]  /*75c0*/  @!UPT UIADD3 URZ, URZ, URZ, URZ ;  /* 0x0000003f3f3ff290 */ /* 0x000fe4000fffe03f */
[----:B------:R-:W-:Y:S01]  /*75d0*/  @P0 IADD3 R5, P6, R4, 0x60, RZ ;  /* 0x0000006004050810 */ /* 0x000fe20007fde0ff */
[----:B------:R-:W-:Y:S02]  /*75e0*/  @P1 IMAD R4, R2, c[0x0][0x258], RZ ;  /* 0x0000960002041a24 */ /* 0x000fe400078e02ff */
[----:B------:R-:W-:Y:S01]  /*75f0*/  @P1 IMAD.MOV.U32 R2, RZ, RZ, R104 ;  /* 0x000000ffff021224 */ /* 0x000fe200078e0068 */
[----:B------:R-:W-:Y:S01]  /*7600*/  @P0 IADD3.X R8, RZ, R8, RZ, P6, !PT ;  /* 0x00000008ff080210 */ /* 0x000fe200037fe4ff */
[C---:B------:R-:W-:Y:S02]  /*7610*/  @P1 IMAD R4, R6.reuse, c[0x0][0x25c], R4 ;  /* 0x0000970006041a24 */ /* 0x040fe400078e0204 */
[----:B------:R-:W-:Y:S05]  /*7620*/  @P1 IMAD.WIDE.U32 R2, R6, c[0x0][0x258], R2 ;  /* 0x0000960006021a25 */ /* 0x000fea00078e0002 */
[C---:B------:R-:W-:Y:S02]  /*7630*/  @P1 LEA R6, P6, R2.reuse, c[0x0][0x250], 0x1 ;  /* 0x0000940002061a11 */ /* 0x040fe400078c08ff */
[----:B------:R-:W-:Y:S01]  /*7640*/  @P1 IADD3 R4, R3, R4, RZ ;  /* 0x0000000403041210 */ /* 0x000fe20007ffe0ff */
[----:B------:R-:W-:Y:S03]  /*7650*/  @P0 IMAD.MOV.U32 R3, RZ, RZ, R103 ;  /* 0x000000ffff030224 */ /* 0x000fe600078e0067 */
[----:B------:R-:W-:Y:S01]  /*7660*/  @P1 LEA.HI.X R7, R2, c[0x0][0x254], R4, 0x1, P6 ;  /* 0x0000950002071a11 */ /* 0x000fe200030f0c04 */
[----:B------:R-:W-:Y:S02]  /*7670*/  @P0 IMAD R4, R8, c[0x0][0x258], RZ ;  /* 0x0000960008040a24 */ /* 0x000fe400078e02ff */
[----:B------:R-:W-:Y:S02]  /*7680*/  @P0 IMAD.MOV.U32 R2, RZ, RZ, R104 ;  /* 0x000000ffff020224 */ /* 0x000fe400078e0068 */
[C---:B------:R-:W-:Y:S02]  /*7690*/  @P0 IMAD R4, R5.reuse, c[0x0][0x25c], R4 ;  /* 0x0000970005040a24 */ /* 0x040fe400078e0204 */
[----:B------:R-:W-:Y:S05]  /*76a0*/  @P0 IMAD.WIDE.U32 R2, R5, c[0x0][0x258], R2 ;  /* 0x0000960005020a25 */ /* 0x000fea00078e0002 */
[----:B------:R-:W-:Y:S02]  /*76b0*/  @P0 IADD3 R3, R3, R4, RZ ;  /* 0x0000000403030210 */ /* 0x000fe40007ffe0ff */
[C---:B------:R-:W-:Y:S04]  /*76c0*/  @P0 LEA R4, P6, R2.reuse, c[0x0][0x250], 0x1 ;  /* 0x0000940002040a11 */ /* 0x040fe800078c08ff */
[----:B------:R-:W-:Y:S01]  /*76d0*/  @P0 LEA.HI.X R5, R2, c[0x0][0x254], R3, 0x1, P6 ;  /* 0x0000950002050a11 */ /* 0x000fe200030f0c03 */
[----:B------:R-:W-:Y:S01]  /*76e0*/  IMAD.IADD R2, R22, 0x1, R0 ;  /* 0x0000000116027824 */ /* 0x000fe200078e0200 */
[----:B------:R-:W-:Y:S11]  /*76f0*/  ISETP.NE.AND P6, PT, R24, RZ, PT ;  /* 0x000000ff1800720c */ /* 0x000ff60003fc5270 */
[----:B------:R-:W-:Y:S02]  /*7700*/  @!UPT UIADD3 URZ, URZ, URZ, URZ ;  /* 0x0000003f3f3ff290 */ /* 0x000fe4000fffe03f */
[----:B------:R-:W-:Y:S01]  /*7710*/  @!PT LDS RZ, [RZ] ;  /* 0x00000000fffff984 */ /* 0x000fe20000000800 */
[----:B------:R-:W-:Y:S01]  /*7720*/  @!PT LDS RZ, [RZ] ;  /* 0x00000000fffff984 */ /* 0x000fe20000000800 */
[----:B------:R-:W-:Y:S01]  /*7730*/  @!PT LDS RZ, [RZ] ;  /* 0x00000000fffff984 */ /* 0x000fe20000000800 */
[----:B------:R1:W-:Y:S01]  /*7740*/  @P6 LDGSTS.E.BYPASS.LTC128B.128 [R93+0x100], [R18.64], !P5 ;  /* 0x00100000125d6fae */ /* 0x0003e2000e901d4a */
[----:B------:R-:W-:Y:S02]  /*7750*/  ISETP.NE.AND P5, PT, R21, RZ, PT ;  /* 0x000000ff1500720c */ /* 0x000fe40003fa5270 */
[----:B------:R-:W-:Y:S11]  /*7760*/  ISETP.NE.AND P6, PT, R134, RZ, PT ;  /* 0x000000ff8600720c */ /* 0x000ff60003fc5270 */
[----:B------:R-:W-:Y:S02]  /*7770*/  @!UPT UIADD3 URZ, URZ, URZ, URZ ;  /* 0x0000003f3f3ff290 */ /* 0x000fe4000fffe03f */
[----:B------:R2:W-:Y:S08]  /*7780*/  @P5 LDGSTS.E.BYPASS.LTC128B.128 [R93+0x900], [R16.64], !P6 ;  /* 0x00900000105d5fae */ /* 0x0005f0000f101d4a */
[----:B------:R1:W-:Y:S08]  /*7790*/  @P4 LDGSTS.E.BYPASS.LTC128B.128 [R93+0x1100], [R14.64], !P6 ;  /* 0x011000000e5d4fae */ /* 0x0003f0000f101d4a */
[----:B------:R1:W-:Y:S08]  /*77a0*/  @P3 LDGSTS.E.BYPASS.LTC128B.128 [R93+0x1900], [R12.64], !P6 ;  /* 0x019000000c5d3fae */ /* 0x0003f0000f101d4a */
[----:B------:R1:W-:Y:S08]  /*77b0*/  @P2 LDGSTS.E.BYPASS.LTC128B.128 [R93+0x2100], [R10.64], !P6 ;  /* 0x021000000a5d2fae */ /* 0x0003f0000f101d4a */
[----:B------:R3:W-:Y:S08]  /*77c0*/  @P1 LDGSTS.E.BYPASS.LTC128B.128 [R93+0x2900], [R6.64], !P6 ;  /* 0x02900000065d1fae */ /* 0x0007f0000f101d4a */
[----:B------:R1:W-:Y:S08]  /*77d0*/  @P0 LDGSTS.E.BYPASS.LTC128B.128 [R93+0x3100], [R4.64], !P6 ;  /* 0x03100000045d0fae */ /* 0x0003f0000f101d4a */
[----:B------:R-:W0:Y:S01]  /*77e0*/  LDGDEPBAR ;  /* 0x00000000000079af */ /* 0x000e220000000000 */
[----:B---3--:R-:W-:Y:S02]  /*77f0*/  IMNMX R7, R2, 0x70, PT ;  /* 0x0000007002077817 */ /* 0x008fe40003800200 */
[----:B------:R-:W-:Y:S02]  /*7800*/  IADD3 R6, P0, R163, R20, RZ ;  /* 0x00000014a3067210 */ /* 0x000fe40007f1e0ff */
[----:B------:R-:W-:Y:S02]  /*7810*/  ISETP.GE.AND P1, PT, R102, R7, PT ;  /* 0x000000076600720c */ /* 0x000fe40003f26270 */
[----:B--2---:R-:W-:Y:S01]  /*7820*/  IADD3.X R16, R23, R162, RZ, P0, !PT ;  /* 0x000000a217107210 */ /* 0x004fe200007fe4ff */
[----:B------:R-:W-:Y:S04]  /*7830*/  DEPBAR.LE SB0, 0x0 ;  /* 0x000080000000791a */ /* 0x000fe80000000000 */
[----:B------:R-:W-:Y:S06]  /*7840*/  BAR.SYNC.DEFER_BLOCKING 0x0 ;  /* 0x0000000000007b1d */ /* 0x000fec0000010000 */
[----:B------:R-:W-:-:S05]  /*7850*/  @P1 BRA `(.L_x_91) ;  /* 0x000000e000001947 */ /* 0x000fca0003800000 */
[----:B-1----:R-:W-:Y:S01]  /*7860*/  ISETP.GE.AND P1, PT, R32, c[0x0][0x1d4], PT ;  /* 0x0000750020007a0c */ /* 0x002fe20003f26270 */
[----:B------:R-:W-:Y:S01]  /*7870*/  IMAD R2, R16, c[0x0][0x208], RZ ;  /* 0x0000820010027a24 */ /* 0x000fe200078e02ff */
[----:B------:R-:W-:Y:S01]  /*7880*/  ISETP.GE.AND P0, PT, R118, c[0x0][0x1d4], PT ;  /* 0x0000750076007a0c */ /* 0x000fe20003f06270 */
[----:B------:R-:W-:Y:S01]  /*7890*/  IMAD.MOV.U32 R4, RZ, RZ, R108 ;  /* 0x000000ffff047224 */ /* 0x000fe200078e006c */
[----:B------:R-:W-:Y:S01]  /*78a0*/  MOV R5, R107 ;  /* 0x0000006b00057202 */ /* 0x000fe20000000f00 */
[C---:B------:R-:W-:Y:S04]  /*78b0*/  IMAD R2, R6.reuse, c[0x0][0x20c], R2 ;  /* 0x0000830006027a24 */ /* 0x040fe800078e0202 */
[----:B------:R-:W-:Y:S04]  /*78c0*/  IMAD.WIDE.U32 R4, R6, c[0x0][0x208], R4 ;  /* 0x0000820006047a25 */ /* 0x000fe800078e0004 */
[----:B------:R-:W1:Y:S01]  /*78d0*/  @!P1 LDS.128 R12, [R98+0x100] ;  /* 0x00010000620c9984 */ /* 0x000e620000000c00 */
[----:B------:R-:W-:Y:S01]  /*78e0*/  IMAD.IADD R3, R5, 0x1, R2 ;  /* 0x0000000105037824 */ /* 0x000fe200078e0202 */
[C---:B------:R-:W-:Y:S02]  /*78f0*/  LEA R2, P2, R4.reuse, c[0x0][0x1f8], 0x1 ;  /* 0x00007e0004027a11 */ /* 0x040fe400078408ff */
[----:B------:R-:W2:Y:S02]  /*7900*/  @!P0 LDS.128 R8, [R97+0x100] ;  /* 0x0001000061088984 */ /* 0x000ea40000000c00 */
[----:B------:R-:W-:Y:S05]  /*7910*/  LEA.HI.X R3, R4, c[0x0][0x1fc], R3, 0x1, P2 ;  /* 0x00007f0004037a11 */ /* 0x000fea00010f0c03 */
[----:B-1----:R1:W-:Y:S04]  /*7920*/  @!P1 STG.E.128 [R2.64], R12 ;  /* 0x0000000c02009986 */ /* 0x0023e8000c101d0a */
[----:B--2---:R1:W-:Y:S02]  /*7930*/  @!P0 STG.E.128 [R2.64+0x40], R8 ;  /* 0x0000400802008986 */ /* 0x0043e4000c101d0a */
.L_x_91:
[----:B-1----:R-:W-:Y:S05]  /*7940*/  BSYNC B0 ;  /* 0x0000000000007941 */ /* 0x002fea0003800000 */
.L_x_90:
[----:B------:R-:W-:Y:S01]  /*7950*/  ISETP.GE.AND P0, PT, R171, R7, PT ;  /* 0x00000007ab00720c */ /* 0x000fe20003f06270 */
[----:B------:R-:W-:Y:S01]  /*7960*/  @!UPT UIADD3 URZ, URZ, URZ, URZ ;  /* 0x0000003f3f3ff290 */ /* 0x000fe2000fffe03f */
[----:B------:R-:W-:Y:S11]  /*7970*/  BSSY B0, `(.L_x_92) ;  /* 0x0000012000007945 */ /* 0x000ff60003800000 */
[----:B------:R-:W-:-:S05]  /*7980*/  @P0 BRA `(.L_x_93) ;  /* 0x0000010000000947 */ /* 0x000fca0003800000 */
[----:B------:R-:W-:Y:S01]  /*7990*/  ISETP.GE.AND P1, PT, R32, c[0x0][0x1d4], PT ;  /* 0x0000750020007a0c */ /* 0x000fe20003f26270 */
[----:B------:R-:W-:Y:S01]  /*79a0*/  IMAD.MOV.U32 R4, RZ, RZ, R108 ;  /* 0x000000ffff047224 */ /* 0x000fe200078e006c */
[----:B------:R-:W-:Y:S02]  /*79b0*/  ISETP.GE.AND P0, PT, R118, c[0x0][0x1d4], PT ;  /* 0x0000750076007a0c */ /* 0x000fe40003f06270 */
[----:B------:R-:W-:Y:S02]  /*79c0*/  IADD3 R2, P2, R6, 0x20, RZ ;  /* 0x0000002006027810 */ /* 0x000fe40007f5e0ff */
[----:B------:R-:W-:Y:S03]  /*79d0*/  MOV R5, R107 ;  /* 0x0000006b00057202 */ /* 0x000fe60000000f00 */
[----:B------:R-:W-:Y:S02]  /*79e0*/  IMAD.X R3, RZ, RZ, R16, P2 ;  /* 0x000000ffff037224 */ /* 0x000fe400010e0610 */
[C---:B------:R-:W-:Y:S02]  /*79f0*/  IMAD.WIDE.U32 R4, R2.reuse, c[0x0][0x208], R4 ;  /* 0x0000820002047a25 */ /* 0x040fe400078e0004 */
[----:B------:R-:W1:Y:S02]  /*7a00*/  @!P1 LDS.128 R12, [R98+0x1100] ;  /* 0x00110000620c9984 */ /* 0x000e640000000c00 */
[----:B------:R-:W-:Y:S02]  /*7a10*/  IMAD R3, R3, c[0x0][0x208], RZ ;  /* 0x0000820003037a24 */ /* 0x000fe400078e02ff */
[----:B------:R-:W2:Y:S02]  /*7a20*/  @!P0 LDS.128 R8, [R97+0x1100] ;  /* 0x0011000061088984 */ /* 0x000ea40000000c00 */
[----:B------:R-:W-:Y:S01]  /*7a30*/  IMAD R3, R2, c[0x0][0x20c], R3 ;  /* 0x0000830002037a24 */ /* 0x000fe200078e0203 */
[C---:B------:R-:W-:Y:S03]  /*7a40*/  LEA R2, P2, R4.reuse, c[0x0][0x1f8], 0x1 ;  /* 0x00007e0004027a11 */ /* 0x040fe600078408ff */
[----:B------:R-:W-:Y:S05]  /*7a50*/  IMAD.IADD R3, R5, 0x1, R3 ;  /* 0x0000000105037824 */ /* 0x000fea00078e0203 */
[----:B------:R-:W-:Y:S05]  /*7a60*/  LEA.HI.X R3, R4, c[0x0][0x1fc], R3, 0x1, P2 ;  /* 0x00007f0004037a11 */ /* 0x000fea00010f0c03 */
[----:B-1----:R1:W-:Y:S04]  /*7a70*/  @!P1 STG.E.128 [R2.64], R12 ;  /* 0x0000000c02009986 */ /* 0x0023e8000c101d0a */
[----:B--2---:R1:W-:Y:S02]  /*7a80*/  @!P0 STG.E.128 [R2.64+0x40], R8 ;  /* 0x0000400802008986 */ /* 0x0043e4000c101d0a */
.L_x_93:
[----:B------:R-:W-:Y:S05]  /*7a90*/  BSYNC B0 ;  /* 0x0000000000007941 */ /* 0x000fea0003800000 */
.L_x_92:
[----:B------:R-:W-:Y:S01]  /*7aa0*/  ISETP.GE.AND P0, PT, R170, R7, PT ;  /* 0x00000007aa00720c */ /* 0x000fe20003f06270 */
[----:B------:R-:W-:Y:S01]  /*7ab0*/  @!UPT UIADD3 URZ, URZ, URZ, URZ ;  /* 0x0000003f3f3ff290 */ /* 0x000fe2000fffe03f */
[----:B------:R-:W-:Y:S11]  /*7ac0*/  BSSY B0, `(.L_x_94) ;  /* 0x0000012000007945 */ /* 0x000ff60003800000 */
[----:B------:R-:W-:-:S05]  /*7ad0*/  @P0 BRA `(.L_x_95) ;  /* 0x0000010000000947 */ /* 0x000fca0003800000 */
[----:B------:R-:W-:Y:S01]  /*7ae0*/  ISETP.GE.AND P1, PT, R32, c[0x0][0x1d4], PT ;  /* 0x0000750020007a0c */ /* 0x000fe20003f26270 */
[----:B------:R-:W-:Y:S01]  /*7af0*/  IMAD.MOV.U32 R4, RZ, RZ, R108 ;  /* 0x000000ffff047224 */ /* 0x000fe200078e006c */
[----:B------:R-:W-:Y:S02]  /*7b00*/  ISETP.GE.AND P0, PT, R118, c[0x0][0x1d4], PT ;  /* 0x0000750076007a0c */ /* 0x000fe40003f06270 */
[----:B-1----:R-:W-:Y:S02]  /*7b10*/  IADD3 R2, P2, R6, 0x40, RZ ;  /* 0x0000004006027810 */ /* 0x002fe40007f5e0ff */
        /* <DEDUP_REMOVED lines=12> */
.L_x_95:
[----:B------:R-:W-:Y:S05]  /*7be0*/  BSYNC B0 ;  /* 0x0000000000007941 */ /* 0x000fea0003800000 */
.L_x_94:
        /* <DEDUP_REMOVED lines=20> */
.L_x_97:
[----:B------:R-:W-:Y:S05]  /*7d30*/  BSYNC B0 ;  /* 0x0000000000007941 */ /* 0x000fea0003800000 */
.L_x_96:
[C---:B------:R-:W-:Y:S02]  /*7d40*/  ISETP.GT.AND P0, PT, R42.reuse, R165, PT ;  /* 0x000000a52a00720c */ /* 0x040fe40003f04270 */
[----:B------:R-:W-:Y:S11]  /*7d50*/  IADD3 R42, R42, -0x1, RZ ;  /* 0xffffffff2a2a7810 */ /* 0x000ff60007ffe0ff */
[----:B------:R-:W-:Y:S01]  /*7d60*/  @P0 SHF.R.S32.HI R5, RZ, 0x1f, R42 ;  /* 0x0000001fff050819 */ /* 0x000fe2000001142a */
[----:B------:R-:W-:Y:S02]  /*7d70*/  @P0 IMAD R4, R210, R42, RZ ;  /* 0x0000002ad2040224 */ /* 0x000fe400078e02ff */
[----:B-1----:R-:W-:Y:S02]  /*7d80*/  @P0 IMAD.MOV.U32 R2, RZ, RZ, R140 ;  /* 0x000000ffff020224 */ /* 0x002fe400078e008c */
[----:B------:R-:W-:Y:S02]  /*7d90*/  @P0 IMAD.MOV.U32 R3, RZ, RZ, R137 ;  /* 0x000000ffff030224 */ /* 0x000fe400078e0089 */
[-C--:B------:R-:W-:Y:S02]  /*7da0*/  @P0 IMAD R4, R5, R180.reuse, R4 ;  /* 0x000000b405040224 */ /* 0x080fe400078e0204 */
[----:B------:R-:W-:Y:S04]  /*7db0*/  @P0 IMAD.WIDE.U32 R2, R42, R180, R2 ;  /* 0x000000b42a020225 */ /* 0x000fe800078e0002 */
[----:B------:R-:W-:Y:S01]  /*7dc0*/  @P0 IMAD.IADD R4, R3, 0x1, R4 ;  /* 0x0000000103040824 */ /* 0x000fe200078e0204 */
[C---:B------:R-:W-:Y:S04]  /*7dd0*/  @P0 LEA R10, P1, R2.reuse, c[0x0][0x220], 0x1 ;  /* 0x00008800020a0a11 */ /* 0x040fe800078208ff */
[----:B------:R-:W-:Y:S02]  /*7de0*/  @P0 LEA.HI.X R11, R2, c[0x0][0x224], R4, 0x1, P1 ;  /* 0x00008900020b0a11 */ /* 0x000fe400008f0c04 */
[-C--:B------:R-:W-:Y:S03]  /*7df0*/  @P0 IADD3 R12, P2, R10, R172.reuse, RZ ;  /* 0x000000ac0a0c0210 */ /* 0x080fe60007f5e0ff */
[----:B------:R-:W-:Y:S01]  /*7e00*/  @!PT LDS RZ, [RZ] ;  /* 0x00000000fffff984 */ /* 0x000fe20000000800 */
[----:B------:R-:W-:Y:S01]  /*7e10*/  @!PT LDS RZ, [RZ] ;  /* 0x00000000fffff984 */ /* 0x000fe20000000800 */
[----:B------:R-:W-:Y:S01]  /*7e20*/  @!PT LDS RZ, [RZ] ;  /* 0x00000000fffff984 */ /* 0x000fe20000000800 */
[----:B------:R1:W-:Y:S01]  /*7e30*/  @P0 LDGSTS.E.BYPASS.LTC128B.128 [R93+0x3900], [R10.64], !P6 ;  /* 0x039000000a5d0fae */ /* 0x0003e2000f101d4a */
[-C--:B------:R-:W-:Y:S01]  /*7e40*/  @P0 IADD3 R8, P1, R12, R172.reuse, RZ ;  /* 0x000000ac0c080210 */ /* 0x080fe20007f3e0ff */
[--C-:B------:R-:W-:Y:S03]  /*7e50*/  @P0 IMAD.X R13, R11, 0x1, R168.reuse, P2 ;  /* 0x000000010b0d0824 */ /* 0x100fe600010e06a8 */
[----:B------:R-:W-:Y:S02]  /*7e60*/  @P0 IADD3 R6, P2, R8, R172, RZ ;  /* 0x000000ac08060210 */ /* 0x000fe40007f5e0ff */
[----:B------:R2:W-:Y:S01]  /*7e70*/  @P0 LDGSTS.E.BYPASS.LTC128B.128 [R93+0x4100], [R12.64], !P6 ;  /* 0x041000000c5d0fae */ /* 0x0005e2000f101d4a */
[----:B------:R-:W-:Y:S02]  /*7e80*/  @P0 IADD3.X R9, R13, R168, RZ, P1, !PT ;  /* 0x000000a80d090210 */ /* 0x000fe40000ffe4ff */
[-C--:B------:R-:W-:Y:S03]  /*7e90*/  @P0 IADD3 R4, P1, R6, R172.reuse, RZ ;  /* 0x000000ac06040210 */ /* 0x080fe60007f3e0ff */
[----:B------:R2:W-:Y:S01]  /*7ea0*/  @P0 LDGSTS.E.BYPASS.LTC128B.128 [R93+0x4900], [R8.64], !P6 ;  /* 0x04900000085d0fae */ /* 0x0005e2000f101d4a */
[--C-:B------:R-:W-:Y:S01]  /*7eb0*/  @P0 IMAD.X R7, R9, 0x1, R168.reuse, P2 ;  /* 0x0000000109070824 */ /* 0x100fe200010e06a8 */
[----:B------:R-:W-:Y:S03]  /*7ec0*/  @P0 IADD3 R2, P2, R4, R172, RZ ;  /* 0x000000ac04020210 */ /* 0x000fe60007f5e0ff */
[--C-:B------:R-:W-:Y:S01]  /*7ed0*/  @P0 IMAD.X R5, R7, 0x1, R168.reuse, P1 ;  /* 0x0000000107050824 */ /* 0x100fe200008e06a8 */
[----:B------:R2:W-:Y:S04]  /*7ee0*/  @P0 LDGSTS.E.BYPASS.LTC128B.128 [R93+0x5100], [R6.64], !P6 ;  /* 0x05100000065d0fae */ /* 0x0005e8000f101d4a */
[----:B------:R2:W-:Y:S01]  /*7ef0*/  @P0 LDGSTS.E.BYPASS.LTC128B.128 [R93+0x5900], [R4.64], !P6 ;  /* 0x05900000045d0fae */ /* 0x0005e2000f101d4a */
[----:B------:R-:W-:Y:S02]  /*7f00*/  @P0 IADD3.X R3, R5, R168, RZ, P2, !PT ;  /* 0x000000a805030210 */ /* 0x000fe400017fe4ff */
[----:B-1----:R-:W-:Y:S03]  /*7f10*/  @P0 IADD3 R10, P1, R2, R172, RZ ;  /* 0x000000ac020a0210 */ /* 0x002fe60007f3e0ff */
[----:B------:R2:W-:Y:S02]  /*7f20*/  @P0 LDGSTS.E.BYPASS.LTC128B.128 [R93+0x6100], [R2.64], !P6 ;  /* 0x06100000025d0fae */ /* 0x0005e4000f101d4a */
[----:B------:R-:W-:Y:S05]  /*7f30*/  @P0 IMAD.X R11, R3, 0x1, R168, P1 ;  /* 0x00000001030b0824 */ /* 0x000fea00008e06a8 */
[----:B------:R2:W-:Y:S04]  /*7f40*/  @P0 LDGSTS.E.BYPASS.LTC128B.128 [R93+0x6900], [R10.64], !P6 ;  /* 0x069000000a5d0fae */ /* 0x0005e8000f101d4a */
[----:B------:R-:W0:Y:S01]  /*7f50*/  LDGDEPBAR ;  /* 0x00000000000079af */ /* 0x000e220000000000 */
[----:B------:R-:W-:-:S05]  /*7f60*/  @P0 BRA `(.L_x_98) ;  /* 0xffff9f3000000947 */ /* 0x000fca000383ffff */
[----:B------:R-:W-:Y:S06]  /*7f70*/  BAR.SYNC.DEFER_BLOCKING 0x0 ;  /* 0x0000000000007b1d */ /* 0x000fec0000010000 */
.L_x_51:
[----:B-1----:R-:W-:Y:S01]  /*7f80*/  ISETP.GE.AND P0, PT, R205, 0x1, PT ;  /* 0x00000001cd00780c */ /* 0x002fe20003f06270 */
[----:B--2---:R-:W-:Y:S01]  /*7f90*/  IMAD.IADD R13, R191, 0x1, R190 ;  /* 0x00000001bf0d7824 */ /* 0x004fe200078e02be */
[----:B------:R-:W-:Y:S01]  /*7fa0*/  PLOP3.LUT P4, PT, PT, PT, PT, 0x80, 0x0 ;  /* 0x000000000000781c */ /* 0x000fe20003f8f070 */
[----:B------:R-:W-:Y:S01]  /*7fb0*/  CS2R R178, SRZ ;  /* 0x0000000000b27805 */ /* 0x000fe2000001ff00 */
[----:B------:R-:W-:Y:S01]  /*7fc0*/  CS2R R176, SRZ ;  /* 0x0000000000b07805 */ /* 0x000fe2000001ff00 */
[----:B------:R-:W-:Y:S01]  /*7fd0*/  CS2R R182, SRZ ;  /* 0x0000000000b67805 */ /* 0x000fe2000001ff00 */
[----:B------:R-:W-:Y:S01]  /*7fe0*/  MOV R12, RZ ;  /* 0x000000ff000c7202 */ /* 0x000fe20000000f00 */
[----:B------:R-:W-:Y:S01]  /*7ff0*/  IMAD.MOV.U32 R180, RZ, RZ, RZ ;  /* 0x000000ffffb47224 */ /* 0x000fe200078e00ff */
[----:B------:R-:W-:Y:S01]  /*8000*/  CS2R R14, SRZ ;  /* 0x00000000000e7805 */ /* 0x000fe2000001ff00 */
[----:B------:R-:W-:Y:S01]  /*8010*/  MOV R174, RZ ;  /* 0x000000ff00ae7202 */ /* 0x000fe20000000f00 */
[----:B------:R-:W-:Y:S01]  /*8020*/  CS2R R172, SRZ ;  /* 0x0000000000ac7805 */ /* 0x000fe2000001ff00 */
[----:B------:R-:W-:Y:S01]  /*8030*/  CS2R R16, SRZ ;  /* 0x0000000000107805 */ /* 0x000fe2000001ff00 */
[----:B------:R-:W-:Y:S01]  /*8040*/  IMAD.MOV.U32 R170, RZ, RZ, RZ ;  /* 0x000000ffffaa7224 */ /* 0x000fe200078e00ff */
[----:B------:R-:W-:Y:S01]  /*8050*/  MOV R168, RZ ;  /* 0x000000ff00a87202 */ /* 0x000fe20000000f00 */
[----:B------:R-:W-:Y:S01]  /*8060*/  CS2R R20, SRZ ;  /* 0x0000000000147805 */ /* 0x000fe2000001ff00 */
[----:B------:R-:W-:Y:S01]  /*8070*/  IMAD.MOV.U32 R162, RZ, RZ, RZ ;  /* 0x000000ffffa27224 */ /* 0x000fe200078e00ff */
[----:B------:R-:W-:Y:S01]  /*8080*/  CS2R R18, SRZ ;  /* 0x0000000000127805 */ /* 0x000fe2000001ff00 */
[----:B------:R-:W-:Y:S01]  /*8090*/  MOV R160, RZ ;  /* 0x000000ff00a07202 */ /* 0x000fe20000000f00 */
[----:B------:R-:W-:Y:S01]  /*80a0*/  IMAD.MOV.U32 R166, RZ, RZ, RZ ;  /* 0x000000ffffa67224 */ /* 0x000fe200078e00ff */
[----:B------:R-:W-:Y:S01]  /*80b0*/  MOV R164, RZ ;  /* 0x000000ff00a47202 */ /* 0x000fe20000000f00 */
[----:B------:R-:W-:Y:S01]  /*80c0*/  CS2R R158, SRZ ;  /* 0x00000000009e7805 */ /* 0x000fe2000001ff00 */
[----:B------:R-:W-:Y:S01]  /*80d0*/  IMAD.MOV.U32 R156, RZ, RZ, RZ ;  /* 0x000000ffff9c7224 */ /* 0x000fe200078e00ff */
[----:B------:R-:W-:Y:S01]  /*80e0*/  CS2R R22, SRZ ;  /* 0x0000000000167805 */ /* 0x000fe2000001ff00 */
[----:B------:R-:W-:Y:S01]  /*80f0*/  MOV R154, RZ ;  /* 0x000000ff009a7202 */ /* 0x000fe20000000f00 */
[----:B------:R-:W-:Y:S01]  /*8100*/  IMAD.MOV.U32 R152, RZ, RZ, RZ ;  /* 0x000000ffff987224 */ /* 0x000fe200078e00ff */
[----:B------:R-:W-:Y:S01]  /*8110*/  CS2R R146, SRZ ;  /* 0x0000000000927805 */ /* 0x000fe2000001ff00 */
[----:B------:R-:W-:Y:S01]  /*8120*/  CS2R R30, SRZ ;  /* 0x00000000001e7805 */ /* 0x000fe2000001ff00 */
[----:B------:R-:W-:Y:S01]  /*8130*/  MOV R144, RZ ;  /* 0x000000ff00907202 */ /* 0x000fe20000000f00 */
[----:B------:R-:W-:Y:S01]  /*8140*/  CS2R R24, SRZ ;  /* 0x0000000000187805 */ /* 0x000fe2000001ff00 */
[----:B------:R-:W-:Y:S01]  /*8150*/  IMAD.MOV.U32 R150, RZ, RZ, RZ ;  /* 0x000000ffff967224 */ /* 0x000fe200078e00ff */
[----:B------:R-:W-:Y:S01]  /*8160*/  CS2R R148, SRZ ;  /* 0x0000000000947805 */ /* 0x000fe2000001ff00 */
[----:B------:R-:W-:Y:S01]  /*8170*/  CS2R R142, SRZ ;  /* 0x00000000008e7805 */ /* 0x000fe2000001ff00 */
[----:B------:R-:W-:Y:S01]  /*8180*/  MOV R140, RZ ;  /* 0x000000ff008c7202 */ /* 0x000fe20000000f00 */
[----:B------:R-:W-:Y:S01]  /*8190*/  IMAD.MOV.U32 R27, RZ, RZ, RZ ;  /* 0x000000ffff1b7224 */ /* 0x000fe200078e00ff */
[----:B------:R-:W-:Y:S01]  /*81a0*/  MOV R138, RZ ;  /* 0x000000ff008a7202 */ /* 0x000fe20000000f00 */
[----:B------:R-:W-:Y:S01]  /*81b0*/  CS2R R28, SRZ ;  /* 0x00000000001c7805 */ /* 0x000fe2000001ff00 */
[----:B------:R-:W-:Y:S01]  /*81c0*/  IMAD.MOV.U32 R136, RZ, RZ, RZ ;  /* 0x000000ffff887224 */ /* 0x000fe200078e00ff */
[----:B------:R-:W-:Y:S01]  /*81d0*/  CS2R R130, SRZ ;  /* 0x0000000000827805 */ /* 0x000fe2000001ff00 */
[----:B------:R-:W-:Y:S01]  /*81e0*/  CS2R R32, SRZ ;  /* 0x0000000000207805 */ /* 0x000fe2000001ff00 */
[----:B------:R-:W-:Y:S01]  /*81f0*/  MOV R128, RZ ;  /* 0x000000ff00807202 */ /* 0x000fe20000000f00 */
[----:B------:R-:W-:Y:S01]  /*8200*/  IMAD.MOV.U32 R134, RZ, RZ, RZ ;  /* 0x000000ffff867224 */ /* 0x000fe200078e00ff */
[----:B------:R-:W-:Y:S01]  /*8210*/  CS2R R132, SRZ ;  /* 0x0000000000847805 */ /* 0x000fe2000001ff00 */
[----:B------:R-:W-:Y:S01]  /*8220*/  CS2R R122, SRZ ;  /* 0x00000000007a7805 */ /* 0x000fe2000001ff00 */
[----:B------:R-:W-:Y:S01]  /*8230*/  MOV R120, RZ ;  /* 0x000000ff00787202 */ /* 0x000fe20000000f00 */
[----:B------:R-:W-:Y:S01]  /*8240*/  IMAD.MOV.U32 R126, RZ, RZ, RZ ;  /* 0x000000ffff7e7224 */ /* 0x000fe200078e00ff */
[----:B------:R-:W-:Y:S01]  /*8250*/  CS2R R124, SRZ ;  /* 0x00000000007c7805 */ /* 0x000fe2000001ff00 */
[----:B------:R-:W-:Y:S01]  /*8260*/  CS2R R38, SRZ ;  /* 0x0000000000267805 */ /* 0x000fe2000001ff00 */
[----:B------:R-:W-:Y:S01]  /*8270*/  CS2R R36, SRZ ;  /* 0x0000000000247805 */ /* 0x000fe2000001ff00 */
[----:B------:R-:W-:Y:S05]  /*8280*/  @!P0 BRA `(.L_x_99) ;  /* 0x00010ab000008947 */ /* 0x000fea0003800000 */
[----:B------:R-:W2:Y:S01]  /*8290*/  LDL R34, [R1+0x28] ;  /* 0x0000280001227983 */ /* 0x000ea20000100800 */
[----:B------:R-:W-:-:S03]  /*82a0*/  ISETP.NE.U32.AND P0, PT, RZ, c[0x0][0x340], PT ;  /* 0x0000d000ff007a0c */ /* 0x000fc60003f05070 */
[----:B------:R-:W3:Y:S01]  /*82b0*/  LDL R198, [R1] ;  /* 0x0000000001c67983 */ /* 0x000ee20000100800 */
[----:B------:R-:W-:Y:S02]  /*82c0*/  ISETP.NE.AND.EX P1, PT, RZ, c[0x0][0x344], PT, P0 ;  /* 0x0000d100ff007a0c */ /* 0x000fe40003f25300 */
[----:B------:R-:W-:Y:S01]  /*82d0*/  SHF.R.S32.HI R0, RZ, 0x1f, R184 ;  /* 0x0000001fff007819 */ /* 0x000fe200000114b8 */
[----:B------:R-:W1:Y:S01]  /*82e0*/  S2R R26, SR_CTAID.Y ;  /* 0x00000000001a7919 */ /* 0x000e620000002600 */
[----:B------:R-:W-:Y:S01]  /*82f0*/  SHF.R.S32.HI R25, RZ, 0x1f, R217 ;  /* 0x0000001fff197819 */ /* 0x000fe200000114d9 */
[----:B------:R-:W-:Y:S01]  /*8300*/  IMAD.MOV.U32 R5, RZ, RZ, c[0x0][0x2c4] ;  /* 0x0000b100ff057624 */ /* 0x000fe200078e00ff */
[----:B------:R-:W-:-:S07]  /*8310*/  P2R R24, PR, RZ, 0x2 ;  /* 0x00000002ff187803 */ /* 0x000fce0000000000 */
[----:B------:R-:W-:Y:S02]  /*8320*/  @P1 IMAD.MOV.U32 R2, RZ, RZ, 0x4 ;  /* 0x00000004ff021424 */ /* 0x000fe400078e00ff */
[----:B------:R-:W-:Y:S01]  /*8330*/  IMAD R0, R0, c[0x0][0x178], RZ ;  /* 0x00005e0000007a24 */ /* 0x000fe200078e02ff */
[----:B------:R-:W-:-:S03]  /*8340*/  LEA.HI R4, R25, R217, RZ, 0x3 ;  /* 0x000000d919047211 */ /* 0x000fc600078f18ff */
[----:B------:R-:W-:Y:S01]  /*8350*/  IMAD R0, R184, c[0x0][0x17c], R0 ;  /* 0x00005f00b8007a24 */ /* 0x000fe200078e0200 */
[----:B------:R-:W-:Y:S02]  /*8360*/  SHF.R.S32.HI R44, RZ, 0x3, R4 ;  /* 0x00000003ff2c7819 */ /* 0x000fe40000011404 */
[----:B------:R-:W-:-:S04]  /*8370*/  ISETP.NE.U32.AND P0, PT, RZ, c[0x0][0x348], PT ;  /* 0x0000d200ff007a0c */ /* 0x000fc80003f05070 */
[----:B------:R-:W-:Y:S01]  /*8380*/  ISETP.NE.AND.EX P0, PT, RZ, c[0x0][0x34c], PT, P0 ;  /* 0x0000d300ff007a0c */ /* 0x000fe20003f05300 */
[----:B------:R-:W-:Y:S02]  /*8390*/  IMAD R19, R215, 0x80, R44 ;  /* 0x00000080d7137824 */ /* 0x000fe400078e022c */
[----:B------:R-:W-:-:S03]  /*83a0*/  IMAD R23, R192, c[0x0][0x2c4], RZ ;  /* 0x0000b100c0177a24 */ /* 0x000fc600078e02ff */
[C---:B------:R-:W-:Y:S02]  /*83b0*/  IADD3 R10, R19.reuse, 0x10, RZ ;  /* 0x00000010130a7810 */ /* 0x040fe40007ffe0ff */
[----:B------:R-:W-:Y:S02]  /*83c0*/  ISETP.GE.AND P2, PT, R19, R23, PT ;  /* 0x000000171300720c */ /* 0x000fe40003f46270 */
[----:B------:R-:W-:Y:S02]  /*83d0*/  LEA.HI R8, R25, R217, RZ, 0x6 ;  /* 0x000000d919087211 */ /* 0x000fe400078f30ff */
[----:B------:R-:W-:Y:S01]  /*83e0*/  IADD3 R11, R19, 0x20, RZ ;  /* 0x00000020130b7810 */ /* 0x000fe20007ffe0ff */
[----:B--2---:R-:W-:-:S05]  /*83f0*/  @P1 IMAD.WIDE R2, R34, R2, c[0x0][0x340] ;  /* 0x0000d00022021625 */ /* 0x004fca00078e0202 */
[----:B------:R2:W4:Y:S01]  /*8400*/  @P1 LDG.E R22, [R2.64] ;  /* 0x0000000a02161981 */ /* 0x000522000c1e1900 */
[----:B------:R-:W-:Y:S01]  /*8410*/  ISETP.NE.AND P1, PT, R5, 0x1, PT ;  /* 0x000000010500780c */ /* 0x000fe20003f25270 */
[----:B------:R-:W-:Y:S01]  /*8420*/  IMAD.MOV.U32 R193, RZ, RZ, c[0x0][0x1e0] ;  /* 0x00007800ffc17624 */ /* 0x000fe200078e00ff */
[----:B------:R-:W-:Y:S02]  /*8430*/  SHF.R.S32.HI R21, RZ, 0x1f, R34 ;  /* 0x0000001fff157819 */ /* 0x000fe40000011422 */
[----:B------:R-:W-:Y:S02]  /*8440*/  IADD3 R18, P6, R44, R13, RZ ;  /* 0x0000000d2c127210 */ /* 0x000fe40007fde0ff */
[----:B------:R-:W-:Y:S02]  /*8450*/  SEL R6, R21, RZ, !P0 ;  /* 0x000000ff15067207 */ /* 0x000fe40004000000 */
[----:B---3--:R-:W-:Y:S02]  /*8460*/  IADD3 R45, R198, -0x1, RZ ;  /* 0xffffffffc62d7810 */ /* 0x008fe40007ffe0ff */
[----:B------:R-:W-:Y:S01]  /*8470*/  LEA.HI R50, R25, R217, RZ, 0x4 ;  /* 0x000000d919327211 */ /* 0x000fe200078f20ff */
[----:B------:R-:W-:Y:S01]  /*8480*/  IMAD R6, R6, c[0x0][0x1c0], RZ ;  /* 0x0000700006067a24 */ /* 0x000fe200078e02ff */
[----:B------:R-:W-:-:S02]  /*8490*/  SHF.R.S32.HI R49, RZ, 0x1f, R45 ;  /* 0x0000001fff317819 */ /* 0x000fc4000001142d */
[----:B------:R-:W-:-:S04]  /*84a0*/  LEA.HI R190, R25, R217, RZ, 0x5 ;  /* 0x000000d919be7211 */ /* 0x000fc800078f28ff */
[----:B------:R-:W-:Y:S01]  /*84b0*/  SHF.R.S32.HI R51, RZ, 0x5, R190 ;  /* 0x00000005ff337819 */ /* 0x000fe200000114be */
[----:B--2---:R-:W-:-:S04]  /*84c0*/  IMAD.WIDE.U32 R2, R184, c[0x0][0x178], RZ ;  /* 0x00005e00b8027a25 */ /* 0x004fc800078e00ff */
[----:B------:R-:W-:Y:S01]  /*84d0*/  IMAD.IADD R3, R3, 0x1, R0 ;  /* 0x0000000103037824 */ /* 0x000fe200078e0200 */
[----:B------:R-:W-:Y:S02]  /*84e0*/  LOP3.LUT R0, R4, 0xfffffff8, RZ, 0xc0, !PT ;  /* 0xfffffff804007812 */ /* 0x000fe400078ec0ff */
[----:B------:R-:W-:Y:S01]  /*84f0*/  SEL R4, R34, RZ, !P0 ;  /* 0x000000ff22047207 */ /* 0x000fe20004000000 */
[----:B-1----:R-:W-:-:S04]  /*8500*/  IMAD.WIDE.U32 R2, R26, c[0x0][0x1b8], R2 ;  /* 0x00006e001a027a25 */ /* 0x002fc800078e0002 */
[----:B------:R-:W-:Y:S02]  /*8510*/  IMAD.IADD R46, R217, 0x1, -R0 ;  /* 0x00000001d92e7824 */ /* 0x000fe400078e0a00 */
[----:B------:R-:W-:Y:S02]  /*8520*/  IMAD R0, R220, c[0x0][0x1b8], RZ ;  /* 0x00006e00dc007a24 */ /* 0x000fe400078e02ff */
[----:B------:R-:W-:Y:S02]  /*8530*/  IMAD R5, R46, 0x10, R44 ;  /* 0x000000102e057824 */ /* 0x000fe400078e022c */
[----:B------:R-:W-:Y:S02]  /*8540*/  IMAD R0, R26, c[0x0][0x1bc], R0 ;  /* 0x00006f001a007a24 */ /* 0x000fe400078e0200 */
[----:B------:R-:W-:Y:S02]  /*8550*/  IMAD R5, R215, 0x80, R5 ;  /* 0x00000080d7057824 */ /* 0x000fe400078e0205 */
[----:B------:R-:W-:-:S02]  /*8560*/  IMAD.IADD R3, R3, 0x1, R0 ;  /* 0x0000000103037824 */ /* 0x000fc400078e0200 */
[----:B------:R-:W-:-:S04]  /*8570*/  @P1 IMAD.HI.U32 R7, R5, c[0x0][0x2c8], RZ ;  /* 0x0000b20005071a27 */ /* 0x000fc800078e00ff */
[----:B------:R-:W-:Y:S01]  /*8580*/  IMAD.MOV.U32 R0, RZ, RZ, R5 ;  /* 0x000000ffff007224 */ /* 0x000fe200078e0005 */
[----:B------:R-:W-:Y:S01]  /*8590*/  @P1 SHF.R.U32.HI R0, RZ, c[0x0][0x2cc], R7 ;  /* 0x0000b300ff001a19 */ /* 0x000fe20000011607 */
[----:B------:R-:W-:Y:S01]  /*85a0*/  IMAD R6, R4, c[0x0][0x1c4], R6 ;  /* 0x0000710004067a24 */ /* 0x000fe200078e0206 */
[----:B------:R-:W-:Y:S01]  /*85b0*/  ISETP.GE.AND P1, PT, R10, R23, PT ;  /* 0x000000170a00720c */ /* 0x000fe20003f26270 */
[----:B------:R-:W-:Y:S01]  /*85c0*/  IMAD.WIDE.U32 R2, R4, c[0x0][0x1c0], R2 ;  /* 0x0000700004027a25 */ /* 0x000fe200078e0002 */
[----:B------:R-:W-:-:S03]  /*85d0*/  SHF.R.S32.HI R7, RZ, 0x1f, R0 ;  /* 0x0000001fff077819 */ /* 0x000fc60000011400 */
[----:B------:R-:W-:Y:S02]  /*85e0*/  IMAD.MOV R4, RZ, RZ, -R0 ;  /* 0x000000ffff047224 */ /* 0x000fe400078e0a00 */
[----:B------:R-:W-:Y:S02]  /*85f0*/  IMAD.IADD R3, R3, 0x1, R6 ;  /* 0x0000000103037824 */ /* 0x000fe400078e0206 */
[----:B------:R-:W-:Y:S02]  /*8600*/  IMAD R4, R4, c[0x0][0x2c4], R5 ;  /* 0x0000b10004047a24 */ /* 0x000fe400078e0205 */
[----:B------:R-:W-:Y:S02]  /*8610*/  IMAD R5, R7, c[0x0][0x1b0], RZ ;  /* 0x00006c0007057a24 */ /* 0x000fe400078e02ff */
[----:B------:R-:W-:-:S04]  /*8620*/  IMAD.WIDE.U32 R2, R0, c[0x0][0x1b0], R2 ;  /* 0x00006c0000027a25 */ /* 0x000fc800078e0002 */
[----:B------:R-:W-:Y:S01]  /*8630*/  IMAD R6, R0, c[0x0][0x1b4], R5 ;  /* 0x00006d0000067a24 */ /* 0x000fe200078e0205 */
[----:B------:R-:W-:Y:S01]  /*8640*/  SHF.R.S32.HI R5, RZ, 0x1f, R4 ;  /* 0x0000001fff057819 */ /* 0x000fe20000011404 */
[----:B------:R-:W-:Y:S02]  /*8650*/  IMAD.SHL.U32 R32, R46, 0x8, RZ ;  /* 0x000000082e207824 */ /* 0x000fe400078e00ff */
[----:B------:R-:W-:Y:S02]  /*8660*/  IMAD.IADD R3, R3, 0x1, R6 ;  /* 0x0000000103037824 */ /* 0x000fe400078e0206 */
[----:B------:R-:W-:Y:S01]  /*8670*/  IMAD R0, R5, c[0x0][0x1a8], RZ ;  /* 0x00006a0005007a24 */ /* 0x000fe200078e02ff */
[----:B------:R-:W-:Y:S01]  /*8680*/  ISETP.GE.AND P4, PT, R32, c[0x0][0x198], PT ;  /* 0x0000660020007a0c */ /* 0x000fe20003f86270 */
[----:B------:R-:W-:Y:S01]  /*8690*/  IMAD.WIDE.U32 R2, R4, c[0x0][0x1a8], R2 ;  /* 0x00006a0004027a25 */ /* 0x000fe200078e0002 */
[----:B------:R-:W-:-:S03]  /*86a0*/  SHF.R.S32.HI R33, RZ, 0x1f, R32 ;  /* 0x0000001fff217819 */ /* 0x000fc60000011420 */
[----:B------:R-:W-:Y:S01]  /*86b0*/  IMAD R0, R4, c[0x0][0x1ac], R0 ;  /* 0x00006b0004007a24 */ /* 0x000fe200078e0200 */
[----:B------:R-:W-:-:S03]  /*86c0*/  LEA R7, P0, R2, c[0x0][0x160], 0x1 ;  /* 0x0000580002077a11 */ /* 0x000fc600078008ff */
[----:B------:R-:W-:Y:S02]  /*86d0*/  IMAD.IADD R6, R3, 0x1, R0 ;  /* 0x0000000103067824 */ /* 0x000fe400078e0200 */
[----:B------:R-:W1:Y:S01]  /*86e0*/  SHFL.IDX PT, R4, R7, RZ, 0x181f ;  /* 0x00181fff07047589 */ /* 0x000e6200000e0000 */
[----:B------:R-:W-:Y:S02]  /*86f0*/  IMAD.SHL.U32 R0, R44, 0x40, RZ ;  /* 0x000000402c007824 */ /* 0x000fe400078e00ff */
[----:B------:R-:W-:Y:S01]  /*8700*/  LEA.HI.X R6, R2, c[0x0][0x164], R6, 0x1, P0 ;  /* 0x0000590002067a11 */ /* 0x000fe200000f0c06 */
[----:B------:R-:W-:Y:S01]  /*8710*/  SHFL.IDX PT, R3, R7, 0x1, 0x181f ;  /* 0x00381f0007037f89 */ /* 0x000fe200000e0000 */
[----:B------:R-:W-:Y:S02]  /*8720*/  ISETP.GE.AND P0, PT, R11, R23, PT ;  /* 0x000000170b00720c */ /* 0x000fe40003f06270 */
[----:B------:R-:W-:Y:S01]  /*8730*/  LOP3.LUT R0, R0, 0x1c0, RZ, 0xc0, !PT ;  /* 0x000001c000007812 */ /* 0x000fe200078ec0ff */
[----:B------:R-:W2:Y:S01]  /*8740*/  SHFL.IDX PT, R5, R6, RZ, 0x181f ;  /* 0x00181fff06057589 */ /* 0x000ea200000e0000 */
[----:B------:R-:W-:-:S02]  /*8750*/  IADD3 R11, R19, 0x40, RZ ;  /* 0x00000040130b7810 */ /* 0x000fc40007ffe0ff */
[----:B------:R-:W-:Y:S01]  /*8760*/  SHF.R.U32.HI R2, RZ, 0x3, R0 ;  /* 0x00000003ff027819 */ /* 0x000fe20000011600 */
[----:B------:R-:W3:Y:S01]  /*8770*/  SHFL.IDX PT, R9, R6, 0x1, 0x181f ;  /* 0x00381f0006097f89 */ /* 0x000ee200000e0000 */
[----:B------:R-:W-:-:S03]  /*8780*/  LOP3.LUT R0, R0, 0x38, R32, 0xf8, !PT ;  /* 0x0000003800007812 */ /* 0x000fc600078ef820 */
[----:B------:R-:W3:Y:S01]  /*8790*/  SHFL.IDX PT, R10, R7, 0x2, 0x181f ;  /* 0x00581f00070a7f89 */ /* 0x000ee200000e0000 */
[----:B------:R-:W-:Y:S01]  /*87a0*/  LOP3.LUT R2, R0, R2, RZ, 0x3c, !PT ;  /* 0x0000000200027212 */ /* 0x000fe200078e3cff */
[----:B------:R-:W-:Y:S01]  /*87b0*/  IMAD.SHL.U32 R0, R8, 0x8, RZ ;  /* 0x0000000808007824 */ /* 0x000fe200078e00ff */
[----:B------:R-:W-:Y:S01]  /*87c0*/  IADD3 R8, R19, 0x30, RZ ;  /* 0x0000003013087810 */ /* 0x000fe20007ffe0ff */
[----:B------:R-:W3:Y:S03]  /*87d0*/  SHFL.IDX PT, R12, R6, 0x2, 0x181f ;  /* 0x00581f00060c7f89 */ /* 0x000ee600000e0000 */
[----:B------:R-:W-:Y:S01]  /*87e0*/  LOP3.LUT R241, R2, 0xfffffe00, R0, 0xf8, !PT ;  /* 0xfffffe0002f17812 */ /* 0x000fe200078ef800 */
[----:B------:R-:W-:Y:S01]  /*87f0*/  SHFL.IDX PT, R17, R6, 0x5, 0x181f ;  /* 0x00b81f0006117f89 */ /* 0x000fe200000e0000 */
[----:B-1----:R-:W-:Y:S02]  /*8800*/  @!P2 LEA R4, P5, R32, R4, 0x1 ;  /* 0x000000042004a211 */ /* 0x002fe400078a08ff */
[----:B------:R-:W-:Y:S01]  /*8810*/  ISETP.GE.AND P3, PT, R8, R23, PT ;  /* 0x000000170800720c */ /* 0x000fe20003f66270 */
[C---:B------:R-:W-:Y:S01]  /*8820*/  @!P2 IMAD.SHL.U32 R8, R241.reuse, 0x2, RZ ;  /* 0x00000002f108a824 */ /* 0x040fe200078e00ff */
[----:B------:R-:W-:Y:S01]  /*8830*/  SHFL.IDX PT, R16, R7, 0x6, 0x181f ;  /* 0x00d81f0007107f89 */ /* 0x000fe200000e0000 */
[----:B------:R-:W-:Y:S01]  /*8840*/  @!P1 IMAD.SHL.U32 R0, R241, 0x2, RZ ;  /* 0x00000002f1009824 */ /* 0x000fe200078e00ff */
[----:B--2---:R-:W-:-:S02]  /*8850*/  @!P2 LEA.HI.X R5, R32, R5, R33, 0x1, P5 ;  /* 0x000000052005a211 */ /* 0x004fc400028f0c21 */
[----:B------:R-:W-:Y:S01]  /*8860*/  SHFL.IDX PT, R15, R6, 0x6, 0x181f ;  /* 0x00d81f00060f7f89 */ /* 0x000fe200000e0000 */
[----:B------:R-:W-:-:S03]  /*8870*/  @!P1 LEA R2, P5, R32, R3, 0x1 ;  /* 0x0000000320029211 */ /* 0x000fc600078a08ff */
[----:B------:R1:W-:Y:S01]  /*8880*/  @!P2 LDGSTS.E.BYPASS.LTC128B.128 [R8+0x7100], [R4.64], !P4 ;  /* 0x071000000408afae */ /* 0x0003e2000e101d4a */
[----:B---3--:R-:W-:Y:S02]  /*8890*/  @!P1 LEA.HI.X R3, R32, R9, R33, 0x1, P5 ;  /* 0x0000000920039211 */ /* 0x008fe400028f0c21 */
[----:B------:R-:W-:Y:S01]  /*88a0*/  ISETP.GE.AND P5, PT, R11, R23, PT ;  /* 0x000000170b00720c */ /* 0x000fe20003fa6270 */
[----:B------:R-:W2:Y:S04]  /*88b0*/  SHFL.IDX PT, R9, R7, 0x3, 0x181f ;  /* 0x00781f0007097f89 */ /* 0x000ea800000e0000 */
[----:B------:R3:W-:Y:S04]  /*88c0*/  @!P1 LDGSTS.E.BYPASS.LTC128B.128 [R0+0x7900], [R2.64], !P4 ;  /* 0x0790000002009fae */ /* 0x0007e8000e101d4a */
[----:B------:R-:W-:Y:S04]  /*88d0*/  SHFL.IDX PT, R11, R7, 0x5, 0x181f ;  /* 0x00b81f00070b7f89 */ /* 0x000fe800000e0000 */
[----:B------:R-:W-:Y:S04]  /*88e0*/  SHFL.IDX PT, R14, R6, 0x7, 0x181f ;  /* 0x00f81f00060e7f89 */ /* 0x000fe800000e0000 */
[----:B-1----:R-:W1:Y:S01]  /*88f0*/  SHFL.IDX PT, R5, R6, 0x3, 0x181f ;  /* 0x00781f0006057f89 */ /* 0x002e6200000e0000 */
[----:B------:R-:W-:-:S02]  /*8900*/  IADD3 R8, R19, 0x50, RZ ;  /* 0x0000005013087810 */ /* 0x000fc40007ffe0ff */
[----:B------:R-:W-:Y:S02]  /*8910*/  IADD3 R4, R19, 0x60, RZ ;  /* 0x0000006013047810 */ /* 0x000fe40007ffe0ff */
[-C--:B------:R-:W-:Y:S02]  /*8920*/  ISETP.GE.AND P2, PT, R8, R23.reuse, PT ;  /* 0x000000170800720c */ /* 0x080fe40003f46270 */
[C---:B---3--:R-:W-:Y:S02]  /*8930*/  @!P0 LEA R2, P1, R32.reuse, R10, 0x1 ;  /* 0x0000000a20028211 */ /* 0x048fe400078208ff */
[----:B------:R-:W3:Y:S01]  /*8940*/  SHFL.IDX PT, R10, R7, 0x4, 0x181f ;  /* 0x00981f00070a7f89 */ /* 0x000ee200000e0000 */
[----:B------:R-:W-:Y:S02]  /*8950*/  SHF.R.S32.HI R0, RZ, 0x1f, R13 ;  /* 0x0000001fff007819 */ /* 0x000fe4000001140d */
[----:B------:R-:W-:Y:S01]  /*8960*/  @!P0 LEA.HI.X R3, R32, R12, R33, 0x1, P1 ;  /* 0x0000000c20038211 */ /* 0x000fe200008f0c21 */
[----:B------:R1:W-:Y:S01]  /*8970*/  SHFL.IDX PT, R13, R7, 0x7, 0x181f ;  /* 0x00f81f00070d7f89 */ /* 0x0003e200000e0000 */
[----:B------:R-:W-:Y:S01]  /*8980*/  LEA.HI.X.SX32 R20, R44, R0, 0x1, P6 ;  /* 0x000000002c147211 */ /* 0x000fe200030f0eff */
[----:B------:R-:W-:Y:S01]  /*8990*/  @!P0 IMAD.SHL.U32 R0, R241, 0x2, RZ ;  /* 0x00000002f1008824 */ /* 0x000fe200078e00ff */
[----:B------:R-:W-:Y:S01]  /*89a0*/  ISETP.GE.AND P6, PT, R4, R23, PT ;  /* 0x000000170400720c */ /* 0x000fe20003fc6270 */
[----:B------:R3:W2:Y:S02]  /*89b0*/  SHFL.IDX PT, R12, R6, 0x4, 0x181f ;  /* 0x00981f00060c7f89 */ /* 0x0006a400000e0000 */
[----:B------:R-:W-:-:S02]  /*89c0*/  IMAD R4, R20, c[0x0][0x1e0], RZ ;  /* 0x0000780014047a24 */ /* 0x000fc400078e02ff */
[----:B------:R2:W-:Y:S02]  /*89d0*/  @!P0 LDGSTS.E.BYPASS.LTC128B.128 [R0+0x8100], [R2.64], !P4 ;  /* 0x0810000002008fae */ /* 0x0005e4000e101d4a */
[----:B------:R-:W-:Y:S01]  /*89e0*/  IMAD R8, R18, c[0x0][0x1e4], R4 ;  /* 0x0000790012087a24 */ /* 0x000fe200078e0204 */
[----:B-1----:R-:W-:-:S04]  /*89f0*/  IADD3 R7, R19, 0x70, RZ ;  /* 0x0000007013077810 */ /* 0x002fc80007ffe0ff */
[----:B------:R-:W-:Y:S02]  /*8a00*/  ISETP.GE.AND P1, PT, R7, R23, PT ;  /* 0x000000170700720c */ /* 0x000fe40003f26270 */
[----:B--2---:R-:W-:Y:S01]  /*8a10*/  @!P3 LEA R2, P0, R32, R9, 0x1 ;  /* 0x000000092002b211 */ /* 0x004fe200078008ff */
[----:B------:R-:W-:-:S03]  /*8a20*/  @!P3 IMAD.SHL.U32 R0, R241, 0x2, RZ ;  /* 0x00000002f100b824 */ /* 0x000fc600078e00ff */
[--C-:B------:R-:W-:Y:S01]  /*8a30*/  @!P3 LEA.HI.X R3, R32, R5, R33.reuse, 0x1, P0 ;  /* 0x000000052003b211 */ /* 0x100fe200000f0c21 */
[----:B------:R-:W-:Y:S01]  /*8a40*/  IMAD.WIDE.U32 R4, R18, c[0x0][0x1e0], R32 ;  /* 0x0000780012047a25 */ /* 0x000fe200078e0020 */
[----:B---3--:R-:W-:-:S03]  /*8a50*/  @!P5 LEA R6, P0, R32, R10, 0x1 ;  /* 0x0000000a2006d211 */ /* 0x008fc600078008ff */
[----:B------:R1:W-:Y:S01]  /*8a60*/  @!P3 LDGSTS.E.BYPASS.LTC128B.128 [R0+0x8900], [R2.64], !P4 ;  /* 0x089000000200bfae */ /* 0x0003e2000e101d4a */
[--C-:B------:R-:W-:Y:S02]  /*8a70*/  @!P5 LEA.HI.X R7, R32, R12, R33.reuse, 0x1, P0 ;  /* 0x0000000c2007d211 */ /* 0x100fe400000f0c21 */
[----:B------:R-:W-:Y:S01]  /*8a80*/  ISETP.NE.AND P3, PT, R24, RZ, PT ;  /* 0x000000ff1800720c */ /* 0x000fe20003f65270 */
[----:B-1----:R-:W-:Y:S01]  /*8a90*/  IMAD.IADD R3, R5, 0x1, R8 ;  /* 0x0000000105037824 */ /* 0x002fe200078e0208 */
[----:B------:R-:W-:Y:S01]  /*8aa0*/  @!P2 LEA R8, P0, R32, R11, 0x1 ;  /* 0x0000000b2008a211 */ /* 0x000fe200078008ff */
[----:B------:R-:W-:Y:S02]  /*8ab0*/  IMAD R0, R220, c[0x0][0x1e8], RZ ;  /* 0x00007a00dc007a24 */ /* 0x000fe400078e02ff */
[----:B------:R-:W-:Y:S01]  /*8ac0*/  IMAD.MOV.U32 R2, RZ, RZ, R4 ;  /* 0x000000ffff027224 */ /* 0x000fe200078e0004 */
[----:B------:R-:W-:Y:S01]  /*8ad0*/  @!P2 LEA.HI.X R9, R32, R17, R33, 0x1, P0 ;  /* 0x000000112009a211 */ /* 0x000fe200000f0c21 */
[----:B------:R-:W-:Y:S01]  /*8ae0*/  IMAD R4, R26, c[0x0][0x1ec], R0 ;  /* 0x00007b001a047a24 */ /* 0x000fe200078e0200 */
[----:B------:R-:W-:Y:S01]  /*8af0*/  @!P6 LEA R10, P0, R32, R16, 0x1 ;  /* 0x00000010200ae211 */ /* 0x000fe200078008ff */
[----:B------:R-:W-:-:S03]  /*8b00*/  IMAD.WIDE.U32 R2, R26, c[0x0][0x1e8], R2 ;  /* 0x00007a001a027a25 */ /* 0x000fc600078e0002 */
[C---:B------:R-:W-:Y:S01]  /*8b10*/  @!P6 LEA.HI.X R11, R32.reuse, R15, R33, 0x1, P0 ;  /* 0x0000000f200be211 */ /* 0x040fe200000f0c21 */
[----:B------:R-:W-:Y:S01]  /*8b20*/  @!P5 IMAD.SHL.U32 R0, R241, 0x2, RZ ;  /* 0x00000002f100d824 */ /* 0x000fe200078e00ff */
[----:B------:R-:W-:Y:S01]  /*8b30*/  @!P1 LEA R12, P0, R32, R13, 0x1 ;  /* 0x0000000d200c9211 */ /* 0x000fe200078008ff */
[----:B------:R-:W-:Y:S02]  /*8b40*/  IMAD.IADD R5, R4, 0x1, R3 ;  /* 0x0000000104057824 */ /* 0x000fe400078e0203 */
[----:B------:R-:W-:Y:S01]  /*8b50*/  IMAD.MOV.U32 R4, RZ, RZ, R2 ;  /* 0x000000ffff047224 */ /* 0x000fe200078e0002 */
[----:B------:R-:W-:Y:S01]  /*8b60*/  @!P1 LEA.HI.X R13, R32, R14, R33, 0x1, P0 ;  /* 0x0000000e200d9211 */ /* 0x000fe200000f0c21 */
[----:B------:R1:W-:Y:S01]  /*8b70*/  @!P5 LDGSTS.E.BYPASS.LTC128B.128 [R0+0x9100], [R6.64], !P4 ;  /* 0x091000000600dfae */ /* 0x0003e2000e101d4a */
[----:B------:R-:W-:-:S04]  /*8b80*/  ISETP.NE.U32.AND P0, PT, RZ, c[0x0][0x350], PT ;  /* 0x0000d400ff007a0c */ /* 0x000fc80003f05070 */
[----:B------:R-:W-:Y:S01]  /*8b90*/  ISETP.NE.AND.EX P0, PT, RZ, c[0x0][0x354], PT, P0 ;  /* 0x0000d500ff007a0c */ /* 0x000fe20003f05300 */
[----:B-1----:R-:W-:Y:S02]  /*8ba0*/  IMAD.MOV.U32 R6, RZ, RZ, 0x70 ;  /* 0x00000070ff067424 */ /* 0x002fe400078e00ff */
[----:B------:R-:W-:Y:S02]  /*8bb0*/  @!P2 IMAD.SHL.U32 R0, R241, 0x2, RZ ;  /* 0x00000002f100a824 */ /* 0x000fe400078e00ff */
[----:B------:R-:W-:Y:S02]  /*8bc0*/  IMAD R189, R198, -0x70, R6 ;  /* 0xffffff90c6bd7824 */ /* 0x000fe400078e0206 */
[----:B------:R-:W-:Y:S01]  /*8bd0*/  IMAD.WIDE.U32 R194, R6, c[0x0][0x1e0], RZ ;  /* 0x0000780006c27a25 */ /* 0x000fe200078e00ff */
[----:B------:R1:W-:Y:S02]  /*8be0*/  @!P2 LDGSTS.E.BYPASS.LTC128B.128 [R0+0x9900], [R8.64], !P4 ;  /* 0x099000000800afae */ /* 0x0003e4000e101d4a */
[----:B------:R-:W-:-:S04]  /*8bf0*/  IADD3 R40, R189, R205, -R44 ;  /* 0x000000cdbd287210 */ /* 0x000fc80007ffe82c */
[C---:B------:R-:W-:Y:S02]  /*8c00*/  ISETP.GE.AND P5, PT, R40.reuse, 0x11, PT ;  /* 0x000000112800780c */ /* 0x040fe40003fa6270 */
[--C-:B----4-:R-:W-:Y:S01]  /*8c10*/  @P3 SHF.R.S32.HI R3, RZ, 0x1f, R22.reuse ;  /* 0x0000001fff033819 */ /* 0x110fe20000011416 */
[----:B------:R-:W-:Y:S01]  /*8c20*/  @!P3 IMAD.MOV.U32 R3, RZ, RZ, R21 ;  /* 0x000000ffff03b224 */ /* 0x000fe200078e0015 */
[----:B------:R-:W-:Y:S01]  /*8c30*/  ISETP.GE.AND P2, PT, R40, 0x21, PT ;  /* 0x000000212800780c */ /* 0x000fe20003f46270 */
[----:B------:R-:W-:Y:S02]  /*8c40*/  @P3 IMAD.MOV.U32 R2, RZ, RZ, R22 ;  /* 0x000000ffff023224 */ /* 0x000fe400078e0016 */
[----:B------:R-:W-:Y:S01]  /*8c50*/  @!P3 IMAD.MOV.U32 R2, RZ, RZ, R34 ;  /* 0x000000ffff02b224 */ /* 0x000fe200078e0022 */
[----:B------:R-:W-:Y:S01]  /*8c60*/  SEL R21, R3, RZ, !P0 ;  /* 0x000000ff03157207 */ /* 0x000fe20004000000 */
[----:B------:R-:W-:Y:S01]  /*8c70*/  IMAD R3, R6, c[0x0][0x1e4], RZ ;  /* 0x0000790006037a24 */ /* 0x000fe200078e02ff */
[----:B------:R-:W-:Y:S01]  /*8c80*/  ISETP.GE.AND P3, PT, R32, c[0x0][0x1d4], PT ;  /* 0x0000750020007a0c */ /* 0x000fe20003f66270 */
[----:B------:R-:W-:Y:S01]  /*8c90*/  IMAD.MOV.U32 R22, RZ, RZ, c[0x0][0x1e4] ;  /* 0x00007900ff167624 */ /* 0x000fe200078e00ff */
[----:B------:R-:W-:Y:S01]  /*8ca0*/  SEL R19, R2, RZ, !P0 ;  /* 0x000000ff02137207 */ /* 0x000fe20004000000 */
[----:B------:R-:W-:-:S04]  /*8cb0*/  IMAD.IADD R192, R195, 0x1, R3 ;  /* 0x00000001c3c07824 */ /* 0x000fc800078e0203 */
[----:B------:R-:W-:-:S04]  /*8cc0*/  IMAD.WIDE.U32 R4, R19, c[0x0][0x1f0], R4 ;  /* 0x00007c0013047a25 */ /* 0x000fc800078e0004 */
[----:B-1----:R-:W-:Y:S01]  /*8cd0*/  IMAD R0, R21, c[0x0][0x1f0], RZ ;  /* 0x00007c0015007a24 */ /* 0x002fe200078e02ff */
[----:B------:R1:W-:Y:S01]  /*8ce0*/  STL.64 [R1+0x40], R4 ;  /* 0x0000400401007387 */ /* 0x0003e20000100a00 */
[----:B------:R-:W-:Y:S02]  /*8cf0*/  IMAD R2, R192, R45, RZ ;  /* 0x0000002dc0027224 */ /* 0x000fe400078e02ff */
[----:B------:R-:W-:Y:S02]  /*8d00*/  IMAD R3, R19, c[0x0][0x1f4], R0 ;  /* 0x00007d0013037a24 */ /* 0x000fe400078e0200 */
[----:B------:R-:W-:Y:S02]  /*8d10*/  @!P6 IMAD.SHL.U32 R0, R241, 0x2, RZ ;  /* 0x00000002f100e824 */ /* 0x000fe400078e00ff */
[----:B------:R-:W-:Y:S02]  /*8d20*/  IMAD.IADD R197, R5, 0x1, R3 ;  /* 0x0000000105c57824 */ /* 0x000fe400078e0203 */
[----:B------:R-:W-:Y:S01]  /*8d30*/  IMAD.MOV.U32 R196, RZ, RZ, R4 ;  /* 0x000000ffffc47224 */ /* 0x000fe200078e0004 */
[----:B------:R2:W-:Y:S01]  /*8d40*/  @!P6 LDGSTS.E.BYPASS.LTC128B.128 [R0+0xa100], [R10.64], !P4 ;  /* 0x0a1000000a00efae */ /* 0x0005e2000e101d4a */
[----:B------:R-:W-:Y:S01]  /*8d50*/  IMAD.WIDE.U32 R8, R193, 0x20, RZ ;  /* 0x00000020c1087825 */ /* 0x000fe200078e00ff */
[----:B------:R-:W-:-:S02]  /*8d60*/  ISETP.GE.AND P6, PT, R40, 0x1, PT ;  /* 0x000000012800780c */ /* 0x000fc40003fc6270 */
[----:B------:R3:W-:Y:S01]  /*8d70*/  STL.64 [R1+0x38], R196 ;  /* 0x000038c401007387 */ /* 0x0007e20000100a00 */
[----:B-1----:R-:W-:-:S05]  /*8d80*/  @!P1 IMAD.SHL.U32 R4, R241, 0x2, RZ ;  /* 0x00000002f1049824 */ /* 0x002fca00078e00ff */
[----:B------:R1:W-:Y:S04]  /*8d90*/  @!P1 LDGSTS.E.BYPASS.LTC128B.128 [R4+0xa900], [R12.64], !P4 ;  /* 0x0a9000000c049fae */ /* 0x0003e8000e101d4a */
[----:B------:R-:W0:Y:S01]  /*8da0*/  LDGDEPBAR ;  /* 0x00000000000079af */ /* 0x000e220000000000 */
[-C--:B--2---:R-:W-:Y:S02]  /*8db0*/  IMAD R0, R49, R194.reuse, R2 ;  /* 0x000000c231007224 */ /* 0x084fe400078e0202 */
[----:B------:R-:W-:-:S04]  /*8dc0*/  IMAD.WIDE.U32 R2, R45, R194, R196 ;  /* 0x000000c22d027225 */ /* 0x000fc800078e00c4 */
[----:B------:R-:W-:Y:S01]  /*8dd0*/  IMAD.IADD R3, R3, 0x1, R0 ;  /* 0x0000000103037824 */ /* 0x000fe200078e0200 */
[----:B------:R-:W-:Y:S01]  /*8de0*/  BAR.SYNC.DEFER_BLOCKING 0x0 ;  /* 0x0000000000007b1d */ /* 0x000fe20000010000 */
[----:B------:R-:W-:Y:S01]  /*8df0*/  @P5 LEA R5, P0, R193, R2, 0x4 ;  /* 0x00000002c1055211 */ /* 0x000fe200078020ff */
[----:B------:R-:W-:Y:S01]  /*8e00*/  IMAD.SHL.U32 R10, R22, 0x20, RZ ;  /* 0x00000020160a7824 */ /* 0x000fe200078e00ff */
[----:B------:R-:W-:Y:S01]  /*8e10*/  @P2 IADD3 R0, P1, R2, R8, RZ ;  /* 0x0000000802002210 */ /* 0x000fe20007f3e0ff */
[----:B------:R-:W-:Y:S01]  /*8e20*/  @P6 IMAD.SHL.U32 R8, R241, 0x2, RZ ;  /* 0x00000002f1086824 */ /* 0x000fe200078e00ff */
[----:B------:R-:W-:Y:S02]  /*8e30*/  @P5 LEA.HI.X R7, R193, R3, R22, 0x4, P0 ;  /* 0x00000003c1075211 */ /* 0x000fe400000f2416 */
[----:B------:R-:W-:Y:S02]  /*8e40*/  @P5 LEA R6, P0, R5, c[0x0][0x1c8], 0x1 ;  /* 0x0000720005065a11 */ /* 0x000fe400078008ff */
[----:B------:R-:W-:-:S02]  /*8e50*/  ISETP.GE.AND P2, PT, R40, 0x31, PT ;  /* 0x000000312800780c */ /* 0x000fc40003f46270 */
[----:B------:R-:W-:Y:S02]  /*8e60*/  @P5 LEA.HI.X R7, R5, c[0x0][0x1cc], R7, 0x1, P0 ;  /* 0x0000730005075a11 */ /* 0x000fe400000f0c07 */
[----:B------:R-:W-:Y:S02]  /*8e70*/  ISETP.GE.AND P0, PT, R40, 0x21, PT ;  /* 0x000000212800780c */ /* 0x000fe40003f06270 */
[----:B-1----:R-:W-:-:S04]  /*8e80*/  @P6 LEA R4, P4, R2, c[0x0][0x1c8], 0x1 ;  /* 0x0000720002046a11 */ /* 0x002fc800078808ff */
[----:B------:R-:W-:Y:S02]  /*8e90*/  @P6 LEA.HI.X R5, R2, c[0x0][0x1cc], R3, 0x1, P4 ;  /* 0x0000730002056a11 */ /* 0x000fe400020f0c03 */
[----:B------:R-:W-:-:S03]  /*8ea0*/  ISETP.GE.AND P4, PT, R40, 0x41, PT ;  /* 0x000000412800780c */ /* 0x000fc60003f86270 */
[----:B------:R-:W-:Y:S01]  /*8eb0*/  @!PT LDS RZ, [RZ] ;  /* 0x00000000fffff984 */ /* 0x000fe20000000800 */
[----:B------:R-:W-:Y:S01]  /*8ec0*/  @!PT LDS RZ, [RZ] ;  /* 0x00000000fffff984 */ /* 0x000fe20000000800 */
[----:B------:R-:W-:Y:S01]  /*8ed0*/  @!PT LDS RZ, [RZ] ;  /* 0x00000000fffff984 */ /* 0x000fe20000000800 */
[----:B------:R1:W-:Y:S01]  /*8ee0*/  @P6 LDGSTS.E.BYPASS.LTC128B.128 [R8+0x3900], [R4.64], !P3 ;  /* 0x0390000004086fae */ /* 0x0003e2000d901d4a */
[----:B------:R-:W-:Y:S02]  /*8ef0*/  ISETP.GE.AND P6, PT, R40, 0x21, PT ;  /* 0x000000212800780c */ /* 0x000fe40003fc6270 */
[----:B------:R-:W-:Y:S01]  /*8f00*/  @P0 IADD3.X R9, R3, R9, R10, P1, !PT ;  /* 0x0000000903090210 */ /* 0x000fe20000ffe40a */
[----:B------:R-:W-:Y:S01]  /*8f10*/  IMAD.WIDE.U32 R10, R18, c[0x0][0x208], R32 ;  /* 0x00008200120a7a25 */ /* 0x000fe200078e0020 */
[----:B------:R-:W-:-:S13]  /*8f20*/  ISETP.GE.AND P1, PT, R40, 0x21, PT ;  /* 0x000000212800780c */ /* 0x000fda0003f26270 */
[----:B------:R-:W-:-:S04]  /*8f30*/  @P1 LEA R16, P0, R0, c[0x0][0x1c8], 0x1 ;  /* 0x0000720000101a11 */ /* 0x000fc800078008ff */
[----:B------:R-:W-:Y:S01]  /*8f40*/  @P1 LEA.HI.X R17, R0, c[0x0][0x1cc], R9, 0x1, P0 ;  /* 0x0000730000111a11 */ /* 0x000fe200000f0c09 */
[----:B------:R-:W-:Y:S01]  /*8f50*/  @P5 IMAD.SHL.U32 R0, R241, 0x2, RZ ;  /* 0x00000002f1005824 */ /* 0x000fe200078e00ff */
[C---:B------:R-:W-:Y:S02]  /*8f60*/  ISETP.GE.AND P1, PT, R40.reuse, 0x51, PT ;  /* 0x000000512800780c */ /* 0x040fe40003f26270 */
[----:B------:R-:W-:Y:S01]  /*8f70*/  ISETP.GE.AND P0, PT, R40, 0x61, PT ;  /* 0x000000612800780c */ /* 0x000fe20003f06270 */
[----:B-1----:R-:W-:Y:S01]  /*8f80*/  @P2 IMAD R8, R22, 0x30, RZ ;  /* 0x0000003016082824 */ /* 0x002fe200078e02ff */
[----:B------:R1:W-:Y:S01]  /*8f90*/  @P5 LDGSTS.E.BYPASS.LTC128B.128 [R0+0x4100], [R6.64], !P3 ;  /* 0x0410000006005fae */ /* 0x0003e2000d901d4a */
[----:B------:R-:W-:-:S04]  /*8fa0*/  @P2 IMAD.WIDE.U32 R4, R193, 0x30, R2 ;  /* 0x00000030c1042825 */ /* 0x000fc800078e0002 */
[----:B------:R-:W-:Y:S01]  /*8fb0*/  @P2 IMAD.IADD R5, R5, 0x1, R8 ;  /* 0x0000000105052824 */ /* 0x000fe200078e0208 */
[----:B------:R-:W-:-:S03]  /*8fc0*/  @P2 LEA R14, P5, R4, c[0x0][0x1c8], 0x1 ;  /* 0x00007200040e2a11 */ /* 0x000fc600078a08ff */
[----:B------:R-:W-:Y:S01]  /*8fd0*/  @P1 IMAD R8, R22, 0x50, RZ ;  /* 0x0000005016081824 */ /* 0x000fe200078e02ff */
[----:B------:R-:W-:Y:S02]  /*8fe0*/  @P2 LEA.HI.X R15, R4, c[0x0][0x1cc], R5, 0x1, P5 ;  /* 0x00007300040f2a11 */ /* 0x000fe400028f0c05 */
[C---:B------:R-:W-:Y:S01]  /*8ff0*/  @P4 LEA R4, P5, R193.reuse, R2, 0x6 ;  /* 0x00000002c1044211 */ /* 0x040fe200078a30ff */
[----:B-1----:R-:W-:Y:S02]  /*9000*/  IMAD R0, R20, c[0x0][0x208], RZ ;  /* 0x0000820014007a24 */ /* 0x002fe400078e02ff */
[----:B------:R-:W-:-:S04]  /*9010*/  @P1 IMAD.WIDE.U32 R6, R193, 0x50, R2 ;  /* 0x00000050c1061825 */ /* 0x000fc800078e0002 */
[----:B------:R-:W-:Y:S01]  /*9020*/  IMAD R9, R18, c[0x0][0x20c], R0 ;  /* 0x0000830012097a24 */ /* 0x000fe200078e0200 */
[----:B------:R-:W-:Y:S01]  /*9030*/  @P4 LEA.HI.X R0, R193, R3, R22, 0x6, P5 ;  /* 0x00000003c1004211 */ /* 0x000fe200028f3416 */
[----:B------:R-:W-:Y:S01]  /*9040*/  @P0 IMAD R18, R22, 0x60, RZ ;  /* 0x0000006016120824 */ /* 0x000fe200078e02ff */
[----:B------:R-:W-:-:S04]  /*9050*/  @P4 LEA R12, P5, R4, c[0x0][0x1c8], 0x1 ;  /* 0x00007200040c4a11 */ /* 0x000fc800078a08ff */
[----:B------:R-:W-:Y:S01]  /*9060*/  @P4 LEA.HI.X R13, R4, c[0x0][0x1cc], R0, 0x1, P5 ;  /* 0x00007300040d4a11 */ /* 0x000fe200028f0c00 */
[----:B------:R-:W-:Y:S01]  /*9070*/  @P1 IMAD.IADD R0, R7, 0x1, R8 ;  /* 0x0000000107001824 */ /* 0x000fe200078e0208 */
[----:B------:R-:W-:Y:S01]  /*9080*/  @P1 LEA R8, P5, R6, c[0x0][0x1c8], 0x1 ;  /* 0x0000720006081a11 */ /* 0x000fe200078a08ff */
[----:B------:R-:W-:-:S04]  /*9090*/  @P0 IMAD.WIDE.U32 R4, R193, 0x60, R2 ;  /* 0x00000060c1040825 */ /* 0x000fc800078e0002 */
[----:B------:R-:W-:Y:S01]  /*90a0*/  IMAD.IADD R3, R11, 0x1, R9 ;  /* 0x000000010b037824 */ /* 0x000fe200078e0209 */
[----:B------:R-:W-:Y:S01]  /*90b0*/  @P1 LEA.HI.X R9, R6, c[0x0][0x1cc], R0, 0x1, P5 ;  /* 0x0000730006091a11 */ /* 0x000fe200028f0c00 */
[----:B------:R-:W-:Y:S01]  /*90c0*/  @P0 IMAD.IADD R0, R18, 0x1, R5 ;  /* 0x0000000112000824 */ /* 0x000fe200078e0205 */
[C---:B------:R-:W-:Y:S01]  /*90d0*/  @P0 LEA R6, P5, R4.reuse, c[0x0][0x1c8], 0x1 ;  /* 0x0000720004060a11 */ /* 0x040fe200078a08ff */
[----:B------:R-:W-:Y:S02]  /*90e0*/  IMAD.MOV.U32 R2, RZ, RZ, R10 ;  /* 0x000000ffff027224 */ /* 0x000fe400078e000a */
[C---:B------:R-:W-:Y:S01]  /*90f0*/  @P6 IMAD.SHL.U32 R10, R241.reuse, 0x2, RZ ;  /* 0x00000002f10a6824 */ /* 0x040fe200078e00ff */
[----:B------:R-:W-:Y:S01]  /*9100*/  @P0 LEA.HI.X R7, R4, c[0x0][0x1cc], R0, 0x1, P5 ;  /* 0x0000730004070a11 */ /* 0x000fe200028f0c00 */
[C---:B------:R-:W-:Y:S01]  /*9110*/  @P2 IMAD.SHL.U32 R5, R241.reuse, 0x2, RZ ;  /* 0x00000002f1052824 */ /* 0x040fe200078e00ff */
[----:B------:R-:W-:Y:S01]  /*9120*/  LOP3.LUT R0, R50, 0xfffffff0, RZ, 0xc0, !PT ;  /* 0xfffffff032007812 */ /* 0x000fe200078ec0ff */
[----:B------:R-:W-:Y:S01]  /*9130*/  @P4 IMAD.SHL.U32 R4, R241, 0x2, RZ ;  /* 0x00000002f1044824 */ /* 0x000fe200078e00ff */
[----:B------:R1:W-:Y:S01]  /*9140*/  @P6 LDGSTS.E.BYPASS.LTC128B.128 [R10+0x4900], [R16.64], !P3 ;  /* 0x04900000100a6fae */ /* 0x0003e2000d901d4a */
[----:B------:R-:W-:-:S02]  /*9150*/  IMAD R11, R220, c[0x0][0x210], RZ ;  /* 0x00008400dc0b7a24 */ /* 0x000fc400078e02ff */
[----:B------:R-:W-:Y:S01]  /*9160*/  IMAD.IADD R0, R217, 0x1, -R0 ;  /* 0x00000001d9007824 */ /* 0x000fe200078e0a00 */
[----:B------:R2:W-:Y:S01]  /*9170*/  @P2 LDGSTS.E.BYPASS.LTC128B.128 [R5+0x5100], [R14.64], !P3 ;  /* 0x051000000e052fae */ /* 0x0005e2000d901d4a */
[C---:B------:R-:W-:Y:S02]  /*9180*/  IMAD R11, R26.reuse, c[0x0][0x214], R11 ;  /* 0x000085001a0b7a24 */ /* 0x040fe400078e020b */
[----:B------:R-:W-:Y:S01]  /*9190*/  IMAD.WIDE.U32 R2, R26, c[0x0][0x210], R2 ;  /* 0x000084001a027a25 */ /* 0x000fe200078e0002 */
[----:B------:R4:W-:Y:S03]  /*91a0*/  @P4 LDGSTS.E.BYPASS.LTC128B.128 [R4+0x5900], [R12.64], !P3 ;  /* 0x059000000c044fae */ /* 0x0009e6000d901d4a */
[----:B------:R-:W-:-:S04]  /*91b0*/  IMAD.IADD R3, R11, 0x1, R3 ;  /* 0x000000010b037824 */ /* 0x000fc800078e0203 */
[----:B------:R-:W-:-:S04]  /*91c0*/  IMAD.WIDE.U32 R52, R19, c[0x0][0x218], R2 ;  /* 0x0000860013347a25 */ /* 0x000fc800078e0002 */
[----:B------:R-:W-:Y:S01]  /*91d0*/  IMAD.MOV.U32 R3, RZ, RZ, 0x10 ;  /* 0x00000010ff037424 */ /* 0x000fe200078e00ff */
[----:B------:R3:W-:Y:S01]  /*91e0*/  STL.64 [R1+0x10], R52 ;  /* 0x0000103401007387 */ /* 0x0007e20000100a00 */
[C---:B-1----:R-:W-:Y:S01]  /*91f0*/  @P0 IMAD.SHL.U32 R10, R241.reuse, 0x2, RZ ;  /* 0x00000002f10a0824 */ /* 0x042fe200078e00ff */
[----:B--2---:R-:W-:Y:S01]  /*9200*/  SHF.R.S32.HI R5, RZ, 0x1f, R0 ;  /* 0x0000001fff057819 */ /* 0x004fe20000011400 */
[----:B----4-:R-:W-:-:S03]  /*9210*/  @P1 IMAD.SHL.U32 R4, R241, 0x2, RZ ;  /* 0x00000002f1041824 */ /* 0x010fc600078e00ff */
[----:B------:R-:W-:-:S04]  /*9220*/  LEA.HI R48, R5, R0, RZ, 0x3 ;  /* 0x0000000005307211 */ /* 0x000fc800078f18ff */
[----:B------:R-:W-:Y:S01]  /*9230*/  LOP3.LUT R5, R48, 0xfffffff8, RZ, 0xc0, !PT ;  /* 0xfffffff830057812 */ /* 0x000fe200078ec0ff */
[----:B------:R1:W-:Y:S04]  /*9240*/  @P1 LDGSTS.E.BYPASS.LTC128B.128 [R4+0x6100], [R8.64], !P3 ;  /* 0x0610000008041fae */ /* 0x0003e8000d901d4a */
[----:B------:R-:W-:Y:S01]  /*9250*/  IMAD.IADD R47, R0, 0x1, -R5 ;  /* 0x00000001002f7824 */ /* 0x000fe200078e0a05 */
[----:B------:R3:W-:Y:S01]  /*9260*/  @P0 LDGSTS.E.BYPASS.LTC128B.128 [R10+0x6900], [R6.64], !P3 ;  /* 0x06900000060a0fae */ /* 0x0007e2000d901d4a */
[----:B------:R-:W-:-:S03]  /*9270*/  ISETP.LT.AND P0, PT, RZ, c[0x0][0x27c], PT ;  /* 0x00009f00ff007a0c */ /* 0x000fc60003f01270 */
[----:B------:R-:W0:Y:S01]  /*9280*/  LDGDEPBAR ;  /* 0x00000000000079af */ /* 0x000e220000000000 */
[----:B------:R-:W-:-:S05]  /*9290*/  R2P PR, R47, 0x6 ;  /* 0x000000062f007804 */ /* 0x000fca0000000000 */
[----:B------:R-:W-:Y:S01]  /*92a0*/  SEL R3, R3, 0xfffffff0, !P1 ;  /* 0xfffffff003037807 */ /* 0x000fe20004800000 */
[----:B-1----:R-:W-:-:S04]  /*92b0*/  IMAD R4, R21, c[0x0][0x218], RZ ;  /* 0x0000860015047a24 */ /* 0x002fc800078e02ff */
[----:B------:R-:W-:Y:S02]  /*92c0*/  IMAD R0, R19, c[0x0][0x21c], R4 ;  /* 0x0000870013007a24 */ /* 0x000fe400078e0204 */
[----:B------:R-:W-:Y:S02]  /*92d0*/  IMAD.MOV.U32 R4, RZ, RZ, 0x20 ;  /* 0x00000020ff047424 */ /* 0x000fe400078e00ff */
[----:B------:R-:W-:-:S03]  /*92e0*/  IMAD.IADD R55, R53, 0x1, R0 ;  /* 0x0000000135377824 */ /* 0x000fc600078e0200 */
[----:B------:R-:W-:Y:S02]  /*92f0*/  SEL R4, R4, 0xffffffe0, !P2 ;  /* 0xffffffe004047807 */ /* 0x000fe40005000000 */
[----:B------:R3:W-:Y:S01]  /*9300*/  STL [R1+0xc], R55 ;  /* 0x00000c3701007387 */ /* 0x0007e20000100800 */
[----:B------:R-:W-:Y:S05]  /*9310*/  @P0 BRA `(.L_x_100) ;  /* 0x0000002000000947 */ /* 0x000fea0003800000 */
[----:B------:R-:W-:-:S04]  /*9320*/  DEPBAR.LE SB0, 0x1 ;  /* 0x000080400000791a */ /* 0x000fc80000000000 */
[----:B------:R-:W-:Y:S05]  /*9330*/  BRA `(.L_x_101) ;  /* 0x000035c000007947 */ /* 0x000fea0003800000 */
.L_x_100:
[----:B-----5:R-:W-:Y:S01]  /*9340*/  SHF.R.S32.HI R0, RZ, 0x1f, R167 ;  /* 0x0000001fff007819 */ /* 0x020fe200000114a7 */
[----:B------:R-:W-:Y:S01]  /*9350*/  ULDC.U8 UR4, c[0x0][0x298] ;  /* 0x0000a60000047ab9 */ /* 0x000fe20000000000 */
[----:B---3--:R-:W-:Y:S01]  /*9360*/  LEA.HI R10, R25, R217, RZ, 0x2 ;  /* 0x000000d9190a7211 */ /* 0x008fe200078f10ff */
[C---:B------:R-:W-:Y:S01]  /*9370*/  IMAD.WIDE.U32 R6, R167.reuse, c[0x0][0x290], RZ ;  /* 0x0000a400a7067a25 */ /* 0x040fe200078e00ff */
[----:B------:R-:W-:Y:S01]  /*9380*/  ISETP.NE.AND P2, PT, RZ, UR4, PT ;  /* 0x00000004ff007c0c */ /* 0x000fe2000bf45270 */
[----:B------:R-:W-:Y:S01]  /*9390*/  BSSY B2, `(.L_x_101) ;  /* 0x0000356000027945 */ /* 0x000fe20003800000 */
[----:B------:R-:W-:Y:S01]  /*93a0*/  SHF.R.S32.HI R31, RZ, 0x2, R10 ;  /* 0x00000002ff1f7819 */ /* 0x000fe2000001140a */
[----:B------:R-:W-:Y:S01]  /*93b0*/  IMAD R2, R0, c[0x0][0x280], RZ ;  /* 0x0000a00000027a24 */ /* 0x000fe200078e02ff */
[----:B------:R-:W-:Y:S01]  /*93c0*/  LEA R16, P0, R6, c[0x0][0x288], 0x1 ;  /* 0x0000a20006107a11 */ /* 0x000fe200078008ff */
[----:B------:R-:W-:Y:S02]  /*93d0*/  IMAD R0, R0, c[0x0][0x290], RZ ;  /* 0x0000a40000007a24 */ /* 0x000fe400078e02ff */
[----:B------:R-:W-:-:S02]  /*93e0*/  IMAD R5, R167, c[0x0][0x284], R2 ;  /* 0x0000a100a7057a24 */ /* 0x000fc400078e0202 */
[C---:B------:R-:W-:Y:S01]  /*93f0*/  IMAD R2, R167.reuse, c[0x0][0x294], R0 ;  /* 0x0000a500a7027a24 */ /* 0x040fe200078e0200 */
[----:B------:R-:W-:Y:S01]  /*9400*/  LOP3.LUT R0, R10, 0xfffffffc, RZ, 0xc0, !PT ;  /* 0xfffffffc0a007812 */ /* 0x000fe200078ec0ff */
[----:B------:R-:W-:-:S03]  /*9410*/  IMAD.WIDE.U32 R8, R167, c[0x0][0x280], RZ ;  /* 0x0000a000a7087a25 */ /* 0x000fc600078e00ff */
[----:B------:R-:W-:Y:S01]  /*9420*/  IADD3 R0, -R0, R217, RZ ;  /* 0x000000d900007210 */ /* 0x000fe20007ffe1ff */
[----:B------:R-:W-:Y:S01]  /*9430*/  IMAD.IADD R2, R2, 0x1, R7 ;  /* 0x0000000102027824 */ /* 0x000fe200078e0207 */
[----:B------:R-:W-:Y:S01]  /*9440*/  LEA R18, P1, R8, c[0x0][0x270], 0x1 ;  /* 0x00009c0008127a11 */ /* 0x000fe200078208ff */
[----:B------:R-:W-:Y:S01]  /*9450*/  IMAD.IADD R5, R5, 0x1, R9 ;  /* 0x0000000105057824 */ /* 0x000fe200078e0209 */
[----:B------:R-:W-:Y:S02]  /*9460*/  SHF.L.U32 R25, R0, 0x3, RZ ;  /* 0x0000000300197819 */ /* 0x000fe400000006ff */
[----:B------:R-:W-:Y:S01]  /*9470*/  LEA.HI.X R17, R6, c[0x0][0x28c], R2, 0x1, P0 ;  /* 0x0000a30006117a11 */ /* 0x000fe200000f0c02 */
[----:B------:R-:W-:Y:S01]  /*9480*/  IMAD R2, R215, 0x80, R31 ;  /* 0x00000080d7027824 */ /* 0x000fe200078e021f */
[----:B------:R-:W-:Y:S01]  /*9490*/  LEA.HI.X R19, R8, c[0x0][0x274], R5, 0x1, P1 ;  /* 0x00009d0008137a11 */ /* 0x000fe200008f0c05 */
[----:B------:R-:W-:Y:S05]  /*94a0*/  @!P2 BRA `(.L_x_102) ;  /* 0x00001a200000a947 */ /* 0x000fea0003800000 */
[----:B------:R-:W-:Y:S01]  /*94b0*/  ISETP.GE.AND P0, PT, R2, R23, PT ;  /* 0x000000170200720c */ /* 0x000fe20003f06270 */
[----:B------:R-:W-:Y:S01]  /*94c0*/  BSSY B0, `(.L_x_103) ;  /* 0x0000017000007945 */ /* 0x000fe20003800000 */
[----:B------:R-:W-:Y:S01]  /*94d0*/  SHF.L.U32 R22, R0, 0x2, RZ ;  /* 0x0000000200167819 */ /* 0x000fe200000006ff */
[----:B------:R-:W-:Y:S01]  /*94e0*/  CS2R R8, SRZ ;  /* 0x0000000000087805 */ /* 0x000fe2000001ff00 */
[----:B------:R-:W-:Y:S01]  /*94f0*/  CS2R R12, SRZ ;  /* 0x00000000000c7805 */ /* 0x000fe2000001ff00 */
[----:B------:R-:W-:Y:S01]  /*9500*/  CS2R R6, SRZ ;  /* 0x0000000000067805 */ /* 0x000fe2000001ff00 */
[----:B------:R-:W-:-:S07]  /*9510*/  CS2R R10, SRZ ;  /* 0x00000000000a7805 */ /* 0x000fce000001ff00 */
[----:B------:R-:W-:Y:S05]  /*9520*/  @P0 BRA `(.L_x_104) ;  /* 0x0000010000000947 */ /* 0x000fea0003800000 */
[C---:B------:R-:W-:Y:S01]  /*9530*/  IADD3 R2, R22.reuse, 0x10, RZ ;  /* 0x0000001016027810 */ /* 0x040fe20007ffe0ff */
[----:B------:R-:W-:Y:S01]  /*9540*/  CS2R R8, SRZ ;  /* 0x0000000000087805 */ /* 0x000fe2000001ff00 */
[----:B------:R-:W-:Y:S01]  /*9550*/  ISETP.GE.AND P1, PT, R22, c[0x0][0x27c], PT ;  /* 0x00009f0016007a0c */ /* 0x000fe20003f26270 */
[----:B------:R-:W-:Y:S01]  /*9560*/  CS2R R6, SRZ ;  /* 0x0000000000067805 */ /* 0x000fe2000001ff00 */
[----:B------:R-:W-:-:S11]  /*9570*/  ISETP.GE.AND P0, PT, R2, c[0x0][0x27c], PT ;  /* 0x00009f0002007a0c */ /* 0x000fd60003f06270 */
[----:B------:R-:W-:Y:S02]  /*9580*/  @!P1 IMAD.WIDE R20, R22, 0x2, R18 ;  /* 0x0000000216149825 */ /* 0x000fe400078e0212 */
[----:B------:R-:W-:-:S03]  /*9590*/  @!P0 SHF.R.S32.HI R0, RZ, 0x1f, R2 ;  /* 0x0000001fff008819 */ /* 0x000fc60000011402 */
[----:B------:R1:W5:Y:S01]  /*95a0*/  @!P1 LD.E.64 R12, [R20.64] ;  /* 0x0000000a140c9980 */ /* 0x000362000c101b00 */
[----:B------:R-:W-:-:S04]  /*95b0*/  @!P0 LEA.HI R0, R0, R2, RZ, 0x2 ;  /* 0x0000000200008211 */ /* 0x000fc800078f10ff */
[----:B------:R-:W-:-:S05]  /*95c0*/  @!P0 LOP3.LUT R0, R0, 0xfffffffc, RZ, 0xc0, !PT ;  /* 0xfffffffc00008812 */ /* 0x000fca00078ec0ff */
[----:B------:R-:W-:-:S04]  /*95d0*/  @!P0 IMAD.WIDE R14, R0, 0x2, R16 ;  /* 0x00000002000e8825 */ /* 0x000fc800078e0210 */
[----:B------:R-:W-:Y:S01]  /*95e0*/  @!P0 IMAD.WIDE R18, R0, 0x2, R18 ;  /* 0x0000000200128825 */ /* 0x000fe200078e0212 */
[----:B------:R1:W5:Y:S03]  /*95f0*/  @!P0 LD.E.64 R6, [R14.64] ;  /* 0x0000000a0e068980 */ /* 0x000366000c101b00 */
[----:B------:R-:W-:Y:S01]  /*9600*/  @!P1 IMAD.WIDE R16, R22, 0x2, R16 ;  /* 0x0000000216109825 */ /* 0x000fe200078e0210 */
[----:B------:R1:W5:Y:S04]  /*9610*/  @!P0 LD.E.64 R8, [R18.64] ;  /* 0x0000000a12088980 */ /* 0x000368000c101b00 */
[----:B------:R1:W5:Y:S02]  /*9620*/  @!P1 LD.E.64 R10, [R16.64] ;  /* 0x0000000a100a9980 */ /* 0x000364000c101b00 */
.L_x_104:
[----:B------:R-:W-:Y:S05]  /*9630*/  BSYNC B0 ;  /* 0x0000000000007941 */ /* 0x000fea0003800000 */
.L_x_103:
[----:B------:R-:W-:Y:S01]  /*9640*/  SHF.R.S32.HI R2, RZ, 0x1f, R31 ;  /* 0x0000001fff027819 */ /* 0x000fe2000001141f */
[----:B-1---5:R-:W-:Y:S01]  /*9650*/  IMAD.MOV.U32 R15, RZ, RZ, R12 ;  /* 0x000000ffff0f7224 */ /* 0x022fe200078e000c */
[--C-:B------:R-:W-:Y:S01]  /*9660*/  SHF.R.U64 R18, R12, 0x10, R13.reuse ;  /* 0x000000100c127819 */ /* 0x100fe2000000120d */
[--C-:B------:R-:W-:Y:S01]  /*9670*/  IMAD.MOV.U32 R0, RZ, RZ, R13.reuse ;  /* 0x000000ffff007224 */ /* 0x100fe200078e000d */
[----:B------:R-:W-:Y:S01]  /*9680*/  LEA.HI R2, R2, R31, RZ, 0x3 ;  /* 0x0000001f02027211 */ /* 0x000fe200078f18ff */
[----:B------:R-:W-:Y:S01]  /*9690*/  IMAD.MOV.U32 R20, RZ, RZ, R10 ;  /* 0x000000ffff147224 */ /* 0x000fe200078e000a */
[----:B------:R-:W-:Y:S01]  /*96a0*/  SHF.R.U32.HI R12, RZ, 0x10, R13 ;  /* 0x00000010ff0c7819 */ /* 0x000fe2000001160d */
[----:B------:R-:W-:Y:S01]  /*96b0*/  IMAD R5, R215, -0x80, R23 ;  /* 0xffffff80d7057824 */ /* 0x000fe200078e0217 */
[----:B------:R-:W-:Y:S01]  /*96c0*/  LOP3.LUT R2, R2, 0xfffffff8, RZ, 0xc0, !PT ;  /* 0xfffffff802027812 */ /* 0x000fe200078ec0ff */
[----:B------:R-:W-:Y:S01]  /*96d0*/  IMAD.MOV.U32 R16, RZ, RZ, R9 ;  /* 0x000000ffff107224 */ /* 0x000fe200078e0009 */
[----:B------:R-:W-:Y:S01]  /*96e0*/  PRMT R26, R12, 0x5410, R0 ;  /* 0x000054100c1a7816 */ /* 0x000fe20000000000 */
[----:B------:R-:W-:Y:S01]  /*96f0*/  IMAD.MOV.U32 R13, RZ, RZ, R8 ;  /* 0x000000ffff0d7224 */ /* 0x000fe200078e0008 */
[----:B------:R-:W-:Y:S01]  /*9700*/  SHF.R.U64 R21, R10, 0x10, R11 ;  /* 0x000000100a157819 */ /* 0x000fe2000000120b */
[----:B------:R-:W-:Y:S01]  /*9710*/  IMAD.IADD R2, R31, 0x1, -R2 ;  /* 0x000000011f027824 */ /* 0x000fe200078e0a02 */
[----:B------:R-:W-:Y:S01]  /*9720*/  SHF.R.U64 R14, R8, 0x10, R9 ;  /* 0x00000010080e7819 */ /* 0x000fe20000001209 */
[----:B------:R-:W-:Y:S01]  /*9730*/  IMAD.MOV.U32 R19, RZ, RZ, R11 ;  /* 0x000000ffff137224 */ /* 0x000fe200078e000b */
[----:B------:R-:W-:Y:S01]  /*9740*/  PRMT R20, R20, 0x5410, R21 ;  /* 0x0000541014147816 */ /* 0x000fe20000000015 */
[C---:B------:R-:W-:Y:S01]  /*9750*/  IMAD.SHL.U32 R0, R2.reuse, 0x40, RZ ;  /* 0x0000004002007824 */ /* 0x040fe200078e00ff */
[----:B------:R-:W-:Y:S01]  /*9760*/  LOP3.LUT P1, RZ, R2, 0x4, RZ, 0xc0, !PT ;  /* 0x0000000402ff7812 */ /* 0x000fe2000782c0ff */
[----:B------:R-:W-:Y:S01]  /*9770*/  IMAD.MOV.U32 R10, RZ, RZ, R7 ;  /* 0x000000ffff0a7224 */ /* 0x000fe200078e0007 */
[----:B------:R-:W-:Y:S01]  /*9780*/  IMNMX R21, R5, 0x80, PT ;  /* 0x0000008005157817 */ /* 0x000fe20003800200 */
[----:B------:R-:W-:-:S04]  /*9790*/  DEPBAR.LE SB0, 0x1 ;  /* 0x000080400000791a */ /* 0x000fc80000000000 */
[----:B------:R-:W-:Y:S01]  /*97a0*/  LOP3.LUT R0, R0, 0x1c0, RZ, 0xc0, !PT ;  /* 0x000001c000007812 */ /* 0x000fe200078ec0ff */
[----:B------:R-:W-:Y:S01]  /*97b0*/  BSSY B1, `(.L_x_105) ;  /* 0x000006a000017945 */ /* 0x000fe20003800000 */
[----:B------:R-:W-:Y:S01]  /*97c0*/  BAR.SYNC.DEFER_BLOCKING 0x0 ;  /* 0x0000000000007b1d */ /* 0x000fe20000010000 */
[----:B------:R-:W-:Y:S02]  /*97d0*/  ISETP.GE.AND P0, PT, R31, R21, PT ;  /* 0x000000151f00720c */ /* 0x000fe40003f06270 */
[----:B------:R-:W-:Y:S02]  /*97e0*/  LOP3.LUT R2, R0, 0x18, R25, 0xf8, !PT ;  /* 0x0000001800027812 */ /* 0x000fe400078ef819 */
[----:B------:R-:W-:Y:S02]  /*97f0*/  SHF.R.U32.HI R0, RZ, 0x3, R0 ;  /* 0x00000003ff007819 */ /* 0x000fe40000011600 */
[----:B------:R-:W-:Y:S02]  /*9800*/  SHF.R.U32.HI R17, RZ, 0x10, R9 ;  /* 0x00000010ff117819 */ /* 0x000fe40000011609 */
[----:B------:R-:W-:-:S02]  /*9810*/  LOP3.LUT R0, R2, R0, RZ, 0x3c, !PT ;  /* 0x0000000002007212 */ /* 0x000fc400078e3cff */
[----:B------:R-:W-:Y:S01]  /*9820*/  SHF.R.U32.HI R9, RZ, 0x10, R11 ;  /* 0x00000010ff097819 */ /* 0x000fe2000001160b */
[----:B------:R-:W-:Y:S01]  /*9830*/  IMAD.MOV.U32 R11, RZ, RZ, R6 ;  /* 0x000000ffff0b7224 */ /* 0x000fe200078e0006 */
[--C-:B------:R-:W-:Y:S01]  /*9840*/  SHF.R.U64 R8, R6, 0x10, R7.reuse ;  /* 0x0000001006087819 */ /* 0x100fe20000001207 */
[----:B------:R-:W-:Y:S01]  /*9850*/  IMAD R0, R51, 0x200, R0 ;  /* 0x0000020033007824 */ /* 0x000fe200078e0200 */
[----:B------:R-:W-:Y:S02]  /*9860*/  SHF.R.U32.HI R6, RZ, 0x10, R7 ;  /* 0x00000010ff067819 */ /* 0x000fe40000011607 */
[----:B------:R-:W-:Y:S02]  /*9870*/  PRMT R24, R18, 0x5410, R15 ;  /* 0x0000541012187816 */ /* 0x000fe4000000000f */
[C---:B------:R-:W-:Y:S02]  /*9880*/  IADD3 R2, R0.reuse, 0x20, RZ ;  /* 0x0000002000027810 */ /* 0x040fe40007ffe0ff */
[----:B------:R-:W-:-:S02]  /*9890*/  @P1 IADD3 R2, R0, -0x20, RZ ;  /* 0xffffffe000021810 */ /* 0x000fc40007ffe0ff */
[----:B------:R-:W-:Y:S02]  /*98a0*/  PRMT R23, R9, 0x5410, R19 ;  /* 0x0000541009177816 */ /* 0x000fe40000000013 */
[----:B------:R-:W-:Y:S02]  /*98b0*/  PRMT R28, R14, 0x5410, R13 ;  /* 0x000054100e1c7816 */ /* 0x000fe4000000000d */
[----:B------:R-:W-:Y:S02]  /*98c0*/  PRMT R29, R17, 0x5410, R16 ;  /* 0x00005410111d7816 */ /* 0x000fe40000000010 */
[----:B------:R-:W-:Y:S02]  /*98d0*/  PRMT R25, R11, 0x5410, R8 ;  /* 0x000054100b197816 */ /* 0x000fe40000000008 */
[----:B------:R-:W-:Y:S02]  /*98e0*/  PRMT R27, R6, 0x5410, R10 ;  /* 0x00005410061b7816 */ /* 0x000fe4000000000a */
[----:B------:R-:W-:-:S02]  /*98f0*/  LEA R18, R0, 0x7100, 0x1 ;  /* 0x0000710000127811 */ /* 0x000fc400078e08ff */
[----:B------:R-:W-:Y:S01]  /*9900*/  LEA R19, R2, 0x7100, 0x1 ;  /* 0x0000710002137811 */ /* 0x000fe200078e08ff */
[----:B------:R-:W-:Y:S05]  /*9910*/  @P0 BRA `(.L_x_106) ;  /* 0x0000053000000947 */ /* 0x000fea0003800000 */
[----:B------:R-:W-:Y:S01]  /*9920*/  ISETP.GE.AND P0, PT, R22, c[0x0][0x27c], PT ;  /* 0x00009f0016007a0c */ /* 0x000fe20003f06270 */
[----:B------:R-:W-:-:S12]  /*9930*/  BSSY B0, `(.L_x_107) ;  /* 0x0000028000007945 */ /* 0x000fd80003800000 */
[----:B------:R-:W-:Y:S05]  /*9940*/  @P0 BRA `(.L_x_108) ;  /* 0x0000026000000947 */ /* 0x000fea0003800000 */
[----:B------:R-:W1:Y:S01]  /*9950*/  LDS.128 R8, [R18] ;  /* 0x0000000012087984 */ /* 0x000e620000000c00 */
[--C-:B------:R-:W-:Y:S02]  /*9960*/  HADD2.F32 R7, -RZ, R20.reuse.H0_H0 ;  /* 0x20000014ff077230 */ /* 0x100fe40000004100 */
[----:B------:R-:W-:Y:S02]  /*9970*/  HADD2.F32 R0, -RZ, R20.H1_H1 ;  /* 0x30000014ff007230 */ /* 0x000fe40000004100 */
[--C-:B------:R-:W-:Y:S02]  /*9980*/  HADD2.F32 R5, -RZ, R24.reuse.H1_H1 ;  /* 0x30000018ff057230 */ /* 0x100fe40000004100 */
[----:B------:R-:W-:Y:S02]  /*9990*/  HADD2.F32 R2, -RZ, R24.H0_H0 ;  /* 0x20000018ff027230 */ /* 0x000fe40000004100 */
[--C-:B-1----:R-:W-:Y:S02]  /*99a0*/  HADD2.F32 R12, -RZ, R8.reuse.H0_H0 ;  /* 0x20000008ff0c7230 */ /* 0x102fe40000004100 */
[----:B------:R-:W-:-:S02]  /*99b0*/  HADD2.F32 R8, -RZ, R8.H1_H1 ;  /* 0x30000008ff087230 */ /* 0x000fc40000004100 */
[--C-:B------:R-:W-:Y:S02]  /*99c0*/  HADD2.F32 R6, -RZ, R9.reuse.H0_H0 ;  /* 0x20000009ff067230 */ /* 0x100fe40000004100 */
[----:B------:R-:W-:Y:S02]  /*99d0*/  HADD2.F32 R9, -RZ, R9.H1_H1 ;  /* 0x30000009ff097230 */ /* 0x000fe40000004100 */
[--C-:B------:R-:W-:Y:S02]  /*99e0*/  HADD2.F32 R14, -RZ, R10.reuse.H0_H0 ;  /* 0x2000000aff0e7230 */ /* 0x100fe40000004100 */
[----:B------:R-:W-:Y:S01]  /*99f0*/  HADD2.F32 R13, -RZ, R10.H1_H1 ;  /* 0x3000000aff0d7230 */ /* 0x000fe20000004100 */
[-C--:B------:R-:W-:Y:S01]  /*9a00*/  FMUL.FTZ R10, R12, R7.reuse ;  /* 0x000000070c0a7220 */ /* 0x080fe20000410000 */
[--C-:B------:R-:W-:Y:S02]  /*9a10*/  HADD2.F32 R16, -RZ, R11.reuse.H0_H0 ;  /* 0x2000000bff107230 */ /* 0x100fe40000004100 */
[----:B------:R-:W-:Y:S01]  /*9a20*/  HADD2.F32 R15, -RZ, R11.H1_H1 ;  /* 0x3000000bff0f7230 */ /* 0x000fe20000004100 */
[----:B------:R-:W-:-:S02]  /*9a30*/  FMUL.FTZ R11, R8, R7 ;  /* 0x00000007080b7220 */ /* 0x000fc40000410000 */
[CC--:B------:R-:W-:Y:S02]  /*9a40*/  FMUL.FTZ R7, R9.reuse, R0.reuse ;  /* 0x0000000009077220 */ /* 0x0c0fe40000410000 */
[----:B------:R-:W-:Y:S02]  /*9a50*/  FMUL.FTZ R0, R6, R0 ;  /* 0x0000000006007220 */ /* 0x000fe40000410000 */
[-C--:B------:R-:W-:Y:S02]  /*9a60*/  FFMA.FTZ R17, R12, R5.reuse, -R11 ;  /* 0x000000050c117223 */ /* 0x080fe4000001080b */
[-C--:B------:R-:W-:Y:S01]  /*9a70*/  FFMA.FTZ R11, R6, R2.reuse, -R7 ;  /* 0x00000002060b7223 */ /* 0x080fe20000010807 */
[--C-:B------:R-:W-:Y:S01]  /*9a80*/  HADD2.F32 R6, -RZ, R23.reuse.H1_H1 ;  /* 0x30000017ff067230 */ /* 0x100fe20000004100 */
[----:B------:R-:W-:Y:S01]  /*9a90*/  FFMA.FTZ R9, R9, R2, R0 ;  /* 0x0000000209097223 */ /* 0x000fe20000010000 */
[----:B------:R-:W-:Y:S01]  /*9aa0*/  HADD2.F32 R0, -RZ, R23.H0_H0 ;  /* 0x20000017ff007230 */ /* 0x000fe20000004100 */
[----:B------:R-:W-:Y:S01]  /*9ab0*/  FFMA.FTZ R12, R8, R5, R10 ;  /* 0x00000005080c7223 */ /* 0x000fe2000001000a */
[--C-:B------:R-:W-:Y:S01]  /*9ac0*/  HADD2.F32 R5, -RZ, R26.reuse.H1_H1 ;  /* 0x3000001aff057230 */ /* 0x100fe20000004100 */
[-C--:B------:R-:W-:Y:S01]  /*9ad0*/  FMUL.FTZ R8, R13, R6.reuse ;  /* 0x000000060d087220 */ /* 0x080fe20000410000 */
[----:B------:R-:W-:Y:S01]  /*9ae0*/  HADD2.F32 R2, -RZ, R26.H0_H0 ;  /* 0x2000001aff027230 */ /* 0x000fe20000004100 */
[----:B------:R-:W-:Y:S01]  /*9af0*/  FMUL.FTZ R7, R14, R6 ;  /* 0x000000060e077220 */ /* 0x000fe20000410000 */
[----:B------:R-:W-:Y:S01]  /*9b00*/  F2FP.PACK_AB R9, R9, R11 ;  /* 0x0000000b0909723e */ /* 0x000fe200000000ff */
[----:B------:R-:W-:-:S02]  /*9b10*/  FMUL.FTZ R6, R15, R0 ;  /* 0x000000000f067220 */ /* 0x000fc40000410000 */
[----:B------:R-:W-:Y:S02]  /*9b20*/  FMUL.FTZ R0, R16, R0 ;  /* 0x0000000010007220 */ /* 0x000fe40000410000 */
[----:B------:R-:W-:Y:S01]  /*9b30*/  FFMA.FTZ R10, R14, R5, -R8 ;  /* 0x000000050e0a7223 */ /* 0x000fe20000010808 */
[----:B------:R-:W-:Y:S01]  /*9b40*/  F2FP.PACK_AB R8, R12, R17 ;  /* 0x000000110c08723e */ /* 0x000fe200000000ff */
[----:B------:R-:W-:Y:S02]  /*9b50*/  FFMA.FTZ R7, R13, R5, R7 ;  /* 0x000000050d077223 */ /* 0x000fe40000010007 */
[-C--:B------:R-:W-:Y:S02]  /*9b60*/  FFMA.FTZ R6, R16, R2.reuse, -R6 ;  /* 0x0000000210067223 */ /* 0x080fe40000010806 */
[----:B------:R-:W-:Y:S01]  /*9b70*/  FFMA.FTZ R0, R15, R2, R0 ;  /* 0x000000020f007223 */ /* 0x000fe20000010000 */
[----:B------:R-:W-:-:S04]  /*9b80*/  F2FP.PACK_AB R10, R7, R10 ;  /* 0x0000000a070a723e */ /* 0x000fc800000000ff */
[----:B------:R-:W-:-:S05]  /*9b90*/  F2FP.PACK_AB R11, R0, R6 ;  /* 0x00000006000b723e */ /* 0x000fca00000000ff */
[----:B------:R1:W-:Y:S02]  /*9ba0*/  STS.128 [R18], R8 ;  /* 0x0000000812007388 */ /* 0x0003e40000000c00 */
.L_x_108:
[----:B------:R-:W-:Y:S05]  /*9bb0*/  BSYNC B0 ;  /* 0x0000000000007941 */ /* 0x000fea0003800000 */
.L_x_107:
[----:B------:R-:W-:-:S04]  /*9bc0*/  IADD3 R0, R22, 0x10, RZ ;  /* 0x0000001016007810 */ /* 0x000fc80007ffe0ff */
[----:B------:R-:W-:-:S13]  /*9bd0*/  ISETP.GE.AND P0, PT, R0, c[0x0][0x27c], PT ;  /* 0x00009f0000007a0c */ /* 0x000fda0003f06270 */
[----:B------:R-:W-:Y:S05]  /*9be0*/  @P0 BRA `(.L_x_106) ;  /* 0x0000026000000947 */ /* 0x000fea0003800000 */
[----:B-1----:R-:W1:Y:S01]  /*9bf0*/  LDS.128 R8, [R19] ;  /* 0x0000000013087984 */ /* 0x002e620000000c00 */
        /* <DEDUP_REMOVED lines=37> */
.L_x_106:
[----:B------:R-:W-:Y:S05]  /*9e50*/  BSYNC B1 ;  /* 0x0000000000017941 */ /* 0x000fea0003800000 */
.L_x_105:
[----:B------:R-:W-:Y:S01]  /*9e60*/  IADD3 R0, R31, 0x20, RZ ;  /* 0x000000201f007810 */ /* 0x000fe20007ffe0ff */
[----:B------:R-:W-:Y:S03]  /*9e70*/  BSSY B1, `(.L_x_109) ;  /* 0x0000056000017945 */ /* 0x000fe60003800000 */
[----:B------:R-:W-:-:S13]  /*9e80*/  ISETP.GE.AND P0, PT, R0, R21, PT ;  /* 0x000000150000720c */ /* 0x000fda0003f06270 */
[----:B------:R-:W-:Y:S05]  /*9e90*/  @P0 BRA `(.L_x_110) ;  /* 0x0000053000000947 */ /* 0x000fea0003800000 */
[----:B------:R-:W-:Y:S01]  /*9ea0*/  ISETP.GE.AND P0, PT, R22, c[0x0][0x27c], PT ;  /* 0x00009f0016007a0c */ /* 0x000fe20003f06270 */
[----:B------:R-:W-:-:S12]  /*9eb0*/  BSSY B0, `(.L_x_111) ;  /* 0x0000028000007945 */ /* 0x000fd80003800000 */
[----:B------:R-:W-:Y:S05]  /*9ec0*/  @P0 BRA `(.L_x_112) ;  /* 0x0000026000000947 */ /* 0x000fea0003800000 */
[----:B-1----:R-:W1:Y:S01]  /*9ed0*/  LDS.128 R8, [R18+0x1000] ;  /* 0x0010000012087984 */ /* 0x002e620000000c00 */
        /* <DEDUP_REMOVED lines=10> */
[C---:B------:R-:W-:Y:S01]  /*9f80*/  FMUL.FTZ R10, R7.reuse, R12 ;  /* 0x0000000c070a7220 */ /* 0x040fe20000410000 */
[--C-:B------:R-:W-:Y:S02]  /*9f90*/  HADD2.F32 R16, -RZ, R11.reuse.H0_H0 ;  /* 0x2000000bff107230 */ /* 0x100fe40000004100 */
[----:B------:R-:W-:Y:S01]  /*9fa0*/  HADD2.F32 R15, -RZ, R11.H1_H1 ;  /* 0x3000000bff0f7230 */ /* 0x000fe20000004100 */
[----:B------:R-:W-:-:S02]  /*9fb0*/  FMUL.FTZ R11, R7, R8 ;  /* 0x00000008070b7220 */ /* 0x000fc40000410000 */
[CC--:B------:R-:W-:Y:S02]  /*9fc0*/  FMUL.FTZ R7, R0.reuse, R9.reuse ;  /* 0x0000000900077220 */ /* 0x0c0fe40000410000 */
[----:B------:R-:W-:Y:S02]  /*9fd0*/  FMUL.FTZ R0, R0, R6 ;  /* 0x0000000600007220 */ /* 0x000fe40000410000 */
[C---:B------:R-:W-:Y:S02]  /*9fe0*/  FFMA.FTZ R17, R5.reuse, R12, -R11 ;  /* 0x0000000c05117223 */ /* 0x040fe4000001080b */
[C---:B------:R-:W-:Y:S01]  /*9ff0*/  FFMA.FTZ R11, R2.reuse, R6, -R7 ;  /* 0x00000006020b7223 */ /* 0x040fe20000010807 */
[--C-:B------:R-:W-:Y:S01]  /*a000*/  HADD2.F32 R6, -RZ, R23.reuse.H1_H1 ;  /* 0x30000017ff067230 */ /* 0x100fe20000004100 */
[----:B------:R-:W-:Y:S01]  /*a010*/  FFMA.FTZ R9, R2, R9, R0 ;  /* 0x0000000902097223 */ /* 0x000fe20000010000 */
[----:B------:R-:W-:Y:S01]  /*a020*/  HADD2.F32 R0, -RZ, R23.H0_H0 ;  /* 0x20000017ff007230 */ /* 0x000fe20000004100 */
[----:B------:R-:W-:Y:S01]  /*a030*/  FFMA.FTZ R12, R5, R8, R10 ;  /* 0x00000008050c7223 */ /* 0x000fe2000001000a */
[--C-:B------:R-:W-:Y:S01]  /*a040*/  HADD2.F32 R5, -RZ, R26.reuse.H1_H1 ;  /* 0x3000001aff057230 */ /* 0x100fe20000004100 */
[C---:B------:R-:W-:Y:S01]  /*a050*/  FMUL.FTZ R8, R6.reuse, R13 ;  /* 0x0000000d06087220 */ /* 0x040fe20000410000 */
[----:B------:R-:W-:Y:S01]  /*a060*/  HADD2.F32 R2, -RZ, R26.H0_H0 ;  /* 0x2000001aff027230 */ /* 0x000fe20000004100 */
[----:B------:R-:W-:Y:S01]  /*a070*/  FMUL.FTZ R7, R6, R14 ;  /* 0x0000000e06077220 */ /* 0x000fe20000410000 */
[----:B------:R-:W-:Y:S01]  /*a080*/  F2FP.PACK_AB R9, R9, R11 ;  /* 0x0000000b0909723e */ /* 0x000fe200000000ff */
[----:B------:R-:W-:-:S02]  /*a090*/  FMUL.FTZ R6, R0, R15 ;  /* 0x0000000f00067220 */ /* 0x000fc40000410000 */
[----:B------:R-:W-:Y:S02]  /*a0a0*/  FMUL.FTZ R0, R0, R16 ;  /* 0x0000001000007220 */ /* 0x000fe40000410000 */
[C---:B------:R-:W-:Y:S01]  /*a0b0*/  FFMA.FTZ R10, R5.reuse, R14, -R8 ;  /* 0x0000000e050a7223 */ /* 0x040fe20000010808 */
[----:B------:R-:W-:Y:S01]  /*a0c0*/  F2FP.PACK_AB R8, R12, R17 ;  /* 0x000000110c08723e */ /* 0x000fe200000000ff */
[----:B------:R-:W-:Y:S02]  /*a0d0*/  FFMA.FTZ R7, R5, R13, R7 ;  /* 0x0000000d05077223 */ /* 0x000fe40000010007 */
[C---:B------:R-:W-:Y:S02]  /*a0e0*/  FFMA.FTZ R6, R2.reuse, R16, -R6 ;  /* 0x0000001002067223 */ /* 0x040fe40000010806 */
[----:B------:R-:W-:Y:S01]  /*a0f0*/  FFMA.FTZ R0, R2, R15, R0 ;  /* 0x0000000f02007223 */ /* 0x000fe20000010000 */
[----:B------:R-:W-:-:S04]  /*a100*/  F2FP.PACK_AB R10, R7, R10 ;  /* 0x0000000a070a723e */ /* 0x000fc800000000ff */
[----:B------:R-:W-:-:S05]  /*a110*/  F2FP.PACK_AB R11, R0, R6 ;  /* 0x00000006000b723e */ /* 0x000fca00000000ff */
[----:B------:R1:W-:Y:S02]  /*a120*/  STS.128 [R18+0x1000], R8 ;  /* 0x0010000812007388 */ /* 0x0003e40000000c00 */
.L_x_112:
[----:B------:R-:W-:Y:S05]  /*a130*/  BSYNC B0 ;  /* 0x0000000000007941 */ /* 0x000fea0003800000 */
.L_x_111:
[----:B------:R-:W-:-:S04]  /*a140*/  IADD3 R0, R22, 0x10, RZ ;  /* 0x0000001016007810 */ /* 0x000fc80007ffe0ff */
[----:B------:R-:W-:-:S13]  /*a150*/  ISETP.GE.AND P0, PT, R0, c[0x0][0x27c], PT ;  /* 0x00009f0000007a0c */ /* 0x000fda0003f06270 */
        /* <DEDUP_REMOVED lines=39> */
.L_x_110:
[----:B------:R-:W-:Y:S05]  /*a3d0*/  BSYNC B1 ;  /* 0x0000000000017941 */ /* 0x000fea0003800000 */
.L_x_109:
        /* <DEDUP_REMOVED lines=45> */
.L_x_116:
[----:B------:R-:W-:Y:S05]  /*a6b0*/  BSYNC B0 ;  /* 0x0000000000007941 */ /* 0x000fea0003800000 */
.L_x_115:
        /* <DEDUP_REMOVED lines=41> */
.L_x_114:
[----:B------:R-:W-:Y:S05]  /*a950*/  BSYNC B1 ;  /* 0x0000000000017941 */ /* 0x000fea0003800000 */
.L_x_113:
[----:B------:R-:W-:-:S04]  /*a960*/  IADD3 R0, R31, 0x60, RZ ;  /* 0x000000601f007810 */ /* 0x000fc80007ffe0ff */
        /* <DEDUP_REMOVED lines=43> */
.L_x_119:
[----:B------:R-:W-:Y:S05]  /*ac20*/  BSYNC B0 ;  /* 0x0000000000007941 */ /* 0x000fea0003800000 */
.L_x_118:
        /* <DEDUP_REMOVED lines=40> */
[----:B------:R1:W-:Y:S01]  /*aeb0*/  STS.128 [R19+0x3000], R8 ;  /* 0x0030000813007388 */ /* 0x0003e20000000c00 */
[----:B------:R-:W-:Y:S05]  /*aec0*/  BRA `(.L_x_117) ;  /* 0x00001a2000007947 */ /* 0x000fea0003800000 */
.L_x_102:
[----:B------:R-:W-:Y:S01]  /*aed0*/  ISETP.GE.AND P0, PT, R2, R23, PT ;  /* 0x000000170200720c */ /* 0x000fe20003f06270 */
[----:B------:R-:W-:Y:S01]  /*aee0*/  BSSY B0, `(.L_x_120) ;  /* 0x000000d000007945 */ /* 0x000fe20003800000 */
[----:B------:R-:W-:Y:S01]  /*aef0*/  CS2R R10, SRZ ;  /* 0x00000000000a7805 */ /* 0x000fe2000001ff00 */
[----:B------:R-:W-:Y:S01]  /*af00*/  CS2R R8, SRZ ;  /* 0x0000000000087805 */ /* 0x000fe2000001ff00 */
[----:B------:R-:W-:Y:S01]  /*af10*/  CS2R R14, SRZ ;  /* 0x00000000000e7805 */ /* 0x000fe2000001ff00 */
[----:B------:R-:W-:-:S08]  /*af20*/  CS2R R12, SRZ ;  /* 0x00000000000c7805 */ /* 0x000fd0000001ff00 */
[----:B------:R-:W-:Y:S05]  /*af30*/  @P0 BRA `(.L_x_121) ;  /* 0x0000007000000947 */ /* 0x000fea0003800000 */
[----:B------:R-:W-:Y:S01]  /*af40*/  ISETP.GE.AND P0, PT, R25, c[0x0][0x27c], PT ;  /* 0x00009f0019007a0c */ /* 0x000fe20003f06270 */
[----:B------:R-:W-:-:S12]  /*af50*/  CS2R R10, SRZ ;  /* 0x00000000000a7805 */ /* 0x000fd8000001ff00 */
[----:B------:R-:W-:Y:S05]  /*af60*/  @P0 BRA `(.L_x_121) ;  /* 0x0000004000000947 */ /* 0x000fea0003800000 */
[----:B------:R-:W-:-:S04]  /*af70*/  IMAD.WIDE R12, R25, 0x2, R18 ;  /* 0x00000002190c7825 */ /* 0x000fc800078e0212 */
[----:B------:R-:W-:Y:S02]  /*af80*/  IMAD.WIDE R8, R25, 0x2, R16 ;  /* 0x0000000219087825 */ /* 0x000fe400078e0210 */
[----:B------:R-:W5:Y:S04]  /*af90*/  LD.E.128 R12, [R12.64] ;  /* 0x0000000a0c0c7980 */ /* 0x000f68000c101d00 */
[----:B------:R-:W5:Y:S02]  /*afa0*/  LD.E.128 R8, [R8.64] ;  /* 0x0000000a08087980 */ /* 0x000f64000c101d00 */
.L_x_121:
[----:B------:R-:W-:Y:S05]  /*afb0*/  BSYNC B0 ;  /* 0x0000000000007941 */ /* 0x000fea0003800000 */
.L_x_120:
[----:B------:R-:W-:Y:S01]  /*afc0*/  IMAD R2, R215, -0x80, R23 ;  /* 0xffffff80d7027824 */ /* 0x000fe200078e0217 */
[----:B------:R-:W-:Y:S01]  /*afd0*/  ISETP.GE.AND P0, PT, R25, c[0x0][0x27c], PT ;  /* 0x00009f0019007a0c */ /* 0x000fe20003f06270 */
[--C-:B-----5:R-:W-:Y:S01]  /*afe0*/  IMAD.MOV.U32 R21, RZ, RZ, R13.reuse ;  /* 0x000000ffff157224 */ /* 0x120fe200078e000d */
[----:B------:R-:W-:Y:S01]  /*aff0*/  SHF.R.U64 R20, R12, 0x10, R13 ;  /* 0x000000100c147819 */ /* 0x000fe2000000120d */
[----:B------:R-:W-:Y:S01]  /*b000*/  IMAD.MOV.U32 R22, RZ, RZ, R12 ;  /* 0x000000ffff167224 */ /* 0x000fe200078e000c */
[----:B------:R-:W-:Y:S01]  /*b010*/  IMNMX R34, R2, 0x80, PT ;  /* 0x0000008002227817 */ /* 0x000fe20003800200 */
[----:B------:R-:W-:Y:S01]  /*b020*/  IMAD.MOV.U32 R18, RZ, RZ, R15 ;  /* 0x000000ffff127224 */ /* 0x000fe200078e000f */
[----:B------:R-:W-:Y:S01]  /*b030*/  SHF.R.U32.HI R17, RZ, 0x10, R13 ;  /* 0x00000010ff117819 */ /* 0x000fe2000001160d */
[----:B------:R-:W-:Y:S01]  /*b040*/  IMAD.MOV.U32 R19, RZ, RZ, R14 ;  /* 0x000000ffff137224 */ /* 0x000fe200078e000e */
[----:B------:R-:W-:Y:S01]  /*b050*/  ISETP.GE.OR P1, PT, R31, R34, P0 ;  /* 0x000000221f00720c */ /* 0x000fe20000726670 */
[----:B------:R-:W-:Y:S01]  /*b060*/  IMAD.MOV.U32 R7, RZ, RZ, R11 ;  /* 0x000000ffff077224 */ /* 0x000fe200078e000b */
[----:B------:R-:W-:Y:S01]  /*b070*/  SHF.R.U64 R16, R14, 0x10, R15 ;  /* 0x000000100e107819 */ /* 0x000fe2000000120f */
[----:B------:R-:W-:Y:S01]  /*b080*/  IMAD.MOV.U32 R14, RZ, RZ, R9 ;  /* 0x000000ffff0e7224 */ /* 0x000fe200078e0009 */
[----:B------:R-:W-:Y:S01]  /*b090*/  SHF.R.U32.HI R13, RZ, 0x10, R15 ;  /* 0x00000010ff0d7819 */ /* 0x000fe2000001160f */
[----:B------:R-:W-:Y:S01]  /*b0a0*/  IMAD.MOV.U32 R15, RZ, RZ, R8 ;  /* 0x000000ffff0f7224 */ /* 0x000fe200078e0008 */
[--C-:B------:R-:W-:Y:S01]  /*b0b0*/  SHF.R.U64 R12, R8, 0x10, R9.reuse ;  /* 0x00000010080c7819 */ /* 0x100fe20000001209 */
[----:B------:R-:W-:Y:S01]  /*b0c0*/  IMAD.MOV.U32 R8, RZ, RZ, R10 ;  /* 0x000000ffff087224 */ /* 0x000fe200078e000a */
[----:B------:R-:W-:Y:S01]  /*b0d0*/  SHF.R.U32.HI R6, RZ, 0x10, R9 ;  /* 0x00000010ff067819 */ /* 0x000fe20000011609 */
[----:B------:R-:W-:-:S04]  /*b0e0*/  DEPBAR.LE SB0, 0x1 ;  /* 0x000080400000791a */ /* 0x000fc80000000000 */
[--C-:B------:R-:W-:Y:S01]  /*b0f0*/  SHF.R.U64 R5, R10, 0x10, R11.reuse ;  /* 0x000000100a057819 */ /* 0x100fe2000000120b */
[----:B------:R-:W-:Y:S01]  /*b100*/  BSSY B0, `(.L_x_122) ;  /* 0x0000063000007945 */ /* 0x000fe20003800000 */
[----:B------:R-:W-:Y:S02]  /*b110*/  SHF.R.U32.HI R0, RZ, 0x10, R11 ;  /* 0x00000010ff007819 */ /* 0x000fe4000001160b */
[----:B------:R-:W-:Y:S02]  /*b120*/  PRMT R36, R22, 0x5410, R14 ;  /* 0x0000541016247816 */ /* 0x000fe4000000000e */
[----:B------:R-:W-:Y:S02]  /*b130*/  PRMT R39, R21, 0x5410, R17 ;  /* 0x0000541015277816 */ /* 0x000fe40000000011 */
[----:B------:R-:W-:Y:S02]  /*b140*/  PRMT R37, R6, 0x5410, R20 ;  /* 0x0000541006257816 */ /* 0x000fe40000000014 */
[----:B------:R-:W-:-:S02]  /*b150*/  PRMT R42, R16, 0x5410, R19 ;  /* 0x00005410102a7816 */ /* 0x000fc40000000013 */
[----:B------:R-:W-:Y:S02]  /*b160*/  PRMT R43, R13, 0x5410, R18 ;  /* 0x000054100d2b7816 */ /* 0x000fe40000000012 */
[----:B------:R-:W-:Y:S02]  /*b170*/  PRMT R35, R12, 0x5410, R15 ;  /* 0x000054100c237816 */ /* 0x000fe4000000000f */
[----:B------:R-:W-:Y:S02]  /*b180*/  PRMT R38, R8, 0x5410, R5 ;  /* 0x0000541008267816 */ /* 0x000fe40000000005 */
[----:B------:R-:W-:Y:S01]  /*b190*/  PRMT R41, R0, 0x5410, R7 ;  /* 0x0000541000297816 */ /* 0x000fe20000000007 */
[----:B------:R-:W-:Y:S06]  /*b1a0*/  BAR.SYNC.DEFER_BLOCKING 0x0 ;  /* 0x0000000000007b1d */ /* 0x000fec0000010000 */
[----:B------:R-:W-:Y:S05]  /*b1b0*/  @P1 BRA `(.L_x_123) ;  /* 0x0000057000001947 */ /* 0x000fea0003800000 */
[----:B------:R-:W-:Y:S02]  /*b1c0*/  SHF.L.U32 R0, R31, 0x6, RZ ;  /* 0x000000061f007819 */ /* 0x000fe400000006ff */
[----:B------:R-:W-:-:S02]  /*b1d0*/  IADD3 R5, R25, c[0x0][0x27c], RZ ;  /* 0x00009f0019057a10 */ /* 0x000fc40007ffe0ff */
[----:B------:R-:W-:Y:S02]  /*b1e0*/  LOP3.LUT R0, R0, 0x1c0, RZ, 0xc0, !PT ;  /* 0x000001c000007812 */ /* 0x000fe400078ec0ff */
[----:B------:R-:W-:Y:S02]  /*b1f0*/  SHF.L.U32 R7, R51, 0x9, RZ ;  /* 0x0000000933077819 */ /* 0x000fe400000006ff */
[C---:B------:R-:W-:Y:S02]  /*b200*/  LOP3.LUT R2, R0.reuse, 0x38, R25, 0xf8, !PT ;  /* 0x0000003800027812 */ /* 0x040fe400078ef819 */
[----:B------:R-:W-:Y:S02]  /*b210*/  SHF.R.U32.HI R6, RZ, 0x3, R0 ;  /* 0x00000003ff067819 */ /* 0x000fe40000011600 */
[----:B------:R-:W-:Y:S02]  /*b220*/  LOP3.LUT R0, R0, 0x38, R5, 0xf8, !PT ;  /* 0x0000003800007812 */ /* 0x000fe400078ef805 */
[----:B------:R-:W-:-:S02]  /*b230*/  LOP3.LUT R2, R7, R2, R6, 0xf6, !PT ;  /* 0x0000000207027212 */ /* 0x000fc400078ef606 */
[----:B------:R-:W-:Y:S01]  /*b240*/  LOP3.LUT R0, R7, R0, R6, 0xf6, !PT ;  /* 0x0000000007007212 */ /* 0x000fe200078ef606 */
[--C-:B------:R-:W-:Y:S01]  /*b250*/  HADD2.F32 R7, -RZ, R35.reuse.H0_H0 ;  /* 0x20000023ff077230 */ /* 0x100fe20000004100 */
[----:B------:R-:W-:Y:S01]  /*b260*/  SHF.L.U32 R28, R2, 0x1, RZ ;  /* 0x00000001021c7819 */ /* 0x000fe200000006ff */
[----:B------:R-:W-:Y:S01]  /*b270*/  HADD2.F32 R2, -RZ, R35.H1_H1 ;  /* 0x30000023ff027230 */ /* 0x000fe20000004100 */
[----:B------:R-:W-:-:S03]  /*b280*/  SHF.L.U32 R26, R0, 0x1, RZ ;  /* 0x00000001001a7819 */ /* 0x000fc600000006ff */
[----:B------:R-:W1:Y:S04]  /*b290*/  LDS.128 R12, [R28+0x7100] ;  /* 0x007100001c0c7984 */ /* 0x000e680000000c00 */
[----:B------:R-:W2:Y:S01]  /*b2a0*/  LDS.128 R8, [R26+0x7100] ;  /* 0x007100001a087984 */ /* 0x000ea20000000c00 */
[--C-:B-1----:R-:W-:Y:S02]  /*b2b0*/  HADD2.F32 R17, -RZ, R13.reuse.H0_H0 ;  /* 0x2000000dff117230 */ /* 0x102fe40000004100 */
[----:B------:R-:W-:Y:S02]  /*b2c0*/  HADD2.F32 R18, -RZ, R13.H1_H1 ;  /* 0x3000000dff127230 */ /* 0x000fe40000004100 */
[----:B--2---:R-:W-:Y:S02]  /*b2d0*/  HADD2.F32 R13, -RZ, R8.H0_H0 ;  /* 0x20000008ff0d7230 */ /* 0x004fe40000004100 */
[----:B------:R-:W-:-:S02]  /*b2e0*/  HADD2.F32 R5, -RZ, R12.H0_H0 ;  /* 0x2000000cff057230 */ /* 0x000fc40000004100 */
[----:B------:R-:W-:Y:S01]  /*b2f0*/  HADD2.F32 R16, -RZ, R12.H1_H1 ;  /* 0x3000000cff107230 */ /* 0x000fe20000004100 */
[-C--:B------:R-:W-:Y:S01]  /*b300*/  FMUL.FTZ R0, R13, R2.reuse ;  /* 0x000000020d007220 */ /* 0x080fe20000410000 */
[--C-:B------:R-:W-:Y:S01]  /*b310*/  HADD2.F32 R20, -RZ, R14.reuse.H0_H0 ;  /* 0x2000000eff147230 */ /* 0x100fe20000004100 */
[C---:B------:R-:W-:Y:S01]  /*b320*/  FMUL.FTZ R6, R5.reuse, R2 ;  /* 0x0000000205067220 */ /* 0x040fe20000410000 */
[----:B------:R-:W-:Y:S02]  /*b330*/  HADD2.F32 R21, -RZ, R14.H1_H1 ;  /* 0x3000000eff157230 */ /* 0x000fe40000004100 */
[----:B------:R-:W-:Y:S02]  /*b340*/  HADD2.F32 R12, -RZ, R36.H0_H0 ;  /* 0x20000024ff0c7230 */ /* 0x000fe40000004100 */
[----:B------:R-:W-:Y:S01]  /*b350*/  HADD2.F32 R14, -RZ, R8.H1_H1 ;  /* 0x30000008ff0e7230 */ /* 0x000fe20000004100 */
[-C--:B------:R-:W-:Y:S01]  /*b360*/  FMUL.FTZ R8, R16, R7.reuse ;  /* 0x0000000710087220 */ /* 0x080fe20000410000 */
[--C-:B------:R-:W-:Y:S01]  /*b370*/  HADD2.F32 R23, -RZ, R15.reuse.H0_H0 ;  /* 0x2000000fff177230 */ /* 0x100fe20000004100 */
[-C--:B------:R-:W-:Y:S01]  /*b380*/  FFMA.FTZ R30, R5, R12.reuse, -R0 ;  /* 0x0000000c051e7223 */ /* 0x080fe20000010800 */
[----:B------:R-:W-:Y:S01]  /*b390*/  HADD2.F32 R24, -RZ, R15.H1_H1 ;  /* 0x3000000fff187230 */ /* 0x000fe20000004100 */
[----:B------:R-:W-:Y:S01]  /*b3a0*/  FMUL.FTZ R5, R14, R7 ;  /* 0x000000070e057220 */ /* 0x000fe20000410000 */
[----:B------:R-:W-:Y:S01]  /*b3b0*/  HADD2.F32 R2, -RZ, R37.H1_H1 ;  /* 0x30000025ff027230 */ /* 0x000fe20000004100 */
[----:B------:R-:W-:Y:S01]  /*b3c0*/  FFMA.FTZ R29, R13, R12, R6 ;  /* 0x0000000c0d1d7223 */ /* 0x000fe20000010006 */
[----:B------:R-:W-:-:S02]  /*b3d0*/  HADD2.F32 R15, -RZ, R9.H0_H0 ;  /* 0x20000009ff0f7230 */ /* 0x000fc40000004100 */
[----:B------:R-:W-:Y:S01]  /*b3e0*/  HADD2.F32 R0, -RZ, R36.H1_H1 ;  /* 0x30000024ff007230 */ /* 0x000fe20000004100 */
[-C--:B------:R-:W-:Y:S01]  /*b3f0*/  FFMA.FTZ R12, R16, R2.reuse, -R5 ;  /* 0x00000002100c7223 */ /* 0x080fe20000010805 */
[----:B------:R-:W-:Y:S01]  /*b400*/  HADD2.F32 R6, -RZ, R39.H0_H0 ;  /* 0x20000027ff067230 */ /* 0x000fe20000004100 */
[----:B------:R-:W-:Y:S01]  /*b410*/  FFMA.FTZ R27, R14, R2, R8 ;  /* 0x000000020e1b7223 */ /* 0x000fe20000010008 */
[----:B------:R-:W-:Y:S01]  /*b420*/  HADD2.F32 R9, -RZ, R9.H1_H1 ;  /* 0x30000009ff097230 */ /* 0x000fe20000004100 */
[-C--:B------:R-:W-:Y:S01]  /*b430*/  FMUL.FTZ R7, R15, R0.reuse ;  /* 0x000000000f077220 */ /* 0x080fe20000410000 */
[----:B------:R-:W-:Y:S01]  /*b440*/  HADD2.F32 R5, -RZ, R37.H0_H0 ;  /* 0x20000025ff057230 */ /* 0x000fe20000004100 */
[C---:B------:R-:W-:Y:S01]  /*b450*/  FMUL.FTZ R8, R17.reuse, R0 ;  /* 0x0000000011087220 */ /* 0x040fe20000410000 */
[----:B------:R-:W-:Y:S01]  /*b460*/  HADD2.F32 R0, -RZ, R39.H1_H1 ;  /* 0x30000027ff007230 */ /* 0x000fe20000004100 */
[----:B------:R-:W-:Y:S01]  /*b470*/  FFMA.FTZ R17, R17, R6, -R7 ;  /* 0x0000000611117223 */ /* 0x000fe20000010807 */
[--C-:B------:R-:W-:Y:S01]  /*b480*/  HADD2.F32 R19, -RZ, R10.reuse.H0_H0 ;  /* 0x2000000aff137230 */ /* 0x100fe20000004100 */
[CC--:B------:R-:W-:Y:S01]  /*b490*/  FMUL.FTZ R7, R9.reuse, R5.reuse ;  /* 0x0000000509077220 */ /* 0x0c0fe20000410000 */
[----:B------:R-:W-:Y:S01]  /*b4a0*/  HADD2.F32 R10, -RZ, R10.H1_H1 ;  /* 0x3000000aff0a7230 */ /* 0x000fe20000004100 */
[C---:B------:R-:W-:Y:S01]  /*b4b0*/  FMUL.FTZ R2, R18.reuse, R5 ;  /* 0x0000000512027220 */ /* 0x040fe20000410000 */
[--C-:B------:R-:W-:Y:S01]  /*b4c0*/  HADD2.F32 R5, -RZ, R38.reuse.H0_H0 ;  /* 0x20000026ff057230 */ /* 0x100fe20000004100 */
[-C--:B------:R-:W-:Y:S01]  /*b4d0*/  FFMA.FTZ R13, R18, R0.reuse, -R7 ;  /* 0x00000000120d7223 */ /* 0x080fe20000010807 */
[--C-:B------:R-:W-:Y:S01]  /*b4e0*/  HADD2.F32 R22, -RZ, R11.reuse.H0_H0 ;  /* 0x2000000bff167230 */ /* 0x100fe20000004100 */
[----:B------:R-:W-:Y:S01]  /*b4f0*/  FFMA.FTZ R9, R9, R0, R2 ;  /* 0x0000000009097223 */ /* 0x000fe20000010002 */
[----:B------:R-:W-:Y:S01]  /*b500*/  HADD2.F32 R0, -RZ, R38.H1_H1 ;  /* 0x30000026ff007230 */ /* 0x000fe20000004100 */
[----:B------:R-:W-:Y:S01]  /*b510*/  FFMA.FTZ R16, R15, R6, R8 ;  /* 0x000000060f107223 */ /* 0x000fe20000010008 */
[--C-:B------:R-:W-:Y:S01]  /*b520*/  HADD2.F32 R2, -RZ, R42.reuse.H1_H1 ;  /* 0x3000002aff027230 */ /* 0x100fe20000004100 */
[-C--:B------:R-:W-:Y:S01]  /*b530*/  FMUL.FTZ R8, R19, R5.reuse ;  /* 0x0000000513087220 */ /* 0x080fe20000410000 */
[----:B------:R-:W-:Y:S01]  /*b540*/  HADD2.F32 R6, -RZ, R42.H0_H0 ;  /* 0x2000002aff067230 */ /* 0x000fe20000004100 */
[----:B------:R-:W-:Y:S01]  /*b550*/  FMUL.FTZ R7, R20, R5 ;  /* 0x0000000514077220 */ /* 0x000fe20000410000 */
[----:B------:R-:W-:Y:S01]  /*b560*/  HADD2.F32 R11, -RZ, R11.H1_H1 ;  /* 0x3000000bff0b7230 */ /* 0x000fe20000004100 */
[----:B------:R-:W-:Y:S01]  /*b570*/  FMUL.FTZ R5, R10, R0 ;  /* 0x000000000a057220 */ /* 0x000fe20000410000 */
[----:B------:R-:W-:Y:S01]  /*b580*/  F2FP.PACK_AB R12, R12, R30 ;  /* 0x0000001e0c0c723e */ /* 0x000fe200000000ff */
[----:B------:R-:W-:Y:S01]  /*b590*/  FMUL.FTZ R0, R21, R0 ;  /* 0x0000000015007220 */ /* 0x000fe20000410000 */
[----:B------:R-:W-:Y:S01]  /*b5a0*/  F2FP.PACK_AB R13, R13, R17 ;  /* 0x000000110d0d723e */ /* 0x000fe200000000ff */
[----:B------:R-:W-:Y:S01]  /*b5b0*/  FFMA.FTZ R20, R20, R2, -R8 ;  /* 0x0000000214147223 */ /* 0x000fe20000010808 */
[----:B------:R-:W-:Y:S01]  /*b5c0*/  F2FP.PACK_AB R9, R9, R16 ;  /* 0x000000100909723e */ /* 0x000fe200000000ff */
[----:B------:R-:W-:Y:S01]  /*b5d0*/  FFMA.FTZ R19, R19, R2, R7 ;  /* 0x0000000213137223 */ /* 0x000fe20000010007 */
[--C-:B------:R-:W-:Y:S01]  /*b5e0*/  HADD2.F32 R2, -RZ, R41.reuse.H1_H1 ;  /* 0x30000029ff027230 */ /* 0x100fe20000004100 */
[-C--:B------:R-:W-:Y:S01]  /*b5f0*/  FFMA.FTZ R10, R10, R6.reuse, R0 ;  /* 0x000000060a0a7223 */ /* 0x080fe20000010000 */
[----:B------:R-:W-:Y:S01]  /*b600*/  HADD2.F32 R0, -RZ, R41.H0_H0 ;  /* 0x20000029ff007230 */ /* 0x000fe20000004100 */
[----:B------:R-:W-:Y:S01]  /*b610*/  FFMA.FTZ R14, R21, R6, -R5 ;  /* 0x00000006150e7223 */ /* 0x000fe20000010805 */
[--C-:B------:R-:W-:Y:S01]  /*b620*/  HADD2.F32 R6, -RZ, R43.reuse.H1_H1 ;  /* 0x3000002bff067230 */ /* 0x100fe20000004100 */
[-C--:B------:R-:W-:Y:S01]  /*b630*/  FMUL.FTZ R8, R22, R2.reuse ;  /* 0x0000000216087220 */ /* 0x080fe20000410000 */
[----:B------:R-:W-:Y:S01]  /*b640*/  HADD2.F32 R5, -RZ, R43.H0_H0 ;  /* 0x2000002bff057230 */ /* 0x000fe20000004100 */
[----:B------:R-:W-:Y:S01]  /*b650*/  FMUL.FTZ R7, R23, R2 ;  /* 0x0000000217077220 */ /* 0x000fe20000410000 */
[----:B------:R-:W-:Y:S01]  /*b660*/  F2FP.PACK_AB R14, R14, R20 ;  /* 0x000000140e0e723e */ /* 0x000fe200000000ff */
[-C--:B------:R-:W-:Y:S01]  /*b670*/  FMUL.FTZ R2, R11, R0.reuse ;  /* 0x000000000b027220 */ /* 0x080fe20000410000 */
[----:B------:R-:W-:Y:S01]  /*b680*/  F2FP.PACK_AB R10, R10, R19 ;  /* 0x000000130a0a723e */ /* 0x000fe200000000ff */
[----:B------:R-:W-:-:S02]  /*b690*/  FMUL.FTZ R0, R24, R0 ;  /* 0x0000000018007220 */ /* 0x000fc40000410000 */
[-C--:B------:R-:W-:Y:S01]  /*b6a0*/  FFMA.FTZ R15, R23, R6.reuse, -R8 ;  /* 0x00000006170f7223 */ /* 0x080fe20000010808 */
[----:B------:R-:W-:Y:S01]  /*b6b0*/  F2FP.PACK_AB R8, R27, R29 ;  /* 0x0000001d1b08723e */ /* 0x000fe200000000ff */
[-C--:B------:R-:W-:Y:S02]  /*b6c0*/  FFMA.FTZ R2, R24, R5.reuse, -R2 ;  /* 0x0000000518027223 */ /* 0x080fe40000010802 */
[----:B------:R-:W-:Y:S02]  /*b6d0*/  FFMA.FTZ R7, R22, R6, R7 ;  /* 0x0000000616077223 */ /* 0x000fe40000010007 */
[----:B------:R-:W-:Y:S01]  /*b6e0*/  FFMA.FTZ R0, R11, R5, R0 ;  /* 0x000000050b007223 */ /* 0x000fe20000010000 */
[----:B------:R-:W-:-:S04]  /*b6f0*/  F2FP.PACK_AB R15, R2, R15 ;  /* 0x0000000f020f723e */ /* 0x000fc800000000ff */
[----:B------:R-:W-:Y:S01]  /*b700*/  F2FP.PACK_AB R11, R0, R7 ;  /* 0x00000007000b723e */ /* 0x000fe200000000ff */
[----:B------:R1:W-:Y:S04]  /*b710*/  STS.128 [R28+0x7100], R12 ;  /* 0x0071000c1c007388 */ /* 0x0003e80000000c00 */
[----:B------:R1:W-:Y:S02]  /*b720*/  STS.128 [R26+0x7100], R8 ;  /* 0x007100081a007388 */ /* 0x0003e40000000c00 */
.L_x_123:
[----:B------:R-:W-:Y:S05]  /*b730*/  BSYNC B0 ;  /* 0x0000000000007941 */ /* 0x000fea0003800000 */
.L_x_122:
[----:B------:R-:W-:Y:S01]  /*b740*/  IADD3 R0, R31, 0x20, RZ ;  /* 0x000000201f007810 */ /* 0x000fe20007ffe0ff */
[----:B------:R-:W-:Y:S03]  /*b750*/  BSSY B0, `(.L_x_124) ;  /* 0x000005d000007945 */ /* 0x000fe60003800000 */
[----:B------:R-:W-:-:S13]  /*b760*/  ISETP.GE.OR P1, PT, R0, R34, P0 ;  /* 0x000000220000720c */ /* 0x000fda0000726670 */
[----:B------:R-:W-:Y:S05]  /*b770*/  @P1 BRA `(.L_x_125) ;  /* 0x000005a000001947 */ /* 0x000fea0003800000 */
[----:B------:R-:W-:Y:S02]  /*b780*/  SHF.R.S32.HI R2, RZ, 0x1f, R0 ;  /* 0x0000001fff027819 */ /* 0x000fe40000011400 */
[----:B------:R-:W-:Y:S02]  /*b790*/  SHF.L.U32 R5, R0, 0x6, RZ ;  /* 0x0000000600057819 */ /* 0x000fe400000006ff */
[----:B------:R-:W-:Y:S02]  /*b7a0*/  LEA.HI R2, R2, R0, RZ, 0x3 ;  /* 0x0000000002027211 */ /* 0x000fe400078f18ff */
[----:B------:R-:W-:Y:S02]  /*b7b0*/  LOP3.LUT R0, R5, 0x1c0, RZ, 0xc0, !PT ;  /* 0x000001c005007812 */ /* 0x000fe400078ec0ff */
[----:B------:R-:W-:Y:S02]  /*b7c0*/  SHF.L.U32 R2, R2, 0x6, RZ ;  /* 0x0000000602027819 */ /* 0x000fe400000006ff */
[----:B------:R-:W-:-:S02]  /*b7d0*/  IADD3 R6, R25, c[0x0][0x27c], RZ ;  /* 0x00009f0019067a10 */ /* 0x000fc40007ffe0ff */
[----:B------:R-:W-:Y:S02]  /*b7e0*/  LOP3.LUT R5, R0, 0x38, R25, 0xf8, !PT ;  /* 0x0000003800057812 */ /* 0x000fe400078ef819 */
[----:B------:R-:W-:Y:S02]  /*b7f0*/  SHF.R.U32.HI R7, RZ, 0x3, R0 ;  /* 0x00000003ff077819 */ /* 0x000fe40000011600 */
[----:B------:R-:W-:Y:S02]  /*b800*/  LOP3.LUT R2, R2, 0xfffffe00, RZ, 0xc0, !PT ;  /* 0xfffffe0002027812 */ /* 0x000fe400078ec0ff */
[----:B------:R-:W-:Y:S02]  /*b810*/  LOP3.LUT R0, R0, 0x38, R6, 0xf8, !PT ;  /* 0x0000003800007812 */ /* 0x000fe400078ef806 */
[C-C-:B------:R-:W-:Y:S02]  /*b820*/  LOP3.LUT R5, R2.reuse, R5, R7.reuse, 0xf6, !PT ;  /* 0x0000000502057212 */ /* 0x140fe400078ef607 */
[----:B------:R-:W-:Y:S01]  /*b830*/  LOP3.LUT R2, R2, R0, R7, 0xf6, !PT ;  /* 0x0000000002027212 */ /* 0x000fe200078ef607 */
[----:B------:R-:W-:Y:S01]  /*b840*/  HADD2.F32 R7, -RZ, R35.H0_H0 ;  /* 0x20000023ff077230 */ /* 0x000fe20000004100 */
[----:B-1----:R-:W-:-:S02]  /*b850*/  SHF.L.U32 R28, R5, 0x1, RZ ;  /* 0x00000001051c7819 */ /* 0x002fc400000006ff */
[----:B------:R-:W-:Y:S01]  /*b860*/  SHF.L.U32 R26, R2, 0x1, RZ ;  /* 0x00000001021a7819 */ /* 0x000fe200000006ff */
[----:B------:R-:W-:Y:S02]  /*b870*/  HADD2.F32 R2, -RZ, R35.H1_H1 ;  /* 0x30000023ff027230 */ /* 0x000fe40000004100 */
[----:B------:R-:W1:Y:S04]  /*b880*/  LDS.128 R12, [R28+0x7100] ;  /* 0x007100001c0c7984 */ /* 0x000e680000000c00 */
[----:B------:R-:W2:Y:S01]  /*b890*/  LDS.128 R8, [R26+0x7100] ;  /* 0x007100001a087984 */ /* 0x000ea20000000c00 */
[--C-:B-1----:R-:W-:Y:S02]  /*b8a0*/  HADD2.F32 R17, -RZ, R13.reuse.H0_H0 ;  /* 0x2000000dff117230 */ /* 0x102fe40000004100 */
[----:B------:R-:W-:-:S02]  /*b8b0*/  HADD2.F32 R18, -RZ, R13.H1_H1 ;  /* 0x3000000dff127230 */ /* 0x000fc40000004100 */
[----:B--2---:R-:W-:Y:S02]  /*b8c0*/  HADD2.F32 R13, -RZ, R8.H0_H0 ;  /* 0x20000008ff0d7230 */ /* 0x004fe40000004100 */
[--C-:B------:R-:W-:Y:S02]  /*b8d0*/  HADD2.F32 R5, -RZ, R12.reuse.H0_H0 ;  /* 0x2000000cff057230 */ /* 0x100fe40000004100 */
[----:B------:R-:W-:Y:S01]  /*b8e0*/  HADD2.F32 R16, -RZ, R12.H1_H1 ;  /* 0x3000000cff107230 */ /* 0x000fe20000004100 */
[C---:B------:R-:W-:Y:S01]  /*b8f0*/  FMUL.FTZ R0, R2.reuse, R13 ;  /* 0x0000000d02007220 */ /* 0x040fe20000410000 */
[--C-:B------:R-:W-:Y:S01]  /*b900*/  HADD2.F32 R20, -RZ, R14.reuse.H0_H0 ;  /* 0x2000000eff147230 */ /* 0x100fe20000004100 */
[----:B------:R-:W-:Y:S01]  /*b910*/  FMUL.FTZ R6, R2, R5 ;  /* 0x0000000502067220 */ /* 0x000fe20000410000 */
[----:B------:R-:W-:Y:S02]  /*b920*/  HADD2.F32 R21, -RZ, R14.H1_H1 ;  /* 0x3000000eff157230 */ /* 0x000fe40000004100 */
[----:B------:R-:W-:-:S02]  /*b930*/  HADD2.F32 R12, -RZ, R36.H0_H0 ;  /* 0x20000024ff0c7230 */ /* 0x000fc40000004100 */
[----:B------:R-:W-:Y:S01]  /*b940*/  HADD2.F32 R14, -RZ, R8.H1_H1 ;  /* 0x30000008ff0e7230 */ /* 0x000fe20000004100 */
[C---:B------:R-:W-:Y:S01]  /*b950*/  FMUL.FTZ R8, R7.reuse, R16 ;  /* 0x0000001007087220 */ /* 0x040fe20000410000 */
[--C-:B------:R-:W-:Y:S01]  /*b960*/  HADD2.F32 R23, -RZ, R15.reuse.H0_H0 ;  /* 0x2000000fff177230 */ /* 0x100fe20000004100 */
[C---:B------:R-:W-:Y:S01]  /*b970*/  FFMA.FTZ R30, R12.reuse, R5, -R0 ;  /* 0x000000050c1e7223 */ /* 0x040fe20000010800 */
[----:B------:R-:W-:Y:S01]  /*b980*/  HADD2.F32 R24, -RZ, R15.H1_H1 ;  /* 0x3000000fff187230 */ /* 0x000fe20000004100 */
[----:B------:R-:W-:Y:S01]  /*b990*/  FMUL.FTZ R5, R7, R14 ;  /* 0x0000000e07057220 */ /* 0x000fe20000410000 */
[----:B------:R-:W-:Y:S01]  /*b9a0*/  HADD2.F32 R2, -RZ, R37.H1_H1 ;  /* 0x30000025ff027230 */ /* 0x000fe20000004100 */
[----:B------:R-:W-:Y:S01]  /*b9b0*/  FFMA.FTZ R29, R12, R13, R6 ;  /* 0x0000000d0c1d7223 */ /* 0x000fe20000010006 */
[----:B------:R-:W-:Y:S02]  /*b9c0*/  HADD2.F32 R15, -RZ, R9.H0_H0 ;  /* 0x20000009ff0f7230 */ /* 0x000fe40000004100 */
[----:B------:R-:W-:Y:S01]  /*b9d0*/  HADD2.F32 R0, -RZ, R36.H1_H1 ;  /* 0x30000024ff007230 */ /* 0x000fe20000004100 */
[C---:B------:R-:W-:Y:S01]  /*b9e0*/  FFMA.FTZ R12, R2.reuse, R16, -R5 ;  /* 0x00000010020c7223 */ /* 0x040fe20000010805 */
[----:B------:R-:W-:Y:S01]  /*b9f0*/  HADD2.F32 R6, -RZ, R39.H0_H0 ;  /* 0x20000027ff067230 */ /* 0x000fe20000004100 */
[----:B------:R-:W-:Y:S01]  /*ba00*/  FFMA.FTZ R27, R2, R14, R8 ;  /* 0x0000000e021b7223 */ /* 0x000fe20000010008 */
[----:B------:R-:W-:Y:S01]  /*ba10*/  HADD2.F32 R9, -RZ, R9.H1_H1 ;  /* 0x30000009ff097230 */ /* 0x000fe20000004100 */
[C---:B------:R-:W-:Y:S01]  /*ba20*/  FMUL.FTZ R7, R0.reuse, R15 ;  /* 0x0000000f00077220 */ /* 0x040fe20000410000 */
[----:B------:R-:W-:Y:S01]  /*ba30*/  HADD2.F32 R5, -RZ, R37.H0_H0 ;  /* 0x20000025ff057230 */ /* 0x000fe20000004100 */
[-C--:B------:R-:W-:Y:S01]  /*ba40*/  FMUL.FTZ R8, R0, R17.reuse ;  /* 0x0000001100087220 */ /* 0x080fe20000410000 */
[----:B------:R-:W-:Y:S01]  /*ba50*/  HADD2.F32 R0, -RZ, R39.H1_H1 ;  /* 0x30000027ff007230 */ /* 0x000fe20000004100 */
[----:B------:R-:W-:Y:S01]  /*ba60*/  FFMA.FTZ R17, R6, R17, -R7 ;  /* 0x0000001106117223 */ /* 0x000fe20000010807 */
[--C-:B------:R-:W-:Y:S01]  /*ba70*/  HADD2.F32 R19, -RZ, R10.reuse.H0_H0 ;  /* 0x2000000aff137230 */ /* 0x100fe20000004100 */
[CC--:B------:R-:W-:Y:S01]  /*ba80*/  FMUL.FTZ R7, R5.reuse, R9.reuse ;  /* 0x0000000905077220 */ /* 0x0c0fe20000410000 */
[----:B------:R-:W-:Y:S01]  /*ba90*/  HADD2.F32 R10, -RZ, R10.H1_H1 ;  /* 0x3000000aff0a7230 */ /* 0x000fe20000004100 */
[-C--:B------:R-:W-:Y:S01]  /*baa0*/  FMUL.FTZ R2, R5, R18.reuse ;  /* 0x0000001205027220 */ /* 0x080fe20000410000 */
[--C-:B------:R-:W-:Y:S01]  /*bab0*/  HADD2.F32 R5, -RZ, R38.reuse.H0_H0 ;  /* 0x20000026ff057230 */ /* 0x100fe20000004100 */
[C---:B------:R-:W-:Y:S01]  /*bac0*/  FFMA.FTZ R13, R0.reuse, R18, -R7 ;  /* 0x00000012000d7223 */ /* 0x040fe20000010807 */
[--C-:B------:R-:W-:Y:S01]  /*bad0*/  HADD2.F32 R22, -RZ, R11.reuse.H0_H0 ;  /* 0x2000000bff167230 */ /* 0x100fe20000004100 */
[----:B------:R-:W-:Y:S01]  /*bae0*/  FFMA.FTZ R9, R0, R9, R2 ;  /* 0x0000000900097223 */ /* 0x000fe20000010002 */
[----:B------:R-:W-:Y:S01]  /*baf0*/  HADD2.F32 R0, -RZ, R38.H1_H1 ;  /* 0x30000026ff007230 */ /* 0x000fe20000004100 */
[----:B------:R-:W-:Y:S01]  /*bb00*/  FFMA.FTZ R16, R6, R15, R8 ;  /* 0x0000000f06107223 */ /* 0x000fe20000010008 */
[--C-:B------:R-:W-:Y:S01]  /*bb10*/  HADD2.F32 R2, -RZ, R42.reuse.H1_H1 ;  /* 0x3000002aff027230 */ /* 0x100fe20000004100 */
[C---:B------:R-:W-:Y:S01]  /*bb20*/  FMUL.FTZ R8, R5.reuse, R19 ;  /* 0x0000001305087220 */ /* 0x040fe20000410000 */
[----:B------:R-:W-:Y:S01]  /*bb30*/  HADD2.F32 R6, -RZ, R42.H0_H0 ;  /* 0x2000002aff067230 */ /* 0x000fe20000004100 */
[----:B------:R-:W-:Y:S01]  /*bb40*/  FMUL.FTZ R7, R5, R20 ;  /* 0x0000001405077220 */ /* 0x000fe20000410000 */
[----:B------:R-:W-:Y:S01]  /*bb50*/  HADD2.F32 R11, -RZ, R11.H1_H1 ;  /* 0x3000000bff0b7230 */ /* 0x000fe20000004100 */
[----:B------:R-:W-:Y:S01]  /*bb60*/  FMUL.FTZ R5, R0, R10 ;  /* 0x0000000a00057220 */ /* 0x000fe20000410000 */
[----:B------:R-:W-:Y:S01]  /*bb70*/  F2FP.PACK_AB R12, R12, R30 ;  /* 0x0000001e0c0c723e */ /* 0x000fe200000000ff */
[----:B------:R-:W-:Y:S01]  /*bb80*/  FMUL.FTZ R0, R0, R21 ;  /* 0x0000001500007220 */ /* 0x000fe20000410000 */
[----:B------:R-:W-:Y:S01]  /*bb90*/  F2FP.PACK_AB R13, R13, R17 ;  /* 0x000000110d0d723e */ /* 0x000fe200000000ff */
[C---:B------:R-:W-:Y:S01]  /*bba0*/  FFMA.FTZ R20, R2.reuse, R20, -R8 ;  /* 0x0000001402147223 */ /* 0x040fe20000010808 */
[----:B------:R-:W-:Y:S01]  /*bbb0*/  F2FP.PACK_AB R9, R9, R16 ;  /* 0x000000100909723e */ /* 0x000fe200000000ff */
[----:B------:R-:W-:Y:S01]  /*bbc0*/  FFMA.FTZ R19, R2, R19, R7 ;  /* 0x0000001302137223 */ /* 0x000fe20000010007 */
[--C-:B------:R-:W-:Y:S01]  /*bbd0*/  HADD2.F32 R2, -RZ, R41.reuse.H1_H1 ;  /* 0x30000029ff027230 */ /* 0x100fe20000004100 */
[C---:B------:R-:W-:Y:S01]  /*bbe0*/  FFMA.FTZ R10, R6.reuse, R10, R0 ;  /* 0x0000000a060a7223 */ /* 0x040fe20000010000 */
[----:B------:R-:W-:Y:S01]  /*bbf0*/  HADD2.F32 R0, -RZ, R41.H0_H0 ;  /* 0x20000029ff007230 */ /* 0x000fe20000004100 */
[----:B------:R-:W-:Y:S01]  /*bc00*/  FFMA.FTZ R14, R6, R21, -R5 ;  /* 0x00000015060e7223 */ /* 0x000fe20000010805 */
[--C-:B------:R-:W-:Y:S01]  /*bc10*/  HADD2.F32 R6, -RZ, R43.reuse.H1_H1 ;  /* 0x3000002bff067230 */ /* 0x100fe20000004100 */
[C---:B------:R-:W-:Y:S01]  /*bc20*/  FMUL.FTZ R8, R2.reuse, R22 ;  /* 0x0000001602087220 */ /* 0x040fe20000410000 */
[----:B------:R-:W-:Y:S01]  /*bc30*/  HADD2.F32 R5, -RZ, R43.H0_H0 ;  /* 0x2000002bff057230 */ /* 0x000fe20000004100 */
[----:B------:R-:W-:Y:S01]  /*bc40*/  FMUL.FTZ R7, R2, R23 ;  /* 0x0000001702077220 */ /* 0x000fe20000410000 */
[----:B------:R-:W-:Y:S01]  /*bc50*/  F2FP.PACK_AB R14, R14, R20 ;  /* 0x000000140e0e723e */ /* 0x000fe200000000ff */
[----:B------:R-:W-:Y:S01]  /*bc60*/  FMUL.FTZ R2, R0, R11 ;  /* 0x0000000b00027220 */ /* 0x000fe20000410000 */
[----:B------:R-:W-:Y:S01]  /*bc70*/  F2FP.PACK_AB R10, R10, R19 ;  /* 0x000000130a0a723e */ /* 0x000fe200000000ff */
[----:B------:R-:W-:-:S02]  /*bc80*/  FMUL.FTZ R0, R0, R24 ;  /* 0x0000001800007220 */ /* 0x000fc40000410000 */
[C---:B------:R-:W-:Y:S01]  /*bc90*/  FFMA.FTZ R15, R6.reuse, R23, -R8 ;  /* 0x00000017060f7223 */ /* 0x040fe20000010808 */
[----:B------:R-:W-:Y:S01]  /*bca0*/  F2FP.PACK_AB R8, R27, R29 ;  /* 0x0000001d1b08723e */ /* 0x000fe200000000ff */
[C---:B------:R-:W-:Y:S02]  /*bcb0*/  FFMA.FTZ R2, R5.reuse, R24, -R2 ;  /* 0x0000001805027223 */ /* 0x040fe40000010802 */
[----:B------:R-:W-:Y:S02]  /*bcc0*/  FFMA.FTZ R7, R6, R22, R7 ;  /* 0x0000001606077223 */ /* 0x000fe40000010007 */
[----:B------:R-:W-:Y:S01]  /*bcd0*/  FFMA.FTZ R0, R5, R11, R0 ;  /* 0x0000000b05007223 */ /* 0x000fe20000010000 */
[----:B------:R-:W-:-:S04]  /*bce0*/  F2FP.PACK_AB R15, R2, R15 ;  /* 0x0000000f020f723e */ /* 0x000fc800000000ff */
[----:B------:R-:W-:Y:S01]  /*bcf0*/  F2FP.PACK_AB R11, R0, R7 ;  /* 0x00000007000b723e */ /* 0x000fe200000000ff */
[----:B------:R1:W-:Y:S04]  /*bd00*/  STS.128 [R28+0x7100], R12 ;  /* 0x0071000c1c007388 */ /* 0x0003e80000000c00 */
[----:B------:R1:W-:Y:S02]  /*bd10*/  STS.128 [R26+0x7100], R8 ;  /* 0x007100081a007388 */ /* 0x0003e40000000c00 */
.L_x_125:
[----:B------:R-:W-:Y:S05]  /*bd20*/  BSYNC B0 ;  /* 0x0000000000007941 */ /* 0x000fea0003800000 */
.L_x_124:
        /* <DEDUP_REMOVED lines=94> */
.L_x_127:
[----:B------:R-:W-:Y:S05]  /*c310*/  BSYNC B0 ;  /* 0x0000000000007941 */ /* 0x000fea0003800000 */
.L_x_126:
[----:B------:R-:W-:-:S04]  /*c320*/  IADD3 R0, R31, 0x60, RZ ;  /* 0x000000601f007810 */ /* 0x000fc80007ffe0ff */
        /* <DEDUP_REMOVED lines=15> */
[----:B------:R-:W-:-:S02]  /*c420*/  SHF.L.U32 R27, R5, 0x1, RZ ;  /* 0x00000001051b7819 */ /* 0x000fc400000006ff */
[----:B-1----:R-:W-:Y:S01]  /*c430*/  SHF.L.U32 R26, R2, 0x1, RZ ;  /* 0x00000001021a7819 */ /* 0x002fe200000006ff */
        /* <DEDUP_REMOVED lines=75> */
.L_x_117:
[----:B------:R-:W-:Y:S05]  /*c8f0*/  BSYNC B2 ;  /* 0x0000000000027941 */ /* 0x000fea0003800000 */
.L_x_101:
[----:B------:R-:W-:Y:S01]  /*c900*/  SHF.L.U32 R0, R46, 0x6, RZ ;  /* 0x000000062e007819 */ /* 0x000fe200000006ff */
[----:B------:R-:W-:Y:S01]  /*c910*/  IMAD R2, R49, c[0x0][0x208], RZ ;  /* 0x0000820031027a24 */ /* 0x000fe200078e02ff */
[----:B-1----:R-:W-:Y:S01]  /*c920*/  SHF.R.S32.HI R11, RZ, 0x4, R50 ;  /* 0x00000004ff0b7819 */ /* 0x002fe20000011432 */
[----:B---3--:R-:W-:Y:S01]  /*c930*/  IMAD.WIDE.U32 R6, R45, c[0x0][0x208], RZ ;  /* 0x000082002d067a25 */ /* 0x008fe200078e00ff */
[----:B------:R-:W-:Y:S01]  /*c940*/  SHF.L.U32 R9, R44, 0x3, RZ ;  /* 0x000000032c097819 */ /* 0x000fe200000006ff */
[----:B------:R-:W-:-:S04]  /*c950*/  DEPBAR.LE SB0, 0x0 ;  /* 0x000080000000791a */ /* 0x000fc80000000000 */
[----:B------:R-:W-:Y:S01]  /*c960*/  LOP3.LUT R0, R0, 0x1c0, RZ, 0xc0, !PT ;  /* 0x000001c000007812 */ /* 0x000fe200078ec0ff */
[----:B------:R-:W-:Y:S01]  /*c970*/  IMAD R8, R45, c[0x0][0x20c], R2 ;  /* 0x000083002d087a24 */ /* 0x000fe200078e0202 */
[----:B------:R-:W-:Y:S02]  /*c980*/  LEA.HI R5, R50, R11, RZ, 0x1 ;  /* 0x0000000b32057211 */ /* 0x000fe400078f08ff */
[----:B------:R-:W-:Y:S02]  /*c990*/  LOP3.LUT R9, R0, 0x8, R9, 0xf8, !PT ;  /* 0x0000000800097812 */ /* 0x000fe400078ef809 */
[----:B------:R-:W-:Y:S02]  /*c9a0*/  LOP3.LUT R5, R5, 0xfffffffe, RZ, 0xc0, !PT ;  /* 0xfffffffe05057812 */ /* 0x000fe400078ec0ff */
[----:B------:R-:W-:Y:S02]  /*c9b0*/  SHF.R.U32.HI R0, RZ, 0x3, R0 ;  /* 0x00000003ff007819 */ /* 0x000fe40000011600 */
[----:B------:R-:W-:-:S02]  /*c9c0*/  IADD3 R2, R11, -R5, RZ ;  /* 0x800000050b027210 */ /* 0x000fc40007ffe0ff */
[----:B------:R-:W-:Y:S02]  /*c9d0*/  LOP3.LUT R0, R9, R0, RZ, 0x3c, !PT ;  /* 0x0000000009007212 */ /* 0x000fe400078e3cff */
[----:B------:R-:W-:Y:S02]  /*c9e0*/  LOP3.LUT P2, RZ, R46, 0x2, RZ, 0xc0, !PT ;  /* 0x000000022eff7812 */ /* 0x000fe4000784c0ff */
[----:B------:R-:W-:Y:S02]  /*c9f0*/  LEA R0, R2, R0, 0x9 ;  /* 0x0000000002007211 */ /* 0x000fe400078e48ff */
[----:B------:R-:W-:Y:S02]  /*ca00*/  SHF.L.U32 R10, R47, 0x6, RZ ;  /* 0x000000062f0a7819 */ /* 0x000fe400000006ff */
[----:B------:R-:W-:Y:S01]  /*ca10*/  SHF.L.U32 R119, R0, 0x1, RZ ;  /* 0x0000000100777819 */ /* 0x000fe200000006ff */
[----:B------:R-:W-:Y:S01]  /*ca20*/  BAR.SYNC.DEFER_BLOCKING 0x0 ;  /* 0x0000000000007b1d */ /* 0x000fe20000010000 */
[----:B------:R-:W-:-:S02]  /*ca30*/  IADD3 R9, R7, R8, RZ ;  /* 0x0000000807097210 */ /* 0x000fc40007ffe0ff */
[----:B------:R-:W-:Y:S02]  /*ca40*/  LOP3.LUT R5, R10, 0x1c0, RZ, 0xc0, !PT ;  /* 0x000001c00a057812 */ /* 0x000fe400078ec0ff */
[----:B------:R-:W-:Y:S01]  /*ca50*/  SHF.L.U32 R8, R2, 0x3, RZ ;  /* 0x0000000302087819 */ /* 0x000fe200000006ff */
[----:B------:R-:W-:Y:S01]  /*ca60*/  IMAD R2, R9, 0x70, RZ ;  /* 0x0000007009027824 */ /* 0x000fe200078e02ff */
[----:B------:R-:W-:Y:S02]  /*ca70*/  IADD3 R0, R119, 0x3900, RZ ;  /* 0x0000390077007810 */ /* 0x000fe40007ffe0ff */
[----:B------:R-:W-:Y:S02]  /*ca80*/  LOP3.LUT R10, R5, 0x8, R8, 0xf8, !PT ;  /* 0x00000008050a7812 */ /* 0x000fe400078ef808 */
[----:B------:R-:W-:Y:S02]  /*ca90*/  IADD3 R234, R119, 0x3920, RZ ;  /* 0x0000392077ea7810 */ /* 0x000fe40007ffe0ff */
[----:B------:R-:W-:-:S02]  /*caa0*/  MOV R16, R54 ;  /* 0x0000003600107202 */ /* 0x000fc40000000f00 */
[----:B------:R-:W-:Y:S02]  /*cab0*/  SHF.R.U32.HI R5, RZ, 0x3, R5 ;  /* 0x00000003ff057819 */ /* 0x000fe40000011605 */
[----:B------:R-:W-:Y:S02]  /*cac0*/  @P2 IADD3 R234, R0, -0x20, RZ ;  /* 0xffffffe000ea2810 */ /* 0x000fe40007ffe0ff */
[----:B------:R-:W-:Y:S02]  /*cad0*/  MOV R17, R55 ;  /* 0x0000003700117202 */ /* 0x000fe40000000f00 */
[----:B------:R-:W-:Y:S02]  /*cae0*/  MOV R16, R52 ;  /* 0x0000003400107202 */ /* 0x000fe40000000f00 */
[----:B------:R-:W-:Y:S01]  /*caf0*/  SHF.L.U32 R0, R48, 0x6, RZ ;  /* 0x0000000630007819 */ /* 0x000fe200000006ff */
[----:B------:R-:W-:Y:S01]  /*cb00*/  LDSM.16.M88.4 R80, [R119+0x4100] ;  /* 0x004100007750783b */ /* 0x000fe20000000200 */
[----:B------:R-:W-:Y:S01]  /*cb10*/  LOP3.LUT R116, R10, R5, RZ, 0x3c, !PT ;  /* 0x000000050a747212 */ /* 0x000fe200078e3cff */
[----:B------:R-:W-:Y:S01]  /*cb20*/  IMAD.WIDE.U32 R6, R6, 0x70, R16 ;  /* 0x0000007006067825 */ /* 0x000fe200078e0010 */
[----:B------:R-:W-:Y:S01]  /*cb30*/  LOP3.LUT R5, R0, 0xfffffe00, RZ, 0xc0, !PT ;  /* 0xfffffe0000057812 */ /* 0x000fe200078ec0ff */
[----:B------:R1:W-:Y:S01]  /*cb40*/  STL.64 [R1+0x8], R16 ;  /* 0x0000081001007387 */ /* 0x0003e20000100a00 */
[----:B------:R-:W-:-:S02]  /*cb50*/  ISETP.GE.AND P0, PT, R32, c[0x0][0x1d4], PT ;  /* 0x0000750020007a0c */ /* 0x000fc40003f06270 */
[----:B------:R-:W-:Y:S01]  /*cb60*/  LEA R0, R51, R5, 0xa ;  /* 0x0000000533007211 */ /* 0x000fe200078e50ff */
[----:B------:R-:W-:Y:S01]  /*cb70*/  LDSM.16.M88.4 R88, [R119+0x4900] ;  /* 0x004900007758783b */ /* 0x000fe20000000200 */
[----:B------:R-:W-:Y:S02]  /*cb80*/  LEA R8, P1, R6, c[0x0][0x1f8], 0x1 ;  /* 0x00007e0006087a11 */ /* 0x000fe400078208ff */
[----:B------:R-:W-:Y:S01]  /*cb90*/  IADD3 R2, R7, R2, RZ ;  /* 0x0000000207027210 */ /* 0x000fe20007ffe0ff */
[----:B------:R-:W-:Y:S01]  /*cba0*/  LDSM.16.M88.4 R48, [R119+0x3900] ;  /* 0x003900007730783b */ /* 0x000fe20000000200 */
[----:B------:R-:W-:Y:S02]  /*cbb0*/  IADD3 R0, R116, R0, RZ ;  /* 0x0000000074007210 */ /* 0x000fe40007ffe0ff */
[----:B------:R-:W-:Y:S01]  /*cbc0*/  LEA.HI.X R9, R6, c[0x0][0x1fc], R2, 0x1, P1 ;  /* 0x00007f0006097a11 */ /* 0x000fe200008f0c02 */
[----:B------:R-:W-:Y:S01]  /*cbd0*/  LDSM.16.M88.4 R96, [R119+0x5100] ;  /* 0x005100007760783b */ /* 0x000fe20000000200 */
[----:B------:R-:W-:-:S02]  /*cbe0*/  MOV R6, c[0x0][0x208] ;  /* 0x0000820000067a02 */ /* 0x000fc40000000f00 */
[----:B------:R-:W-:Y:S01]  /*cbf0*/  SHF.L.U32 R230, R0, 0x1, RZ ;  /* 0x0000000100e67819 */ /* 0x000fe200000006ff */
[----:B------:R-:W-:Y:S01]  /*cc00*/  LDSM.16.M88.4 R104, [R119+0x5900] ;  /* 0x005900007768783b */ /* 0x000fe20000000200 */
[----:B------:R-:W-:Y:S02]  /*cc10*/  MOV R191, 0x5 ;  /* 0x0000000500bf7802 */ /* 0x000fe40000000f00 */
[----:B------:R-:W-:Y:S01]  /*cc20*/  SHF.L.U32 R2, R6, 0x5, RZ ;  /* 0x0000000506027819 */ /* 0x000fe200000006ff */
[----:B------:R-:W2:Y:S01]  /*cc30*/  LDSM.16.M88.4 R36, [R230+0x7100] ;  /* 0x00710000e624783b */ /* 0x000ea20000000200 */
[----:B------:R-:W-:Y:S02]  /*cc40*/  ISETP.LT.OR P4, PT, R40, 0x1, P0 ;  /* 0x000000012800780c */ /* 0x000fe40000781670 */
[----:B------:R-:W-:Y:S01]  /*cc50*/  IADD3 R12, P1, R2, R8, RZ ;  /* 0x00000008020c7210 */ /* 0x000fe20007f3e0ff */
[----:B------:R-:W-:Y:S01]  /*cc60*/  LDSM.16.M88.4 R112, [R119+0x6100] ;  /* 0x006100007770783b */ /* 0x000fe20000000200 */
[----:B------:R-:W-:-:S02]  /*cc70*/  LEA R233, R3, R230, 0x1 ;  /* 0x000000e603e97211 */ /* 0x000fc400078e08ff */
[----:B-1----:R-:W-:Y:S01]  /*cc80*/  SHF.L.U64.HI R16, R6, R191, c[0x0][0x20c] ;  /* 0x0000830006107619 */ /* 0x002fe200000102bf */
[----:B------:R-:W-:Y:S01]  /*cc90*/  LDSM.16.M88.4 R124, [R119+0x6900] ;  /* 0x00690000777c783b */ /* 0x000fe20000000200 */
[-C--:B------:R-:W-:Y:S02]  /*cca0*/  IADD3 R10, P2, R12, R2.reuse, RZ ;  /* 0x000000020c0a7210 */ /* 0x080fe40007f5e0ff */
[----:B------:R-:W-:Y:S01]  /*ccb0*/  IADD3.X R13, R16, R9, RZ, P1, !PT ;  /* 0x00000009100d7210 */ /* 0x000fe20000ffe4ff */
[----:B------:R-:W-:Y:S01]  /*ccc0*/  LDSM.16.M88.4 R52, [R234] ;  /* 0x00000000ea34783b */ /* 0x000fe20000000200 */
[----:B------:R-:W-:Y:S02]  /*ccd0*/  SHF.L.U32 R241, R241, 0x1, RZ ;  /* 0x00000001f1f17819 */ /* 0x000fe400000006ff */
[----:B------:R-:W-:Y:S01]  /*cce0*/  IADD3 R6, P1, R10, R2, RZ ;  /* 0x000000020a067210 */ /* 0x000fe20007f3e0ff */
[----:B------:R-:W-:Y:S01]  /*ccf0*/  LDSM.16.M88.4 R84, [R234+0x800] ;  /* 0x00080000ea54783b */ /* 0x000fe20000000200 */
[----:B------:R-:W-:-:S02]  /*cd00*/  IADD3.X R11, R13, R16, RZ, P2, !PT ;  /* 0x000000100d0b7210 */ /* 0x000fc400017fe4ff */
[----:B------:R-:W-:Y:S01]  /*cd10*/  P2R R14, PR, RZ, 0x8 ;  /* 0x00000008ff0e7803 */ /* 0x000fe20000000000 */
[----:B------:R-:W-:Y:S01]  /*cd20*/  LDSM.16.M88.4 R92, [R234+0x1000] ;  /* 0x00100000ea5c783b */ /* 0x000fe20000000200 */
[C---:B------:R-:W-:Y:S02]  /*cd30*/  ISETP.LT.OR P3, PT, R40.reuse, 0x21, P0 ;  /* 0x000000212800780c */ /* 0x040fe40000761670 */
[----:B------:R-:W-:Y:S01]  /*cd40*/  IADD3.X R7, R11, R16, RZ, P1, !PT ;  /* 0x000000100b077210 */ /* 0x000fe20000ffe4ff */
[----:B------:R-:W-:Y:S01]  /*cd50*/  LDSM.16.M88.4 R100, [R234+0x1800] ;  /* 0x00180000ea64783b */ /* 0x000fe20000000200 */
[----:B------:R-:W-:Y:S02]  /*cd60*/  P2R R0, PR, RZ, 0x8 ;  /* 0x00000008ff007803 */ /* 0x000fe40000000000 */
[C---:B------:R-:W-:Y:S01]  /*cd70*/  ISETP.LT.OR P5, PT, R40.reuse, 0x11, P0 ;  /* 0x000000112800780c */ /* 0x040fe200007a1670 */
[----:B------:R-:W-:Y:S01]  /*cd80*/  LDSM.16.M88.4 R108, [R234+0x2000] ;  /* 0x00200000ea6c783b */ /* 0x000fe20000000200 */
[----:B------:R-:W-:-:S02]  /*cd90*/  ISETP.LT.OR P3, PT, R40, 0x31, P0 ;  /* 0x000000312800780c */ /* 0x000fc40000761670 */
[C---:B------:R-:W-:Y:S01]  /*cda0*/  ISETP.LT.OR P6, PT, R40.reuse, 0x41, P0 ;  /* 0x000000412800780c */ /* 0x040fe200007c1670 */
[----:B------:R-:W-:Y:S01]  /*cdb0*/  LDSM.16.M88.4 R120, [R234+0x2800] ;  /* 0x00280000ea78783b */ /* 0x000fe20000000200 */
[----:B------:R-:W-:Y:S02]  /*cdc0*/  ISETP.LT.OR P2, PT, R40, 0x61, P0 ;  /* 0x000000612800780c */ /* 0x000fe40000741670 */
[----:B------:R-:W-:Y:S01]  /*cdd0*/  LEA R231, R4, R230, 0x1 ;  /* 0x000000e604e77211 */ /* 0x000fe200078e08ff */
[----:B------:R-:W-:Y:S01]  /*cde0*/  LDSM.16.M88.4 R128, [R234+0x3000] ;  /* 0x00300000ea80783b */ /* 0x000fe20000000200 */
[C---:B------:R-:W-:Y:S02]  /*cdf0*/  IADD3 R240, R234.reuse, 0x800, RZ ;  /* 0x00000800eaf07810 */ /* 0x040fe40007ffe0ff */
[----:B------:R-:W-:Y:S01]  /*ce00*/  LEA R232, R3, R231, 0x1 ;  /* 0x000000e703e87211 */ /* 0x000fe200078e08ff */
[----:B------:R-:W1:Y:S01]  /*ce10*/  LDSM.16.M88.4 R32, [R230+0x9100] ;  /* 0x00910000e620783b */ /* 0x000e620000000200 */
[----:B--2---:R-:W-:Y:S01]  /*ce20*/  HMMA.16816.F32 R68, R36, R50, RZ ;  /* 0x000000322444723c */ /* 0x004fe200000018ff */
[----:B------:R-:W-:-:S02]  /*ce30*/  IADD3 R239, R234, 0x1000, RZ ;  /* 0x00001000eaef7810 */ /* 0x000fc40007ffe0ff */
[----:B------:R-:W-:Y:S01]  /*ce40*/  LDSM.16.M88.4 R28, [R233+0x7100] ;  /* 0x00710000e91c783b */ /* 0x000fe20000000200 */
[C---:B------:R-:W-:Y:S02]  /*ce50*/  IADD3 R238, R234.reuse, 0x1800, RZ ;  /* 0x00001800eaee7810 */ /* 0x040fe40007ffe0ff */
[C---:B------:R-:W-:Y:S01]  /*ce60*/  IADD3 R237, R234.reuse, 0x2000, RZ ;  /* 0x00002000eaed7810 */ /* 0x040fe20007ffe0ff */
[----:B------:R-:W2:Y:S01]  /*ce70*/  LDSM.16.M88.4 R24, [R233+0x9100] ;  /* 0x00910000e918783b */ /* 0x000ea20000000200 */
[C---:B------:R-:W-:Y:S02]  /*ce80*/  IADD3 R236, R234.reuse, 0x2800, RZ ;  /* 0x00002800eaec7810 */ /* 0x040fe40007ffe0ff */
[----:B------:R-:W-:Y:S01]  /*ce90*/  IADD3 R235, R234, 0x3000, RZ ;  /* 0x00003000eaeb7810 */ /* 0x000fe20007ffe0ff */
[----:B------:R-:W-:Y:S01]  /*cea0*/  @!PT LDS RZ, [RZ] ;  /* 0x00000000fffff984 */ /* 0x000fe20000000800 */
[----:B------:R-:W-:Y:S01]  /*ceb0*/  @!PT LDS RZ, [RZ] ;  /* 0x00000000fffff984 */ /* 0x000fe20000000800 */
[----:B------:R-:W-:Y:S01]  /*cec0*/  @!PT LDS RZ, [RZ] ;  /* 0x00000000fffff984 */ /* 0x000fe20000000800 */
[----:B------:R3:W-:Y:S01]  /*ced0*/  LDGSTS.E.BYPASS.LTC128B.128 [R241+0x100], [R8.64], !P4 ;  /* 0x0010000008f17fae */ /* 0x0007e2000e101d4a */
[----:B------:R-:W-:-:S03]  /*cee0*/  LOP3.LUT P4, RZ, R46, 0x4, RZ, 0xc0, !PT ;  /* 0x000000042eff7812 */ /* 0x000fc6000788c0ff */
[----:B------:R4:W-:Y:S01]  /*cef0*/  LDGSTS.E.BYPASS.LTC128B.128 [R241+0x900], [R12.64], !P5 ;  /* 0x009000000cf17fae */ /* 0x0009e2000e901d4a */
[----:B------:R-:W-:Y:S02]  /*cf00*/  ISETP.LT.OR P5, PT, R40, 0x51, P0 ;  /* 0x000000512800780c */ /* 0x000fe400007a1670 */
[----:B---3--:R-:W-:Y:S01]  /*cf10*/  IADD3 R8, P1, R6, R2, RZ ;  /* 0x0000000206087210 */ /* 0x008fe20007f3e0ff */
[----:B-1----:R-:W-:Y:S03]  /*cf20*/  HMMA.16816.F32 R56, R32, R48, RZ ;  /* 0x000000302038723c */ /* 0x002fe600000018ff */
[----:B------:R-:W-:Y:S02]  /*cf30*/  IADD3.X R9, R7, R16, RZ, P1, !PT ;  /* 0x0000001007097210 */ /* 0x000fe40000ffe4ff */
[----:B------:R-:W-:Y:S02]  /*cf40*/  ISETP.NE.AND P1, PT, R0, RZ, PT ;  /* 0x000000ff0000720c */ /* 0x000fe40003f25270 */
[----:B------:R-:W-:-:S04]  /*cf50*/  MOV R0, 0x40 ;  /* 0x0000004000007802 */ /* 0x000fc80000000f00 */
[----:B------:R-:W-:Y:S02]  /*cf60*/  SEL R0, R0, 0xffffffc0, !P4 ;  /* 0xffffffc000007807 */ /* 0x000fe40006000000 */
[----:B------:R-:W-:Y:S02]  /*cf70*/  ISETP.GE.AND P4, PT, R205, 0x71, PT ;  /* 0x00000071cd00780c */ /* 0x000fe40003f86270 */
[----:B------:R-:W-:Y:S02]  /*cf80*/  IADD3 R229, R119, R0, RZ ;  /* 0x0000000077e57210 */ /* 0x000fe40007ffe0ff */
[----:B------:R-:W-:Y:S01]  /*cf90*/  IADD3 R228, R0, R234, RZ ;  /* 0x000000ea00e47210 */ /* 0x000fe20007ffe0ff */
[----:B------:R1:W-:Y:S04]  /*cfa0*/  LDGSTS.E.BYPASS.LTC128B.128 [R241+0x1100], [R10.64], !P1 ;  /* 0x011000000af17fae */ /* 0x0003e8000c901d4a */
[----:B------:R3:W-:Y:S01]  /*cfb0*/  LDGSTS.E.BYPASS.LTC128B.128 [R241+0x1900], [R6.64], !P3 ;  /* 0x0190000006f17fae */ /* 0x0007e2000d901d4a */
[----:B------:R-:W-:Y:S01]  /*cfc0*/  ISETP.NE.AND P3, PT, R14, RZ, PT ;  /* 0x000000ff0e00720c */ /* 0x000fe20003f65270 */
[----:B--2---:R-:W-:Y:S02]  /*cfd0*/  HMMA.16816.F32 R56, R24, R52, R56 ;  /* 0x000000341838723c */ /* 0x004fe40000001838 */
[----:B------:R2:W-:Y:S06]  /*cfe0*/  LDGSTS.E.BYPASS.LTC128B.128 [R241+0x2100], [R8.64], !P6 ;  /* 0x0210000008f17fae */ /* 0x0005ec000f101d4a */
[----:B----4-:R-:W-:Y:S01]  /*cff0*/  HMMA.16816.F32 R12, R36, R48, RZ ;  /* 0x00000030240c723c */ /* 0x010fe200000018ff */
[----:B-1----:R-:W-:-:S04]  /*d000*/  IADD3 R10, P1, R8, R2, RZ ;  /* 0x00000002080a7210 */ /* 0x002fc80007f3e0ff */
[----:B---3--:R-:W-:Y:S02]  /*d010*/  IADD3 R6, P0, R10, R2, RZ ;  /* 0x000000020a067210 */ /* 0x008fe40007f1e0ff */
[----:B------:R-:W-:-:S04]  /*d020*/  IADD3.X R11, R9, R16, RZ, P1, !PT ;  /* 0x00000010090b7210 */ /* 0x000fc80000ffe4ff */
[----:B------:R-:W-:Y:S01]  /*d030*/  IADD3.X R7, R11, R16, RZ, P0, !PT ;  /* 0x000000100b077210 */ /* 0x000fe200007fe4ff */
[----:B------:R2:W-:Y:S11]  /*d040*/  LDGSTS.E.BYPASS.LTC128B.128 [R241+0x2900], [R10.64], !P5 ;  /* 0x029000000af17fae */ /* 0x0005f6000e901d4a */
[----:B------:R-:W-:Y:S01]  /*d050*/  @!UPT UIADD3 URZ, URZ, URZ, URZ ;  /* 0x0000003f3f3ff290 */ /* 0x000fe2000fffe03f */
[----:B------:R-:W-:Y:S01]  /*d060*/  HMMA.16816.F32 R60, R28, R52, R12 ;  /* 0x000000341c3c723c */ /* 0x000fe2000000180c */
[----:B------:R1:W-:Y:S04]  /*d070*/  LDGSTS.E.BYPASS.LTC128B.128 [R241+0x3100], [R6.64], !P2 ;  /* 0x0310000006f17fae */ /* 0x0003e8000d101d4a */
[----:B------:R-:W-:Y:S04]  /*d080*/  LDSM.16.M88.4 R40, [R229+0x3900] ;  /* 0x00390000e528783b */ /* 0x000fe80000000200 */
[----:B------:R-:W3:Y:S04]  /*d090*/  LDSM.16.M88.4 R20, [R231+0x7100] ;  /* 0x00710000e714783b */ /* 0x000ee80000000200 */
[----:B------:R-:W4:Y:S04]  /*d0a0*/  LDSM.16.M88.4 R16, [R231+0x9100] ;  /* 0x00910000e710783b */ /* 0x000f280000000200 */
[----:B------:R-:W-:Y:S04]  /*d0b0*/  LDSM.16.M88.4 R44, [R228] ;  /* 0x00000000e42c783b */ /* 0x000fe80000000200 */
[----:B------:R-:W1:Y:S04]  /*d0c0*/  LDSM.16.M88.4 R12, [R232+0x7100] ;  /* 0x00710000e80c783b */ /* 0x000e680000000200 */
[----:B--2---:R-:W2:Y:S04]  /*d0d0*/  LDSM.16.M88.4 R8, [R232+0x9100] ;  /* 0x00910000e808783b */ /* 0x004ea80000000200 */
[----:B------:R-:W0:Y:S01]  /*d0e0*/  LDGDEPBAR ;  /* 0x00000000000079af */ /* 0x000e220000000000 */
[----:B---3--:R-:W-:Y:S08]  /*d0f0*/  HMMA.16816.F32 R64, R20, R40, R60 ;  /* 0x000000281440723c */ /* 0x008ff0000000183c */
[----:B------:R-:W-:Y:S08]  /*d100*/  HMMA.16816.F32 R60, R32, R50, RZ ;  /* 0x00000032203c723c */ /* 0x000ff000000018ff */
[----:B----4-:R-:W-:Y:S08]  /*d110*/  HMMA.16816.F32 R48, R16, R40, R56 ;  /* 0x000000281030723c */ /* 0x010ff00000001838 */
[----:B------:R-:W-:Y:S08]  /*d120*/  HMMA.16816.F32 R56, R28, R54, R68 ;  /* 0x000000361c38723c */ /* 0x000ff00000001844 */
[----:B-1----:R-:W-:Y:S08]  /*d130*/  HMMA.16816.F32 R68, R12, R44, R64 ;  /* 0x0000002c0c44723c */ /* 0x002ff00000001840 */
[----:B------:R-:W-:Y:S08]  /*d140*/  HMMA.16816.F32 R64, R24, R54, R60 ;  /* 0x000000361840723c */ /* 0x000ff0000000183c */
[----:B------:R-:W-:Y:S08]  /*d150*/  HMMA.16816.F32 R60, R36, R80, RZ ;  /* 0x00000050243c723c */ /* 0x000ff000000018ff */
[----:B--2---:R-:W-:Y:S01]  /*d160*/  HMMA.16816.F32 R76, R8, R44, R48 ;  /* 0x0000002c084c723c */ /* 0x004fe20000001830 */
        /* <DEDUP_REMOVED lines=9> */
[----:B------:R-:W3:Y:S01]  /*d200*/  LDSM.16.M88.4 R40, [R228+0x800] ;  /* 0x00080000e428783b */ /* 0x000ee20000000200 */
        /* <DEDUP_REMOVED lines=24> */
[----:B---3--:R-:W-:Y:S01]  /*d390*/  HMMA.16816.F32 R76, R8, R40, R44 ;  /* 0x00000028084c723c */ /* 0x008fe2000000182c */
[----:B------:R-:W1:Y:S01]  /*d3a0*/  LDSM.16.M88.4 R44, [R229+0x4900] ;  /* 0x00490000e52c783b */ /* 0x000e620000000200 */
[----:B------:R3:W1:Y:S02]  /*d3b0*/  MUFU.TANH R180, R0 ;  /* 0x0000000000b47308 */ /* 0x0006640000002400 */
[----:B---3--:R-:W-:-:S06]  /*d3c0*/  FMUL.FTZ R0, R68, c[0x0][0x320] ;  /* 0x0000c80044007a20 */ /* 0x008fcc0000410000 */
[----:B------:R3:W1:Y:S02]  /*d3d0*/  MUFU.TANH R182, R0 ;  /* 0x0000000000b67308 */ /* 0x0006640000002400 */
[----:B---3--:R-:W-:-:S06]  /*d3e0*/  FMUL.FTZ R0, R69, c[0x0][0x320] ;  /* 0x0000c80045007a20 */ /* 0x008fcc0000410000 */
[----:B------:R3:W1:Y:S02]  /*d3f0*/  MUFU.TANH R181, R0 ;  /* 0x0000000000b57308 */ /* 0x0006640000002400 */
[----:B---3--:R-:W-:-:S06]  /*d400*/  FMUL.FTZ R0, R70, c[0x0][0x320] ;  /* 0x0000c80046007a20 */ /* 0x008fcc0000410000 */
[----:B------:R3:W1:Y:S02]  /*d410*/  MUFU.TANH R178, R0 ;  /* 0x0000000000b27308 */ /* 0x0006640000002400 */
[----:B---3--:R-:W-:Y:S02]  /*d420*/  FMUL.FTZ R0, R71, c[0x0][0x320] ;  /* 0x0000c80047007a20 */ /* 0x008fe40000410000 */
[----:B------:R-:W-:Y:S04]  /*d430*/  HMMA.16816.F32 R68, R12, R40, R60 ;  /* 0x000000280c44723c */ /* 0x000fe8000000183c */
[----:B------:R3:W1:Y:S04]  /*d440*/  MUFU.TANH R177, R0 ;  /* 0x0000000000b17308 */ /* 0x0006680000002400 */
[----:B------:R-:W-:Y:S01]  /*d450*/  HMMA.16816.F32 R60, R36, R88, RZ ;  /* 0x00000058243c723c */ /* 0x000fe200000018ff */
[----:B---3--:R-:W-:-:S04]  /*d460*/  FMUL.FTZ R0, R72, c[0x0][0x320] ;  /* 0x0000c80048007a20 */ /* 0x008fc80000410000 */
[----:B------:R3:W1:Y:S11]  /*d470*/  MUFU.TANH R176, R0 ;  /* 0x0000000000b07308 */ /* 0x0006760000002400 */
[----:B------:R-:W-:Y:S08]  /*d480*/  @!UPT UIADD3 URZ, URZ, URZ, URZ ;  /* 0x0000003f3f3ff290 */ /* 0x000ff0000fffe03f */
[----:B------:R-:W-:Y:S01]  /*d490*/  HMMA.16816.F32 R60, R28, R92, R60 ;  /* 0x0000005c1c3c723c */ /* 0x000fe2000000183c */
[----:B---3--:R-:W-:-:S04]  /*d4a0*/  FMUL.FTZ R0, R73, c[0x0][0x320] ;  /* 0x0000c80049007a20 */ /* 0x008fc80000410000 */
[----:B------:R3:W2:Y:S11]  /*d4b0*/  MUFU.TANH R175, R0 ;  /* 0x0000000000af7308 */ /* 0x0006b60000002400 */
[----:B------:R-:W-:Y:S08]  /*d4c0*/  @!UPT UIADD3 URZ, URZ, URZ, URZ ;  /* 0x0000003f3f3ff290 */ /* 0x000ff0000fffe03f */
[----:B-1----:R-:W-:Y:S01]  /*d4d0*/  HMMA.16816.F32 R60, R20, R44, R60 ;  /* 0x0000002c143c723c */ /* 0x002fe2000000183c */
[----:B---3--:R-:W-:-:S04]  /*d4e0*/  FMUL.FTZ R0, R74, c[0x0][0x320] ;  /* 0x0000c8004a007a20 */ /* 0x008fc80000410000 */
[----:B------:R1:W3:Y:S02]  /*d4f0*/  MUFU.TANH R171, R0 ;  /* 0x0000000000ab7308 */ /* 0x0002e40000002400 */
        /* <DEDUP_REMOVED lines=24> */
[----:B-----5:R1:W1:Y:S07]  /*d680*/  MUFU.TANH R167, R0 ;  /* 0x0000000000a77308 */ /* 0x02026e0000002400 */
[----:B------:R-:W-:Y:S01]  /*d690*/  HMMA.16816.F32 R56, R32, R96, RZ ;  /* 0x000000602038723c */ /* 0x000fe200000018ff */
[----:B-1----:R-:W-:-:S04]  /*d6a0*/  FMUL.FTZ R0, R78, c[0x0][0x320] ;  /* 0x0000c8004e007a20 */ /* 0x002fc80000410000 */
[----:B------:R1:W1:Y:S02]  /*d6b0*/  MUFU.TANH R163, R0 ;  /* 0x0000000000a37308 */ /* 0x0002640000002400 */
[----:B-1----:R-:W-:Y:S02]  /*d6c0*/  FMUL.FTZ R0, R79, c[0x0][0x320] ;  /* 0x0000c8004f007a20 */ /* 0x002fe40000410000 */
[----:B------:R-:W-:Y:S04]  /*d6d0*/  HMMA.16816.F32 R76, R8, R48, R40 ;  /* 0x00000030084c723c */ /* 0x000fe80000001828 */
[----:B------:R1:W1:Y:S04]  /*d6e0*/  MUFU.TANH R164, R0 ;  /* 0x0000000000a47308 */ /* 0x0002680000002400 */
[----:B------:R-:W-:Y:S01]  /*d6f0*/  HMMA.16816.F32 R40, R20, R46, R52 ;  /* 0x0000002e1428723c */ /* 0x000fe20000001834 */
[----:B------:R-:W2:Y:S07]  /*d700*/  LDSM.16.M88.4 R52, [R229+0x5100] ;  /* 0x00510000e534783b */ /* 0x000eae0000000200 */
[----:B------:R-:W-:Y:S01]  /*d710*/  HMMA.16816.F32 R44, R24, R100, R56 ;  /* 0x00000064182c723c */ /* 0x000fe20000001838 */
[----:B-1----:R-:W-:-:S04]  /*d720*/  FMUL.FTZ R0, R68, c[0x0][0x320] ;  /* 0x0000c80044007a20 */ /* 0x002fc80000410000 */
[----:B------:R1:W1:Y:S02]  /*d730*/  MUFU.TANH R166, R0 ;  /* 0x0000000000a67308 */ /* 0x0002640000002400 */
[----:B-1----:R-:W-:-:S06]  /*d740*/  FMUL.FTZ R0, R69, c[0x0][0x320] ;  /* 0x0000c80045007a20 */ /* 0x002fcc0000410000 */
[----:B------:R1:W1:Y:S11]  /*d750*/  MUFU.TANH R165, R0 ;  /* 0x0000000000a57308 */ /* 0x0002760000002400 */
[----:B--2---:R-:W-:Y:S01]  /*d760*/  HMMA.16816.F32 R44, R16, R52, R44 ;  /* 0x00000034102c723c */ /* 0x004fe2000000182c */
[----:B-1----:R-:W-:-:S04]  /*d770*/  FMUL.FTZ R0, R70, c[0x0][0x320] ;  /* 0x0000c80046007a20 */ /* 0x002fc80000410000 */
[----:B------:R1:W2:Y:S02]  /*d780*/  MUFU.TANH R162, R0 ;  /* 0x0000000000a27308 */ /* 0x0002a40000002400 */
        /* <DEDUP_REMOVED lines=34> */
[----:B--2---:R-:W-:-:S04]  /*d9b0*/  FMUL.FTZ R0, R76, c[0x0][0x320] ;  /* 0x0000c8004c007a20 */ /* 0x004fc80000410000 */
[----:B------:R2:W1:Y:S11]  /*d9c0*/  MUFU.TANH R137, R0 ;  /* 0x0000000000897308 */ /* 0x0004760000002400 */
[----:B------:R-:W-:Y:S08]  /*d9d0*/  @!UPT UIADD3 URZ, URZ, URZ, URZ ;  /* 0x0000003f3f3ff290 */ /* 0x000ff0000fffe03f */
[----:B------:R-:W-:Y:S01]  /*d9e0*/  HMMA.16816.F32 R48, R28, R102, R48 ;  /* 0x000000661c30723c */ /* 0x000fe20000001830 */
[----:B--2---:R-:W-:-:S04]  /*d9f0*/  FMUL.FTZ R0, R77, c[0x0][0x320] ;  /* 0x0000c8004d007a20 */ /* 0x004fc80000410000 */
[----:B------:R2:W1:Y:S11]  /*da00*/  MUFU.TANH R138, R0 ;  /* 0x00000000008a7308 */ /* 0x0004760000002400 */
[----:B------:R-:W-:Y:S08]  /*da10*/  @!UPT UIADD3 URZ, URZ, URZ, URZ ;  /* 0x0000003f3f3ff290 */ /* 0x000ff0000fffe03f */
[----:B------:R-:W-:Y:S01]  /*da20*/  HMMA.16816.F32 R48, R20, R54, R48 ;  /* 0x000000361430723c */ /* 0x000fe20000001830 */
[----:B--2---:R-:W-:-:S04]  /*da30*/  FMUL.FTZ R0, R78, c[0x0][0x320] ;  /* 0x0000c8004e007a20 */ /* 0x004fc80000410000 */
[----:B------:R2:W1:Y:S02]  /*da40*/  MUFU.TANH R133, R0 ;  /* 0x0000000000857308 */ /* 0x0004640000002400 */
[----:B--2---:R-:W-:Y:S02]  /*da50*/  FMUL.FTZ R0, R79, c[0x0][0x320] ;  /* 0x0000c8004f007a20 */ /* 0x004fe40000410000 */
[----:B-1----:R-:W-:Y:S01]  /*da60*/  HMMA.16816.F32 R76, R8, R40, R44 ;  /* 0x00000028084c723c */ /* 0x002fe2000000182c */
[----:B------:R-:W1:Y:S03]  /*da70*/  LDSM.16.M88.4 R44, [R229+0x5900] ;  /* 0x00590000e52c783b */ /* 0x000e660000000200 */
[----:B------:R2:W1:Y:S02]  /*da80*/  MUFU.TANH R134, R0 ;  /* 0x0000000000867308 */ /* 0x0004640000002400 */
[----:B--2---:R-:W-:-:S06]  /*da90*/  FMUL.FTZ R0, R68, c[0x0][0x320] ;  /* 0x0000c80044007a20 */ /* 0x004fcc0000410000 */
[----:B------:R2:W1:Y:S02]  /*daa0*/  MUFU.TANH R147, R0 ;  /* 0x0000000000937308 */ /* 0x0004640000002400 */
[----:B--2---:R-:W-:Y:S01]  /*dab0*/  FMUL.FTZ R0, R69, c[0x0][0x320] ;  /* 0x0000c80045007a20 */ /* 0x004fe20000410000 */
[----:B-1----:R-:W-:Y:S05]  /*dac0*/  HMMA.16816.F32 R60, R20, R44, R60 ;  /* 0x0000002c143c723c */ /* 0x002fea000000183c */
[----:B------:R1:W2:Y:S02]  /*dad0*/  MUFU.TANH R144, R0 ;  /* 0x0000000000907308 */ /* 0x0002a40000002400 */
        /* <DEDUP_REMOVED lines=35> */
[----:B--2---:R-:W-:-:S04]  /*dd10*/  FMUL.FTZ R0, R76, c[0x0][0x320] ;  /* 0x0000c8004c007a20 */ /* 0x004fc80000410000 */
[----:B------:R2:W1:Y:S03]  /*dd20*/  MUFU.TANH R141, R0 ;  /* 0x00000000008d7308 */ /* 0x0004660000002400 */
[----:B------:R-:W-:Y:S01]  /*dd30*/  HMMA.16816.F32 R56, R32, R112, RZ ;  /* 0x000000702038723c */ /* 0x000fe200000018ff */
[----:B--2---:R-:W-:-:S04]  /*dd40*/  FMUL.FTZ R0, R77, c[0x0][0x320] ;  /* 0x0000c8004d007a20 */ /* 0x004fc80000410000 */
[----:B------:R2:W1:Y:S02]  /*dd50*/  MUFU.TANH R142, R0 ;  /* 0x00000000008e7308 */ /* 0x0004640000002400 */
[----:B--2---:R-:W-:-:S06]  /*dd60*/  FMUL.FTZ R0, R78, c[0x0][0x320] ;  /* 0x0000c8004e007a20 */ /* 0x004fcc0000410000 */
[----:B------:R2:W1:Y:S02]  /*dd70*/  MUFU.TANH R145, R0 ;  /* 0x0000000000917308 */ /* 0x0004640000002400 */
[----:B--2---:R-:W-:Y:S02]  /*dd80*/  FMUL.FTZ R0, R79, c[0x0][0x320] ;  /* 0x0000c8004f007a20 */ /* 0x004fe40000410000 */
[----:B-1----:R-:W-:Y:S04]  /*dd90*/  HMMA.16816.F32 R76, R8, R48, R40 ;  /* 0x00000030084c723c */ /* 0x002fe80000001828 */
[----:B------:R1:W2:Y:S04]  /*dda0*/  MUFU.TANH R146, R0 ;  /* 0x0000000000927308 */ /* 0x0002a80000002400 */
        /* <DEDUP_REMOVED lines=45> */
[----:B--2---:R-:W-:-:S04]  /*e080*/  FMUL.FTZ R0, R76, c[0x0][0x320] ;  /* 0x0000c8004c007a20 */ /* 0x004fc80000410000 */
[----:B------:R2:W1:Y:S11]  /*e090*/  MUFU.TANH R92, R0 ;  /* 0x00000000005c7308 */ /* 0x0004760000002400 */
[----:B------:R-:W-:Y:S01]  /*e0a0*/  HMMA.16816.F32 R48, R28, R122, R48 ;  /* 0x0000007a1c30723c */ /* 0x000fe20000001830 */
[----:B--2---:R-:W-:-:S07]  /*e0b0*/  FMUL.FTZ R0, R77, c[0x0][0x320] ;  /* 0x0000c8004d007a20 */ /* 0x004fce0000410000 */
[----:B------:R-:W-:Y:S01]  /*e0c0*/  HMMA.16816.F32 R28, R28, R130, R36 ;  /* 0x000000821c1c723c */ /* 0x000fe20000001824 */
[----:B------:R2:W1:Y:S11]  /*e0d0*/  MUFU.TANH R91, R0 ;  /* 0x00000000005b7308 */ /* 0x0004760000002400 */
[----:B------:R-:W-:Y:S04]  /*e0e0*/  @!UPT UIADD3 URZ, URZ, URZ, URZ ;  /* 0x0000003f3f3ff290 */ /* 0x000fe8000fffe03f */
[----:B------:R-:W-:Y:S01]  /*e0f0*/  HMMA.16816.F32 R48, R20, R54, R48 ;  /* 0x000000361430723c */ /* 0x000fe20000001830 */
[----:B--2---:R-:W-:-:S04]  /*e100*/  FMUL.FTZ R0, R78, c[0x0][0x320] ;  /* 0x0000c8004e007a20 */ /* 0x004fc80000410000 */
[----:B------:R2:W1:Y:S03]  /*e110*/  MUFU.TANH R90, R0 ;  /* 0x00000000005a7308 */ /* 0x0004660000002400 */
[----:B------:R-:W-:Y:S01]  /*e120*/  HMMA.16816.F32 R52, R16, R54, R64 ;  /* 0x000000361034723c */ /* 0x000fe20000001840 */
[----:B--2---:R-:W-:-:S07]  /*e130*/  FMUL.FTZ R0, R79, c[0x0][0x320] ;  /* 0x0000c8004f007a20 */ /* 0x004fce0000410000 */
[C---:B-1----:R-:W-:Y:S01]  /*e140*/  HMMA.16816.F32 R76, R8.reuse, R40, R44 ;  /* 0x00000028084c723c */ /* 0x042fe2000000182c */
[----:B------:R-:W1:Y:S01]  /*e150*/  LDSM.16.M88.4 R44, [R229+0x6900] ;  /* 0x00690000e52c783b */ /* 0x000e620000000200 */
[----:B------:R2:W1:Y:S11]  /*e160*/  MUFU.TANH R89, R0 ;  /* 0x0000000000597308 */ /* 0x0004760000002400 */
[----:B------:R-:W-:Y:S03]  /*e170*/  @!UPT UIADD3 URZ, URZ, URZ, URZ ;  /* 0x0000003f3f3ff290 */ /* 0x000fe6000fffe03f */
[----:B------:R-:W-:Y:S08]  /*e180*/  HMMA.16816.F32 R64, R8, R42, R52 ;  /* 0x0000002a0840723c */ /* 0x000ff00000001834 */
[----:B------:R-:W-:Y:S01]  /*e190*/  HMMA.16816.F32 R52, R32, R126, RZ ;  /* 0x0000007e2034723c */ /* 0x000fe200000018ff */
[----:B--2---:R-:W-:-:S04]  /*e1a0*/  FMUL.FTZ R0, R68, c[0x0][0x320] ;  /* 0x0000c80044007a20 */ /* 0x004fc80000410000 */
        /* <DEDUP_REMOVED lines=8> */
[----:B--2---:R-:W-:Y:S01]  /*e230*/  FMUL.FTZ R0, R69, c[0x0][0x320] ;  /* 0x0000c80045007a20 */ /* 0x004fe20000410000 */
[----:B------:R-:W2:Y:S01]  /*e240*/  MUFU.TANH R78, R78 ;  /* 0x0000004e004e7308 */ /* 0x000ea20000002400 */
[----:B------:R-:W-:Y:S07]  /*e250*/  HMMA.16816.F32 R36, R24, R130, R52 ;  /* 0x000000821824723c */ /* 0x000fee0000001834 */
[----:B------:R1:W1:Y:S08]  /*e260*/  MUFU.TANH R87, R0 ;  /* 0x0000000000577308 */ /* 0x0002700000002400 */
[----:B------:R-:W2:Y:S01]  /*e270*/  MUFU.TANH R79, R79 ;  /* 0x0000004f004f7308 */ /* 0x000ea20000002400 */
[----:B-1----:R-:W-:-:S07]  /*e280*/  FMUL.FTZ R0, R70, c[0x0][0x320] ;  /* 0x0000c80046007a20 */ /* 0x002fce0000410000 */
[----:B------:R-:W1:Y:S08]  /*e290*/  MUFU.TANH R64, R64 ;  /* 0x0000004000407308 */ /* 0x000e700000002400 */
[----:B------:R1:W1:Y:S08]  /*e2a0*/  MUFU.TANH R86, R0 ;  /* 0x0000000000567308 */ /* 0x0002700000002400 */
[----:B------:R-:W2:Y:S01]  /*e2b0*/  MUFU.TANH R65, R65 ;  /* 0x0000004100417308 */ /* 0x000ea20000002400 */
[----:B-1----:R-:W-:-:S07]  /*e2c0*/  FMUL.FTZ R0, R71, c[0x0][0x320] ;  /* 0x0000c80047007a20 */ /* 0x002fce0000410000 */
[----:B------:R-:W1:Y:S01]  /*e2d0*/  MUFU.TANH R66, R66 ;  /* 0x0000004200427308 */ /* 0x000e620000002400 */
[----:B------:R-:W-:Y:S07]  /*e2e0*/  HMMA.16816.F32 R68, R12, R40, R56 ;  /* 0x000000280c44723c */ /* 0x000fee0000001838 */
[----:B------:R1:W1:Y:S01]  /*e2f0*/  MUFU.TANH R85, R0 ;  /* 0x0000000000557308 */ /* 0x0002620000002400 */
[----:B------:R-:W-:Y:S01]  /*e300*/  HMMA.16816.F32 R56, R32, R124, RZ ;  /* 0x0000007c2038723c */ /* 0x000fe200000018ff */
[----:B-1----:R-:W-:-:S06]  /*e310*/  FMUL.FTZ R0, R72, c[0x0][0x320] ;  /* 0x0000c80048007a20 */ /* 0x002fcc0000410000 */
[----:B------:R1:W1:Y:S11]  /*e320*/  MUFU.TANH R84, R0 ;  /* 0x0000000000547308 */ /* 0x0002760000002400 */
[----:B------:R-:W-:Y:S06]  /*e330*/  @!UPT UIADD3 URZ, URZ, URZ, URZ ;  /* 0x0000003f3f3ff290 */ /* 0x000fec000fffe03f */
[----:B------:R-:W-:Y:S01]  /*e340*/  HMMA.16816.F32 R56, R24, R128, R56 ;  /* 0x000000801838723c */ /* 0x000fe20000001838 */
[----:B-1----:R-:W-:-:S04]  /*e350*/  FMUL.FTZ R0, R73, c[0x0][0x320] ;  /* 0x0000c80049007a20 */ /* 0x002fc80000410000 */
[----:B------:R1:W1:Y:S11]  /*e360*/  MUFU.TANH R83, R0 ;  /* 0x0000000000537308 */ /* 0x0002760000002400 */
[----:B------:R-:W-:Y:S08]  /*e370*/  @!UPT UIADD3 URZ, URZ, URZ, URZ ;  /* 0x0000003f3f3ff290 */ /* 0x000ff0000fffe03f */
[----:B------:R-:W-:Y:S01]  /*e380*/  HMMA.16816.F32 R32, R16, R44, R56 ;  /* 0x0000002c1020723c */ /* 0x000fe20000001838 */
[----:B-1----:R-:W-:-:S07]  /*e390*/  FMUL.FTZ R0, R74, c[0x0][0x320] ;  /* 0x0000c8004a007a20 */ /* 0x002fce0000410000 */
        /* <DEDUP_REMOVED lines=17> */
[----:B--2---:R-:W-:-:S04]  /*e4b0*/  FMUL.FTZ R0, R76, c[0x0][0x320] ;  /* 0x0000c8004c007a20 */ /* 0x004fc80000410000 */
[----:B------:R2:W1:Y:S02]  /*e4c0*/  MUFU.TANH R72, R0 ;  /* 0x0000000000487308 */ /* 0x0004640000002400 */
[----:B------:R-:W-:Y:S02]  /*e4d0*/  FMUL.FTZ R70, R70, c[0x0][0x320] ;  /* 0x0000c80046467a20 */ /* 0x000fe40000410000 */
[----:B------:R-:W-:Y:S02]  /*e4e0*/  FMUL.FTZ R68, R68, c[0x0][0x320] ;  /* 0x0000c80044447a20 */ /* 0x000fe40000410000 */
[----:B------:R-:W-:Y:S02]  /*e4f0*/  FMUL.FTZ R69, R69, c[0x0][0x320] ;  /* 0x0000c80045457a20 */ /* 0x000fe40000410000 */
[----:B------:R-:W-:Y:S01]  /*e500*/  FMUL.FTZ R71, R71, c[0x0][0x320] ;  /* 0x0000c80047477a20 */ /* 0x000fe20000410000 */
[----:B------:R-:W3:Y:S01]  /*e510*/  MUFU.TANH R60, R68 ;  /* 0x00000044003c7308 */ /* 0x000ee20000002400 */
[----:B--2---:R-:W-:-:S07]  /*e520*/  FMUL.FTZ R0, R67, c[0x0][0x320] ;  /* 0x0000c80043007a20 */ /* 0x004fce0000410000 */
[----:B------:R-:W2:Y:S01]  /*e530*/  MUFU.TANH R61, R69 ;  /* 0x00000045003d7308 */ /* 0x000ea20000002400 */
[-C--:B-1----:R-:W-:Y:S07]  /*e540*/  HMMA.16816.F32 R40, R12, R48.reuse, R40 ;  /* 0x000000300c28723c */ /* 0x082fee0000001828 */
[----:B------:R1:W1:Y:S01]  /*e550*/  MUFU.TANH R52, R0 ;  /* 0x0000000000347308 */ /* 0x0002620000002400 */
[----:B------:R-:W-:Y:S07]  /*e560*/  HMMA.16816.F32 R24, R8, R48, R32 ;  /* 0x000000300818723c */ /* 0x000fee0000001820 */
[----:B------:R-:W1:Y:S01]  /*e570*/  MUFU.TANH R70, R70 ;  /* 0x0000004600467308 */ /* 0x000e620000002400 */
[-C--:B------:R-:W-:Y:S07]  /*e580*/  HMMA.16816.F32 R12, R12, R50.reuse, R20 ;  /* 0x000000320c0c723c */ /* 0x080fee0000001814 */
[----:B------:R-:W2:Y:S01]  /*e590*/  MUFU.TANH R56, R71 ;  /* 0x0000004700387308 */ /* 0x000ea20000002400 */
[----:B------:R-:W-:Y:S01]  /*e5a0*/  HMMA.16816.F32 R8, R8, R50, R16 ;  /* 0x000000320808723c */ /* 0x000fe20000001810 */
[----:B------:R-:W-:-:S02]  /*e5b0*/  FMUL.FTZ R40, R40, c[0x0][0x320] ;  /* 0x0000c80028287a20 */ /* 0x000fc40000410000 */
[----:B------:R-:W-:Y:S02]  /*e5c0*/  FMUL.FTZ R41, R41, c[0x0][0x320] ;  /* 0x0000c80029297a20 */ /* 0x000fe40000410000 */
[----:B------:R-:W-:Y:S02]  /*e5d0*/  FMUL.FTZ R42, R42, c[0x0][0x320] ;  /* 0x0000c8002a2a7a20 */ /* 0x000fe40000410000 */
[----:B-1----:R-:W-:Y:S01]  /*e5e0*/  FMUL.FTZ R0, R43, c[0x0][0x320] ;  /* 0x0000c8002b007a20 */ /* 0x002fe20000410000 */
[----:B------:R-:W1:Y:S01]  /*e5f0*/  MUFU.TANH R40, R40 ;  /* 0x0000002800287308 */ /* 0x000e620000002400 */
[----:B------:R-:W-:Y:S01]  /*e600*/  FMUL.FTZ R24, R24, c[0x0][0x320] ;  /* 0x0000c80018187a20 */ /* 0x000fe20000410000 */
[----:B------:R-:W-:Y:S01]  /*e610*/  P2R R16, PR, RZ, 0x10 ;  /* 0x00000010ff107803 */ /* 0x000fe20000000000 */
[----:B------:R-:W-:Y:S02]  /*e620*/  FMUL.FTZ R25, R25, c[0x0][0x320] ;  /* 0x0000c80019197a20 */ /* 0x000fe40000410000 */
[----:B------:R-:W-:-:S02]  /*e630*/  FMUL.FTZ R26, R26, c[0x0][0x320] ;  /* 0x0000c8001a1a7a20 */ /* 0x000fc40000410000 */
[----:B------:R-:W-:Y:S01]  /*e640*/  FMUL.FTZ R27, R27, c[0x0][0x320] ;  /* 0x0000c8001b1b7a20 */ /* 0x000fe20000410000 */
[----:B------:R-:W1:Y:S01]  /*e650*/  MUFU.TANH R53, R42 ;  /* 0x0000002a00357308 */ /* 0x000e620000002400 */
[----:B------:R-:W-:Y:S02]  /*e660*/  FMUL.FTZ R12, R12, c[0x0][0x320] ;  /* 0x0000c8000c0c7a20 */ /* 0x000fe40000410000 */
[----:B------:R-:W-:Y:S02]  /*e670*/  FMUL.FTZ R13, R13, c[0x0][0x320] ;  /* 0x0000c8000d0d7a20 */ /* 0x000fe40000410000 */
[----:B------:R-:W-:Y:S02]  /*e680*/  FMUL.FTZ R14, R14, c[0x0][0x320] ;  /* 0x0000c8000e0e7a20 */ /* 0x000fe40000410000 */
[----:B------:R-:W-:Y:S01]  /*e690*/  FMUL.FTZ R15, R15, c[0x0][0x320] ;  /* 0x0000c8000f0f7a20 */ /* 0x000fe20000410000 */
[----:B------:R-:W1:Y:S01]  /*e6a0*/  MUFU.TANH R41, R41 ;  /* 0x0000002900297308 */ /* 0x000e620000002400 */
[----:B------:R-:W-:-:S02]  /*e6b0*/  FMUL.FTZ R8, R8, c[0x0][0x320] ;  /* 0x0000c80008087a20 */ /* 0x000fc40000410000 */
[----:B------:R-:W-:Y:S02]  /*e6c0*/  FMUL.FTZ R9, R9, c[0x0][0x320] ;  /* 0x0000c80009097a20 */ /* 0x000fe40000410000 */
[----:B------:R-:W-:Y:S02]  /*e6d0*/  FMUL.FTZ R10, R10, c[0x0][0x320] ;  /* 0x0000c8000a0a7a20 */ /* 0x000fe40000410000 */
[----:B------:R-:W-:Y:S01]  /*e6e0*/  FMUL.FTZ R11, R11, c[0x0][0x320] ;  /* 0x0000c8000b0b7a20 */ /* 0x000fe20000410000 */
        /* <DEDUP_REMOVED lines=13> */
[----:B-1----:R-:W-:Y:S01]  /*e7c0*/  LOP3.LUT R0, R116, R5, RZ, 0xfc, !PT ;  /* 0x0000000574007212 */ /* 0x002fe200078efcff */
[----:B------:R-:W-:Y:S06]  /*e7d0*/  BAR.SYNC.DEFER_BLOCKING 0x0 ;  /* 0x0000000000007b1d */ /* 0x000fec0000010000 */
[----:B------:R-:W-:Y:S05]  /*e7e0*/  @!P4 BRA `(.L_x_128) ;  /* 0x000002000000c947 */ /* 0x000fea0003800000 */
[----:B--234-:R-:W-:Y:S01]  /*e7f0*/  IADD3 R8, R198, -0x2, RZ ;  /* 0xfffffffec6087810 */ /* 0x01cfe20007ffe0ff */
[----:B------:R-:W-:-:S03]  /*e800*/  IMAD.SHL.U32 R18, R193, 0x20, RZ ;  /* 0x00000020c1127824 */ /* 0x000fc600078e00ff */
[----:B------:R-:W-:Y:S01]  /*e810*/  SHF.R.S32.HI R5, RZ, 0x1f, R8 ;  /* 0x0000001fff057819 */ /* 0x000fe20000011408 */
[----:B------:R-:W-:Y:S02]  /*e820*/  IMAD R2, R192, R8, RZ ;  /* 0x00000008c0027224 */ /* 0x000fe400078e02ff */
[----:B------:R-:W-:-:S04]  /*e830*/  IMAD.WIDE.U32 R8, R8, R194, R196 ;  /* 0x000000c208087225 */ /* 0x000fc800078e00c4 */
[----:B------:R-:W-:Y:S01]  /*e840*/  IMAD R2, R5, R194, R2 ;  /* 0x000000c205027224 */ /* 0x000fe200078e0202 */
[----:B------:R-:W-:Y:S02]  /*e850*/  LEA R6, P0, R8, c[0x0][0x1c8], 0x1 ;  /* 0x0000720008067a11 */ /* 0x000fe400078008ff */
[----:B------:R-:W-:Y:S01]  /*e860*/  SHF.L.U64.HI R5, R193, R191, c[0x0][0x1e4] ;  /* 0x00007900c1057619 */ /* 0x000fe200000102bf */
[----:B------:R-:W-:Y:S01]  /*e870*/  IMAD.IADD R2, R9, 0x1, R2 ;  /* 0x0000000109027824 */ /* 0x000fe200078e0202 */
[----:B------:R-:W-:-:S04]  /*e880*/  IADD3 R14, P1, R18, R6, RZ ;  /* 0x00000006120e7210 */ /* 0x000fc80007f3e0ff */
[----:B------:R-:W-:Y:S02]  /*e890*/  LEA.HI.X R7, R8, c[0x0][0x1cc], R2, 0x1, P0 ;  /* 0x0000730008077a11 */ /* 0x000fe400000f0c02 */
[----:B------:R-:W-:-:S03]  /*e8a0*/  IADD3 R12, P0, R18, R14, RZ ;  /* 0x0000000e120c7210 */ /* 0x000fc60007f1e0ff */
[C---:B------:R-:W-:Y:S01]  /*e8b0*/  IMAD.X R15, R5.reuse, 0x1, R7, P1 ;  /* 0x00000001050f7824 */ /* 0x040fe200008e0607 */
[C---:B------:R-:W-:Y:S01]  /*e8c0*/  IADD3 R10, P1, R18.reuse, R12, RZ ;  /* 0x0000000c120a7210 */ /* 0x040fe20007f3e0ff */
[----:B------:R-:W-:Y:S01]  /*e8d0*/  @!PT LDS RZ, [RZ] ;  /* 0x00000000fffff984 */ /* 0x000fe20000000800 */
[----:B------:R-:W-:Y:S01]  /*e8e0*/  @!PT LDS RZ, [RZ] ;  /* 0x00000000fffff984 */ /* 0x000fe20000000800 */
[----:B------:R-:W-:Y:S01]  /*e8f0*/  @!PT LDS RZ, [RZ] ;  /* 0x00000000fffff984 */ /* 0x000fe20000000800 */
[----:B------:R1:W-:Y:S02]  /*e900*/  LDGSTS.E.BYPASS.LTC128B.128 [R241+0x3900], [R6.64], !P3 ;  /* 0x0390000006f17fae */ /* 0x0003e4000d901d4a */
[C---:B------:R-:W-:Y:S01]  /*e910*/  IMAD.X R13, R5.reuse, 0x1, R15, P0 ;  /* 0x00000001050d7824 */ /* 0x040fe200000e060f */
[----:B------:R-:W-:Y:S01]  /*e920*/  IADD3 R8, P0, R18, R10, RZ ;  /* 0x0000000a12087210 */ /* 0x000fe20007f1e0ff */
[----:B------:R2:W-:Y:S02]  /*e930*/  LDGSTS.E.BYPASS.LTC128B.128 [R241+0x4100], [R14.64], !P3 ;  /* 0x041000000ef17fae */ /* 0x0005e4000d901d4a */
[C---:B------:R-:W-:Y:S02]  /*e940*/  IMAD.X R11, R5.reuse, 0x1, R13, P1 ;  /* 0x00000001050b7824 */ /* 0x040fe400008e060d */
        /* <DEDUP_REMOVED lines=10> */
.L_x_128:
[----:B--234-:R-:W-:Y:S01]  /*e9f0*/  LOP3.LUT R2, R190, 0xffffffe0, RZ, 0xc0, !PT ;  /* 0xffffffe0be027812 */ /* 0x01cfe200078ec0ff */
[----:B------:R-:W-:Y:S01]  /*ea00*/  IMAD.IADD R6, R205, 0x1, R189 ;  /* 0x00000001cd067824 */ /* 0x000fe200078e02bd */
[----:B------:R-:W-:Y:S01]  /*ea10*/  STL [R1+0x80], R241 ;  /* 0x000080f101007387 */ /* 0x000fe20000100800 */
[----:B------:R-:W-:Y:S02]  /*ea20*/  SHF.L.U32 R224, R0, 0x1, RZ ;  /* 0x0000000100e07819 */ /* 0x000fe400000006ff */
[----:B------:R-:W-:Y:S01]  /*ea30*/  IMAD.IADD R2, R217, 0x1, -R2 ;  /* 0x00000001d9027824 */ /* 0x000fe200078e0a02 */
[----:B------:R-:W-:Y:S02]  /*ea40*/  STL [R1+0x7c], R240 ;  /* 0x00007cf001007387 */ /* 0x000fe40000100800 */
[----:B------:R-:W-:-:S02]  /*ea50*/  IMAD R225, R4, 0x2, R224 ;  /* 0x0000000204e17824 */ /* 0x000fc400078e02e0 */
[----:B------:R-:W-:Y:S01]  /*ea60*/  SHF.R.S32.HI R5, RZ, 0x1f, R2 ;  /* 0x0000001fff057819 */ /* 0x000fe20000011402 */
[----:B------:R-:W-:Y:S01]  /*ea70*/  STL [R1+0x78], R239 ;  /* 0x000078ef01007387 */ /* 0x000fe20000100800 */
[----:B------:R-:W-:Y:S02]  /*ea80*/  IMAD R227, R3, 0x2, R224 ;  /* 0x0000000203e37824 */ /* 0x000fe400078e02e0 */
[----:B------:R-:W-:Y:S01]  /*ea90*/  LEA.HI R5, R5, R2, RZ, 0x2 ;  /* 0x0000000205057211 */ /* 0x000fe200078f10ff */
[----:B------:R-:W-:Y:S01]  /*eaa0*/  STL [R1+0x74], R238 ;  /* 0x000074ee01007387 */ /* 0x000fe20000100800 */
[----:B------:R-:W-:Y:S02]  /*eab0*/  IMAD R226, R3, 0x2, R225 ;  /* 0x0000000203e27824 */ /* 0x000fe400078e02e1 */
[----:B------:R-:W-:Y:S01]  /*eac0*/  LOP3.LUT R5, R5, 0x7ffffffc, RZ, 0xc0, !PT ;  /* 0x7ffffffc05057812 */ /* 0x000fe200078ec0ff */
[----:B------:R-:W-:Y:S04]  /*ead0*/  STL [R1+0x70], R237 ;  /* 0x000070ed01007387 */ /* 0x000fe80000100800 */
[----:B------:R-:W-:Y:S01]  /*eae0*/  IMAD.IADD R2, R2, 0x1, -R5 ;  /* 0x0000000102027824 */ /* 0x000fe200078e0a05 */
[----:B------:R-:W-:Y:S03]  /*eaf0*/  STL [R1+0x6c], R236 ;  /* 0x00006cec01007387 */ /* 0x000fe60000100800 */
[----:B------:R-:W-:Y:S01]  /*eb00*/  IMAD R2, R2, -0x2, R6 ;  /* 0xfffffffe02027824 */ /* 0x000fe200078e0206 */
[----:B------:R-:W-:Y:S04]  /*eb10*/  STL [R1+0x68], R235 ;  /* 0x000068eb01007387 */ /* 0x000fe80000100800 */
[C---:B------:R-:W-:Y:S01]  /*eb20*/  ISETP.GT.AND P0, PT, R2.reuse, RZ, PT ;  /* 0x000000ff0200720c */ /* 0x040fe20003f04270 */
[----:B------:R-:W-:Y:S01]  /*eb30*/  STL [R1+0x64], R234 ;  /* 0x000064ea01007387 */ /* 0x000fe20000100800 */
[----:B------:R-:W-:-:S02]  /*eb40*/  ISETP.GT.AND P2, PT, R2, 0x1, PT ;  /* 0x000000010200780c */ /* 0x000fc40003f44270 */
[----:B------:R-:W-:Y:S01]  /*eb50*/  ISETP.GT.AND P4, PT, R2, 0x8, PT ;  /* 0x000000080200780c */ /* 0x000fe20003f84270 */
[----:B------:R-:W-:Y:S01]  /*eb60*/  STL [R1+0x60], R233 ;  /* 0x000060e901007387 */ /* 0x000fe20000100800 */
[----:B------:R-:W-:Y:S02]  /*eb70*/  FSEL R9, R188, -INF , P0 ;  /* 0xff800000bc097808 */ /* 0x000fe40000000000 */
[----:B------:R-:W-:Y:S01]  /*eb80*/  FSEL R10, R187, -INF , P2 ;  /* 0xff800000bb0a7808 */ /* 0x000fe20001000000 */
[----:B------:R-:W-:Y:S01]  /*eb90*/  STL [R1+0x5c], R232 ;  /* 0x00005ce801007387 */ /* 0x000fe20000100800 */
[----:B------:R-:W-:Y:S02]  /*eba0*/  ISETP.GT.AND P5, PT, R2, 0x9, PT ;  /* 0x000000090200780c */ /* 0x000fe40003fa4270 */
[----:B------:R-:W-:Y:S01]  /*ebb0*/  FSEL R26, R182, -INF , P4 ;  /* 0xff800000b61a7808 */ /* 0x000fe20002000000 */
[----:B------:R-:W-:Y:S01]  /*ebc0*/  STL [R1+0x58], R231 ;  /* 0x000058e701007387 */ /* 0x000fe20000100800 */
[----:B------:R-:W-:-:S02]  /*ebd0*/  FMNMX.FTZ R71, R9, R10, !PT ;  /* 0x0000000a09477209 */ /* 0x000fc40007810000 */
[----:B------:R-:W-:Y:S01]  /*ebe0*/  ISETP.GT.AND P6, PT, R2, 0x10, PT ;  /* 0x000000100200780c */ /* 0x000fe20003fc4270 */
[----:B------:R-:W-:Y:S01]  /*ebf0*/  STL [R1+0x54], R230 ;  /* 0x000054e601007387 */ /* 0x000fe20000100800 */
[----:B------:R-:W-:Y:S02]  /*ec00*/  FSEL R27, R181, -INF , P5 ;  /* 0xff800000b51b7808 */ /* 0x000fe40002800000 */
[----:B------:R-:W-:Y:S01]  /*ec10*/  FMNMX.FTZ R71, R26, R71, !PT ;  /* 0x000000471a477209 */ /* 0x000fe20007810000 */
[----:B------:R-:W-:Y:S01]  /*ec20*/  STL [R1+0x50], R229 ;  /* 0x000050e501007387 */ /* 0x000fe20000100800 */
[----:B------:R-:W-:Y:S02]  /*ec30*/  FSEL R12, R184, -INF , P0 ;  /* 0xff800000b80c7808 */ /* 0x000fe40000000000 */
[----:B------:R-:W-:Y:S01]  /*ec40*/  FSEL R13, R183, -INF , P2 ;  /* 0xff800000b70d7808 */ /* 0x000fe20001000000 */
[----:B------:R1:W-:Y:S01]  /*ec50*/  STL [R1+0x4c], R228 ;  /* 0x00004ce401007387 */ /* 0x0003e20000100800 */
[----:B------:R-:W-:-:S02]  /*ec60*/  ISETP.GT.AND P1, PT, R2, 0x11, PT ;  /* 0x000000110200780c */ /* 0x000fc40003f24270 */
[----:B------:R-:W-:Y:S01]  /*ec70*/  FSEL R28, R174, -INF , P6 ;  /* 0xff800000ae1c7808 */ /* 0x000fe20003000000 */
[----:B------:R2:W-:Y:S01]  /*ec80*/  STL [R1+0x48], R119 ;  /* 0x0000487701007387 */ /* 0x0005e20000100800 */
[----:B------:R-:W-:Y:S02]  /*ec90*/  FMNMX.FTZ R71, R27, R71, !PT ;  /* 0x000000471b477209 */ /* 0x000fe40007810000 */
[----:B------:R-:W-:Y:S01]  /*eca0*/  FSEL R18, R179, -INF , P0 ;  /* 0xff800000b3127808 */ /* 0x000fe20000000000 */
[----:B------:R-:W0:Y:S01]  /*ecb0*/  LDGDEPBAR ;  /* 0x00000000000079af */ /* 0x000e220000000000 */
[----:B------:R-:W-:Y:S02]  /*ecc0*/  FSEL R29, R186, -INF , P0 ;  /* 0xff800000ba1d7808 */ /* 0x000fe40000000000 */
[----:B------:R-:W-:Y:S02]  /*ecd0*/  FSEL R14, R176, -INF , P4 ;  /* 0xff800000b00e7808 */ /* 0x000fe40002000000 */
[----:B------:R-:W-:-:S02]  /*ece0*/  FMNMX.FTZ R68, R12, R13, !PT ;  /* 0x0000000d0c447209 */ /* 0x000fc40007810000 */
[----:B------:R-:W-:Y:S02]  /*ecf0*/  ISETP.GT.AND P0, PT, R2, 0x18, PT ;  /* 0x000000180200780c */ /* 0x000fe40003f04270 */
[----:B------:R-:W-:Y:S02]  /*ed00*/  FSEL R104, R173, -INF , P1 ;  /* 0xff800000ad687808 */ /* 0x000fe40000800000 */
[----:B------:R-:W-:Y:S02]  /*ed10*/  FMNMX.FTZ R71, R28, R71, !PT ;  /* 0x000000471c477209 */ /* 0x000fe40007810000 */
[----:B------:R-:W-:Y:S02]  /*ed20*/  FSEL R20, R171, -INF , P4 ;  /* 0xff800000ab147808 */ /* 0x000fe40002000000 */
[----:B------:R-:W-:Y:S02]  /*ed30*/  FSEL R31, R178, -INF , P4 ;  /* 0xff800000b21f7808 */ /* 0x000fe40002000000 */
[----:B------:R-:W-:-:S02]  /*ed40*/  FSEL R15, R175, -INF , P5 ;  /* 0xff800000af0f7808 */ /* 0x000fc40002800000 */
[----:B------:R-:W-:Y:S02]  /*ed50*/  FMNMX.FTZ R68, R14, R68, !PT ;  /* 0x000000440e447209 */ /* 0x000fe40007810000 */
[----:B------:R-:W-:Y:S02]  /*ed60*/  ISETP.GT.AND P4, PT, R2, 0x19, PT ;  /* 0x000000190200780c */ /* 0x000fe40003f84270 */
[----:B------:R-:W-:Y:S02]  /*ed70*/  FSEL R105, R166, -INF , P0 ;  /* 0xff800000a6697808 */ /* 0x000fe40000000000 */
[----:B------:R-:W-:Y:S02]  /*ed80*/  FMNMX.FTZ R71, R104, R71, !PT ;  /* 0x0000004768477209 */ /* 0x000fe40007810000 */
[----:B------:R-:W-:Y:S02]  /*ed90*/  FSEL R25, R172, -INF , P5 ;  /* 0xff800000ac197808 */ /* 0x000fe40002800000 */
[----:B------:R-:W-:-:S02]  /*eda0*/  FSEL R36, R177, -INF , P5 ;  /* 0xff800000b1247808 */ /* 0x000fc40002800000 */
        /* <DEDUP_REMOVED lines=8> */
[----:B------:R-:W-:Y:S02]  /*ee30*/  FSEL R38, R167, -INF , P1 ;  /* 0xff800000a7267808 */ /* 0x000fe40000800000 */
[----:B------:R-:W-:Y:S02]  /*ee40*/  FSEL R116, R169, -INF , P1 ;  /* 0xff800000a9747808 */ /* 0x000fe40000800000 */
[----:B------:R-:W-:Y:S02]  /*ee50*/  ISETP.GT.AND P2, PT, R2, 0x28, PT ;  /* 0x000000280200780c */ /* 0x000fe40003f44270 */
[----:B------:R-:W-:-:S02]  /*ee60*/  FSEL R45, R163, -INF , P6 ;  /* 0xff800000a32d7808 */ /* 0x000fc40003000000 */
[----:B------:R-:W-:Y:S02]  /*ee70*/  FSEL R108, R170, -INF , P6 ;  /* 0xff800000aa6c7808 */ /* 0x000fe40003000000 */
[C---:B------:R-:W-:Y:S02]  /*ee80*/  ISETP.GT.AND P1, PT, R2.reuse, 0x29, PT ;  /* 0x000000290200780c */ /* 0x040fe40003f24270 */
[----:B------:R-:W-:Y:S02]  /*ee90*/  FMNMX.FTZ R68, R37, R68, !PT ;  /* 0x0000004425447209 */ /* 0x000fe40007810000 */
[----:B------:R-:W-:Y:S02]  /*eea0*/  ISETP.GT.AND P6, PT, R2, 0x21, PT ;  /* 0x000000210200780c */ /* 0x000fe40003fc4270 */
[----:B------:R-:W-:Y:S02]  /*eeb0*/  FSEL R107, R158, -INF , P5 ;  /* 0xff8000009e6b7808 */ /* 0x000fe40002800000 */
[----:B------:R-:W-:-:S02]  /*eec0*/  FMNMX.FTZ R71, R106, R71, !PT ;  /* 0x000000476a477209 */ /* 0x000fc40007810000 */
        /* <DEDUP_REMOVED lines=14> */
[----:B------:R-:W-:Y:S02]  /*efb0*/  FMNMX.FTZ R68, R38, R68, !PT ;  /* 0x0000004426447209 */ /* 0x000fe40007810000 */
[C---:B------:R-:W-:Y:S02]  /*efc0*/  ISETP.GT.AND P0, PT, R2.reuse, 0x30, PT ;  /* 0x000000300200780c */ /* 0x040fe40003f04270 */
[----:B------:R-:W-:Y:S02]  /*efd0*/  ISETP.GT.AND P5, PT, R2, 0x31, PT ;  /* 0x000000310200780c */ /* 0x000fe40003fa4270 */
[----:B------:R-:W-:-:S02]  /*efe0*/  FSEL R124, R157, -INF , P6 ;  /* 0xff8000009d7c7808 */ /* 0x000fc40003000000 */
[C---:B------:R-:W-:Y:S02]  /*eff0*/  ISETP.GT.AND P2, PT, R2.reuse, 0x40, PT ;  /* 0x000000400200780c */ /* 0x040fe40003f44270 */
[----:B------:R-:W-:Y:S02]  /*f000*/  ISETP.GT.AND P1, PT, R2, 0x41, PT ;  /* 0x000000410200780c */ /* 0x000fe40003f24270 */
[----:B------:R-:W-:Y:S02]  /*f010*/  FMNMX.FTZ R71, R107, R71, !PT ;  /* 0x000000476b477209 */ /* 0x000fe40007810000 */
[----:B------:R-:W-:Y:S02]  /*f020*/  FSEL R69, R118, -INF , P4 ;  /* 0xff80000076457808 */ /* 0x000fe40002000000 */
[----:B------:R-:W-:Y:S02]  /*f030*/  FSEL R44, R159, -INF , P4 ;  /* 0xff8000009f2c7808 */ /* 0x000fe40002000000 */
[----:B------:R-:W-:-:S02]  /*f040*/  FSEL R128, R138, -INF , P6 ;  /* 0xff8000008a807808 */ /* 0x000fc40003000000 */
[----:B------:R-:W-:Y:S02]  /*f050*/  FMNMX.FTZ R68, R39, R68, !PT ;  /* 0x0000004427447209 */ /* 0x000fe40007810000 */
[----:B------:R-:W-:Y:S02]  /*f060*/  FMNMX.FTZ R5, R18, R19, !PT ;  /* 0x0000001312057209 */ /* 0x000fe40007810000 */
        /* <DEDUP_REMOVED lines=19> */
[----:B------:R-:W-:Y:S02]  /*f1a0*/  FMNMX.FTZ R71, R124, R71, !PT ;  /* 0x000000477c477209 */ /* 0x000fe40007810000 */
[C---:B------:R-:W-:Y:S02]  /*f1b0*/  ISETP.GT.AND P6, PT, R2.reuse, 0x38, PT ;  /* 0x000000380200780c */ /* 0x040fe40003fc4270 */
[----:B------:R-:W-:-:S02]  /*f1c0*/  ISETP.GT.AND P4, PT, R2, 0x39, PT ;  /* 0x000000390200780c */ /* 0x000fc40003f84270 */
[C---:B------:R-:W-:Y:S02]  /*f1d0*/  ISETP.GT.AND P0, PT, R2.reuse, 0x48, PT ;  /* 0x000000480200780c */ /* 0x040fe40003f04270 */
[C---:B------:R-:W-:Y:S02]  /*f1e0*/  ISETP.GT.AND P5, PT, R2.reuse, 0x58, PT ;  /* 0x000000580200780c */ /* 0x040fe40003fa4270 */
[C---:B------:R-:W-:Y:S02]  /*f1f0*/  ISETP.GT.AND P2, PT, R2.reuse, 0x49, PT ;  /* 0x000000490200780c */ /* 0x040fe40003f44270 */
[----:B------:R-:W-:Y:S02]  /*f200*/  ISETP.GT.AND P1, PT, R2, 0x50, PT ;  /* 0x000000500200780c */ /* 0x000fe40003f24270 */
[----:B------:R-:W-:Y:S02]  /*f210*/  FMNMX.FTZ R68, R44, R68, !PT ;  /* 0x000000442c447209 */ /* 0x000fe40007810000 */
[----:B------:R-:W-:-:S02]  /*f220*/  FMNMX.FTZ R5, R20, R5, !PT ;  /* 0x0000000514057209 */ /* 0x000fc40007810000 */
        /* <DEDUP_REMOVED lines=25> */
[C---:B------:R-:W-:Y:S02]  /*f3c0*/  ISETP.GT.AND P6, PT, R2.reuse, 0x51, PT ;  /* 0x000000510200780c */ /* 0x040fe40003fc4270 */
        /* <DEDUP_REMOVED lines=34> */
[----:B------:R-:W-:Y:S02]  /*f5f0*/  FSEL R174, R81, -INF , P6 ;  /* 0xff80000051ae7808 */ /* 0x000fe40003000000 */
        /* <DEDUP_REMOVED lines=8> */
[----:B------:R-:W-:Y:S02]  /*f680*/  FSEL R172, R61, -INF , P4 ;  /* 0xff8000003dac7808 */ /* 0x000fe40002000000 */
[----:B------:R-:W-:Y:S02]  /*f690*/  FMNMX.FTZ R71, R173, R71, !PT ;  /* 0x00000047ad477209 */ /* 0x000fe40007810000 */
[----:B------:R-:W-:-:S02]  /*f6a0*/  FMNMX.FTZ R5, R36, R5, !PT ;  /* 0x0000000524057209 */ /* 0x000fc40007810000 */
[----:B------:R-:W-:Y:S02]  /*f6b0*/  FSEL R183, R77, -INF , P6 ;  /* 0xff8000004db77808 */ /* 0x000fe40003000000 */
[----:B------:R-:W-:Y:S02]  /*f6c0*/  FMNMX.FTZ R68, R243, R68, !PT ;  /* 0x00000044f3447209 */ /* 0x000fe40007810000 */
[----:B------:R-:W-:Y:S02]  /*f6d0*/  FMNMX.FTZ R2, R148, R2, !PT ;  /* 0x0000000294027209 */ /* 0x000fe40007810000 */
[----:B------:R-:W-:Y:S02]  /*f6e0*/  FSEL R203, R40, -INF , P2 ;  /* 0xff80000028cb7808 */ /* 0x000fe40001000000 */
[----:B------:R-:W-:Y:S02]  /*f6f0*/  FMNMX.FTZ R71, R172, R71, !PT ;  /* 0x00000047ac477209 */ /* 0x000fe40007810000 */
[----:B------:R-:W-:Y:S01]  /*f700*/  FMNMX.FTZ R5, R108, R5, !PT ;  /* 0x000000056c057209 */ /* 0x000fe20007810000 */
[----:B------:R-:W-:Y:S01]  /*f710*/  IMAD.MOV.U32 R4, RZ, RZ, R203 ;  /* 0x000000ffff047224 */ /* 0x000fe200078e00cb */
[----:B------:R-:W-:-:S02]  /*f720*/  FMNMX.FTZ R68, R183, R68, !PT ;  /* 0x00000044b7447209 */ /* 0x000fc40007810000 */
[----:B------:R-:W-:Y:S02]  /*f730*/  FMNMX.FTZ R2, R162, R2, !PT ;  /* 0x00000002a2027209 */ /* 0x000fe40007810000 */
[----:B-1----:R-:W-:Y:S02]  /*f740*/  FSEL R228, R41, -INF , P1 ;  /* 0xff80000029e47808 */ /* 0x002fe40000800000 */
[----:B------:R-:W-:Y:S02]  /*f750*/  FMNMX.FTZ R71, R203, R71, !PT ;  /* 0x00000047cb477209 */ /* 0x000fe40007810000 */
[----:B------:R-:W-:Y:S02]  /*f760*/  FMNMX.FTZ R5, R116, R5, !PT ;  /* 0x0000000574057209 */ /* 0x000fe40007810000 */
[----:B------:R-:W-:Y:S02]  /*f770*/  FSEL R179, R65, -INF , P4 ;  /* 0xff80000041b37808 */ /* 0x000fe40002000000 */
[----:B------:R-:W-:-:S02]  /*f780*/  FMNMX.FTZ R68, R182, R68, !PT ;  /* 0x00000044b6447209 */ /* 0x000fc40007810000 */
[----:B------:R-:W-:Y:S02]  /*f790*/  FMNMX.FTZ R2, R164, R2, !PT ;  /* 0x00000002a4027209 */ /* 0x000fe40007810000 */
[----:B--2---:R-:W-:Y:S02]  /*f7a0*/  FSEL R119, R21, -INF , P0 ;  /* 0xff80000015777808 */ /* 0x004fe40000000000 */
        /* <DEDUP_REMOVED lines=8> */
[----:B------:R-:W-:Y:S02]  /*f830*/  FSEL R187, R23, -INF , P1 ;  /* 0xff80000017bb7808 */ /* 0x000fe40000800000 */
[----:B------:R-:W-:-:S02]  /*f840*/  FMNMX.FTZ R68, R239, R68, !PT ;  /* 0x00000044ef447209 */ /* 0x000fc40007810000 */
[----:B------:R-:W-:Y:S02]  /*f850*/  FMNMX.FTZ R2, R165, R2, !PT ;  /* 0x00000002a5027209 */ /* 0x000fe40007810000 */
[----:B------:R-:W-:Y:S02]  /*f860*/  FMNMX.FTZ R71, R204, R71, !PT ;  /* 0x00000047cc477209 */ /* 0x000fe40007810000 */
[----:B------:R-:W-:Y:S02]  /*f870*/  FMNMX.FTZ R5, R137, R5, !PT ;  /* 0x0000000589057209 */ /* 0x000fe40007810000 */
[----:B------:R-:W-:Y:S01]  /*f880*/  FSEL R195, R79, -INF , P6 ;  /* 0xff8000004fc37808 */ /* 0x000fe20003000000 */
[----:B------:R-:W1:Y:S01]  /*f890*/  SHFL.BFLY PT, R6, R71, 0x2, 0x1f ;  /* 0x0c401f0047067f89 */ /* 0x000e6200000e0000 */
[----:B------:R-:W-:Y:S02]  /*f8a0*/  FSEL R186, R17, -INF , P0 ;  /* 0xff80000011ba7808 */ /* 0x000fe40000000000 */
[----:B------:R-:W-:-:S02]  /*f8b0*/  FMNMX.FTZ R68, R187, R68, !PT ;  /* 0x00000044bb447209 */ /* 0x000fc40007810000 */
[----:B------:R-:W-:Y:S02]  /*f8c0*/  FMNMX.FTZ R2, R191, R2, !PT ;  /* 0x00000002bf027209 */ /* 0x000fe40007810000 */
[----:B------:R-:W-:Y:S02]  /*f8d0*/  FMNMX.FTZ R5, R138, R5, !PT ;  /* 0x000000058a057209 */ /* 0x000fe40007810000 */
[----:B------:R-:W-:Y:S02]  /*f8e0*/  FSEL R238, R32, -INF , P5 ;  /* 0xff80000020ee7808 */ /* 0x000fe40002800000 */
[----:B------:R-:W-:Y:S02]  /*f8f0*/  FMNMX.FTZ R68, R186, R68, !PT ;  /* 0x00000044ba447209 */ /* 0x000fe40007810000 */
[----:B------:R-:W-:Y:S02]  /*f900*/  FMNMX.FTZ R2, R195, R2, !PT ;  /* 0x00000002c3027209 */ /* 0x000fe40007810000 */
[----:B------:R-:W-:-:S02]  /*f910*/  FMNMX.FTZ R5, R139, R5, !PT ;  /* 0x000000058b057209 */ /* 0x000fc40007810000 */
[----:B------:R-:W-:Y:S02]  /*f920*/  FMNMX.FTZ R68, R238, R68, !PT ;  /* 0x00000044ee447209 */ /* 0x000fe40007810000 */
[----:B------:R-:W-:Y:S02]  /*f930*/  FSEL R169, R52, -INF , P4 ;  /* 0xff80000034a97808 */ /* 0x000fe40002000000 */
[----:B------:R-:W-:Y:S01]  /*f940*/  FMNMX.FTZ R2, R189, R2, !PT ;  /* 0x00000002bd027209 */ /* 0x000fe20007810000 */
[----:B------:R-:W2:Y:S01]  /*f950*/  SHFL.BFLY PT, R8, R68, 0x2, 0x1f ;  /* 0x0c401f0044087f89 */ /* 0x000ea200000e0000 */
        /* <DEDUP_REMOVED lines=11> */
[----:B------:R-:W-:Y:S01]  /*fa10*/  FMNMX.FTZ R2, R192, R2, !PT ;  /* 0x00000002c0027209 */ /* 0x000fe20007810000 */
[----:B------:R-:W-:Y:S01]  /*fa20*/  LDSM.16.MT88.4 R32, [R225+0x100] ;  /* 0x00010000e120783b */ /* 0x000fe20000004200 */
[----:B------:R-:W-:Y:S02]  /*fa30*/  FMNMX.FTZ R5, R156, R5, !PT ;  /* 0x000000059c057209 */ /* 0x000fe40007810000 */
[----:B-1----:R-:W-:Y:S02]  /*fa40*/  FMNMX.FTZ R71, R71, R6, !PT ;  /* 0x0000000647477209 */ /* 0x002fe40007810000 */
[----:B------:R-:W-:-:S02]  /*fa50*/  FMNMX.FTZ R2, R199, R2, !PT ;  /* 0x00000002c7027209 */ /* 0x000fc40007810000 */
[----:B------:R-:W-:Y:S01]  /*fa60*/  FMNMX.FTZ R5, R175, R5, !PT ;  /* 0x00000005af057209 */ /* 0x000fe20007810000 */
[----:B------:R-:W1:Y:S01]  /*fa70*/  SHFL.BFLY PT, R7, R71, 0x1, 0x1f ;  /* 0x0c201f0047077f89 */ /* 0x000e6200000e0000 */
[----:B--2---:R-:W-:Y:S02]  /*fa80*/  FMNMX.FTZ R68, R68, R8, !PT ;  /* 0x0000000844447209 */ /* 0x004fe40007810000 */
[----:B------:R-:W-:Y:S01]  /*fa90*/  FMNMX.FTZ R5, R176, R5, !PT ;  /* 0x00000005b0057209 */ /* 0x000fe20007810000 */
[----:B------:R-:W2:Y:S01]  /*faa0*/  SHFL.BFLY PT, R6, R2, 0x2, 0x1f ;  /* 0x0c401f0002067f89 */ /* 0x000ea200000e0000 */
[----:B------:R-:W-:Y:S02]  /*fab0*/  FSEL R212, R73, -INF , P6 ;  /* 0xff80000049d47808 */ /* 0x000fe40003000000 */
[----:B------:R-:W-:Y:S01]  /*fac0*/  FMNMX.FTZ R5, R177, R5, !PT ;  /* 0x00000005b1057209 */ /* 0x000fe20007810000 */
[----:B------:R-:W3:Y:S01]  /*fad0*/  SHFL.BFLY PT, R8, R68, 0x1, 0x1f ;  /* 0x0c201f0044087f89 */ /* 0x000ee200000e0000 */
[----:B------:R-:W-:-:S02]  /*fae0*/  FSEL R168, R56, -INF , P4 ;  /* 0xff80000038a87808 */ /* 0x000fc40002000000 */
[----:B------:R-:W-:Y:S02]  /*faf0*/  FMNMX.FTZ R5, R178, R5, !PT ;  /* 0x00000005b2057209 */ /* 0x000fe40007810000 */
[----:B------:R-:W-:Y:S02]  /*fb00*/  FSEL R206, R53, -INF , P2 ;  /* 0xff80000035ce7808 */ /* 0x000fe40001000000 */
[----:B------:R-:W-:Y:S02]  /*fb10*/  FMNMX.FTZ R5, R130, R5, !PT ;  /* 0x0000000582057209 */ /* 0x000fe40007810000 */
[----:B------:R-:W-:Y:S02]  /*fb20*/  FSEL R198, R49, -INF , P1 ;  /* 0xff80000031c67808 */ /* 0x000fe40000800000 */
[----:B------:R-:W-:Y:S02]  /*fb30*/  FMNMX.FTZ R5, R212, R5, !PT ;  /* 0x00000005d4057209 */ /* 0x000fe40007810000 */
[----:B------:R-:W-:-:S02]  /*fb40*/  FSEL R213, R48, -INF , P0 ;  /* 0xff80000030d57808 */ /* 0x000fc40000000000 */
[----:B------:R-:W-:Y:S02]  /*fb50*/  FMNMX.FTZ R5, R207, R5, !PT ;  /* 0x00000005cf057209 */ /* 0x000fe40007810000 */
[----:B-1----:R-:W-:Y:S02]  /*fb60*/  FMNMX.FTZ R71, R71, R7, !PT ;  /* 0x0000000747477209 */ /* 0x002fe40007810000 */
[----:B------:R-:W-:Y:S02]  /*fb70*/  FMNMX.FTZ R5, R168, R5, !PT ;  /* 0x00000005a8057209 */ /* 0x000fe40007810000 */
[----:B--2---:R-:W-:Y:S01]  /*fb80*/  FMNMX.FTZ R2, R2, R6, !PT ;  /* 0x0000000602027209 */ /* 0x004fe20007810000 */
[C---:B------:R-:W-:Y:S01]  /*fb90*/  FMUL.FTZ R7, R71.reuse, c[0x0][0x2d0] ;  /* 0x0000b40047077a20 */ /* 0x040fe20000410000 */
[----:B------:R-:W-:Y:S02]  /*fba0*/  FSETP.NEU.FTZ.AND P4, PT, R71, -INF , PT ;  /* 0xff8000004700780b */ /* 0x000fe40003f9d000 */
[----:B------:R-:W-:Y:S01]  /*fbb0*/  FMNMX.FTZ R5, R206, R5, !PT ;  /* 0x00000005ce057209 */ /* 0x000fe20007810000 */
[----:B------:R-:W1:Y:S01]  /*fbc0*/  SHFL.BFLY PT, R11, R2, 0x1, 0x1f ;  /* 0x0c201f00020b7f89 */ /* 0x000e6200000e0000 */
[----:B------:R-:W-:-:S02]  /*fbd0*/  FSEL R7, R7, RZ, P4 ;  /* 0x000000ff07077208 */ /* 0x000fc40002000000 */
[----:B------:R-:W-:Y:S02]  /*fbe0*/  FMNMX.FTZ R5, R198, R5, !PT ;  /* 0x00000005c6057209 */ /* 0x000fe40007810000 */
[----:B---3--:R-:W-:Y:S01]  /*fbf0*/  FMNMX.FTZ R68, R68, R8, !PT ;  /* 0x0000000844447209 */ /* 0x008fe20007810000 */
[--C-:B------:R-:W-:Y:S01]  /*fc00*/  FFMA.FTZ R6, R9, c[0x0][0x2d0], -R7.reuse ;  /* 0x0000b40009067a23 */ /* 0x100fe20000010807 */
[----:B------:R-:W-:Y:S02]  /*fc10*/  FSEL R131, R43, -INF , P5 ;  /* 0xff8000002b837808 */ /* 0x000fe40002800000 */
[----:B------:R-:W-:Y:S01]  /*fc20*/  FMNMX.FTZ R8, R213, R5, !PT ;  /* 0x00000005d5087209 */ /* 0x000fe20007810000 */
[C---:B------:R-:W-:Y:S01]  /*fc30*/  FMUL.FTZ R9, R68.reuse, c[0x0][0x2d0] ;  /* 0x0000b40044097a20 */ /* 0x040fe20000410000 */
[----:B------:R-:W-:Y:S01]  /*fc40*/  FSETP.NEU.FTZ.AND P0, PT, R68, -INF , PT ;  /* 0xff8000004400780b */ /* 0x000fe20003f1d000 */
[----:B------:R2:W-:Y:S01]  /*fc50*/  MUFU.EX2 R236, R6 ;  /* 0x0000000600ec7308 */ /* 0x0005e20000000800 */
[----:B------:R-:W-:Y:S01]  /*fc60*/  FMNMX.FTZ R8, R131, R8, !PT ;  /* 0x0000000883087209 */ /* 0x000fe20007810000 */
[----:B------:R-:W-:Y:S01]  /*fc70*/  FFMA.FTZ R5, R10, c[0x0][0x2d0], -R7 ;  /* 0x0000b4000a057a23 */ /* 0x000fe20000010807 */
[----:B------:R-:W-:Y:S01]  /*fc80*/  ISETP.NE.AND P6, PT, R16, RZ, PT ;  /* 0x000000ff1000720c */ /* 0x000fe20003fc5270 */
[----:B------:R-:W-:Y:S04]  /*fc90*/  LDSM.16.MT88.4 R40, [R226+0x100] ;  /* 0x00010000e228783b */ /* 0x000fe80000004200 */
[----:B------:R-:W3:Y:S01]  /*fca0*/  SHFL.BFLY PT, R10, R8, 0x2, 0x1f ;  /* 0x0c401f00080a7f89 */ /* 0x000ee200000e0000 */
[----:B------:R4:W4:Y:S01]  /*fcb0*/  MUFU.EX2 R235, R5 ;  /* 0x0000000500eb7308 */ /* 0x0009220000000800 */
[----:B-1----:R-:W-:-:S02]  /*fcc0*/  FMNMX.FTZ R2, R2, R11, !PT ;  /* 0x0000000b02027209 */ /* 0x002fc40007810000 */
[----:B--2---:R-:W-:Y:S02]  /*fcd0*/  FSEL R6, R9, RZ, P0 ;  /* 0x000000ff09067208 */ /* 0x004fe40000000000 */
[----:B------:R-:W-:-:S03]  /*fce0*/  FSETP.NEU.FTZ.AND P0, PT, R2, -INF , PT ;  /* 0xff8000000200780b */ /* 0x000fc60003f1d000 */
[--C-:B------:R-:W-:Y:S02]  /*fcf0*/  FFMA.FTZ R9, R14, c[0x0][0x2d0], -R6.reuse ;  /* 0x0000b4000e097a23 */ /* 0x100fe40000010806 */
[----:B----4-:R-:W-:Y:S02]  /*fd00*/  FFMA.FTZ R5, R12, c[0x0][0x2d0], -R6 ;  /* 0x0000b4000c057a23 */ /* 0x010fe40000010806 */
[----:B------:R1:W-:Y:S01]  /*fd10*/  MUFU.EX2 R193, R9 ;  /* 0x0000000900c17308 */ /* 0x0003e20000000800 */
[----:B------:R-:W-:Y:S02]  /*fd20*/  F2FP.PACK_AB R12, R235, R236 ;  /* 0x000000eceb0c723e */ /* 0x000fe400000000ff */
[----:B---3--:R-:W-:-:S05]  /*fd30*/  FMNMX.FTZ R8, R8, R10, !PT ;  /* 0x0000000a08087209 */ /* 0x008fca0007810000 */
        /* <DEDUP_REMOVED lines=80> */
[----:B-1----:R-:W-:-:S04]  /*10240*/  FFMA.FTZ R3, R69, c[0x0][0x2d0], -R5 ;  /* 0x0000b40045037a23 */ /* 0x002fc80000010805 */
        /* <DEDUP_REMOVED lines=22> */
[----:B-1----:R-:W-:Y:S01]  /*103b0*/  FFMA.FTZ R3, R116, c[0x0][0x2d0], -R0 ;  /* 0x0000b40074037a23 */ /* 0x002fe20000010800 */
[----:B------:R-:W-:-:S03]  /*103c0*/  MOV R116, R213 ;  /* 0x000000d500747202 */ /* 0x000fc60000000f00 */
[----:B------:R1:W2:Y:S02]  /*103d0*/  MUFU.EX2 R247, R3 ;  /* 0x0000000300f77308 */ /* 0x0002a40000000800 */
[----:B-1----:R-:W-:Y:S01]  /*103e0*/  FFMA.FTZ R3, R117, c[0x0][0x2d0], -R0 ;  /* 0x0000b40075037a23 */ /* 0x002fe20000010800 */
[----:B--2---:R-:W-:Y:S01]  /*103f0*/  F2FP.PACK_AB R9, R247, R244 ;  /* 0x000000f4f709723e */ /* 0x004fe200000000ff */
[----:B------:R-:W-:-:S04]  /*10400*/  IMAD.MOV.U32 R117, RZ, RZ, R131 ;  /* 0x000000ffff757224 */ /* 0x000fc800078e0083 */
[----:B------:R1:W-:Y:S02]  /*10410*/  MUFU.EX2 R250, R3 ;  /* 0x0000000300fa7308 */ /* 0x0003e40000000800 */
[----:B-1----:R-:W-:Y:S02]  /*10420*/  FFMA.FTZ R3, R118, c[0x0][0x2d0], -R0 ;  /* 0x0000b40076037a23 */ /* 0x002fe40000010800 */
        /* <DEDUP_REMOVED lines=28> */
[----:B---3--:R-:W-:Y:S01]  /*105f0*/  FFMA.FTZ R3, R132, c[0x0][0x2d0], -R6 ;  /* 0x0000b40084037a23 */ /* 0x008fe20000010806 */
[----:B------:R-:W-:-:S03]  /*10600*/  MOV R132, R211 ;  /* 0x000000d300847202 */ /* 0x000fc60000000f00 */
        /* <DEDUP_REMOVED lines=16> */
[----:B---3--:R-:W-:Y:S02]  /*10710*/  F2FP.PACK_AB R11, R217, R218 ;  /* 0x000000dad90b723e */ /* 0x008fe400000000ff */
[----:B------:R-:W-:-:S03]  /*10720*/  MOV R137, R207 ;  /* 0x000000cf00897202 */ /* 0x000fc60000000f00 */
[----:B------:R2:W-:Y:S02]  /*10730*/  MUFU.EX2 R215, R3 ;  /* 0x0000000300d77308 */ /* 0x0005e40000000800 */
[C---:B-1----:R-:W-:Y:S08]  /*10740*/  HMMA.16816.F32 R48, R8.reuse, R20, R120 ;  /* 0x000000140830723c */ /* 0x042ff00000001878 */
[----:B------:R-:W-:Y:S01]  /*10750*/  HMMA.16816.F32 R56, R8, R18, R84 ;  /* 0x000000120838723c */ /* 0x000fe20000001854 */
[----:B--2---:R-:W-:-:S02]  /*10760*/  FFMA.FTZ R3, R138, c[0x0][0x2d0], -R0 ;  /* 0x0000b4008a037a23 */ /* 0x004fc40000010800 */
[----:B------:R-:W-:Y:S02]  /*10770*/  IMAD.MOV.U32 R138, RZ, RZ, R206 ;  /* 0x000000ffff8a7224 */ /* 0x000fe400078e00ce */
        /* <DEDUP_REMOVED lines=16> */
[--C-:B-1----:R-:W-:Y:S01]  /*10880*/  FFMA.FTZ R3, R141, c[0x0][0x2d0], -R6.reuse ;  /* 0x0000b4008d037a23 */ /* 0x102fe20000010806 */
        /* <DEDUP_REMOVED lines=16> */
[----:B------:R-:W-:Y:S01]  /*10990*/  MOV R131, R133 ;  /* 0x0000008500837202 */ /* 0x000fe20000000f00 */
[----:B------:R-:W-:Y:S02]  /*109a0*/  IMAD.MOV.U32 R133, RZ, RZ, R197 ;  /* 0x000000ffff857224 */ /* 0x000fe400078e00c5 */
[----:B------:R-:W-:Y:S01]  /*109b0*/  IMAD.MOV.U32 R128, RZ, RZ, R187 ;  /* 0x000000ffff807224 */ /* 0x000fe200078e00bb */
[----:B------:R-:W-:Y:S01]  /*109c0*/  HMMA.16816.F32 R104, R8, R20, R72 ;  /* 0x000000140868723c */ /* 0x000fe20000001848 */
[----:B------:R-:W-:Y:S01]  /*109d0*/  LDSM.16.MT88.4 R20, [R225+0x1900] ;  /* 0x00190000e114783b */ /* 0x000fe20000004200 */
[----:B------:R-:W-:-:S02]  /*109e0*/  IMAD.MOV.U32 R129, RZ, RZ, R186 ;  /* 0x000000ffff817224 */ /* 0x000fc400078e00ba */
[----:B------:R-:W-:-:S04]  /*109f0*/  IMAD.MOV.U32 R130, RZ, RZ, R184 ;  /* 0x000000ffff827224 */ /* 0x000fc800078e00b8 */
        /* <DEDUP_REMOVED lines=30> */
[----:B------:R-:W-:-:S02]  /*10be0*/  IMAD.MOV.U32 R136, RZ, RZ, R185 ;  /* 0x000000ffff887224 */ /* 0x000fc400078e00b9 */
[----:B------:R-:W-:Y:S01]  /*10bf0*/  IMAD.MOV.U32 R126, RZ, RZ, R118 ;  /* 0x000000ffff7e7224 */ /* 0x000fe200078e0076 */
[----:B------:R-:W-:Y:S01]  /*10c00*/  HMMA.16816.F32 R108, R8, R18, R44 ;  /* 0x00000012086c723c */ /* 0x000fe2000000182c */
[----:B-1----:R-:W-:Y:S01]  /*10c10*/  FFMA.FTZ R3, R151, c[0x0][0x2d0], -R7 ;  /* 0x0000b40097037a23 */ /* 0x002fe20000010807 */
[----:B------:R-:W-:-:S06]  /*10c20*/  MOV R151, R193 ;  /* 0x000000c100977202 */ /* 0x000fcc0000000f00 */
[C---:B------:R-:W-:Y:S01]  /*10c30*/  HMMA.16816.F32 R92, R8.reuse, R12, R60 ;  /* 0x0000000c085c723c */ /* 0x040fe2000000183c */
[----:B------:R1:W-:Y:S07]  /*10c40*/  MUFU.EX2 R202, R3 ;  /* 0x0000000300ca7308 */ /* 0x0003ee0000000800 */
[C---:B------:R-:W-:Y:S07]  /*10c50*/  HMMA.16816.F32 R56, R8.reuse, R20, R120 ;  /* 0x000000140838723c */ /* 0x040fee0000001878 */
[----:B------:R-:W-:Y:S01]  /*10c60*/  MOV R123, R143 ;  /* 0x0000008f007b7202 */ /* 0x000fe20000000f00 */
[----:B------:R-:W-:Y:S01]  /*10c70*/  HMMA.16816.F32 R52, R8, R22, R80 ;  /* 0x000000160834723c */ /* 0x000fe20000001850 */
[----:B------:R-:W-:-:S02]  /*10c80*/  IMAD.MOV.U32 R122, RZ, RZ, R142 ;  /* 0x000000ffff7a7224 */ /* 0x000fc400078e008e */
[----:B-1----:R-:W-:Y:S02]  /*10c90*/  FFMA.FTZ R3, R152, c[0x0][0x2d0], -R7 ;  /* 0x0000b40098037a23 */ /* 0x002fe40000010807 */
[----:B------:R-:W-:Y:S02]  /*10ca0*/  IMAD.MOV.U32 R152, RZ, RZ, R198 ;  /* 0x000000ffff987224 */ /* 0x000fe400078e00c6 */
[----:B------:R1:W3:Y:S01]  /*10cb0*/  MUFU.EX2 R201, R3 ;  /* 0x0000000300c97308 */ /* 0x0002e20000000800 */
[----:B------:R-:W-:Y:S01]  /*10cc0*/  HMMA.16816.F32 R40, R8, R26, R84 ;  /* 0x0000001a0828723c */ /* 0x000fe20000001854 */
[----:B------:R-:W-:Y:S02]  /*10cd0*/  IMAD.MOV.U32 R121, RZ, RZ, R141 ;  /* 0x000000ffff797224 */ /* 0x000fe400078e008d */
[----:B------:R-:W-:-:S04]  /*10ce0*/  IMAD.MOV.U32 R120, RZ, RZ, R140 ;  /* 0x000000ffff787224 */ /* 0x000fc800078e008c */
[----:B--2---:R-:W-:Y:S01]  /*10cf0*/  F2FP.PACK_AB R8, R203, R204 ;  /* 0x000000cccb08723e */ /* 0x004fe200000000ff */
[----:B-1----:R-:W-:Y:S01]  /*10d00*/  FFMA.FTZ R3, R153, c[0x0][0x2d0], -R0 ;  /* 0x0000b40099037a23 */ /* 0x002fe20000010800 */
[----:B---3--:R-:W-:Y:S01]  /*10d10*/  F2FP.PACK_AB R10, R201, R202 ;  /* 0x000000cac90a723e */ /* 0x008fe200000000ff */
[----:B------:R-:W-:Y:S02]  /*10d20*/  IMAD.MOV.U32 R153, RZ, RZ, R194 ;  /* 0x000000ffff997224 */ /* 0x000fe400078e00c2 */
[----:B------:R1:W-:Y:S02]  /*10d30*/  MUFU.EX2 R200, R3 ;  /* 0x0000000300c87308 */ /* 0x0003e40000000800 */
[----:B-1----:R-:W-:Y:S02]  /*10d40*/  FFMA.FTZ R3, R154, c[0x0][0x2d0], -R0 ;  /* 0x0000b4009a037a23 */ /* 0x002fe40000010800 */
[----:B------:R-:W-:Y:S01]  /*10d50*/  IMAD.MOV.U32 R154, RZ, RZ, R138 ;  /* 0x000000ffff9a7224 */ /* 0x000fe200078e008a */
[----:B------:R-:W-:-:S03]  /*10d60*/  MOV R138, R117 ;  /* 0x00000075008a7202 */ /* 0x000fc60000000f00 */
[----:B------:R1:W2:Y:S02]  /*10d70*/  MUFU.EX2 R199, R3 ;  /* 0x0000000300c77308 */ /* 0x0002a40000000800 */
[----:B-1----:R-:W-:Y:S01]  /*10d80*/  FFMA.FTZ R3, R155, c[0x0][0x2d0], -R0 ;  /* 0x0000b4009b037a23 */ /* 0x002fe20000010800 */
[----:B--2---:R-:W-:Y:S02]  /*10d90*/  F2FP.PACK_AB R9, R199, R200 ;  /* 0x000000c8c709723e */ /* 0x004fe400000000ff */
[----:B------:R-:W-:-:S03]  /*10da0*/  MOV R155, R139 ;  /* 0x0000008b009b7202 */ /* 0x000fc60000000f00 */
[----:B------:R1:W-:Y:S01]  /*10db0*/  MUFU.EX2 R198, R3 ;  /* 0x0000000300c67308 */ /* 0x0003e20000000800 */
[----:B------:R-:W-:Y:S02]  /*10dc0*/  IMAD.MOV.U32 R139, RZ, RZ, R116 ;  /* 0x000000ffff8b7224 */ /* 0x000fe400078e0074 */
[----:B-1----:R-:W-:Y:S02]  /*10dd0*/  FFMA.FTZ R3, R156, c[0x0][0x2d0], -R0 ;  /* 0x0000b4009c037a23 */ /* 0x002fe40000010800 */
[----:B------:R-:W-:Y:S01]  /*10de0*/  IMAD.MOV.U32 R156, RZ, RZ, R137 ;  /* 0x000000ffff9c7224 */ /* 0x000fe200078e0089 */
[----:B------:R-:W-:Y:S02]  /*10df0*/  MOV R137, R188 ;  /* 0x000000bc00897202 */ /* 0x000fe40000000f00 */
[----:B------:R1:W2:Y:S02]  /*10e00*/  MUFU.EX2 R197, R3 ;  /* 0x0000000300c57308 */ /* 0x0002a40000000800 */
[----:B-1----:R-:W-:Y:S01]  /*10e10*/  FFMA.FTZ R3, R157, c[0x0][0x2d0], -R7 ;  /* 0x0000b4009d037a23 */ /* 0x002fe20000010807 */
[----:B--2---:R-:W-:Y:S01]  /*10e20*/  F2FP.PACK_AB R11, R197, R198 ;  /* 0x000000c6c50b723e */ /* 0x004fe200000000ff */
[----:B------:R-:W-:-:S04]  /*10e30*/  IMAD.MOV.U32 R157, RZ, RZ, R191 ;  /* 0x000000ffff9d7224 */ /* 0x000fc800078e00bf */
        /* <DEDUP_REMOVED lines=11> */
[C---:B------:R-:W-:Y:S01]  /*10ef0*/  HMMA.16816.F32 R72, R8.reuse, R20, R72 ;  /* 0x000000140848723c */ /* 0x040fe20000001848 */
[----:B------:R1:W4:Y:S07]  /*10f00*/  MUFU.EX2 R194, R3 ;  /* 0x0000000300c27308 */ /* 0x00032e0000000800 */
[C---:B------:R-:W-:Y:S01]  /*10f10*/  HMMA.16816.F32 R76, R8.reuse, R22, R76 ;  /* 0x00000016084c723c */ /* 0x040fe2000000184c */
[----:B------:R-:W2:Y:S07]  /*10f20*/  LDSM.16.MT88.4 R20, [R225+0x2100] ;  /* 0x00210000e114783b */ /* 0x000eae0000004200 */
[----:B------:R-:W-:Y:S01]  /*10f30*/  HMMA.16816.F32 R80, R8, R24, R100 ;  /* 0x000000180850723c */ /* 0x000fe20000001864 */
[----:B-1----:R-:W-:-:S04]  /*10f40*/  FFMA.FTZ R3, R160, c[0x0][0x2d0], -R6 ;  /* 0x0000b400a0037a23 */ /* 0x002fc80000010806 */
[----:B------:R1:W-:Y:S03]  /*10f50*/  MUFU.EX2 R193, R3 ;  /* 0x0000000300c17308 */ /* 0x0003e60000000800 */
[----:B------:R-:W-:Y:S01]  /*10f60*/  HMMA.16816.F32 R84, R8, R26, R96 ;  /* 0x0000001a0854723c */ /* 0x000fe20000001860 */
[----:B------:R-:W-:Y:S06]  /*10f70*/  LDSM.16.MT88.4 R24, [R224+0x2900] ;  /* 0x00290000e018783b */ /* 0x000fec0000004200 */
[----:B----4-:R-:W-:Y:S01]  /*10f80*/  F2FP.PACK_AB R8, R194, R196 ;  /* 0x000000c4c208723e */ /* 0x010fe200000000ff */
[----:B-1----:R-:W-:-:S04]  /*10f90*/  FFMA.FTZ R3, R161, c[0x0][0x2d0], -R6 ;  /* 0x0000b400a1037a23 */ /* 0x002fc80000010806 */
[----:B------:R1:W4:Y:S02]  /*10fa0*/  MUFU.EX2 R192, R3 ;  /* 0x0000000300c07308 */ /* 0x0003240000000800 */
[----:B-1----:R-:W-:Y:S01]  /*10fb0*/  FFMA.FTZ R3, R162, c[0x0][0x2d0], -R5 ;  /* 0x0000b400a2037a23 */ /* 0x002fe20000010805 */
[----:B----4-:R-:W-:-:S05]  /*10fc0*/  F2FP.PACK_AB R10, R192, R193 ;  /* 0x000000c1c00a723e */ /* 0x010fca00000000ff */
[----:B------:R1:W-:Y:S02]  /*10fd0*/  MUFU.EX2 R191, R3 ;  /* 0x0000000300bf7308 */ /* 0x0003e40000000800 */
[----:B-1----:R-:W-:-:S06]  /*10fe0*/  FFMA.FTZ R3, R164, c[0x0][0x2d0], -R5 ;  /* 0x0000b400a4037a23 */ /* 0x002fcc0000010805 */
        /* <DEDUP_REMOVED lines=8> */
[----:B------:R1:W4:Y:S02]  /*11070*/  MUFU.EX2 R187, R3 ;  /* 0x0000000300bb7308 */ /* 0x0003240000000800 */
[C---:B--2---:R-:W-:Y:S08]  /*11080*/  HMMA.16816.F32 R140, R8.reuse, R12, R92 ;  /* 0x0000000c088c723c */ /* 0x044ff0000000185c */
[----:B------:R-:W-:Y:S01]  /*11090*/  HMMA.16816.F32 R144, R8, R14, R64 ;  /* 0x0000000e0890723c */ /* 0x000fe20000001840 */
[----:B-1----:R-:W-:-:S04]  /*110a0*/  FFMA.FTZ R3, R166, c[0x0][0x2d0], -R7 ;  /* 0x0000b400a6037a23 */ /* 0x002fc80000010807 */
[----:B------:R1:W-:Y:S03]  /*110b0*/  MUFU.EX2 R186, R3 ;  /* 0x0000000300ba7308 */ /* 0x0003e60000000800 */
[C---:B---3--:R-:W-:Y:S08]  /*110c0*/  HMMA.16816.F32 R112, R8.reuse, R16, R112 ;  /* 0x000000100870723c */ /* 0x048ff00000001870 */
[----:B------:R-:W-:Y:S01]  /*110d0*/  HMMA.16816.F32 R108, R8, R18, R108 ;  /* 0x00000012086c723c */ /* 0x000fe2000000186c */
[----:B-1----:R-:W-:-:S07]  /*110e0*/  FFMA.FTZ R3, R171, c[0x0][0x2d0], -R7 ;  /* 0x0000b400ab037a23 */ /* 0x002fce0000010807 */
        /* <DEDUP_REMOVED lines=40> */
[----:B-1----:R-:W-:Y:S02]  /*11370*/  FFMA.FTZ R3, R157, c[0x0][0x2d0], -R5 ;  /* 0x0000b4009d037a23 */ /* 0x002fe40000010805 */
[----:B------:R-:W-:Y:S01]  /*11380*/  IMAD.MOV.U32 R157, RZ, RZ, R124 ;  /* 0x000000ffff9d7224 */ /* 0x000fe200078e007c */
[----:B------:R-:W-:Y:S01]  /*11390*/  MOV R124, R125 ;  /* 0x0000007d007c7202 */ /* 0x000fe20000000f00 */
[----:B------:R-:W-:Y:S02]  /*113a0*/  IMAD.MOV.U32 R125, RZ, RZ, R126 ;  /* 0x000000ffff7d7224 */ /* 0x000fe400078e007e */
[----:B------:R1:W-:Y:S01]  /*113b0*/  MUFU.EX2 R75, R3 ;  /* 0x00000003004b7308 */ /* 0x0003e20000000800 */
[----:B------:R-:W-:Y:S02]  /*113c0*/  IMAD.MOV.U32 R126, RZ, RZ, R127 ;  /* 0x000000ffff7e7224 */ /* 0x000fe400078e007f */
[----:B------:R-:W-:Y:S01]  /*113d0*/  IMAD.MOV.U32 R127, RZ, RZ, R156 ;  /* 0x000000ffff7f7224 */ /* 0x000fe200078e009c */
[----:B------:R-:W-:Y:S01]  /*113e0*/  MOV R156, R120 ;  /* 0x00000078009c7202 */ /* 0x000fe20000000f00 */
[----:B------:R-:W-:-:S02]  /*113f0*/  IMAD.MOV.U32 R120, RZ, RZ, R121 ;  /* 0x000000ffff787224 */ /* 0x000fc400078e0079 */
[----:B------:R-:W-:Y:S01]  /*11400*/  IMAD.MOV.U32 R121, RZ, RZ, R122 ;  /* 0x000000ffff797224 */ /* 0x000fe200078e007a */
[----:B------:R-:W-:Y:S01]  /*11410*/  MOV R122, R123 ;  /* 0x0000007b007a7202 */ /* 0x000fe20000000f00 */
[----:B------:R-:W-:Y:S01]  /*11420*/  IMAD.MOV.U32 R123, RZ, RZ, R241 ;  /* 0x000000ffff7b7224 */ /* 0x000fe200078e00f1 */
[----:B------:R-:W-:Y:S01]  /*11430*/  HMMA.16816.F32 R36, R8, R22, R76 ;  /* 0x000000160824723c */ /* 0x000fe2000000184c */
[----:B------:R-:W3:Y:S01]  /*11440*/  LDSM.16.MT88.4 R20, [R227+0x2900] ;  /* 0x00290000e314783b */ /* 0x000ee20000004200 */
[----:B------:R-:W-:Y:S01]  /*11450*/  IMAD.MOV.U32 R161, RZ, RZ, R131 ;  /* 0x000000ffffa17224 */ /* 0x000fe200078e0083 */
[----:B------:R-:W-:Y:S01]  /*11460*/  MOV R160, R237 ;  /* 0x000000ed00a07202 */ /* 0x000fe20000000f00 */
[----:B------:R-:W-:Y:S01]  /*11470*/  FFMA.FTZ R4, R4, c[0x0][0x2d0], -R7 ;  /* 0x0000b40004047a23 */ /* 0x000fe20000010807 */
[----:B------:R4:W5:Y:S01]  /*11480*/  LDL.LU R241, [R1+0x80] ;  /* 0x0000800001f17983 */ /* 0x0009620000300800 */
[----:B-1----:R-:W-:Y:S02]  /*11490*/  FFMA.FTZ R3, R157, c[0x0][0x2d0], -R5 ;  /* 0x0000b4009d037a23 */ /* 0x002fe40000010805 */
[----:B------:R-:W-:Y:S01]  /*114a0*/  IMAD.MOV.U32 R157, RZ, RZ, R124 ;  /* 0x000000ffff9d7224 */ /* 0x000fe200078e007c */
[----:B------:R-:W-:Y:S01]  /*114b0*/  MOV R124, R125 ;  /* 0x0000007d007c7202 */ /* 0x000fe20000000f00 */
[----:B------:R-:W-:Y:S01]  /*114c0*/  IMAD.MOV.U32 R125, RZ, RZ, R126 ;  /* 0x000000ffff7d7224 */ /* 0x000fe200078e007e */
[----:B------:R1:W1:Y:S01]  /*114d0*/  MUFU.EX2 R74, R3 ;  /* 0x00000003004a7308 */ /* 0x0002620000000800 */
        /* <DEDUP_REMOVED lines=9> */
[----:B------:R-:W-:Y:S01]  /*11570*/  HMMA.16816.F32 R48, R8, R28, R80 ;  /* 0x0000001c0830723c */ /* 0x000fe20000001850 */
[----:B------:R-:W-:Y:S02]  /*11580*/  IMAD.MOV.U32 R167, RZ, RZ, R161 ;  /* 0x000000ffffa77224 */ /* 0x000fe400078e00a1 */
        /* <DEDUP_REMOVED lines=9> */
[----:B------:R4:W5:Y:S01]  /*11620*/  LDL.LU R240, [R1+0x7c] ;  /* 0x00007c0001f07983 */ /* 0x0009620000300800 */
[----:B------:R-:W-:Y:S01]  /*11630*/  IMAD.MOV.U32 R120, RZ, RZ, R121 ;  /* 0x000000ffff787224 */ /* 0x000fe200078e0079 */
[----:B------:R-:W-:Y:S01]  /*11640*/  MOV R121, R122 ;  /* 0x0000007a00797202 */ /* 0x000fe20000000f00 */
[----:B------:R-:W-:-:S02]  /*11650*/  IMAD.MOV.U32 R122, RZ, RZ, R123 ;  /* 0x000000ffff7a7224 */ /* 0x000fc400078e007b */
[----:B------:R-:W-:Y:S01]  /*11660*/  IMAD.MOV.U32 R123, RZ, RZ, R153 ;  /* 0x000000ffff7b7224 */ /* 0x000fe200078e0099 */
[----:B------:R-:W-:Y:S01]  /*11670*/  MOV R153, R151 ;  /* 0x0000009700997202 */ /* 0x000fe20000000f00 */
[----:B------:R-:W-:Y:S01]  /*11680*/  IMAD.MOV.U32 R151, RZ, RZ, R239 ;  /* 0x000000ffff977224 */ /* 0x000fe200078e00ef */
[----:B--2---:R-:W-:Y:S01]  /*11690*/  F2FP.PACK_AB R8, R102, R103 ;  /* 0x000000676608723e */ /* 0x004fe200000000ff */
[----:B------:R4:W5:Y:S01]  /*116a0*/  LDL.LU R239, [R1+0x78] ;  /* 0x0000780001ef7983 */ /* 0x0009620000300800 */
[----:B-1----:R-:W-:-:S04]  /*116b0*/  FFMA.FTZ R3, R169, c[0x0][0x2d0], -R5 ;  /* 0x0000b400a9037a23 */ /* 0x002fc80000010805 */
[----:B------:R1:W2:Y:S02]  /*116c0*/  MUFU.EX2 R72, R3 ;  /* 0x0000000300487308 */ /* 0x0002a40000000800 */
[----:B-1----:R-:W-:Y:S02]  /*116d0*/  FFMA.FTZ R3, R157, c[0x0][0x2d0], -R0 ;  /* 0x0000b4009d037a23 */ /* 0x002fe40000010800 */
[----:B------:R-:W-:Y:S01]  /*116e0*/  IMAD.MOV.U32 R157, RZ, RZ, R125 ;  /* 0x000000ffff9d7224 */ /* 0x000fe200078e007d */
[----:B------:R-:W-:-:S03]  /*116f0*/  MOV R125, R120 ;  /* 0x00000078007d7202 */ /* 0x000fc60000000f00 */
[----:B------:R1:W-:Y:S01]  /*11700*/  MUFU.EX2 R61, R3 ;  /* 0x00000003003d7308 */ /* 0x0003e20000000800 */
[----:B------:R-:W-:Y:S02]  /*11710*/  IMAD.MOV.U32 R120, RZ, RZ, R122 ;  /* 0x000000ffff787224 */ /* 0x000fe400078e007a */
[----:B------:R-:W-:Y:S01]  /*11720*/  IMAD.MOV.U32 R122, RZ, RZ, R153 ;  /* 0x000000ffff7a7224 */ /* 0x000fe200078e0099 */
[----:B------:R-:W-:Y:S01]  /*11730*/  MOV R153, R128 ;  /* 0x0000008000997202 */ /* 0x000fe20000000f00 */
[----:B------:R-:W-:Y:S02]  /*11740*/  IMAD.MOV.U32 R128, RZ, RZ, R130 ;  /* 0x000000ffff807224 */ /* 0x000fe400078e0082 */
[----:B------:R-:W-:Y:S02]  /*11750*/  IMAD.MOV.U32 R130, RZ, RZ, R238 ;  /* 0x000000ffff827224 */ /* 0x000fe400078e00ee */
[----:B-1----:R-:W-:Y:S01]  /*11760*/  FFMA.FTZ R3, R124, c[0x0][0x2d0], -R0 ;  /* 0x0000b4007c037a23 */ /* 0x002fe20000010800 */
[----:B------:R-:W-:Y:S01]  /*11770*/  F2FP.PACK_AB R9, R74, R75 ;  /* 0x0000004b4a09723e */ /* 0x000fe200000000ff */
[----:B------:R-:W-:Y:S01]  /*11780*/  IMAD.MOV.U32 R124, RZ, RZ, R121 ;  /* 0x000000ffff7c7224 */ /* 0x000fe200078e0079 */
[----:B------:R-:W-:Y:S01]  /*11790*/  MOV R121, R123 ;  /* 0x0000007b00797202 */ /* 0x000fe20000000f00 */
[----:B------:R-:W-:Y:S01]  /*117a0*/  IMAD.MOV.U32 R123, RZ, RZ, R151 ;  /* 0x000000ffff7b7224 */ /* 0x000fe200078e0097 */
[----:B------:R-:W-:Y:S01]  /*117b0*/  F2FP.PACK_AB R10, R100, R101 ;  /* 0x00000065640a723e */ /* 0x000fe200000000ff */
[----:B------:R-:W-:Y:S01]  /*117c0*/  IMAD.MOV.U32 R151, RZ, RZ, R129 ;  /* 0x000000ffff977224 */ /* 0x000fe200078e0081 */
[----:B------:R-:W-:-:S02]  /*117d0*/  MOV R129, R69 ;  /* 0x0000004500817202 */ /* 0x000fc40000000f00 */
[----:B--2---:R-:W-:Y:S01]  /*117e0*/  F2FP.PACK_AB R11, R72, R73 ;  /* 0x00000049480b723e */ /* 0x004fe200000000ff */
[----:B------:R1:W2:Y:S01]  /*117f0*/  MUFU.EX2 R69, R3 ;  /* 0x0000000300457308 */ /* 0x0002a20000000800 */
[----:B------:R-:W-:Y:S01]  /*11800*/  MOV R163, R153 ;  /* 0x0000009900a37202 */ /* 0x000fe20000000f00 */
[----:B------:R-:W-:Y:S01]  /*11810*/  IMAD.MOV.U32 R159, RZ, RZ, R122 ;  /* 0x000000ffff9f7224 */ /* 0x000fe200078e007a */
[----:B------:R4:W5:Y:S01]  /*11820*/  LDL.LU R238, [R1+0x74] ;  /* 0x0000740001ee7983 */ /* 0x0009620000300800 */
[----:B------:R-:W-:Y:S01]  /*11830*/  IMAD.MOV.U32 R165, RZ, RZ, R123 ;  /* 0x000000ffffa57224 */ /* 0x000fe200078e007b */
[----:B------:R-:W-:Y:S01]  /*11840*/  MOV R158, R121 ;  /* 0x00000079009e7202 */ /* 0x000fe20000000f00 */
[----:B------:R-:W-:Y:S01]  /*11850*/  IMAD.MOV.U32 R164, RZ, RZ, R151 ;  /* 0x000000ffffa47224 */ /* 0x000fe200078e0097 */
[----:B------:R-:W-:Y:S01]  /*11860*/  MOV R153, R129 ;  /* 0x0000008100997202 */ /* 0x000fe20000000f00 */
[----:B------:R-:W-:Y:S01]  /*11870*/  IMAD.MOV.U32 R162, RZ, RZ, R130 ;  /* 0x000000ffffa27224 */ /* 0x000fe200078e0082 */
[----:B---3--:R-:W-:Y:S01]  /*11880*/  HMMA.16816.F32 R140, R8, R20, R140 ;  /* 0x00000014088c723c */ /* 0x008fe2000000188c */
[----:B-1----:R-:W-:-:S02]  /*11890*/  FFMA.FTZ R3, R157, c[0x0][0x2d0], -R0 ;  /* 0x0000b4009d037a23 */ /* 0x002fc40000010800 */
[----:B------:R-:W-:-:S05]  /*118a0*/  IMAD.MOV.U32 R170, RZ, RZ, R163 ;  /* 0x000000ffffaa7224 */ /* 0x000fca00078e00a3 */
[C---:B------:R-:W-:Y:S01]  /*118b0*/  HMMA.16816.F32 R144, R8.reuse, R22, R144 ;  /* 0x000000160890723c */ /* 0x040fe20000001890 */
[----:B------:R1:W-:Y:S01]  /*118c0*/  MUFU.EX2 R63, R3 ;  /* 0x00000003003f7308 */ /* 0x0003e20000000800 */
[----:B------:R-:W-:Y:S01]  /*118d0*/  IMAD.MOV.U32 R157, RZ, RZ, R120 ;  /* 0x000000ffff9d7224 */ /* 0x000fe200078e0078 */
[----:B------:R-:W-:Y:S01]  /*118e0*/  MOV R161, R124 ;  /* 0x0000007c00a17202 */ /* 0x000fe20000000f00 */
[----:B------:R-:W-:Y:S01]  /*118f0*/  IMAD.MOV.U32 R151, RZ, RZ, R128 ;  /* 0x000000ffff977224 */ /* 0x000fe200078e0080 */
[----:B------:R4:W5:Y:S01]  /*11900*/  LDL.LU R237, [R1+0x70] ;  /* 0x0000700001ed7983 */ /* 0x0009620000300800 */
[----:B------:R-:W-:Y:S01]  /*11910*/  IMAD.MOV.U32 R171, RZ, RZ, R164 ;  /* 0x000000ffffab7224 */ /* 0x000fe200078e00a4 */
[----:B------:R-:W-:Y:S01]  /*11920*/  MOV R166, R162 ;  /* 0x000000a200a67202 */ /* 0x000fe20000000f00 */
[----:B------:R-:W-:Y:S01]  /*11930*/  HMMA.16816.F32 R120, R8, R24, R112 ;  /* 0x000000180878723c */ /* 0x000fe20000001870 */
[----:B------:R-:W-:Y:S01]  /*11940*/  MOV R163, R159 ;  /* 0x0000009f00a37202 */ /* 0x000fe20000000f00 */
[----:B------:R-:W-:-:S02]  /*11950*/  IMAD.MOV.U32 R164, RZ, RZ, R125 ;  /* 0x000000ffffa47224 */ /* 0x000fc400078e007d */
[----:B------:R-:W-:Y:S02]  /*11960*/  IMAD.MOV.U32 R162, RZ, RZ, R155 ;  /* 0x000000ffffa27224 */ /* 0x000fe400078e009b */
[----:B------:R-:W-:Y:S01]  /*11970*/  IMAD.MOV.U32 R155, RZ, RZ, R154 ;  /* 0x000000ffff9b7224 */ /* 0x000fe200078e009a */
[----:B------:R-:W-:Y:S01]  /*11980*/  MOV R154, R152 ;  /* 0x00000098009a7202 */ /* 0x000fe20000000f00 */
[----:B------:R-:W-:Y:S01]  /*11990*/  HMMA.16816.F32 R128, R8, R26, R108 ;  /* 0x0000001a0880723c */ /* 0x000fe2000000186c */
[----:B-1----:R-:W-:Y:S02]  /*119a0*/  FFMA.FTZ R3, R168, c[0x0][0x2d0], -R0 ;  /* 0x0000b400a8037a23 */ /* 0x002fe40000010800 */
[----:B------:R-:W-:Y:S01]  /*119b0*/  IMAD.MOV.U32 R159, RZ, RZ, R158 ;  /* 0x000000ffff9f7224 */ /* 0x000fe200078e009e */
[----:B------:R-:W-:Y:S01]  /*119c0*/  MOV R158, R127 ;  /* 0x0000007f009e7202 */ /* 0x000fe20000000f00 */
[----:B------:R1:W3:Y:S01]  /*119d0*/  MUFU.EX2 R62, R3 ;  /* 0x00000003003e7308 */ /* 0x0002e20000000800 */
[----:B------:R-:W-:-:S02]  /*119e0*/  IMAD.MOV.U32 R152, RZ, RZ, R236 ;  /* 0x000000ffff987224 */ /* 0x000fc400078e00ec */
[C---:B------:R-:W-:Y:S01]  /*119f0*/  HMMA.16816.F32 R96, R8.reuse, R16, R96 ;  /* 0x000000100860723c */ /* 0x040fe20000001860 */
[----:B------:R4:W5:Y:S07]  /*11a00*/  LDL.LU R236, [R1+0x6c] ;  /* 0x00006c0001ec7983 */ /* 0x00096e0000300800 */
[----:B------:R-:W-:Y:S01]  /*11a10*/  HMMA.16816.F32 R92, R8, R18, R92 ;  /* 0x00000012085c723c */ /* 0x000fe2000000185c */
[----:B-1----:R-:W-:Y:S02]  /*11a20*/  FFMA.FTZ R3, R165, c[0x0][0x2d0], -R6 ;  /* 0x0000b400a5037a23 */ /* 0x002fe40000010806 */
[----:B------:R-:W-:-:S05]  /*11a30*/  IMAD.MOV.U32 R165, RZ, RZ, R160 ;  /* 0x000000ffffa57224 */ /* 0x000fca00078e00a0 */
[----:B------:R-:W-:Y:S01]  /*11a40*/  HMMA.16816.F32 R88, R8, R12, R88 ;  /* 0x0000000c0858723c */ /* 0x000fe20000001858 */
[----:B------:R1:W-:Y:S01]  /*11a50*/  MUFU.EX2 R60, R3 ;  /* 0x00000003003c7308 */ /* 0x0003e20000000800 */
[----:B------:R-:W-:Y:S02]  /*11a60*/  IMAD.MOV.U32 R160, RZ, RZ, R157 ;  /* 0x000000ffffa07224 */ /* 0x000fe400078e009d */
[----:B------:R-:W-:-:S04]  /*11a70*/  IMAD.MOV.U32 R157, RZ, RZ, R126 ;  /* 0x000000ffff9d7224 */ /* 0x000fc800078e007e */
[----:B------:R-:W-:Y:S07]  /*11a80*/  HMMA.16816.F32 R64, R8, R14, R64 ;  /* 0x0000000e0840723c */ /* 0x000fee0000001840 */
[----:B------:R-:W-:Y:S02]  /*11a90*/  F2FP.PACK_AB R8, R117, R184 ;  /* 0x000000b87508723e */ /* 0x000fe400000000ff */
[----:B--2---:R-:W-:Y:S01]  /*11aa0*/  F2FP.PACK_AB R9, R69, R61 ;  /* 0x0000003d4509723e */ /* 0x004fe200000000ff */
[----:B-1----:R-:W-:Y:S01]  /*11ab0*/  FFMA.FTZ R3, R170, c[0x0][0x2d0], -R6 ;  /* 0x0000b400aa037a23 */ /* 0x002fe20000010806 */
[----:B------:R-:W-:-:S02]  /*11ac0*/  F2FP.PACK_AB R10, R106, R104 ;  /* 0x000000686a0a723e */ /* 0x000fc400000000ff */
[----:B---3--:R-:W-:Y:S01]  /*11ad0*/  F2FP.PACK_AB R11, R62, R63 ;  /* 0x0000003f3e0b723e */ /* 0x008fe200000000ff */
[----:B------:R-:W-:Y:S01]  /*11ae0*/  IMAD.MOV.U32 R170, RZ, RZ, R171 ;  /* 0x000000ffffaa7224 */ /* 0x000fe200078e00ab */
[----:B------:R-:W-:Y:S01]  /*11af0*/  MOV R171, R166 ;  /* 0x000000a600ab7202 */ /* 0x000fe20000000f00 */
[----:B------:R-:W-:Y:S02]  /*11b00*/  IMAD.MOV.U32 R166, RZ, RZ, R167 ;  /* 0x000000ffffa67224 */ /* 0x000fe400078e00a7 */
[----:B------:R-:W-:Y:S01]  /*11b10*/  IMAD.MOV.U32 R167, RZ, RZ, R165 ;  /* 0x000000ffffa77224 */ /* 0x000fe200078e00a5 */
[----:B------:R-:W-:Y:S01]  /*11b20*/  MOV R165, R163 ;  /* 0x000000a300a57202 */ /* 0x000fe20000000f00 */
[----:B------:R-:W-:Y:S01]  /*11b30*/  HMMA.16816.F32 R124, R8, R24, R56 ;  /* 0x00000018087c723c */ /* 0x000fe20000001838 */
[----:B------:R-:W-:Y:S01]  /*11b40*/  IMAD.MOV.U32 R163, RZ, RZ, R164 ;  /* 0x000000ffffa37224 */ /* 0x000fe200078e00a4 */
[----:B------:R1:W-:Y:S01]  /*11b50*/  MUFU.EX2 R57, R3 ;  /* 0x0000000300397308 */ /* 0x0003e20000000800 */
[----:B------:R-:W-:Y:S01]  /*11b60*/  IMAD.MOV.U32 R164, RZ, RZ, R162 ;  /* 0x000000ffffa47224 */ /* 0x000fe200078e00a2 */
[----:B------:R-:W-:Y:S01]  /*11b70*/  MOV R162, R155 ;  /* 0x0000009b00a27202 */ /* 0x000fe20000000f00 */
        /* <DEDUP_REMOVED lines=8> */
[----:B-1----:R-:W-:Y:S02]  /*11c00*/  FFMA.FTZ R3, R170, c[0x0][0x2d0], -R6 ;  /* 0x0000b400aa037a23 */ /* 0x002fe40000010806 */
[----:B------:R-:W-:Y:S02]  /*11c10*/  IMAD.MOV.U32 R170, RZ, RZ, R163 ;  /* 0x000000ffffaa7224 */ /* 0x000fe400078e00a3 */
[----:B------:R1:W-:Y:S01]  /*11c20*/  MUFU.EX2 R56, R3 ;  /* 0x0000000300387308 */ /* 0x0003e20000000800 */
        /* <DEDUP_REMOVED lines=8> */
[----:B------:R-:W-:Y:S01]  /*11cb0*/  HMMA.16816.F32 R52, R8, R26, R52 ;  /* 0x0000001a0834723c */ /* 0x000fe20000001834 */
[----:B------:R-:W-:Y:S01]  /*11cc0*/  IMAD.MOV.U32 R162, RZ, RZ, R138 ;  /* 0x000000ffffa27224 */ /* 0x000fe200078e008a */
[----:B------:R-:W2:Y:S01]  /*11cd0*/  MUFU.EX2 R24, R4 ;  /* 0x0000000400187308 */ /* 0x000ea20000000800 */
[----:B-1----:R-:W-:Y:S01]  /*11ce0*/  FFMA.FTZ R3, R178, c[0x0][0x2d0], -R6 ;  /* 0x0000b400b2037a23 */ /* 0x002fe20000010806 */
[----:B------:R-:W-:Y:S01]  /*11cf0*/  MOV R178, R177 ;  /* 0x000000b100b27202 */ /* 0x000fe20000000f00 */
[----:B------:R-:W-:-:S03]  /*11d00*/  IMAD.MOV.U32 R177, RZ, RZ, R176 ;  /* 0x000000ffffb17224 */ /* 0x000fc600078e00b0 */
[C---:B------:R-:W-:Y:S01]  /*11d10*/  HMMA.16816.F32 R48, R8.reuse, R12, R48 ;  /* 0x0000000c0830723c */ /* 0x040fe20000001830 */
[----:B------:R-:W-:Y:S01]  /*11d20*/  IMAD.MOV.U32 R176, RZ, RZ, R175 ;  /* 0x000000ffffb07224 */ /* 0x000fe200078e00af */
[----:B------:R-:W-:Y:S01]  /*11d30*/  MOV R175, R170 ;  /* 0x000000aa00af7202 */ /* 0x000fe20000000f00 */
[----:B------:R-:W-:Y:S01]  /*11d40*/  IMAD.MOV.U32 R154, RZ, RZ, R136 ;  /* 0x000000ffff9a7224 */ /* 0x000fe200078e0088 */
[----:B------:R4:W5:Y:S01]  /*11d50*/  LDL.LU R235, [R1+0x68] ;  /* 0x0000680001eb7983 */ /* 0x0009620000300800 */
[----:B------:R-:W-:Y:S02]  /*11d60*/  IMAD.MOV.U32 R170, RZ, RZ, R171 ;  /* 0x000000ffffaa7224 */ /* 0x000fe400078e00ab */
[----:B------:R-:W-:Y:S01]  /*11d70*/  IMAD.MOV.U32 R171, RZ, RZ, R166 ;  /* 0x000000ffffab7224 */ /* 0x000fe200078e00a6 */
[----:B------:R-:W-:Y:S01]  /*11d80*/  HMMA.16816.F32 R136, R8, R20, R44 ;  /* 0x000000140888723c */ /* 0x000fe2000000182c */
[----:B------:R1:W-:Y:S01]  /*11d90*/  MUFU.EX2 R45, R3 ;  /* 0x00000003002d7308 */ /* 0x0003e20000000800 */
[----:B------:R-:W-:Y:S01]  /*11da0*/  MOV R166, R167 ;  /* 0x000000a700a67202 */ /* 0x000fe20000000f00 */
[----:B------:R-:W-:-:S02]  /*11db0*/  IMAD.MOV.U32 R167, RZ, RZ, R165 ;  /* 0x000000ffffa77224 */ /* 0x000fc400078e00a5 */
[----:B------:R-:W-:Y:S01]  /*11dc0*/  IMAD.MOV.U32 R165, RZ, RZ, R163 ;  /* 0x000000ffffa57224 */ /* 0x000fe200078e00a3 */
[----:B------:R-:W-:Y:S01]  /*11dd0*/  MOV R163, R164 ;  /* 0x000000a400a37202 */ /* 0x000fe20000000f00 */
[----:B------:R-:W-:Y:S02]  /*11de0*/  IMAD.MOV.U32 R164, RZ, RZ, R162 ;  /* 0x000000ffffa47224 */ /* 0x000fe400078e00a2 */
[----:B------:R-:W-:Y:S01]  /*11df0*/  IMAD.MOV.U32 R162, RZ, RZ, R155 ;  /* 0x000000ffffa27224 */ /* 0x000fe200078e009b */
[----:B------:R-:W-:Y:S01]  /*11e00*/  MOV R155, R154 ;  /* 0x0000009a009b7202 */ /* 0x000fe20000000f00 */
[----:B-1----:R-:W-:Y:S01]  /*11e10*/  FFMA.FTZ R3, R178, c[0x0][0x2d0], -R5 ;  /* 0x0000b400b2037a23 */ /* 0x002fe20000010805 */
[----:B------:R-:W-:Y:S01]  /*11e20*/  MOV R178, R177 ;  /* 0x000000b100b27202 */ /* 0x000fe20000000f00 */
[----:B------:R-:W-:Y:S02]  /*11e30*/  IMAD.MOV.U32 R177, RZ, RZ, R176 ;  /* 0x000000ffffb17224 */ /* 0x000fe400078e00b0 */
[----:B------:R-:W-:Y:S01]  /*11e40*/  IMAD.MOV.U32 R176, RZ, RZ, R175 ;  /* 0x000000ffffb07224 */ /* 0x000fe200078e00af */
[----:B------:R-:W-:Y:S01]  /*11e50*/  MOV R175, R170 ;  /* 0x000000aa00af7202 */ /* 0x000fe20000000f00 */
[----:B------:R-:W-:-:S02]  /*11e60*/  IMAD.MOV.U32 R170, RZ, RZ, R171 ;  /* 0x000000ffffaa7224 */ /* 0x000fc400078e00ab */
[----:B------:R-:W-:Y:S01]  /*11e70*/  IMAD.MOV.U32 R171, RZ, RZ, R166 ;  /* 0x000000ffffab7224 */ /* 0x000fe200078e00a6 */
[----:B------:R-:W-:Y:S01]  /*11e80*/  MOV R166, R167 ;  /* 0x000000a700a67202 */ /* 0x000fe20000000f00 */
[----:B------:R-:W-:Y:S02]  /*11e90*/  IMAD.MOV.U32 R154, RZ, RZ, R151 ;  /* 0x000000ffff9a7224 */ /* 0x000fe400078e0097 */
[----:B------:R-:W-:Y:S02]  /*11ea0*/  IMAD.MOV.U32 R151, RZ, RZ, R233 ;  /* 0x000000ffff977224 */ /* 0x000fe400078e00e9 */
[----:B------:R-:W-:Y:S01]  /*11eb0*/  IMAD.MOV.U32 R167, RZ, RZ, R165 ;  /* 0x000000ffffa77224 */ /* 0x000fe200078e00a5 */
[----:B------:R1:W-:Y:S01]  /*11ec0*/  MUFU.EX2 R44, R3 ;  /* 0x00000003002c7308 */ /* 0x0003e20000000800 */
[----:B------:R-:W-:Y:S01]  /*11ed0*/  IMAD.MOV.U32 R165, RZ, RZ, R163 ;  /* 0x000000ffffa57224 */ /* 0x000fe200078e00a3 */
[----:B------:R-:W-:Y:S01]  /*11ee0*/  MOV R163, R164 ;  /* 0x000000a400a37202 */ /* 0x000fe20000000f00 */
[----:B------:R-:W-:-:S02]  /*11ef0*/  IMAD.MOV.U32 R164, RZ, RZ, R162 ;  /* 0x000000ffffa47224 */ /* 0x000fc400078e00a2 */
[----:B------:R-:W-:Y:S01]  /*11f00*/  IMAD.MOV.U32 R172, RZ, RZ, R176 ;  /* 0x000000ffffac7224 */ /* 0x000fe200078e00b0 */
[----:B------:R-:W-:Y:S01]  /*11f10*/  MOV R173, R175 ;  /* 0x000000af00ad7202 */ /* 0x000fe20000000f00 */
[----:B------:R-:W-:Y:S01]  /*11f20*/  IMAD.MOV.U32 R162, RZ, RZ, R155 ;  /* 0x000000ffffa27224 */ /* 0x000fe200078e009b */
[----:B------:R-:W-:Y:S01]  /*11f30*/  MOV R155, R151 ;  /* 0x00000097009b7202 */ /* 0x000fe20000000f00 */
[----:B------:R-:W-:Y:S02]  /*11f40*/  IMAD.MOV.U32 R243, RZ, RZ, R177 ;  /* 0x000000fffff37224 */ /* 0x000fe400078e00b1 */
[----:B------:R-:W-:Y:S02]  /*11f50*/  IMAD.MOV.U32 R151, RZ, RZ, R135 ;  /* 0x000000ffff977224 */ /* 0x000fe400078e0087 */
[----:B------:R-:W-:Y:S02]  /*11f60*/  IMAD.MOV.U32 R174, RZ, RZ, R170 ;  /* 0x000000ffffae7224 */ /* 0x000fe400078e00aa */
[----:B-1----:R-:W-:-:S02]  /*11f70*/  FFMA.FTZ R3, R178, c[0x0][0x2d0], -R5 ;  /* 0x0000b400b2037a23 */ /* 0x002fc40000010805 */
[----:B------:R-:W-:Y:S01]  /*11f80*/  IMAD.MOV.U32 R178, RZ, RZ, R171 ;  /* 0x000000ffffb27224 */ /* 0x000fe200078e00ab */
[----:B------:R-:W-:Y:S01]  /*11f90*/  MOV R83, R172 ;  /* 0x000000ac00537202 */ /* 0x000fe20000000f00 */
[----:B------:R-:W-:Y:S01]  /*11fa0*/  IMAD.MOV.U32 R135, RZ, RZ, R134 ;  /* 0x000000ffff877224 */ /* 0x000fe200078e0086 */
[----:B------:R1:W-:Y:S01]  /*11fb0*/  MUFU.EX2 R27, R3 ;  /* 0x00000003001b7308 */ /* 0x0003e20000000800 */
[----:B------:R-:W-:Y:S01]  /*11fc0*/  MOV R134, R232 ;  /* 0x000000e800867202 */ /* 0x000fe20000000f00 */
        /* <DEDUP_REMOVED lines=9> */
[----:B-1----:R-:W-:Y:S01]  /*12060*/  FFMA.FTZ R3, R243, c[0x0][0x2d0], -R5 ;  /* 0x0000b400f3037a23 */ /* 0x002fe20000010805 */
[----:B------:R-:W-:Y:S01]  /*12070*/  MOV R179, R175 ;  /* 0x000000af00b37202 */ /* 0x000fe20000000f00 */
[----:B------:R-:W-:Y:S02]  /*12080*/  IMAD.MOV.U32 R171, RZ, RZ, R164 ;  /* 0x000000ffffab7224 */ /* 0x000fe400078e00a4 */
[----:B------:R1:W-:Y:S01]  /*12090*/  MUFU.EX2 R26, R3 ;  /* 0x00000003001a7308 */ /* 0x0003e20000000800 */
[----:B------:R-:W-:Y:S01]  /*120a0*/  IMAD.MOV.U32 R163, RZ, RZ, R134 ;  /* 0x000000ffffa37224 */ /* 0x000fe200078e0086 */
[----:B------:R-:W-:Y:S01]  /*120b0*/  MOV R164, R133 ;  /* 0x0000008500a47202 */ /* 0x000fe20000000f00 */
[----:B------:R-:W-:Y:S01]  /*120c0*/  IMAD.MOV.U32 R79, RZ, RZ, R176 ;  /* 0x000000ffff4f7224 */ /* 0x000fe200078e00b0 */
[----:B------:R-:W-:Y:S01]  /*120d0*/  MOV R172, R166 ;  /* 0x000000a600ac7202 */ /* 0x000fe20000000f00 */
[----:B------:R-:W-:Y:S02]  /*120e0*/  IMAD.MOV.U32 R165, RZ, RZ, R135 ;  /* 0x000000ffffa57224 */ /* 0x000fe400078e0087 */
[----:B------:R-:W-:-:S02]  /*120f0*/  IMAD.MOV.U32 R183, RZ, RZ, R170 ;  /* 0x000000ffffb77224 */ /* 0x000fc400078e00aa */
[----:B------:R-:W-:Y:S02]  /*12100*/  IMAD.MOV.U32 R151, RZ, RZ, R231 ;  /* 0x000000ffff977224 */ /* 0x000fe400078e00e7 */
[----:B------:R-:W-:Y:S02]  /*12110*/  IMAD.MOV.U32 R173, RZ, RZ, R167 ;  /* 0x000000ffffad7224 */ /* 0x000fe400078e00a7 */
[----:B-1----:R-:W-:Y:S02]  /*12120*/  FFMA.FTZ R3, R83, c[0x0][0x2d0], -R5 ;  /* 0x0000b40053037a23 */ /* 0x002fe40000010805 */
[----:B------:R-:W-:Y:S01]  /*12130*/  IMAD.MOV.U32 R83, RZ, RZ, R76 ;  /* 0x000000ffff537224 */ /* 0x000fe200078e004c */
[----:B------:R-:W-:Y:S01]  /*12140*/  MOV R76, R77 ;  /* 0x0000004d004c7202 */ /* 0x000fe20000000f00 */
        /* <DEDUP_REMOVED lines=12> */
[----:B------:R-:W-:Y:S01]  /*12210*/  IMAD.MOV.U32 R243, RZ, RZ, R171 ;  /* 0x000000fffff37224 */ /* 0x000fe200078e00ab */
[----:B------:R1:W-:Y:S01]  /*12220*/  MUFU.EX2 R25, R3 ;  /* 0x0000000300197308 */ /* 0x0003e20000000800 */
[----:B------:R-:W-:Y:S01]  /*12230*/  IMAD.MOV.U32 R183, RZ, RZ, R172 ;  /* 0x000000ffffb77224 */ /* 0x000fe200078e00ac */
[----:B------:R-:W-:Y:S01]  /*12240*/  MOV R172, R173 ;  /* 0x000000ad00ac7202 */ /* 0x000fe20000000f00 */
[----:B------:R-:W-:Y:S01]  /*12250*/  IMAD.MOV.U32 R176, RZ, RZ, R162 ;  /* 0x000000ffffb07224 */ /* 0x000fe200078e00a2 */
[----:B------:R-:W-:Y:S01]  /*12260*/  HMMA.16816.F32 R40, R8, R22, R40 ;  /* 0x000000160828723c */ /* 0x000fe20000001828 */
[----:B------:R-:W-:Y:S01]  /*12270*/  IMAD.MOV.U32 R173, RZ, RZ, R174 ;  /* 0x000000ffffad7224 */ /* 0x000fe200078e00ae */
[----:B------:R-:W3:Y:S01]  /*12280*/  LDSM.16.MT88.4 R132, [R224+0x3100] ;  /* 0x00310000e084783b */ /* 0x000ee20000004200 */
[----:B------:R-:W-:Y:S01]  /*12290*/  IMAD.MOV.U32 R174, RZ, RZ, R178 ;  /* 0x000000ffffae7224 */ /* 0x000fe200078e00b2 */
[----:B------:R-:W-:Y:S01]  /*122a0*/  MOV R178, R177 ;  /* 0x000000b100b27202 */ /* 0x000fe20000000f00 */
[----:B------:R-:W-:Y:S01]  /*122b0*/  IMAD.MOV.U32 R171, RZ, RZ, R149 ;  /* 0x000000ffffab7224 */ /* 0x000fe200078e0095 */
[----:B------:R-:W-:Y:S01]  /*122c0*/  LDSM.16.MT88.4 R164, [R225+0x3100] ;  /* 0x00310000e1a4783b */ /* 0x000fe20000004200 */
[----:B------:R-:W-:-:S02]  /*122d0*/  IMAD.MOV.U32 R162, RZ, RZ, R230 ;  /* 0x000000ffffa27224 */ /* 0x000fc400078e00e6 */
[----:B------:R-:W-:Y:S01]  /*122e0*/  IMAD.MOV.U32 R177, RZ, RZ, R176 ;  /* 0x000000ffffb17224 */ /* 0x000fe200078e00b0 */
[----:B------:R-:W-:Y:S01]  /*122f0*/  HMMA.16816.F32 R28, R8, R14, R28 ;  /* 0x0000000e081c723c */ /* 0x000fe2000000181c */
[----:B------:R-:W-:Y:S01]  /*12300*/  IMAD.MOV.U32 R176, RZ, RZ, R175 ;  /* 0x000000ffffb07224 */ /* 0x000fe200078e00af */
[----:B------:R-:W-:Y:S01]  /*12310*/  MOV R175, R170 ;  /* 0x000000aa00af7202 */ /* 0x000fe20000000f00 */
[----:B------:R-:W-:Y:S01]  /*12320*/  IMAD.MOV.U32 R170, RZ, RZ, R171 ;  /* 0x000000ffffaa7224 */ /* 0x000fe200078e00ab */
[----:B------:R-:W2:Y:S01]  /*12330*/  LDSM.16.MT88.4 R148, [R227+0x3100] ;  /* 0x00310000e394783b */ /* 0x000ea20000004200 */
[----:B------:R-:W-:Y:S01]  /*12340*/  IMAD.MOV.U32 R171, RZ, RZ, R163 ;  /* 0x000000ffffab7224 */ /* 0x000fe200078e00a3 */
[----:B------:R-:W-:Y:S01]  /*12350*/  MOV R163, R162 ;  /* 0x000000a200a37202 */ /* 0x000fe20000000f00 */
[----:B------:R-:W-:Y:S02]  /*12360*/  IMAD.MOV.U32 R162, RZ, RZ, R161 ;  /* 0x000000ffffa27224 */ /* 0x000fe400078e00a1 */
[----:B------:R-:W-:Y:S01]  /*12370*/  IMAD.MOV.U32 R161, RZ, RZ, R160 ;  /* 0x000000ffffa17224 */ /* 0x000fe200078e00a0 */
[----:B------:R-:W-:Y:S01]  /*12380*/  MOV R160, R159 ;  /* 0x0000009f00a07202 */ /* 0x000fe20000000f00 */
[----:B------:R-:W-:-:S02]  /*12390*/  FFMA.FTZ R6, R76, c[0x0][0x2d0], -R0 ;  /* 0x0000b4004c067a23 */ /* 0x000fc40000010800 */
[--C-:B------:R-:W-:Y:S02]  /*123a0*/  FFMA.FTZ R12, R77, c[0x0][0x2d0], -R0.reuse ;  /* 0x0000b4004d0c7a23 */ /* 0x100fe40000010800 */
[--C-:B------:R-:W-:Y:S02]  /*123b0*/  FFMA.FTZ R4, R78, c[0x0][0x2d0], -R0.reuse ;  /* 0x0000b4004e047a23 */ /* 0x100fe40000010800 */
[----:B------:R-:W-:Y:S02]  /*123c0*/  FFMA.FTZ R13, R79, c[0x0][0x2d0], -R0 ;  /* 0x0000b4004f0d7a23 */ /* 0x000fe40000010800 */
[----:B------:R-:W-:Y:S01]  /*123d0*/  FADD.FTZ R0, R182, R179 ;  /* 0x000000b3b6007221 */ /* 0x000fe20000010000 */
[----:B------:R-:W-:Y:S01]  /*123e0*/  MOV R86, R171 ;  /* 0x000000ab00567202 */ /* 0x000fe20000000f00 */
[----:B------:R-:W-:Y:S02]  /*123f0*/  FFMA.FTZ R5, R119, c[0x0][0x2d0], -R7 ;  /* 0x0000b40077057a23 */ /* 0x000fe40000010807 */
[----:B------:R-:W-:-:S02]  /*12400*/  IMAD.MOV.U32 R182, RZ, RZ, R174 ;  /* 0x000000ffffb67224 */ /* 0x000fc400078e00ae */
[----:B------:R-:W-:Y:S02]  /*12410*/  IMAD.MOV.U32 R174, RZ, RZ, R176 ;  /* 0x000000ffffae7224 */ /* 0x000fe400078e00b0 */
[----:B-1----:R-:W-:Y:S02]  /*12420*/  FFMA.FTZ R3, R228, c[0x0][0x2d0], -R7 ;  /* 0x0000b400e4037a23 */ /* 0x002fe40000010807 */
[----:B------:R-:W-:Y:S01]  /*12430*/  FADD.FTZ R20, R181, R180 ;  /* 0x000000b4b5147221 */ /* 0x000fe20000010000 */
[----:B------:R-:W-:Y:S01]  /*12440*/  HMMA.16816.F32 R32, R8, R16, R32 ;  /* 0x000000100820723c */ /* 0x000fe20000001820 */
[----:B------:R-:W-:Y:S01]  /*12450*/  FADD.FTZ R21, R243, R183 ;  /* 0x000000b7f3157221 */ /* 0x000fe20000010000 */
[----:B------:R1:W-:Y:S01]  /*12460*/  MUFU.EX2 R15, R5 ;  /* 0x00000005000f7308 */ /* 0x0003e20000000800 */
[----:B------:R-:W-:Y:S01]  /*12470*/  IMAD.MOV.U32 R82, RZ, RZ, R160 ;  /* 0x000000ffff527224 */ /* 0x000fe200078e00a0 */
[----:B------:R-:W-:Y:S01]  /*12480*/  MOV R183, R173 ;  /* 0x000000ad00b77202 */ /* 0x000fe20000000f00 */
[----:B------:R-:W-:-:S02]  /*12490*/  IMAD.MOV.U32 R76, RZ, RZ, R156 ;  /* 0x000000ffff4c7224 */ /* 0x000fc400078e009c */
[----:B------:R-:W-:Y:S01]  /*124a0*/  FADD.FTZ R22, R252, R249 ;  /* 0x000000f9fc167221 */ /* 0x000fe20000010000 */
[----:B------:R-:W-:Y:S01]  /*124b0*/  HMMA.16816.F32 R36, R8, R18, R36 ;  /* 0x000000120824723c */ /* 0x000fe20000001824 */
[----:B------:R-:W-:Y:S01]  /*124c0*/  IMAD.MOV.U32 R77, RZ, RZ, R170 ;  /* 0x000000ffff4d7224 */ /* 0x000fe200078e00aa */
[----:B------:R2:W-:Y:S01]  /*124d0*/  MUFU.EX2 R11, R4 ;  /* 0x00000004000b7308 */ /* 0x0005e20000000800 */
[----:B------:R-:W-:Y:S01]  /*124e0*/  IMAD.MOV.U32 R159, RZ, RZ, R229 ;  /* 0x000000ffff9f7224 */ /* 0x000fe200078e00e5 */
[----:B------:R-:W-:Y:S01]  /*124f0*/  MOV R87, R175 ;  /* 0x000000af00577202 */ /* 0x000fe20000000f00 */
[----:B------:R-:W-:Y:S02]  /*12500*/  IMAD.MOV.U32 R152, RZ, RZ, R234 ;  /* 0x000000ffff987224 */ /* 0x000fe400078e00ea */
[----:B-1----:R-:W-:-:S03]  /*12510*/  FADD.FTZ R5, R174, R0 ;  /* 0x00000000ae057221 */ /* 0x002fc60000010000 */
[----:B------:R1:W-:Y:S01]  /*12520*/  MUFU.EX2 R23, R3 ;  /* 0x0000000300177308 */ /* 0x0003e20000000800 */
[----:B------:R-:W-:Y:S02]  /*12530*/  FADD.FTZ R0, R76, R22 ;  /* 0x000000164c007221 */ /* 0x000fe40000010000 */
[----:B------:R-:W-:Y:S01]  /*12540*/  FFMA.FTZ R7, R83, c[0x0][0x2d0], -R7 ;  /* 0x0000b40053077a23 */ /* 0x000fe20000010807 */
[----:B------:R-:W-:Y:S01]  /*12550*/  MOV R81, R161 ;  /* 0x000000a100517202 */ /* 0x000fe20000000f00 */
[----:B------:R-:W-:-:S03]  /*12560*/  IMAD.MOV.U32 R169, RZ, RZ, R163 ;  /* 0x000000ffffa97224 */ /* 0x000fc600078e00a3 */
[----:B------:R3:W3:Y:S01]  /*12570*/  MUFU.EX2 R9, R6 ;  /* 0x0000000600097308 */ /* 0x0006e20000000800 */
[----:B--2---:R-:W-:Y:S02]  /*12580*/  FADD.FTZ R4, R86, R20 ;  /* 0x0000001456047221 */ /* 0x004fe40000010000 */
[----:B------:R-:W-:Y:S01]  /*12590*/  IMAD.MOV.U32 R80, RZ, RZ, R162 ;  /* 0x000000ffff507224 */ /* 0x000fe200078e00a2 */
[----:B------:R-:W-:Y:S01]  /*125a0*/  MOV R78, R177 ;  /* 0x000000b1004e7202 */ /* 0x000fe20000000f00 */
[----:B------:R-:W-:Y:S01]  /*125b0*/  FADD.FTZ R5, R77, R5 ;  /* 0x000000054d057221 */ /* 0x000fe20000010000 */
[----:B------:R-:W-:Y:S01]  /*125c0*/  MOV R170, R158 ;  /* 0x0000009e00aa7202 */ /* 0x000fe20000000f00 */
[----:B------:R-:W-:Y:S02]  /*125d0*/  IMAD.MOV.U32 R79, RZ, RZ, R178 ;  /* 0x000000ffff4f7224 */ /* 0x000fe400078e00b2 */
[----:B------:R-:W-:Y:S02]  /*125e0*/  IMAD.MOV.U32 R171, RZ, RZ, R157 ;  /* 0x000000ffffab7224 */ /* 0x000fe400078e009d */
[----:B------:R-:W-:Y:S01]  /*125f0*/  IMAD.MOV.U32 R243, RZ, RZ, R172 ;  /* 0x000000fffff37224 */ /* 0x000fe200078e00ac */
[----:B------:R-:W2:Y:S01]  /*12600*/  MUFU.EX2 R10, R12 ;  /* 0x0000000c000a7308 */ /* 0x000ea20000000800 */
[----:B-1----:R-:W-:Y:S01]  /*12610*/  FADD.FTZ R3, R82, R21 ;  /* 0x0000001552037221 */ /* 0x002fe20000010000 */
[----:B------:R-:W1:Y:S01]  /*12620*/  LDSM.16.MT88.4 R16, [R226+0x3100] ;  /* 0x00310000e210783b */ /* 0x000e620000004200 */
[----:B------:R-:W-:-:S02]  /*12630*/  FADD.FTZ R4, R183, R4 ;  /* 0x00000004b7047221 */ /* 0x000fc40000010000 */
[----:B------:R-:W-:Y:S01]  /*12640*/  IMAD.MOV.U32 R83, RZ, RZ, R159 ;  /* 0x000000ffff537224 */ /* 0x000fe200078e009f */
[----:B------:R4:W5:Y:S01]  /*12650*/  LDL.LU R234, [R1+0x64] ;  /* 0x0000640001ea7983 */ /* 0x0009620000300800 */
[----:B---3--:R-:W-:Y:S02]  /*12660*/  FADD.FTZ R6, R154, R3 ;  /* 0x000000039a067221 */ /* 0x008fe40000010000 */
[----:B------:R-:W-:Y:S01]  /*12670*/  FADD.FTZ R3, R152, R0 ;  /* 0x0000000098037221 */ /* 0x000fe20000010000 */
[----:B------:R3:W1:Y:S01]  /*12680*/  MUFU.EX2 R14, R7 ;  /* 0x00000007000e7308 */ /* 0x0006620000000800 */
[----:B------:R-:W-:Y:S01]  /*12690*/  FADD.FTZ R0, R87, R5 ;  /* 0x0000000557007221 */ /* 0x000fe20000010000 */
[----:B------:R-:W-:Y:S01]  /*126a0*/  MOV R76, R79 ;  /* 0x0000004f004c7202 */ /* 0x000fe20000000f00 */
[----:B------:R-:W-:Y:S01]  /*126b0*/  FADD.FTZ R5, R244, R4 ;  /* 0x00000004f4057221 */ /* 0x000fe20000010000 */
[----:B------:R4:W5:Y:S01]  /*126c0*/  LDL.LU R233, [R1+0x60] ;  /* 0x0000600001e97983 */ /* 0x0009620000300800 */
[----:B------:R-:W-:-:S02]  /*126d0*/  IMAD.MOV.U32 R82, RZ, RZ, R83 ;  /* 0x000000ffff527224 */ /* 0x000fc400078e0053 */
[----:B------:R-:W-:Y:S02]  /*126e0*/  FADD.FTZ R4, R169, R6 ;  /* 0x00000006a9047221 */ /* 0x000fe40000010000 */
[----:B------:R-:W-:Y:S02]  /*126f0*/  FADD.FTZ R3, R80, R3 ;  /* 0x0000000350037221 */ /* 0x000fe40000010000 */
[----:B------:R-:W-:Y:S02]  /*12700*/  FADD.FTZ R0, R81, R0 ;  /* 0x0000000051007221 */ /* 0x000fe40000010000 */
[----:B------:R-:W-:Y:S01]  /*12710*/  IMAD.MOV.U32 R77, RZ, RZ, R182 ;  /* 0x000000ffff4d7224 */ /* 0x000fe200078e00b6 */
[----:B------:R-:W-:Y:S01]  /*12720*/  MOV R79, R155 ;  /* 0x0000009b004f7202 */ /* 0x000fe20000000f00 */
[----:B------:R-:W-:Y:S01]  /*12730*/  FADD.FTZ R8, R247, R5 ;  /* 0x00000005f7087221 */ /* 0x000fe20000010000 */
[----:B------:R-:W1:Y:S01]  /*12740*/  MUFU.EX2 R13, R13 ;  /* 0x0000000d000d7308 */ /* 0x000e620000000800 */
[----:B------:R-:W-:Y:S01]  /*12750*/  IMAD.MOV.U32 R83, RZ, RZ, R78 ;  /* 0x000000ffff537224 */ /* 0x000fe200078e004e */
[----:B------:R4:W5:Y:S01]  /*12760*/  LDL.LU R232, [R1+0x5c] ;  /* 0x00005c0001e87983 */ /* 0x0009620000300800 */
[----:B---3--:R-:W-:-:S02]  /*12770*/  FADD.FTZ R7, R82, R4 ;  /* 0x0000000452077221 */ /* 0x008fc40000010000 */
[----:B------:R-:W-:Y:S01]  /*12780*/  FADD.FTZ R6, R170, R3 ;  /* 0x00000003aa067221 */ /* 0x000fe20000010000 */
[----:B------:R4:W5:Y:S01]  /*12790*/  LDL.LU R231, [R1+0x58] ;  /* 0x0000580001e77983 */ /* 0x0009620000300800 */
[----:B------:R-:W-:Y:S02]  /*127a0*/  FADD.FTZ R5, R171, R0 ;  /* 0x00000000ab057221 */ /* 0x000fe40000010000 */
[----:B------:R-:W-:Y:S01]  /*127b0*/  FADD.FTZ R4, R250, R8 ;  /* 0x00000008fa047221 */ /* 0x000fe20000010000 */
[----:B------:R4:W5:Y:S01]  /*127c0*/  LDL.LU R230, [R1+0x54] ;  /* 0x0000540001e67983 */ /* 0x0009620000300800 */
[----:B------:R-:W-:Y:S02]  /*127d0*/  IMAD.MOV.U32 R78, RZ, RZ, R243 ;  /* 0x000000ffff4e7224 */ /* 0x000fe400078e00f3 */
[----:B------:R-:W-:Y:S01]  /*127e0*/  FADD.FTZ R3, R83, R7 ;  /* 0x0000000753037221 */ /* 0x000fe20000010000 */
[----:B------:R4:W5:Y:S01]  /*127f0*/  LDL.LU R229, [R1+0x50] ;  /* 0x0000500001e57983 */ /* 0x0009620000300800 */
[----:B------:R-:W-:-:S02]  /*12800*/  FADD.FTZ R0, R76, R6 ;  /* 0x000000064c007221 */ /* 0x000fc40000010000 */
[----:B------:R-:W-:Y:S01]  /*12810*/  IMAD.MOV.U32 R243, RZ, RZ, R153 ;  /* 0x000000fffff37224 */ /* 0x000fe200078e0099 */
[----:B------:R4:W5:Y:S01]  /*12820*/  LDL.LU R228, [R1+0x4c] ;  /* 0x00004c0001e47983 */ /* 0x0009620000300800 */
[----:B------:R-:W-:Y:S02]  /*12830*/  FADD.FTZ R6, R77, R5 ;  /* 0x000000054d067221 */ /* 0x000fe40000010000 */
[----:B------:R-:W-:Y:S01]  /*12840*/  FADD.FTZ R4, R246, R4 ;  /* 0x00000004f6047221 */ /* 0x000fe20000010000 */
[----:B------:R4:W5:Y:S01]  /*12850*/  LDL.LU R119, [R1+0x48] ;  /* 0x0000480001777983 */ /* 0x0009620000300800 */
        /* <DEDUP_REMOVED lines=71> */
[----:B--2---:R-:W-:Y:S02]  /*12cd0*/  FADD.FTZ R3, R10, R0 ;  /* 0x000000000a037221 */ /* 0x004fe40000010000 */
[----:B------:R-:W-:Y:S02]  /*12ce0*/  FADD.FTZ R0, R57, R5 ;  /* 0x0000000539007221 */ /* 0x000fe40000010000 */
[----:B------:R-:W-:Y:S02]  /*12cf0*/  FADD.FTZ R6, R27, R6 ;  /* 0x000000061b067221 */ /* 0x000fe40000010000 */
[----:B------:R-:W-:-:S02]  /*12d00*/  FADD.FTZ R5, R15, R4 ;  /* 0x000000040f057221 */ /* 0x000fc40000010000 */
[----:B------:R-:W-:Y:S02]  /*12d10*/  FADD.FTZ R4, R11, R3 ;  /* 0x000000030b047221 */ /* 0x000fe40000010000 */
[----:B------:R-:W-:Y:S02]  /*12d20*/  FADD.FTZ R3, R56, R0 ;  /* 0x0000000038037221 */ /* 0x000fe40000010000 */
[----:B------:R-:W-:Y:S02]  /*12d30*/  FADD.FTZ R0, R26, R6 ;  /* 0x000000061a007221 */ /* 0x000fe40000010000 */
[----:B-1----:R-:W-:Y:S02]  /*12d40*/  FADD.FTZ R5, R14, R5 ;  /* 0x000000050e057221 */ /* 0x002fe40000010000 */
[----:B------:R-:W-:Y:S02]  /*12d50*/  FADD.FTZ R4, R13, R4 ;  /* 0x000000040d047221 */ /* 0x000fe40000010000 */
[----:B------:R-:W-:-:S02]  /*12d60*/  FADD.FTZ R0, R25, R0 ;  /* 0x0000000019007221 */ /* 0x000fc40000010000 */
        /* <DEDUP_REMOVED lines=15> */
[C---:B------:R-:W-:Y:S08]  /*12e60*/  HMMA.16816.F32 R140, R176.reuse, R148, R140 ;  /* 0x00000094b08c723c */ /* 0x040ff0000000188c */
        /* <DEDUP_REMOVED lines=14> */
[----:B----4-:R-:W2:Y:S04]  /*12f50*/  LDL.LU R243, [R1] ;  /* 0x0000000001f37983 */ /* 0x010ea80000300800 */
[----:B------:R-:W3:Y:S04]  /*12f60*/  LDL.LU.64 R76, [R1+0x8] ;  /* 0x00000800014c7983 */ /* 0x000ee80000300a00 */
[----:B------:R-:W4:Y:S01]  /*12f70*/  LDL.LU.64 R78, [R1+0x10] ;  /* 0x00001000014e7983 */ /* 0x000f220000300a00 */
[----:B------:R-:W-:Y:S01]  /*12f80*/  IMAD.MOV.U32 R116, RZ, RZ, R70 ;  /* 0x000000ffff747224 */ /* 0x000fe200078e0046 */
[----:B------:R-:W-:Y:S01]  /*12f90*/  MOV R118, R2 ;  /* 0x0000000200767202 */ /* 0x000fe20000000f00 */
[----:B------:R-:W-:Y:S01]  /*12fa0*/  IMAD.MOV.U32 R3, RZ, RZ, R71 ;  /* 0x000000ffff037224 */ /* 0x000fe200078e0047 */
[----:B------:R-:W-:Y:S01]  /*12fb0*/  ULDC UR4, c[0x0][0x208] ;  /* 0x0000820000047ab9 */ /* 0x000fe20000000800 */
[----:B------:R-:W-:Y:S01]  /*12fc0*/  IMAD.MOV.U32 R117, RZ, RZ, R68 ;  /* 0x000000ffff757224 */ /* 0x000fe200078e0044 */
[----:B------:R-:W-:-:S02]  /*12fd0*/  USHF.L.U32 UR4, UR4, 0x5, URZ ;  /* 0x0000000504047899 */ /* 0x000fc4000800063f */
[----:B------:R-:W-:Y:S01]  /*12fe0*/  ULDC.64 UR6, c[0x0][0x118] ;  /* 0x0000460000067ab9 */ /* 0x000fe20000000a00 */
[----:B--2---:R-:W-:Y:S02]  /*12ff0*/  IADD3 R242, R243, -0x2, RZ ;  /* 0xfffffffef3f27810 */ /* 0x004fe40007ffe0ff */
[----:B---3--:R-:W-:Y:S02]  /*13000*/  MOV R5, R77 ;  /* 0x0000004d00057202 */ /* 0x008fe40000000f00 */
[----:B----4-:R-:W-:-:S05]  /*13010*/  MOV R4, R78 ;  /* 0x0000004e00047202 */ /* 0x010fca0000000f00 */
[----:B------:R1:W-:Y:S02]  /*13020*/  STL.64 [R1+0x30], R4 ;  /* 0x0000300401007387 */ /* 0x0003e40000100a00 */
.L_x_130:
[----:B--2---:R-:W2:Y:S01]  /*13030*/  LDL.64 R72, [R1+0x30] ;  /* 0x0000300001487983 */ /* 0x004ea20000100a00 */
[----:B------:R-:W-:Y:S04]  /*13040*/  DEPBAR.LE SB0, 0x0 ;  /* 0x000080000000791a */ /* 0x000fe80000000000 */
[----:B------:R-:W-:Y:S01]  /*13050*/  SHF.R.S32.HI R0, RZ, 0x1f, R242 ;  /* 0x0000001fff007819 */ /* 0x000fe200000114f2 */
[----:B------:R-:W-:Y:S01]  /*13060*/  BAR.SYNC.DEFER_BLOCKING 0x0 ;  /* 0x0000000000007b1d */ /* 0x000fe20000010000 */
[----:B------:R-:W-:Y:S01]  /*13070*/  IMAD.WIDE.U32 R84, R242, c[0x0][0x208], RZ ;  /* 0x00008200f2547a25 */ /* 0x000fe200078e00ff */
[----:B------:R-:W-:Y:S02]  /*13080*/  MOV R104, 0x5 ;  /* 0x0000000500687802 */ /* 0x000fe40000000f00 */
[----:B------:R-:W-:Y:S01]  /*13090*/  MOV R2, c[0x0][0x208] ;  /* 0x0000820000027a02 */ /* 0x000fe20000000f00 */
[----:B------:R-:W-:Y:S03]  /*130a0*/  IMAD R0, R0, c[0x0][0x208], RZ ;  /* 0x0000820000007a24 */ /* 0x000fe600078e02ff */
[----:B------:R-:W-:Y:S01]  /*130b0*/  SHF.L.U64.HI R2, R2, R104, c[0x0][0x20c] ;  /* 0x0000830002027619 */ /* 0x000fe20000010268 */
[----:B------:R-:W-:Y:S01]  /*130c0*/  IMAD R0, R242, c[0x0][0x20c], R0 ;  /* 0x00008300f2007a24 */ /* 0x000fe200078e0200 */
[----:B-----5:R-:W-:Y:S04]  /*130d0*/  STL [R1+0x48], R230 ;  /* 0x000048e601007387 */ /* 0x020fe80000100800 */
[----:B------:R-:W-:Y:S01]  /*130e0*/  IADD3 R0, R85, R0, RZ ;  /* 0x0000000055007210 */ /* 0x000fe20007ffe0ff */
[----:B------:R-:W-:Y:S04]  /*130f0*/  STL [R1+0x4c], R119 ;  /* 0x00004c7701007387 */ /* 0x000fe80000100800 */
        /* <DEDUP_REMOVED lines=34> */
[-C--:B------:R-:W-:Y:S02]  /*13320*/  IADD3.X R89, R91, R2.reuse, RZ, P0, !PT ;  /* 0x000000025b597210 */ /* 0x080fe400007fe4ff */
[----:B------:R-:W-:Y:S02]  /*13330*/  IADD3 R94, P1, R88, UR4, RZ ;  /* 0x00000004585e7c10 */ /* 0x000fe4000ff3e0ff */
[C---:B------:R-:W-:Y:S01]  /*13340*/  HMMA.16816.F32 R16, R112.reuse, R18, RZ ;  /* 0x000000127010723c */ /* 0x040fe200000018ff */
[----:B------:R1:W-:Y:S03]  /*13350*/  LDGSTS.E.BYPASS.LTC128B.128 [R241+0x900], [R88.64], !P3 ;  /* 0x0090000058f17fae */ /* 0x0003e6000d901d46 */
[-C--:B------:R-:W-:Y:S02]  /*13360*/  IADD3.X R95, R89, R2.reuse, RZ, P1, !PT ;  /* 0x00000002595f7210 */ /* 0x080fe40000ffe4ff */
[----:B------:R-:W-:Y:S02]  /*13370*/  IADD3 R92, P0, R94, UR4, RZ ;  /* 0x000000045e5c7c10 */ /* 0x000fe4000ff1e0ff */
[-C--:B------:R-:W-:Y:S01]  /*13380*/  HMMA.16816.F32 R20, R112, R32.reuse, RZ ;  /* 0x000000207014723c */ /* 0x080fe200000018ff */
        /* <DEDUP_REMOVED lines=9> */
[-C--:B------:R-:W-:Y:S04]  /*13420*/  IADD3.X R103, R101, R2.reuse, RZ, P0, !PT ;  /* 0x0000000265677210 */ /* 0x080fe800007fe4ff */
[C---:B------:R-:W-:Y:S01]  /*13430*/  HMMA.16816.F32 R32, R112.reuse, R34, RZ ;  /* 0x000000227020723c */ /* 0x040fe200000018ff */
[----:B------:R4:W-:Y:S07]  /*13440*/  LDGSTS.E.BYPASS.LTC128B.128 [R241+0x2900], [R102.64], !P3 ;  /* 0x0290000066f17fae */ /* 0x0009ee000d901d46 */
[-C--:B------:R-:W-:Y:S08]  /*13450*/  HMMA.16816.F32 R36, R112, R48.reuse, RZ ;  /* 0x000000307024723c */ /* 0x080ff000000018ff */
[C---:B------:R-:W-:Y:S04]  /*13460*/  HMMA.16816.F32 R40, R108.reuse, R48, RZ ;  /* 0x000000306c28723c */ /* 0x040fe800000018ff */
[----:B---3--:R-:W-:Y:S04]  /*13470*/  IADD3 R100, P0, R102, UR4, RZ ;  /* 0x0000000466647c10 */ /* 0x008fe8000ff1e0ff */
[-C--:B------:R-:W-:Y:S01]  /*13480*/  HMMA.16816.F32 R44, R108, R50.reuse, RZ ;  /* 0x000000326c2c723c */ /* 0x080fe200000018ff */
[----:B------:R-:W-:Y:S02]  /*13490*/  IADD3.X R101, R103, R2, RZ, P0, !PT ;  /* 0x0000000267657210 */ /* 0x000fe400007fe4ff */
        /* <DEDUP_REMOVED lines=496> */
[----:B--2---:R-:W-:Y:S04]  /*153a0*/  MOV R39, 0x5 ;  /* 0x0000000500277802 */ /* 0x004fe80000000f00 */
        /* <DEDUP_REMOVED lines=118> */
[----:B------:R-:W-:Y:S01]  /*15b10*/  @P0 SHF.L.U64.HI R14, R38, R39, c[0x0][0x1e4] ;  /* 0x00007900260e0619 */ /* 0x000fe20000010227 */
        /* <DEDUP_REMOVED lines=13> */
[C---:B-1----:R-:W-:Y:S04]  /*15bf0*/  @P0 IADD3 R8, P4, R15.reuse, R4, RZ ;  /* 0x000000040f080210 */ /* 0x042fe80007f9e0ff */
[C---:B------:R-:W-:Y:S02]  /*15c00*/  @P0 IADD3.X R9, R14.reuse, R5, RZ, P4, !PT ;  /* 0x000000050e090210 */ /* 0x040fe400027fe4ff */
[----:B------:R-:W-:Y:S03]  /*15c10*/  @P0 IADD3 R12, P2, R15, R8, RZ ;  /* 0x000000080f0c0210 */ /* 0x000fe60007f5e0ff */
[----:B------:R1:W-:Y:S01]  /*15c20*/  @P0 LDGSTS.E.BYPASS.LTC128B.128 [R241+0x4100], [R8.64], !P3 ;  /* 0x0410000008f10fae */ /* 0x0003e2000d901d46 */
[C---:B------:R-:W-:Y:S01]  /*15c30*/  @P0 IADD3.X R13, R14.reuse, R9, RZ, P2, !PT ;  /* 0x000000090e0d0210 */ /* 0x040fe200017fe4ff */
[--C-:B---3--:R-:W-:Y:S01]  /*15c40*/  FFMA.FTZ R4, R29, c[0x0][0x2d0], -R106.reuse ;  /* 0x0000b4001d047a23 */ /* 0x108fe2000001086a */
[----:B------:R-:W-:Y:S01]  /*15c50*/  @P0 IADD3 R10, P1, R15, R12, RZ ;  /* 0x0000000c0f0a0210 */ /* 0x000fe20007f3e0ff */
[----:B------:R-:W-:Y:S02]  /*15c60*/  FMUL.FTZ R29, R69, R145 ;  /* 0x00000091451d7220 */ /* 0x000fe40000410000 */
[----:B------:R3:W2:Y:S01]  /*15c70*/  MUFU.EX2 R33, R4 ;  /* 0x0000000400217308 */ /* 0x0006a20000000800 */
[C---:B------:R-:W-:Y:S01]  /*15c80*/  @P0 IADD3.X R11, R14.reuse, R13, RZ, P1, !PT ;  /* 0x0000000d0e0b0210 */ /* 0x040fe20000ffe4ff */
[----:B------:R2:W-:Y:S01]  /*15c90*/  @P0 LDGSTS.E.BYPASS.LTC128B.128 [R241+0x4900], [R12.64], !P3 ;  /* 0x049000000cf10fae */ /* 0x0005e2000d901d46 */
[C---:B----4-:R-:W-:Y:S04]  /*15ca0*/  @P0 IADD3 R6, P4, R15.reuse, R10, RZ ;  /* 0x0000000a0f060210 */ /* 0x050fe80007f9e0ff */
[----:B------:R-:W-:Y:S03]  /*15cb0*/  @P0 IADD3.X R7, R14, R11, RZ, P4, !PT ;  /* 0x0000000b0e070210 */ /* 0x000fe600027fe4ff */
[----:B------:R4:W-:Y:S08]  /*15cc0*/  @P0 LDGSTS.E.BYPASS.LTC128B.128 [R241+0x5100], [R10.64], !P3 ;  /* 0x051000000af10fae */ /* 0x0009f0000d901d46 */
[----:B------:R4:W-:Y:S01]  /*15cd0*/  @P0 LDGSTS.E.BYPASS.LTC128B.128 [R241+0x5900], [R6.64], !P3 ;  /* 0x0590000006f10fae */ /* 0x0009e2000d901d46 */
[----:B-1----:R-:W-:Y:S02]  /*15ce0*/  FFMA.FTZ R9, R26, c[0x0][0x2d0], -R3 ;  /* 0x0000b4001a097a23 */ /* 0x002fe40000010803 */
[----:B------:R-:W-:Y:S01]  /*15cf0*/  FMUL.FTZ R26, R0, R142 ;  /* 0x0000008e001a7220 */ /* 0x000fe20000410000 */
[C---:B---3--:R-:W-:Y:S01]  /*15d00*/  @P0 IADD3 R4, P2, R15.reuse, R6, RZ ;  /* 0x000000060f040210 */ /* 0x048fe20007f5e0ff */
        /* <DEDUP_REMOVED lines=650> */
.L_x_129:
[----:B--2-4-:R-:W2:Y:S04]  /*185b0*/  LDL.LU R0, [R1+0x18] ;  /* 0x0000180001007983 */ /* 0x014ea80000300800 */
        /* <DEDUP_REMOVED lines=120> */
.L_x_99:
[----:B------:R-:W1:Y:S01]  /*18d40*/  S2R R55, SR_CTAID.Y ;  /* 0x0000000000377919 */ /* 0x000e620000002600 */
[----:B------:R-:W-:Y:S01]  /*18d50*/  ULDC.64 UR4, c[0x0][0x118] ;  /* 0x0000460000047ab9 */ /* 0x000fe20000000a00 */
[----:B-1----:R-:W-:Y:S01]  /*18d60*/  SHF.R.S32.HI R42, RZ, 0x1f, R55 ;  /* 0x0000001fff2a7819 */ /* 0x002fe20000011437 */
[----:B------:R-:W-:Y:S05]  /*18d70*/  @P4 BRA `(.L_x_131) ;  /* 0x0000131000004947 */ /* 0x000fea0003800000 */
[----:B------:R-:W2:Y:S01]  /*18d80*/  LDL R43, [R1+0x28] ;  /* 0x00002800012b7983 */ /* 0x000ea20000100800 */
[----:B------:R-:W-:Y:S01]  /*18d90*/  IMAD.MOV.U32 R6, RZ, RZ, -0x10 ;  /* 0xfffffff0ff067424 */ /* 0x000fe200078e00ff */
[----:B------:R-:W-:Y:S02]  /*18da0*/  F2FP.PACK_AB R5, R125, R124 ;  /* 0x0000007c7d05723e */ /* 0x000fe400000000ff */
[----:B------:R-:W1:Y:S01]  /*18db0*/  S2R R40, SR_TID.X ;  /* 0x0000000000287919 */ /* 0x000e620000002100 */
        /* <DEDUP_REMOVED lines=12> */
[----:B-1----:R-:W-:Y:S02]  /*18e80*/  SHF.R.S32.HI R41, RZ, 0x1f, R40 ;  /* 0x0000001fff297819 */ /* 0x002fe40000011428 */
[----:B------:R-:W-:-:S02]  /*18e90*/  F2FP.PACK_AB R142, R143, R142 ;  /* 0x0000008e8f8e723e */ /* 0x000fc400000000ff */
[CC--:B------:R-:W-:Y:S02]  /*18ea0*/  LEA.HI R2, R41.reuse, R40.reuse, RZ, 0x2 ;  /* 0x0000002829027211 */ /* 0x0c0fe400078f10ff */
[----:B------:R-:W-:Y:S02]  /*18eb0*/  LEA.HI R35, R41, R40, RZ, 0x5 ;  /* 0x0000002829237211 */ /* 0x000fe400078f28ff */
[--C-:B------:R-:W-:Y:S02]  /*18ec0*/  SHF.R.S32.HI R3, RZ, 0x2, R2.reuse ;  /* 0x00000002ff037819 */ /* 0x100fe40000011402 */
[----:B------:R-:W-:Y:S02]  /*18ed0*/  SHF.R.S32.HI R0, RZ, 0x1f, R2 ;  /* 0x0000001fff007819 */ /* 0x000fe40000011402 */
[----:B------:R-:W-:Y:S02]  /*18ee0*/  SHF.R.S32.HI R34, RZ, 0x5, R35 ;  /* 0x00000005ff227819 */ /* 0x000fe40000011423 */
[----:B------:R-:W-:-:S02]  /*18ef0*/  LEA.HI R0, R0, R3, RZ, 0x3 ;  /* 0x0000000300007211 */ /* 0x000fc400078f18ff */
[----:B------:R-:W-:Y:S02]  /*18f00*/  F2FP.PACK_AB R30, R30, R144 ;  /* 0x000000901e1e723e */ /* 0x000fe400000000ff */
[----:B------:R-:W-:Y:S02]  /*18f10*/  LOP3.LUT R0, R0, 0xfffffff8, RZ, 0xc0, !PT ;  /* 0xfffffff800007812 */ /* 0x000fe400078ec0ff */
[----:B------:R-:W-:Y:S02]  /*18f20*/  F2FP.PACK_AB R146, R147, R146 ;  /* 0x000000929392723e */ /* 0x000fe400000000ff */
[----:B------:R-:W-:Y:S01]  /*18f30*/  F2FP.PACK_AB R23, R23, R152 ;  /* 0x000000981717723e */ /* 0x000fe200000000ff */
[----:B------:R-:W-:Y:S01]  /*18f40*/  IMAD.IADD R3, R3, 0x1, -R0 ;  /* 0x0000000103037824 */ /* 0x000fe200078e0a00 */
[----:B------:R-:W-:Y:S02]  /*18f50*/  LOP3.LUT R0, R2, 0xfffffffc, RZ, 0xc0, !PT ;  /* 0xfffffffc02007812 */ /* 0x000fe400078ec0ff */
[----:B------:R-:W-:Y:S01]  /*18f60*/  F2FP.PACK_AB R22, R22, R154 ;  /* 0x0000009a1616723e */ /* 0x000fe200000000ff */
[----:B------:R-:W-:Y:S01]  /*18f70*/  IMAD.SHL.U32 R2, R3, 0x40, RZ ;  /* 0x0000004003027824 */ /* 0x000fe200078e00ff */
[----:B------:R-:W-:Y:S01]  /*18f80*/  F2FP.PACK_AB R19, R19, R164 ;  /* 0x000000a41313723e */ /* 0x000fe200000000ff */
[----:B------:R-:W-:Y:S01]  /*18f90*/  IMAD.IADD R26, R40, 0x1, -R0 ;  /* 0x00000001281a7824 */ /* 0x000fe200078e0a00 */
[----:B------:R-:W-:-:S02]  /*18fa0*/  F2FP.PACK_AB R14, R14, R166 ;  /* 0x000000a60e0e723e */ /* 0x000fc400000000ff */
[----:B------:R-:W-:Y:S01]  /*18fb0*/  LOP3.LUT R0, R2, 0x1c0, RZ, 0xc0, !PT ;  /* 0x000001c002007812 */ /* 0x000fe200078ec0ff */
[----:B------:R-:W-:Y:S01]  /*18fc0*/  IMAD R4, R34, 0x200, R26 ;  /* 0x0000020022047824 */ /* 0x000fe200078e021a */
[----:B------:R-:W-:Y:S02]  /*18fd0*/  F2FP.PACK_AB R21, R21, R156 ;  /* 0x0000009c1515723e */ /* 0x000fe400000000ff */
[----:B------:R-:W-:Y:S02]  /*18fe0*/  LEA.HI R2, R0, R0, RZ, 0x1d ;  /* 0x0000000000027211 */ /* 0x000fe400078fe8ff */
[----:B------:R-:W-:Y:S02]  /*18ff0*/  LOP3.LUT R0, R3, 0x1, RZ, 0xc0, !PT ;  /* 0x0000000103007812 */ /* 0x000fe400078ec0ff */
[----:B------:R-:W-:Y:S01]  /*19000*/  F2FP.PACK_AB R159, R159, R158 ;  /* 0x0000009e9f9f723e */ /* 0x000fe200000000ff */
[----:B------:R-:W-:Y:S01]  /*19010*/  IMAD.U32 R2, R4, 0x2, R2 ;  /* 0x0000000204027824 */ /* 0x000fe200078e0002 */
[----:B------:R-:W-:-:S02]  /*19020*/  ISETP.NE.U32.AND P0, PT, R0, 0x1, PT ;  /* 0x000000010000780c */ /* 0x000fc40003f05070 */
[----:B------:R-:W-:Y:S01]  /*19030*/  F2FP.PACK_AB R18, R18, R160 ;  /* 0x000000a01212723e */ /* 0x000fe200000000ff */
[----:B------:R-:W-:Y:S01]  /*19040*/  IMAD.SHL.U32 R2, R2, 0x2, RZ ;  /* 0x0000000202027824 */ /* 0x000fe200078e00ff */
[----:B------:R-:W-:Y:S01]  /*19050*/  BAR.SYNC.DEFER_BLOCKING 0x1, 0x80 ;  /* 0x0042000000007b1d */ /* 0x000fe20000010000 */
[----:B------:R-:W-:Y:S02]  /*19060*/  SEL R6, R6, 0x10, !P0 ;  /* 0x0000001006067807 */ /* 0x000fe40004000000 */
[----:B------:R-:W-:Y:S02]  /*19070*/  R2P PR, R3, 0x6 ;  /* 0x0000000603007804 */ /* 0x000fe40000000000 */
[C---:B------:R-:W-:Y:S01]  /*19080*/  IADD3 R4, R2.reuse, 0x80, RZ ;  /* 0x0000008002047810 */ /* 0x040fe20007ffe0ff */
[C---:B------:R-:W-:Y:S01]  /*19090*/  IMAD.IADD R3, R2.reuse, 0x1, R6 ;  /* 0x0000000102037824 */ /* 0x040fe200078e0206 */
[----:B------:R-:W-:Y:S02]  /*190a0*/  IADD3 R0, R2, 0xc0, RZ ;  /* 0x000000c002007810 */ /* 0x000fe40007ffe0ff */
[----:B------:R-:W-:-:S02]  /*190b0*/  F2FP.PACK_AB R20, R20, R162 ;  /* 0x000000a21414723e */ /* 0x000fc400000000ff */
[----:B------:R-:W-:Y:S02]  /*190c0*/  F2FP.PACK_AB R17, R17, R168 ;  /* 0x000000a81111723e */ /* 0x000fe400000000ff */
[----:B------:R-:W-:Y:S02]  /*190d0*/  F2FP.PACK_AB R16, R16, R170 ;  /* 0x000000aa1010723e */ /* 0x000fe400000000ff */
[----:B------:R-:W-:Y:S02]  /*190e0*/  F2FP.PACK_AB R12, R12, R180 ;  /* 0x000000b40c0c723e */ /* 0x000fe400000000ff */
[----:B------:R-:W-:Y:S02]  /*190f0*/  @P2 IADD3 R0, R4, -0x40, RZ ;  /* 0xffffffc004002810 */ /* 0x000fe40007ffe0ff */
[----:B------:R-:W-:Y:S02]  /*19100*/  F2FP.PACK_AB R11, R183, R182 ;  /* 0x000000b6b70b723e */ /* 0x000fe400000000ff */
[----:B------:R-:W-:-:S02]  /*19110*/  F2FP.PACK_AB R13, R173, R172 ;  /* 0x000000acad0d723e */ /* 0x000fc400000000ff */
[----:B------:R-:W-:Y:S01]  /*19120*/  F2FP.PACK_AB R15, R15, R174 ;  /* 0x000000ae0f0f723e */ /* 0x000fe200000000ff */
[----:B------:R1:W-:Y:S01]  /*19130*/  STS [R2+0x80], R5 ;  /* 0x0000800502007388 */ /* 0x0003e20000000800 */
[----:B------:R-:W-:Y:S02]  /*19140*/  F2FP.PACK_AB R10, R177, R176 ;  /* 0x000000b0b10a723e */ /* 0x000fe400000000ff */
[----:B------:R-:W-:Y:S01]  /*19150*/  F2FP.PACK_AB R9, R179, R178 ;  /* 0x000000b2b309723e */ /* 0x000fe200000000ff */
[----:B------:R-:W-:Y:S01]  /*19160*/  STS [R2+0x480], R25 ;  /* 0x0004801902007388 */ /* 0x000fe20000000800 */
[----:B------:R-:W-:-:S03]  /*19170*/  ISETP.NE.U32.AND P0, PT, RZ, c[0x0][0x500], PT ;  /* 0x00014000ff007a0c */ /* 0x000fc60003f05070 */
[----:B------:R3:W-:Y:S04]  /*19180*/  STS [R3+0x80], R8 ;  /* 0x0000800803007388 */ /* 0x0007e80000000800 */
[----:B------:R-:W-:Y:S04]  /*19190*/  STS [R3+0x480], R29 ;  /* 0x0004801d03007388 */ /* 0x000fe80000000800 */
[----:B------:R-:W-:Y:S04]  /*191a0*/  STS [R2+0x2080], R33 ;  /* 0x0020802102007388 */ /* 0x000fe80000000800 */
[----:B------:R4:W-:Y:S04]  /*191b0*/  STS [R2+0x2480], R122 ;  /* 0x0024807a02007388 */ /* 0x0009e80000000800 */
[----:B------:R-:W-:Y:S01]  /*191c0*/  STS [R3+0x2080], R32 ;  /* 0x0020802003007388 */ /* 0x000fe20000000800 */
[----:B-1----:R-:W-:-:S03]  /*191d0*/  IMAD.MOV.U32 R5, RZ, RZ, 0x20 ;  /* 0x00000020ff057424 */ /* 0x002fc600078e00ff */
[----:B------:R-:W-:Y:S02]  /*191e0*/  STS [R3+0x2480], R130 ;  /* 0x0024808203007388 */ /* 0x000fe40000000800 */
[----:B---3--:R-:W-:Y:S02]  /*191f0*/  SEL R8, R5, 0xffffffe0, !P1 ;  /* 0xffffffe005087807 */ /* 0x008fe40004800000 */
[----:B------:R-:W-:Y:S02]  /*19200*/  ISETP.NE.AND.EX P1, PT, RZ, c[0x0][0x504], PT, P0 ;  /* 0x00014100ff007a0c */ /* 0x000fe40003f25300 */
[----:B------:R-:W-:Y:S01]  /*19210*/  ISETP.NE.U32.AND P0, PT, RZ, c[0x0][0x508], PT ;  /* 0x00014200ff007a0c */ /* 0x000fe20003f05070 */
[----:B------:R-:W-:Y:S02]  /*19220*/  IMAD.IADD R5, R2, 0x1, R8 ;  /* 0x0000000102057824 */ /* 0x000fe400078e0208 */
[----:B------:R-:W-:Y:S01]  /*19230*/  IMAD.IADD R4, R8, 0x1, R3 ;  /* 0x0000000108047824 */ /* 0x000fe200078e0203 */
[----:B------:R-:W-:-:S02]  /*19240*/  ISETP.NE.AND.EX P0, PT, RZ, c[0x0][0x50c], PT, P0 ;  /* 0x00014300ff007a0c */ /* 0x000fc40003f05300 */
[----:B------:R-:W-:Y:S01]  /*19250*/  STS [R5+0x80], R28 ;  /* 0x0000801c05007388 */ /* 0x000fe20000000800 */
[----:B----4-:R-:W-:-:S03]  /*19260*/  IADD3 R2, R8, 0x400, R0 ;  /* 0x0000040008027810 */ /* 0x010fc60007ffe000 */
[----:B------:R-:W-:Y:S04]  /*19270*/  STS [R5+0x480], R27 ;  /* 0x0004801b05007388 */ /* 0x000fe80000000800 */
[----:B------:R1:W-:Y:S04]  /*19280*/  STS [R4+0x80], R7 ;  /* 0x0000800704007388 */ /* 0x0003e80000000800 */
[----:B------:R-:W-:Y:S04]  /*19290*/  STS [R4+0x480], R24 ;  /* 0x0004801804007388 */ /* 0x000fe80000000800 */
[----:B------:R-:W-:Y:S04]  /*192a0*/  STS [R5+0x2080], R31 ;  /* 0x0020801f05007388 */ /* 0x000fe80000000800 */
[----:B------:R-:W-:Y:S04]  /*192b0*/  STS [R5+0x2480], R142 ;  /* 0x0024808e05007388 */ /* 0x000fe80000000800 */
[----:B------:R-:W-:Y:S04]  /*192c0*/  STS [R4+0x2080], R30 ;  /* 0x0020801e04007388 */ /* 0x000fe80000000800 */
[----:B------:R-:W-:Y:S04]  /*192d0*/  STS [R4+0x2480], R146 ;  /* 0x0024809204007388 */ /* 0x000fe80000000800 */
[----:B------:R-:W-:Y:S01]  /*192e0*/  STS [R0], R23 ;  /* 0x0000001700007388 */ /* 0x000fe20000000800 */
[----:B-1----:R-:W-:-:S02]  /*192f0*/  IMAD.IADD R7, R6, 0x1, R2 ;  /* 0x0000000106077824 */ /* 0x002fc400078e0202 */
[----:B------:R-:W-:Y:S01]  /*19300*/  IMAD.IADD R2, R6, 0x1, R0 ;  /* 0x0000000106027824 */ /* 0x000fe200078e0200 */
[----:B------:R-:W-:Y:S03]  /*19310*/  STS [R0+0x400], R22 ;  /* 0x0004001600007388 */ /* 0x000fe60000000800 */
[C---:B------:R-:W-:Y:S01]  /*19320*/  IMAD.IADD R3, R8.reuse, 0x1, R2 ;  /* 0x0000000108037824 */ /* 0x040fe200078e0202 */
        /* <DEDUP_REMOVED lines=30> */
.L_x_132:
[----:B----4-:R-:W-:Y:S01]  /*19510*/  LOP3.LUT R0, R35, 0xffffffe0, RZ, 0xc0, !PT ;  /* 0xffffffe023007812 */ /* 0x010fe200078ec0ff */
[----:B------:R-:W-:Y:S01]  /*19520*/  IMAD.MOV.U32 R6, RZ, RZ, c[0x0][0x4e8] ;  /* 0x00013a00ff067624 */ /* 0x000fe200078e00ff */
[----:B------:R-:W-:Y:S01]  /*19530*/  SHF.R.S32.HI R5, RZ, 0x1f, R34 ;  /* 0x0000001fff057819 */ /* 0x000fe20000011422 */
[----:B------:R-:W1:Y:S01]  /*19540*/  S2R R24, SR_CTAID.X ;  /* 0x0000000000187919 */ /* 0x000e620000002500 */
[----:B------:R-:W-:Y:S01]  /*19550*/  LEA.HI R4, R26, R26, RZ, 0x1 ;  /* 0x0000001a1a047211 */ /* 0x000fe200078f08ff */
[----:B------:R-:W-:Y:S01]  /*19560*/  IMAD.IADD R0, R40, 0x1, -R0 ;  /* 0x0000000128007824 */ /* 0x000fe200078e0a00 */
[----:B------:R-:W-:Y:S01]  /*19570*/  LEA.HI R5, R5, R34, RZ, 0x2 ;  /* 0x0000002205057211 */ /* 0x000fe200078f10ff */
[----:B------:R-:W-:Y:S01]  /*19580*/  IMAD R13, R42, c[0x0][0x3e8], RZ ;  /* 0x0000fa002a0d7a24 */ /* 0x000fe200078e02ff */
[----:B------:R-:W-:-:S02]  /*19590*/  ISETP.NE.AND P2, PT, R6, 0x1, PT ;  /* 0x000000010600780c */ /* 0x000fc40003f45270 */
[----:B------:R-:W-:Y:S01]  /*195a0*/  SHF.R.S32.HI R8, RZ, 0x1f, R0 ;  /* 0x0000001fff087819 */ /* 0x000fe20000011400 */
[----:B------:R-:W-:Y:S01]  /*195b0*/  IMAD R13, R55, c[0x0][0x3ec], R13 ;  /* 0x0000fb00370d7a24 */ /* 0x000fe200078e020d */
[----:B------:R-:W-:Y:S01]  /*195c0*/  LOP3.LUT R6, R5, 0xffffffc, RZ, 0xc0, !PT ;  /* 0x0ffffffc05067812 */ /* 0x000fe200078ec0ff */
[C---:B------:R-:W-:Y:S01]  /*195d0*/  IMAD.SHL.U32 R5, R4.reuse, 0x20, RZ ;  /* 0x0000002004057824 */ /* 0x040fe200078e00ff */
[----:B------:R-:W-:Y:S02]  /*195e0*/  LOP3.LUT R7, R4, 0x1ffffffe, RZ, 0xc0, !PT ;  /* 0x1ffffffe04077812 */ /* 0x000fe400078ec0ff */
[----:B------:R-:W-:Y:S01]  /*195f0*/  LEA.HI R4, R8, R0, RZ, 0x2 ;  /* 0x0000000008047211 */ /* 0x000fe200078f10ff */
[----:B------:R-:W-:Y:S01]  /*19600*/  IMAD.IADD R6, R34, 0x1, -R6 ;  /* 0x0000000122067824 */ /* 0x000fe200078e0a06 */
[----:B------:R-:W-:Y:S01]  /*19610*/  LOP3.LUT R5, R5, 0xffffffc0, RZ, 0xc0, !PT ;  /* 0xffffffc005057812 */ /* 0x000fe200078ec0ff */
[----:B------:R-:W-:Y:S01]  /*19620*/  IMAD.IADD R7, R26, 0x1, -R7 ;  /* 0x000000011a077824 */ /* 0x000fe200078e0a07 */
[----:B------:R-:W-:-:S02]  /*19630*/  SHF.R.S32.HI R4, RZ, 0x2, R4 ;  /* 0x00000002ff047819 */ /* 0x000fc40000011404 */
[----:B------:R-:W-:Y:S01]  /*19640*/  LOP3.LUT P0, RZ, R0, 0x3, RZ, 0xc0, !PT ;  /* 0x0000000300ff7812 */ /* 0x000fe2000780c0ff */
[----:B------:R-:W-:Y:S01]  /*19650*/  IMAD R0, R3, c[0x0][0x3a0], RZ ;  /* 0x0000e80003007a24 */ /* 0x000fe200078e02ff */
[-C--:B------:R-:W-:Y:S01]  /*19660*/  LEA.HI R8, R41, R40.reuse, RZ, 0x3 ;  /* 0x0000002829087211 */ /* 0x080fe200078f18ff */
[----:B------:R-:W-:Y:S01]  /*19670*/  IMAD R7, R7, 0x8, R5 ;  /* 0x0000000807077824 */ /* 0x000fe200078e0205 */
[----:B------:R-:W-:Y:S01]  /*19680*/  SHF.R.S32.HI R12, RZ, 0x1f, R43 ;  /* 0x0000001fff0c7819 */ /* 0x000fe2000001142b */
[----:B------:R-:W-:Y:S01]  /*19690*/  IMAD R16, R6, 0x10, R4 ;  /* 0x0000001006107824 */ /* 0x000fe200078e0204 */
[----:B------:R-:W-:Y:S01]  /*196a0*/  SHF.R.S32.HI R21, RZ, 0x3, R8 ;  /* 0x00000003ff157819 */ /* 0x000fe20000011408 */
[----:B------:R-:W-:Y:S01]  /*196b0*/  IMAD.WIDE.U32 R4, R55, c[0x0][0x490], R2 ;  /* 0x0001240037047a25 */ /* 0x000fe200078e0002 */
[----:B------:R-:W-:Y:S02]  /*196c0*/  LOP3.LUT R8, R8, 0xfffffff8, RZ, 0xc0, !PT ;  /* 0xfffffff808087812 */ /* 0x000fe400078ec0ff */
[----:B------:R-:W-:Y:S01]  /*196d0*/  LEA.HI R23, R41, R40, RZ, 0x6 ;  /* 0x0000002829177211 */ /* 0x000fe200078f30ff */
[----:B------:R-:W-:-:S02]  /*196e0*/  IMAD R0, R2, c[0x0][0x3a4], R0 ;  /* 0x0000e90002007a24 */ /* 0x000fc400078e0200 */
[----:B------:R-:W-:Y:S02]  /*196f0*/  IMAD R6, R42, c[0x0][0x490], RZ ;  /* 0x000124002a067a24 */ /* 0x000fe400078e02ff */
[----:B------:R-:W-:-:S04]  /*19700*/  IMAD.WIDE.U32 R2, R2, c[0x0][0x3a0], RZ ;  /* 0x0000e80002027a25 */ /* 0x000fc800078e00ff */
[----:B------:R-:W-:Y:S02]  /*19710*/  IMAD.IADD R7, R16, 0x1, R7 ;  /* 0x0000000110077824 */ /* 0x000fe400078e0207 */
[----:B------:R-:W-:Y:S02]  /*19720*/  IMAD R6, R55, c[0x0][0x494], R6 ;  /* 0x0001250037067a24 */ /* 0x000fe400078e0206 */
[----:B------:R-:W-:Y:S02]  /*19730*/  IMAD.IADD R3, R3, 0x1, R0 ;  /* 0x0000000103037824 */ /* 0x000fe400078e0200 */
[----:B------:R-:W-:Y:S02]  /*19740*/  IMAD.IADD R8, R40, 0x1, -R8 ;  /* 0x0000000128087824 */ /* 0x000fe400078e0a08 */
[----:B------:R-:W-:Y:S02]  /*19750*/  IMAD.SHL.U32 R0, R21, 0x40, RZ ;  /* 0x0000004015007824 */ /* 0x000fe400078e00ff */
[----:B-1----:R-:W-:-:S02]  /*19760*/  IMAD R7, R24, 0x80, R7 ;  /* 0x0000008018077824 */ /* 0x002fc400078e0207 */
[----:B------:R-:W-:Y:S01]  /*19770*/  IMAD.IADD R5, R5, 0x1, R6 ;  /* 0x0000000105057824 */ /* 0x000fe200078e0206 */
[----:B------:R-:W-:Y:S01]  /*19780*/  LOP3.LUT R0, R0, 0x1c0, RZ, 0xc0, !PT ;  /* 0x000001c000007812 */ /* 0x000fe200078ec0ff */
[----:B------:R-:W-:Y:S02]  /*19790*/  IMAD.SHL.U32 R6, R8, 0x8, RZ ;  /* 0x0000000808067824 */ /* 0x000fe400078e00ff */
[----:B------:R-:W-:Y:S01]  /*197a0*/  @P2 IMAD.HI.U32 R10, R7, c[0x0][0x4ec], RZ ;  /* 0x00013b00070a2a27 */ /* 0x000fe200078e00ff */
[----:B------:R-:W-:Y:S02]  /*197b0*/  SHF.R.U32.HI R9, RZ, 0x3, R0 ;  /* 0x00000003ff097819 */ /* 0x000fe40000011600 */
[----:B------:R-:W-:Y:S01]  /*197c0*/  LOP3.LUT R11, R0, 0x38, R6, 0xf8, !PT ;  /* 0x00000038000b7812 */ /* 0x000fe200078ef806 */
[----:B------:R-:W-:Y:S01]  /*197d0*/  IMAD.MOV.U32 R0, RZ, RZ, R7 ;  /* 0x000000ffff007224 */ /* 0x000fe200078e0007 */
[----:B------:R-:W-:Y:S01]  /*197e0*/  @P2 SHF.R.U32.HI R0, RZ, c[0x0][0x4f0], R10 ;  /* 0x00013c00ff002a19 */ /* 0x000fe2000001160a */
[----:B------:R-:W-:Y:S01]  /*197f0*/  IMAD R8, R8, 0x10, R21 ;  /* 0x0000001008087824 */ /* 0x000fe200078e0215 */
[----:B------:R-:W-:Y:S01]  /*19800*/  LOP3.LUT R22, R11, R9, RZ, 0x3c, !PT ;  /* 0x000000090b167212 */ /* 0x000fe200078e3cff */
[----:B------:R-:W-:Y:S01]  /*19810*/  IMAD.WIDE.U32 R2, R55, c[0x0][0x3e8], R2 ;  /* 0x0000fa0037027a25 */ /* 0x000fe200078e0002 */
[----:B------:R-:W-:-:S02]  /*19820*/  SEL R10, R12, RZ, !P1 ;  /* 0x000000ff0c0a7207 */ /* 0x000fc40004800000 */
[----:B------:R-:W-:Y:S01]  /*19830*/  SEL R9, R43, RZ, !P1 ;  /* 0x000000ff2b097207 */ /* 0x000fe20004800000 */
[----:B------:R-:W-:Y:S01]  /*19840*/  IMAD R11, R24, 0x80, R8 ;  /* 0x00000080180b7824 */ /* 0x000fe200078e0208 */
[----:B------:R-:W-:Y:S01]  /*19850*/  SHF.R.S32.HI R53, RZ, 0x1f, R6 ;  /* 0x0000001fff357819 */ /* 0x000fe20000011406 */
[----:B------:R-:W-:Y:S02]  /*19860*/  IMAD.MOV R12, RZ, RZ, -R0 ;  /* 0x000000ffff0c7224 */ /* 0x000fe400078e0a00 */
[----:B------:R-:W-:Y:S02]  /*19870*/  IMAD.IADD R3, R3, 0x1, R13 ;  /* 0x0000000103037824 */ /* 0x000fe400078e020d */
[----:B------:R-:W-:Y:S02]  /*19880*/  IMAD R13, R10, c[0x0][0x498], RZ ;  /* 0x000126000a0d7a24 */ /* 0x000fe400078e02ff */
[----:B------:R-:W-:-:S04]  /*19890*/  IMAD.WIDE.U32 R4, R9, c[0x0][0x498], R4 ;  /* 0x0001260009047a25 */ /* 0x000fc800078e0004 */
[----:B------:R-:W-:Y:S01]  /*198a0*/  @P2 IMAD.HI.U32 R14, R11, c[0x0][0x4ec], RZ ;  /* 0x00013b000b0e2a27 */ /* 0x000fe200078e00ff */
[----:B------:R-:W-:-:S03]  /*198b0*/  IADD3 R4, P1, R0, R4, RZ ;  /* 0x0000000400047210 */ /* 0x000fc60007f3e0ff */
[----:B------:R-:W-:Y:S02]  /*198c0*/  IMAD R7, R12, c[0x0][0x4e8], R7 ;  /* 0x00013a000c077a24 */ /* 0x000fe400078e0207 */
[C---:B------:R-:W-:Y:S01]  /*198d0*/  IMAD R12, R9.reuse, c[0x0][0x49c], R13 ;  /* 0x00012700090c7a24 */ /* 0x040fe200078e020d */
[----:B------:R-:W-:Y:S01]  /*198e0*/  SHF.R.S32.HI R13, RZ, 0x1f, R0 ;  /* 0x0000001fff0d7819 */ /* 0x000fe20000011400 */
[----:B------:R-:W-:Y:S01]  /*198f0*/  IMAD.MOV.U32 R8, RZ, RZ, R11 ;  /* 0x000000ffff087224 */ /* 0x000fe200078e000b */
[----:B------:R-:W-:Y:S01]  /*19900*/  @P2 SHF.R.U32.HI R8, RZ, c[0x0][0x4f0], R14 ;  /* 0x00013c00ff082a19 */ /* 0x000fe2000001160e */
[----:B------:R-:W-:Y:S01]  /*19910*/  IMAD R0, R10, c[0x0][0x3f0], RZ ;  /* 0x0000fc000a007a24 */ /* 0x000fe200078e02ff */
[----:B------:R-:W-:Y:S01]  /*19920*/  SHF.R.S32.HI R14, RZ, 0x1f, R7 ;  /* 0x0000001fff0e7819 */ /* 0x000fe20000011407 */
[----:B------:R-:W-:Y:S01]  /*19930*/  IMAD.WIDE.U32 R2, R9, c[0x0][0x3f0], R2 ;  /* 0x0000fc0009027a25 */ /* 0x000fe200078e0002 */
[----:B------:R-:W-:Y:S02]  /*19940*/  IADD3.X R5, R13, R5, R12, P1, !PT ;  /* 0x000000050d057210 */ /* 0x000fe40000ffe40c */
[----:B------:R-:W-:Y:S01]  /*19950*/  SHF.R.S32.HI R12, RZ, 0x1f, R8 ;  /* 0x0000001fff0c7819 */ /* 0x000fe20000011408 */
[----:B------:R-:W-:-:S02]  /*19960*/  IMAD R10, R9, c[0x0][0x3f4], R0 ;  /* 0x0000fd00090a7a24 */ /* 0x000fc400078e0200 */
[----:B------:R-:W-:Y:S02]  /*19970*/  IMAD R0, R14, c[0x0][0x488], RZ ;  /* 0x000122000e007a24 */ /* 0x000fe400078e02ff */
[----:B------:R-:W-:-:S04]  /*19980*/  IMAD.WIDE.U32 R4, R7, c[0x0][0x488], R4 ;  /* 0x0001220007047a25 */ /* 0x000fc800078e0004 */
[----:B------:R-:W-:Y:S01]  /*19990*/  IMAD R9, R7, c[0x0][0x48c], R0 ;  /* 0x0001230007097a24 */ /* 0x000fe200078e0200 */
[----:B------:R-:W-:Y:S01]  /*199a0*/  LEA R7, P1, R4, c[0x0][0x450], 0x2 ;  /* 0x0001140004077a11 */ /* 0x000fe200078210ff */
[----:B------:R-:W-:Y:S02]  /*199b0*/  IMAD.MOV R18, RZ, RZ, -R8 ;  /* 0x000000ffff127224 */ /* 0x000fe400078e0a08 */
[----:B------:R-:W-:Y:S02]  /*199c0*/  IMAD.IADD R3, R3, 0x1, R10 ;  /* 0x0000000103037824 */ /* 0x000fe400078e020a */
[----:B------:R-:W-:Y:S01]  /*199d0*/  IMAD R0, R12, c[0x0][0x3e0], RZ ;  /* 0x0000f8000c007a24 */ /* 0x000fe200078e02ff */
[----:B------:R-:W-:Y:S01]  /*199e0*/  SHFL.IDX PT, R14, R7, 0x1, 0x1c1f ;  /* 0x003c1f00070e7f89 */ /* 0x000fe200000e0000 */
[----:B------:R-:W-:Y:S02]  /*199f0*/  IMAD.IADD R10, R5, 0x1, R9 ;  /* 0x00000001050a7824 */ /* 0x000fe400078e0209 */
[----:B------:R-:W-:Y:S01]  /*19a00*/  IMAD R18, R18, c[0x0][0x4e8], R11 ;  /* 0x00013a0012127a24 */ /* 0x000fe200078e020b */
[----:B------:R-:W-:Y:S01]  /*19a10*/  SHFL.IDX PT, R12, R7, 0x2, 0x1c1f ;  /* 0x005c1f00070c7f89 */ /* 0x000fe200000e0000 */
[----:B------:R-:W-:Y:S01]  /*19a20*/  IMAD R5, R8, c[0x0][0x3e4], R0 ;  /* 0x0000f90008057a24 */ /* 0x000fe200078e0200 */
[----:B------:R-:W-:Y:S01]  /*19a30*/  LEA.HI.X R0, R4, c[0x0][0x454], R10, 0x2, P1 ;  /* 0x0001150004007a11 */ /* 0x000fe200008f140a */
[----:B------:R-:W-:Y:S01]  /*19a40*/  IMAD.WIDE.U32 R8, R8, c[0x0][0x3e0], R2 ;  /* 0x0000f80008087a25 */ /* 0x000fe200078e0002 */
[----:B------:R-:W-:-:S03]  /*19a50*/  SHF.R.S32.HI R10, RZ, 0x1f, R18 ;  /* 0x0000001fff0a7819 */ /* 0x000fc60000011412 */
[----:B------:R-:W-:Y:S01]  /*19a60*/  IMAD R3, R24, 0x80, R16 ;  /* 0x0000008018037824 */ /* 0x000fe200078e0210 */
[----:B------:R-:W-:Y:S01]  /*19a70*/  SHFL.IDX PT, R17, R0, RZ, 0x1c1f ;  /* 0x001c1fff00117589 */ /* 0x000fe200000e0000 */
[----:B-----5:R-:W-:Y:S02]  /*19a80*/  IMAD R2, R15, c[0x0][0x4e8], RZ ;  /* 0x00013a000f027a24 */ /* 0x020fe400078e02ff */
[----:B------:R-:W-:Y:S01]  /*19a90*/  IMAD.MOV.U32 R4, RZ, RZ, R8 ;  /* 0x000000ffff047224 */ /* 0x000fe200078e0008 */
[----:B------:R-:W1:Y:S01]  /*19aa0*/  SHFL.IDX PT, R16, R7, RZ, 0x1c1f ;  /* 0x001c1fff07107589 */ /* 0x000e6200000e0000 */
[----:B------:R-:W-:Y:S01]  /*19ab0*/  IMAD R8, R10, c[0x0][0x3d8], RZ ;  /* 0x0000f6000a087a24 */ /* 0x000fe200078e02ff */
[----:B------:R-:W-:Y:S01]  /*19ac0*/  IADD3 R20, R3, 0x8, RZ ;  /* 0x0000000803147810 */ /* 0x000fe20007ffe0ff */
[----:B------:R-:W-:Y:S01]  /*19ad0*/  IMAD.IADD R5, R9, 0x1, R5 ;  /* 0x0000000109057824 */ /* 0x000fe200078e0205 */
[----:B------:R-:W2:Y:S01]  /*19ae0*/  SHFL.IDX PT, R15, R0, 0x1, 0x1c1f ;  /* 0x003c1f00000f7f89 */ /* 0x000ea200000e0000 */
[C---:B------:R-:W-:Y:S01]  /*19af0*/  IMAD R19, R18.reuse, c[0x0][0x3dc], R8 ;  /* 0x0000f70012137a24 */ /* 0x040fe200078e0208 */
[-C--:B------:R-:W-:Y:S01]  /*19b00*/  ISETP.GE.OR P4, PT, R3, R2.reuse, P0 ;  /* 0x000000020300720c */ /* 0x080fe20000786670 */
[----:B------:R-:W-:Y:S01]  /*19b10*/  IMAD.WIDE.U32 R8, R18, c[0x0][0x3d8], R4 ;  /* 0x0000f60012087a25 */ /* 0x000fe200078e0004 */
[----:B------:R-:W3:Y:S01]  /*19b20*/  SHFL.IDX PT, R13, R0, 0x2, 0x1c1f ;  /* 0x005c1f00000d7f89 */ /* 0x000ee200000e0000 */
[----:B------:R-:W-:-:S02]  /*19b30*/  ISETP.GE.OR P3, PT, R20, R2, P0 ;  /* 0x000000021400720c */ /* 0x000fc40000766670 */
[----:B------:R-:W-:Y:S01]  /*19b40*/  IMAD.SHL.U32 R5, R23, 0x8, RZ ;  /* 0x0000000817057824 */ /* 0x000fe200078e00ff */
[----:B------:R4:W-:Y:S01]  /*19b50*/  SHFL.IDX PT, R10, R7, 0x3, 0x1c1f ;  /* 0x007c1f00070a7f89 */ /* 0x0009e200000e0000 */
[----:B------:R-:W-:-:S03]  /*19b60*/  LEA R4, P1, R8, c[0x0][0x380], 0x1 ;  /* 0x0000e00008047a11 */ /* 0x000fc600078208ff */
[----:B------:R3:W3:Y:S01]  /*19b70*/  SHFL.IDX PT, R11, R0, 0x3, 0x1c1f ;  /* 0x007c1f00000b7f89 */ /* 0x0006e200000e0000 */
[----:B------:R-:W-:-:S03]  /*19b80*/  LOP3.LUT R5, R22, 0x7ffffe00, R5, 0xf8, !PT ;  /* 0x7ffffe0016057812 */ /* 0x000fc600078ef805 */
[----:B------:R-:W-:Y:S02]  /*19b90*/  SHFL.IDX PT, R48, R4, 0x4, 0x181f ;  /* 0x00981f0004307f89 */ /* 0x000fe400000e0000 */
[----:B------:R-:W-:Y:S02]  /*19ba0*/  IMAD.SHL.U32 R5, R5, 0x2, RZ ;  /* 0x0000000205057824 */ /* 0x000fe400078e00ff */
[----:B-1----:R-:W-:Y:S04]  /*19bb0*/  @!P4 ST.E [R16.64], R36 ;  /* 0x000000241000c985 */ /* 0x002fe8000c101904 */
[----:B--2---:R-:W-:Y:S04]  /*19bc0*/  @!P3 ST.E [R14.64], R37 ;  /* 0x000000250e00b985 */ /* 0x004fe8000c101904 */
[----:B------:R-:W-:Y:S01]  /*19bd0*/  SHFL.IDX PT, R14, R4, 0x2, 0x181f ;  /* 0x00581f00040e7f89 */ /* 0x000fe200000e0000 */
[----:B----4-:R-:W-:-:S03]  /*19be0*/  IADD3 R7, R3, 0x48, RZ ;  /* 0x0000004803077810 */ /* 0x010fc60007ffe0ff */
[----:B------:R-:W-:Y:S01]  /*19bf0*/  SHFL.IDX PT, R15, R4, 0x3, 0x181f ;  /* 0x00781f00040f7f89 */ /* 0x000fe200000e0000 */
[----:B---3--:R-:W-:Y:S01]  /*19c00*/  IADD3 R0, R3, 0x40, RZ ;  /* 0x0000004003007810 */ /* 0x008fe20007ffe0ff */
[----:B------:R-:W-:Y:S02]  /*19c10*/  IMAD.IADD R3, R9, 0x1, R19 ;  /* 0x0000000109037824 */ /* 0x000fe400078e0213 */
[----:B------:R-:W-:Y:S01]  /*19c20*/  SHFL.IDX PT, R49, R4, 0x6, 0x181f ;  /* 0x00d81f0004317f89 */ /* 0x000fe200000e0000 */
[-C--:B------:R-:W-:Y:S01]  /*19c30*/  ISETP.GE.OR P2, PT, R0, R2.reuse, P0 ;  /* 0x000000020000720c */ /* 0x080fe20000746670 */
[----:B------:R-:W-:Y:S01]  /*19c40*/  IMAD R0, R24, 0x80, R21 ;  /* 0x0000008018007824 */ /* 0x000fe200078e0215 */
[----:B------:R-:W-:Y:S02]  /*19c50*/  ISETP.GE.OR P0, PT, R7, R2, P0 ;  /* 0x000000020700720c */ /* 0x000fe40000706670 */
[----:B------:R-:W-:Y:S02]  /*19c60*/  LEA.HI.X R3, R8, c[0x0][0x384], R3, 0x1, P1 ;  /* 0x0000e10008037a11 */ /* 0x000fe400008f0c03 */
[----:B------:R-:W1:Y:S01]  /*19c70*/  SHFL.IDX PT, R8, R4, 0x1, 0x181f ;  /* 0x00381f0004087f89 */ /* 0x000e6200000e0000 */
[----:B------:R-:W-:-:S02]  /*19c80*/  IADD3 R7, R0, 0x10, RZ ;  /* 0x0000001000077810 */ /* 0x000fc40007ffe0ff */
[C---:B------:R-:W-:Y:S01]  /*19c90*/  IADD3 R32, R0.reuse, 0x40, RZ ;  /* 0x0000004000207810 */ /* 0x040fe20007ffe0ff */
[----:B------:R-:W-:Y:S01]  /*19ca0*/  SHFL.IDX PT, R9, R3, RZ, 0x181f ;  /* 0x00181fff03097589 */ /* 0x000fe200000e0000 */
[----:B------:R-:W-:-:S03]  /*19cb0*/  IADD3 R54, R0, 0x60, RZ ;  /* 0x0000006000367810 */ /* 0x000fc60007ffe0ff */
[----:B------:R-:W-:Y:S04]  /*19cc0*/  @!P2 ST.E [R12.64], R38 ;  /* 0x000000260c00a985 */ /* 0x000fe8000c101904 */
[----:B------:R1:W-:Y:S01]  /*19cd0*/  @!P0 ST.E [R10.64], R39 ;  /* 0x000000270a008985 */ /* 0x0003e2000c101904 */
[----:B------:R-:W-:-:S03]  /*19ce0*/  ISETP.GE.AND P0, PT, R6, c[0x0][0x3c8], PT ;  /* 0x0000f20006007a0c */ /* 0x000fc60003f06270 */
[----:B------:R-:W2:Y:S01]  /*19cf0*/  SHFL.IDX PT, R12, R4, RZ, 0x181f ;  /* 0x00181fff040c7589 */ /* 0x000ea200000e0000 */
[-C--:B------:R-:W-:Y:S02]  /*19d00*/  ISETP.GE.OR P4, PT, R7, R2.reuse, P0 ;  /* 0x000000020700720c */ /* 0x080fe40000786670 */
[C---:B------:R-:W-:Y:S01]  /*19d10*/  ISETP.GE.OR P1, PT, R0.reuse, R2, P0 ;  /* 0x000000020000720c */ /* 0x040fe20000726670 */
[----:B------:R-:W-:Y:S01]  /*19d20*/  LDS.128 R24, [R5+0x80] ;  /* 0x0000800005187984 */ /* 0x000fe20000000c00 */
[----:B------:R-:W-:-:S03]  /*19d30*/  IADD3 R7, R0, 0x20, RZ ;  /* 0x0000002000077810 */ /* 0x000fc60007ffe0ff */
[----:B------:R-:W3:Y:S01]  /*19d40*/  SHFL.IDX PT, R11, R3, 0x1, 0x181f ;  /* 0x00381f00030b7f89 */ /* 0x000ee200000e0000 */
[-C--:B------:R-:W-:Y:S02]  /*19d50*/  ISETP.GE.OR P3, PT, R7, R2.reuse, P0 ;  /* 0x000000020700720c */ /* 0x080fe40000766670 */
[----:B------:R-:W-:Y:S01]  /*19d60*/  IADD3 R7, R0, 0x30, RZ ;  /* 0x0000003000077810 */ /* 0x000fe20007ffe0ff */
[----:B------:R-:W4:Y:S03]  /*19d70*/  SHFL.IDX PT, R44, R3, 0x2, 0x181f ;  /* 0x00581f00032c7f89 */ /* 0x000f2600000e0000 */
[----:B------:R-:W-:Y:S01]  /*19d80*/  ISETP.GE.OR P2, PT, R7, R2, P0 ;  /* 0x000000020700720c */ /* 0x000fe20000746670 */
[----:B------:R-:W-:Y:S04]  /*19d90*/  LDS.128 R20, [R5+0x880] ;  /* 0x0008800005147984 */ /* 0x000fe80000000c00 */
[----:B------:R-:W-:Y:S01]  /*19da0*/  LDS.128 R16, [R5+0x1080] ;  /* 0x0010800005107984 */ /* 0x000fe20000000c00 */
[----:B-1----:R-:W-:-:S03]  /*19db0*/  @!P4 LEA R10, P6, R6, R8, 0x1 ;  /* 0x00000008060ac211 */ /* 0x002fc600078c08ff */
[----:B------:R-:W1:Y:S01]  /*19dc0*/  SHFL.IDX PT, R45, R3, 0x3, 0x181f ;  /* 0x00781f00032d7f89 */ /* 0x000e6200000e0000 */
[----:B--2---:R-:W-:-:S03]  /*19dd0*/  @!P1 LEA R12, P5, R6, R12, 0x1 ;  /* 0x0000000c060c9211 */ /* 0x004fc600078a08ff */
[----:B------:R-:W2:Y:S01]  /*19de0*/  LDS.128 R28, [R5+0x1880] ;  /* 0x00188000051c7984 */ /* 0x000ea20000000c00 */
[----:B------:R-:W-:-:S03]  /*19df0*/  @!P1 LEA.HI.X R13, R6, R9, R53, 0x1, P5 ;  /* 0x00000009060d9211 */ /* 0x000fc600028f0c35 */
[----:B------:R-:W-:Y:S02]  /*19e00*/  LDS.128 R36, [R5+0x2880] ;  /* 0x0028800005247984 */ /* 0x000fe40000000c00 */
[----:B------:R-:W-:Y:S02]  /*19e10*/  P2R R7, PR, RZ, 0x40 ;  /* 0x00000040ff077803 */ /* 0x000fe40000000000 */
[----:B------:R-:W-:Y:S01]  /*19e20*/  LDS.128 R40, [R5+0x3080] ;  /* 0x0030800005287984 */ /* 0x000fe20000000c00 */
[----:B------:R-:W-:Y:S02]  /*19e30*/  ISETP.GE.OR P6, PT, R32, R2, P0 ;  /* 0x000000022000720c */ /* 0x000fe400007c6670 */
[----:B------:R-:W-:Y:S01]  /*19e40*/  ISETP.NE.AND P5, PT, R7, RZ, PT ;  /* 0x000000ff0700720c */ /* 0x000fe20003fa5270 */
[----:B------:R-:W-:Y:S03]  /*19e50*/  LDS.128 R32, [R5+0x2080] ;  /* 0x0020800005207984 */ /* 0x000fe60000000c00 */
[C---:B---3--:R-:W-:Y:S01]  /*19e60*/  @!P4 LEA.HI.X R11, R6.reuse, R11, R53, 0x1, P5 ;  /* 0x0000000b060bc211 */ /* 0x048fe200028f0c35 */
[----:B------:R-:W3:Y:S01]  /*19e70*/  SHFL.IDX PT, R7, R4, 0x5, 0x181f ;  /* 0x00b81f0004077f89 */ /* 0x000ee200000e0000 */
[----:B------:R-:W-:-:S03]  /*19e80*/  @!P3 LEA R8, P5, R6, R14, 0x1 ;  /* 0x0000000e0608b211 */ /* 0x000fc600078a08ff */
[----:B------:R-:W2:Y:S01]  /*19e90*/  SHFL.IDX PT, R52, R3, 0x4, 0x181f ;  /* 0x00981f0003347f89 */ /* 0x000ea200000e0000 */
[C-C-:B----4-:R-:W-:Y:S02]  /*19ea0*/  @!P3 LEA.HI.X R9, R6.reuse, R44, R53.reuse, 0x1, P5 ;  /* 0x0000002c0609b211 */ /* 0x150fe400028f0c35 */
[----:B------:R-:W-:Y:S01]  /*19eb0*/  @!P2 LEA R14, P5, R6, R15, 0x1 ;  /* 0x0000000f060ea211 */ /* 0x000fe200078a08ff */
[----:B------:R-:W4:Y:S01]  /*19ec0*/  SHFL.IDX PT, R51, R3, 0x5, 0x181f ;  /* 0x00b81f0003337f89 */ /* 0x000f2200000e0000 */
[----:B------:R-:W-:Y:S02]  /*19ed0*/  IADD3 R44, R0, 0x50, RZ ;  /* 0x00000050002c7810 */ /* 0x000fe40007ffe0ff */
[----:B-1----:R-:W-:Y:S01]  /*19ee0*/  @!P2 LEA.HI.X R15, R6, R45, R53, 0x1, P5 ;  /* 0x0000002d060fa211 */ /* 0x002fe200028f0c35 */
[----:B------:R-:W1:Y:S01]  /*19ef0*/  SHFL.IDX PT, R50, R3, 0x6, 0x181f ;  /* 0x00d81f0003327f89 */ /* 0x000e6200000e0000 */
[-C--:B------:R-:W-:Y:S02]  /*19f00*/  ISETP.GE.OR P5, PT, R44, R2.reuse, P0 ;  /* 0x000000022c00720c */ /* 0x080fe400007a6670 */
[----:B------:R-:W-:Y:S01]  /*19f10*/  IADD3 R0, R0, 0x70, RZ ;  /* 0x0000007000007810 */ /* 0x000fe20007ffe0ff */
[----:B------:R-:W1:Y:S04]  /*19f20*/  LDS.128 R44, [R5+0x3880] ;  /* 0x00388000052c7984 */ /* 0x000e680000000c00 */
[----:B------:R3:W-:Y:S01]  /*19f30*/  @!P1 ST.E.128 [R12.64], R24 ;  /* 0x000000180c009985 */ /* 0x0007e2000c101d04 */
[----:B------:R-:W-:-:S02]  /*19f40*/  ISETP.GE.OR P1, PT, R54, R2, P0 ;  /* 0x000000023600720c */ /* 0x000fc40000726670 */
[----:B------:R-:W-:Y:S01]  /*19f50*/  ISETP.GE.OR P0, PT, R0, R2, P0 ;  /* 0x000000020000720c */ /* 0x000fe20000706670 */
[----:B------:R1:W-:Y:S04]  /*19f60*/  @!P4 ST.E.128 [R10.64], R20 ;  /* 0x000000140a00c985 */ /* 0x0003e8000c101d04 */
[----:B------:R4:W-:Y:S04]  /*19f70*/  @!P3 ST.E.128 [R8.64], R16 ;  /* 0x000000100800b985 */ /* 0x0009e8000c101d04 */
[----:B--2---:R2:W-:Y:S04]  /*19f80*/  @!P2 ST.E.128 [R14.64], R28 ;  /* 0x0000001c0e00a985 */ /* 0x0045e8000c101d04 */
[----:B------:R-:W2:Y:S04]  /*19f90*/  SHFL.IDX PT, R4, R4, 0x7, 0x181f ;  /* 0x00f81f0004047f89 */ /* 0x000ea800000e0000 */
[----:B------:R-:W2:Y:S01]  /*19fa0*/  SHFL.IDX PT, R3, R3, 0x7, 0x181f ;  /* 0x00f81f0003037f89 */ /* 0x000ea200000e0000 */
[----:B---3--:R-:W-:-:S02]  /*19fb0*/  @!P6 LEA R12, P4, R6, R48, 0x1 ;  /* 0x00000030060ce211 */ /* 0x008fc400078808ff */
[C---:B-1----:R-:W-:Y:S02]  /*19fc0*/  @!P5 LEA R10, P3, R6.reuse, R7, 0x1 ;  /* 0x00000007060ad211 */ /* 0x042fe400078608ff */
[C-C-:B------:R-:W-:Y:S02]  /*19fd0*/  @!P6 LEA.HI.X R13, R6.reuse, R52, R53.reuse, 0x1, P4 ;  /* 0x00000034060de211 */ /* 0x140fe400020f0c35 */
[C---:B----4-:R-:W-:Y:S02]  /*19fe0*/  @!P1 LEA R8, P2, R6.reuse, R49, 0x1 ;  /* 0x0000003106089211 */ /* 0x050fe400078408ff */
        /* <DEDUP_REMOVED lines=10> */
.L_x_131:
        /* <DEDUP_REMOVED lines=19> */
.L_x_133:
        /* <DEDUP_REMOVED lines=12> */
[----:B------:R-:W-:Y:S01]  /*1a280*/  MOV R0, c[0x0][0x4e8] ;  /* 0x00013a0000007a02 */ /* 0x000fe20000000f00 */
[----:B------:R-:W-:Y:S01]  /*1a290*/  IMAD R6, R42, c[0x0][0x490], RZ ;  /* 0x000124002a067a24 */ /* 0x000fe200078e02ff */
[----:B------:R-:W-:Y:S01]  /*1a2a0*/  MOV R2, R4 ;  /* 0x0000000400027202 */ /* 0x000fe20000000f00 */
[----:B------:R-:W-:Y:S01]  /*1a2b0*/  IMAD.MOV.U32 R3, RZ, RZ, R5 ;  /* 0x000000ffff037224 */ /* 0x000fe200078e0005 */
[----:B------:R-:W-:Y:S01]  /*1a2c0*/  ISETP.NE.AND P0, PT, R0, 0x1, PT ;  /* 0x000000010000780c */ /* 0x000fe20003f05270 */
[C---:B------:R-:W-:Y:S01]  /*1a2d0*/  IMAD R6, R55.reuse, c[0x0][0x494], R6 ;  /* 0x0001250037067a24 */ /* 0x040fe200078e0206 */
[----:B------:R-:W-:Y:S01]  /*1a2e0*/  MOV R0, R8 ;  /* 0x0000000800007202 */ /* 0x000fe20000000f00 */
[----:B------:R-:W-:-:S05]  /*1a2f0*/  IMAD.WIDE.U32 R2, R55, c[0x0][0x490], R2 ;  /* 0x0001240037027a25 */ /* 0x000fca00078e0002 */
[----:B------:R-:W-:-:S05]  /*1a300*/  IADD3 R3, R6, R3, RZ ;  /* 0x0000000306037210 */ /* 0x000fca0007ffe0ff */
[----:B------:R-:W-:-:S04]  /*1a310*/  @P0 IMAD.HI.U32 R7, R8, c[0x0][0x4ec], RZ ;  /* 0x00013b0008070a27 */ /* 0x000fc800078e00ff */
[----:B------:R-:W-:Y:S01]  /*1a320*/  IMAD.WIDE.U32 R2, R9, c[0x0][0x498], R2 ;  /* 0x0001260009027a25 */ /* 0x000fe200078e0002 */
[----:B------:R-:W-:-:S03]  /*1a330*/  @P0 SHF.R.U32.HI R0, RZ, c[0x0][0x4f0], R7 ;  /* 0x00013c00ff000a19 */ /* 0x000fc60000011607 */
[----:B------:R-:W-:Y:S01]  /*1a340*/  IMAD R7, R11, c[0x0][0x498], RZ ;  /* 0x000126000b077a24 */ /* 0x000fe200078e02ff */
[----:B------:R-:W-:Y:S01]  /*1a350*/  IADD3 R2, P0, R0, R2, RZ ;  /* 0x0000000200027210 */ /* 0x000fe20007f1e0ff */
[----:B------:R-:W-:Y:S02]  /*1a360*/  IMAD.MOV R6, RZ, RZ, -R0 ;  /* 0x000000ffff067224 */ /* 0x000fe400078e0a00 */
[----:B------:R-:W-:Y:S02]  /*1a370*/  IMAD R7, R9, c[0x0][0x49c], R7 ;  /* 0x0001270009077a24 */ /* 0x000fe400078e0207 */
[----:B------:R-:W-:Y:S01]  /*1a380*/  IMAD R6, R6, c[0x0][0x4e8], R8 ;  /* 0x00013a0006067a24 */ /* 0x000fe200078e0208 */
[----:B------:R-:W-:-:S04]  /*1a390*/  SHF.R.S32.HI R8, RZ, 0x1f, R0 ;  /* 0x0000001fff087819 */ /* 0x000fc80000011400 */
[----:B------:R-:W-:Y:S02]  /*1a3a0*/  SHF.R.S32.HI R0, RZ, 0x1f, R6 ;  /* 0x0000001fff007819 */ /* 0x000fe40000011406 */
[----:B------:R-:W-:-:S03]  /*1a3b0*/  IADD3.X R3, R8, R3, R7, P0, !PT ;  /* 0x0000000308037210 */ /* 0x000fc600007fe407 */
[----:B------:R-:W-:Y:S02]  /*1a3c0*/  IMAD R0, R0, c[0x0][0x488], RZ ;  /* 0x0001220000007a24 */ /* 0x000fe400078e02ff */
[----:B------:R-:W-:-:S04]  /*1a3d0*/  IMAD.WIDE.U32 R2, R6, c[0x0][0x488], R2 ;  /* 0x0001220006027a25 */ /* 0x000fc800078e0002 */
[----:B------:R-:W-:Y:S01]  /*1a3e0*/  IMAD R0, R6, c[0x0][0x48c], R0 ;  /* 0x0001230006007a24 */ /* 0x000fe200078e0200 */
[----:B------:R-:W-:-:S04]  /*1a3f0*/  LEA R6, P0, R2, c[0x0][0x450], 0x2 ;  /* 0x0001140002067a11 */ /* 0x000fc800078010ff */
[----:B------:R-:W-:-:S04]  /*1a400*/  IADD3 R0, R3, R0, RZ ;  /* 0x0000000003007210 */ /* 0x000fc80007ffe0ff */
[----:B------:R-:W-:Y:S02]  /*1a410*/  LEA.HI.X R7, R2, c[0x0][0x454], R0, 0x2, P0 ;  /* 0x0001150002077a11 */ /* 0x000fe400000f1400 */
[----:B------:R-:W-:-:S05]  /*1a420*/  MOV R0, 0xff800000 ;  /* 0xff80000000007802 */ /* 0x000fca0000000f00 */
[----:B------:R1:W-:Y:S02]  /*1a430*/  STG.E [R6.64], R0 ;  /* 0x0000000006007986 */ /* 0x0003e4000c101904 */
.L_x_135:
[----:B------:R-:W-:Y:S05]  /*1a440*/  BSYNC B0 ;  /* 0x0000000000007941 */ /* 0x000fea0003800000 */
.L_x_134:
[----:B------:R-:W2:Y:S01]  /*1a450*/  S2R R12, SR_CTAID.X ;  /* 0x00000000000c7919 */ /* 0x000ea20000002500 */
[----:B-1----:R-:W-:Y:S01]  /*1a460*/  IMAD R0, R5, c[0x0][0x3a0], RZ ;  /* 0x0000e80005007a24 */ /* 0x002fe200078e02ff */
[----:B------:R-:W-:Y:S01]  /*1a470*/  SHF.R.S32.HI R5, RZ, 0x1f, R10 ;  /* 0x0000001fff057819 */ /* 0x000fe2000001140a */
[----:B------:R-:W-:-:S03]  /*1a480*/  IMAD.WIDE.U32 R2, R4, c[0x0][0x3a0], RZ ;  /* 0x0000e80004027a25 */ /* 0x000fc600078e00ff */
[----:B------:R-:W-:Y:S01]  /*1a490*/  LEA.HI R5, R5, R10, RZ, 0x3 ;  /* 0x0000000a05057211 */ /* 0x000fe200078f18ff */
[----:B------:R-:W-:Y:S02]  /*1a4a0*/  IMAD R0, R4, c[0x0][0x3a4], R0 ;  /* 0x0000e90004007a24 */ /* 0x000fe400078e0200 */
[----:B------:R-:W-:Y:S01]  /*1a4b0*/  IMAD.MOV.U32 R6, RZ, RZ, c[0x0][0x4e8] ;  /* 0x00013a00ff067624 */ /* 0x000fe200078e00ff */
[----:B------:R-:W-:Y:S01]  /*1a4c0*/  LOP3.LUT R4, R5, 0xfffffff8, RZ, 0xc0, !PT ;  /* 0xfffffff805047812 */ /* 0x000fe200078ec0ff */
[----:B------:R-:W-:Y:S02]  /*1a4d0*/  IMAD.IADD R3, R3, 0x1, R0 ;  /* 0x0000000103037824 */ /* 0x000fe400078e0200 */
[----:B------:R-:W-:Y:S01]  /*1a4e0*/  IMAD R0, R42, c[0x0][0x3e8], RZ ;  /* 0x0000fa002a007a24 */ /* 0x000fe200078e02ff */
[----:B------:R-:W-:Y:S01]  /*1a4f0*/  ISETP.NE.AND P0, PT, R6, 0x1, PT ;  /* 0x000000010600780c */ /* 0x000fe20003f05270 */
[----:B------:R-:W-:Y:S01]  /*1a500*/  IMAD.IADD R8, R10, 0x1, -R4 ;  /* 0x000000010a087824 */ /* 0x000fe200078e0a04 */
[----:B------:R-:W-:Y:S01]  /*1a510*/  SHF.R.S32.HI R10, RZ, 0x3, R5 ;  /* 0x00000003ff0a7819 */ /* 0x000fe20000011405 */
[----:B------:R-:W-:-:S02]  /*1a520*/  IMAD R0, R55, c[0x0][0x3ec], R0 ;  /* 0x0000fb0037007a24 */ /* 0x000fc400078e0200 */
[----:B------:R-:W-:-:S04]  /*1a530*/  IMAD.WIDE.U32 R2, R55, c[0x0][0x3e8], R2 ;  /* 0x0000fa0037027a25 */ /* 0x000fc800078e0002 */
[----:B------:R-:W-:Y:S02]  /*1a540*/  IMAD R4, R8, 0x10, R10 ;  /* 0x0000001008047824 */ /* 0x000fe400078e020a */
[----:B------:R-:W-:Y:S02]  /*1a550*/  IMAD.IADD R3, R0, 0x1, R3 ;  /* 0x0000000100037824 */ /* 0x000fe400078e0203 */
[----:B--2---:R-:W-:Y:S02]  /*1a560*/  IMAD R4, R12, 0x80, R4 ;  /* 0x000000800c047824 */ /* 0x004fe400078e0204 */
[----:B------:R-:W-:Y:S02]  /*1a570*/  IMAD R6, R11, c[0x0][0x3f0], RZ ;  /* 0x0000fc000b067a24 */ /* 0x000fe400078e02ff */
[----:B------:R-:W-:-:S04]  /*1a580*/  @P0 IMAD.HI.U32 R5, R4, c[0x0][0x4ec], RZ ;  /* 0x00013b0004050a27 */ /* 0x000fc800078e00ff */
[----:B------:R-:W-:Y:S01]  /*1a590*/  IMAD.MOV.U32 R0, RZ, RZ, R4 ;  /* 0x000000ffff007224 */ /* 0x000fe200078e0004 */
[----:B------:R-:W-:Y:S01]  /*1a5a0*/  @P0 SHF.R.U32.HI R0, RZ, c[0x0][0x4f0], R5 ;  /* 0x00013c00ff000a19 */ /* 0x000fe20000011605 */
[C---:B------:R-:W-:Y:S02]  /*1a5b0*/  IMAD R7, R9.reuse, c[0x0][0x3f4], R6 ;  /* 0x0000fd0009077a24 */ /* 0x040fe400078e0206 */
[----:B------:R-:W-:Y:S01]  /*1a5c0*/  IMAD.WIDE.U32 R2, R9, c[0x0][0x3f0], R2 ;  /* 0x0000fc0009027a25 */ /* 0x000fe200078e0002 */
[----:B------:R-:W-:-:S03]  /*1a5d0*/  SHF.R.S32.HI R6, RZ, 0x1f, R0 ;  /* 0x0000001fff067819 */ /* 0x000fc60000011400 */
[----:B------:R-:W-:Y:S02]  /*1a5e0*/  IMAD.MOV R5, RZ, RZ, -R0 ;  /* 0x000000ffff057224 */ /* 0x000fe400078e0a00 */
[----:B------:R-:W-:Y:S02]  /*1a5f0*/  IMAD.IADD R3, R3, 0x1, R7 ;  /* 0x0000000103037824 */ /* 0x000fe400078e0207 */
[----:B------:R-:W-:Y:S02]  /*1a600*/  IMAD R5, R5, c[0x0][0x4e8], R4 ;  /* 0x00013a0005057a24 */ /* 0x000fe400078e0204 */
[----:B------:R-:W-:Y:S02]  /*1a610*/  IMAD R6, R6, c[0x0][0x3e0], RZ ;  /* 0x0000f80006067a24 */ /* 0x000fe400078e02ff */
[----:B------:R-:W-:Y:S01]  /*1a620*/  IMAD.WIDE.U32 R2, R0, c[0x0][0x3e0], R2 ;  /* 0x0000f80000027a25 */ /* 0x000fe200078e0002 */
[----:B------:R-:W-:-:S03]  /*1a630*/  SHF.R.S32.HI R4, RZ, 0x1f, R5 ;  /* 0x0000001fff047819 */ /* 0x000fc60000011405 */
[----:B------:R-:W-:Y:S02]  /*1a640*/  IMAD R0, R0, c[0x0][0x3e4], R6 ;  /* 0x0000f90000007a24 */ /* 0x000fe400078e0206 */
[----:B-----5:R-:W-:Y:S02]  /*1a650*/  IMAD R19, R19, c[0x0][0x4e8], RZ ;  /* 0x00013a0013137a24 */ /* 0x020fe400078e02ff */
        /* <DEDUP_REMOVED lines=14> */
[----:B------:R-:W-:-:S02]  /*1a740*/  IADD3 R8, R2, 0x10, RZ ;  /* 0x0000001002087810 */ /* 0x000fc40007ffe0ff */
[-C--:B------:R-:W-:Y:S01]  /*1a750*/  ISETP.GE.OR P1, PT, R2, R19.reuse, P0 ;  /* 0x000000130200720c */ /* 0x080fe20000726670 */
[----:B------:R-:W3:Y:S01]  /*1a760*/  SHFL.IDX PT, R9, R3, 0x1, 0x181f ;  /* 0x00381f0003097f89 */ /* 0x000ee200000e0000 */
[-C--:B------:R-:W-:Y:S02]  /*1a770*/  ISETP.GE.OR P5, PT, R8, R19.reuse, P0 ;  /* 0x000000130800720c */ /* 0x080fe400007a6670 */
[C---:B------:R-:W-:Y:S01]  /*1a780*/  IADD3 R14, R2.reuse, 0x20, RZ ;  /* 0x00000020020e7810 */ /* 0x040fe20007ffe0ff */
[----:B------:R-:W4:Y:S01]  /*1a790*/  SHFL.IDX PT, R8, R4, 0x2, 0x181f ;  /* 0x00581f0004087f89 */ /* 0x000f2200000e0000 */
[----:B------:R-:W-:Y:S02]  /*1a7a0*/  IADD3 R10, R2, 0x40, RZ ;  /* 0x00000040020a7810 */ /* 0x000fe40007ffe0ff */
[----:B------:R-:W-:Y:S01]  /*1a7b0*/  ISETP.GE.OR P4, PT, R14, R19, P0 ;  /* 0x000000130e00720c */ /* 0x000fe20000786670 */
[----:B------:R-:W3:Y:S01]  /*1a7c0*/  SHFL.IDX PT, R12, R3, 0x2, 0x181f ;  /* 0x00581f00030c7f89 */ /* 0x000ee200000e0000 */
[----:B------:R-:W-:-:S02]  /*1a7d0*/  IADD3 R13, R2, 0x30, RZ ;  /* 0x00000030020d7810 */ /* 0x000fc40007ffe0ff */
[-C--:B------:R-:W-:Y:S01]  /*1a7e0*/  ISETP.GE.OR P6, PT, R10, R19.reuse, P0 ;  /* 0x000000130a00720c */ /* 0x080fe200007c6670 */
[----:B------:R-:W3:Y:S01]  /*1a7f0*/  SHFL.IDX PT, R11, R4, 0x3, 0x181f ;  /* 0x00781f00040b7f89 */ /* 0x000ee200000e0000 */
[C---:B-1----:R-:W-:Y:S02]  /*1a800*/  @!P1 LEA R6, P2, R0.reuse, R6, 0x1 ;  /* 0x0000000600069211 */ /* 0x042fe400078408ff */
[----:B------:R-:W-:Y:S01]  /*1a810*/  ISETP.GE.OR P3, PT, R13, R19, P0 ;  /* 0x000000130d00720c */ /* 0x000fe20000766670 */
[----:B------:R-:W1:Y:S01]  /*1a820*/  SHFL.IDX PT, R14, R3, 0x3, 0x181f ;  /* 0x00781f00030e7f89 */ /* 0x000e6200000e0000 */
[----:B--2---:R-:W-:-:S03]  /*1a830*/  @!P1 LEA.HI.X R7, R0, R7, R20, 0x1, P2 ;  /* 0x0000000700079211 */ /* 0x004fc600010f0c14 */
[----:B------:R-:W2:Y:S04]  /*1a840*/  SHFL.IDX PT, R10, R4, 0x4, 0x181f ;  /* 0x00981f00040a7f89 */ /* 0x000ea800000e0000 */
[----:B------:R1:W-:Y:S04]  /*1a850*/  @!P1 ST.E.128 [R6.64], RZ ;  /* 0x000000ff06009985 */ /* 0x0003e8000c101d04 */
[----:B------:R-:W-:Y:S04]  /*1a860*/  SHFL.IDX PT, R13, R4, 0x5, 0x181f ;  /* 0x00b81f00040d7f89 */ /* 0x000fe800000e0000 */
[----:B------:R-:W-:Y:S04]  /*1a870*/  SHFL.IDX PT, R15, R4, 0x6, 0x181f ;  /* 0x00d81f00040f7f89 */ /* 0x000fe800000e0000 */
[----:B------:R-:W2:Y:S04]  /*1a880*/  SHFL.IDX PT, R18, R3, 0x4, 0x181f ;  /* 0x00981f0003127f89 */ /* 0x000ea800000e0000 */
[----:B------:R-:W2:Y:S04]  /*1a890*/  SHFL.IDX PT, R17, R3, 0x5, 0x181f ;  /* 0x00b81f0003117f89 */ /* 0x000ea800000e0000 */
[----:B------:R-:W2:Y:S04]  /*1a8a0*/  SHFL.IDX PT, R16, R3, 0x6, 0x181f ;  /* 0x00d81f0003107f89 */ /* 0x000ea800000e0000 */
[----:B------:R-:W2:Y:S01]  /*1a8b0*/  SHFL.IDX PT, R4, R4, 0x7, 0x181f ;  /* 0x00f81f0004047f89 */ /* 0x000ea200000e0000 */
[----:B-1----:R-:W-:-:S02]  /*1a8c0*/  IADD3 R7, R2, 0x50, RZ ;  /* 0x0000005002077810 */ /* 0x002fc40007ffe0ff */
[C---:B------:R-:W-:Y:S01]  /*1a8d0*/  @!P5 LEA R6, P1, R0.reuse, R5, 0x1 ;  /* 0x000000050006d211 */ /* 0x040fe200078208ff */
[----:B------:R-:W1:Y:S01]  /*1a8e0*/  SHFL.IDX PT, R3, R3, 0x7, 0x181f ;  /* 0x00f81f0003037f89 */ /* 0x000e6200000e0000 */
[----:B------:R-:W-:Y:S02]  /*1a8f0*/  ISETP.GE.OR P2, PT, R7, R19, P0 ;  /* 0x000000130700720c */ /* 0x000fe40000746670 */
[C---:B---3--:R-:W-:Y:S02]  /*1a900*/  @!P5 LEA.HI.X R7, R0.reuse, R9, R20, 0x1, P1 ;  /* 0x000000090007d211 */ /* 0x048fe400008f0c14 */
[----:B----4-:R-:W-:Y:S02]  /*1a910*/  @!P4 LEA R8, P1, R0, R8, 0x1 ;  /* 0x000000080008c211 */ /* 0x010fe400078208ff */
[C---:B------:R-:W-:Y:S01]  /*1a920*/  IADD3 R9, R2.reuse, 0x60, RZ ;  /* 0x0000006002097810 */ /* 0x040fe20007ffe0ff */
[----:B------:R3:W-:Y:S01]  /*1a930*/  @!P5 ST.E.128 [R6.64], RZ ;  /* 0x000000ff0600d985 */ /* 0x0007e2000c101d04 */
[----:B------:R-:W-:-:S09]  /*1a940*/  IADD3 R2, R2, 0x70, RZ ;  /* 0x0000007002027810 */ /* 0x000fd20007ffe0ff */
[----:B------:R-:W-:Y:S02]  /*1a950*/  P2R R5, PR, RZ, 0x2 ;  /* 0x00000002ff057803 */ /* 0x000fe40000000000 */
[-C--:B------:R-:W-:Y:S02]  /*1a960*/  ISETP.GE.OR P1, PT, R9, R19.reuse, P0 ;  /* 0x000000130900720c */ /* 0x080fe40000726670 */
[----:B------:R-:W-:Y:S02]  /*1a970*/  ISETP.NE.AND P5, PT, R5, RZ, PT ;  /* 0x000000ff0500720c */ /* 0x000fe40003fa5270 */
[----:B------:R-:W-:Y:S02]  /*1a980*/  ISETP.GE.OR P0, PT, R2, R19, P0 ;  /* 0x000000130200720c */ /* 0x000fe40000706670 */
[----:B------:R-:W-:-:S05]  /*1a990*/  @!P4 LEA.HI.X R9, R0, R12, R20, 0x1, P5 ;  /* 0x0000000c0009c211 */ /* 0x000fca00028f0c14 */
[----:B------:R4:W-:Y:S01]  /*1a9a0*/  @!P4 ST.E.128 [R8.64], RZ ;  /* 0x000000ff0800c985 */ /* 0x0009e2000c101d04 */
[----:B---3--:R-:W-:-:S04]  /*1a9b0*/  @!P3 LEA R6, P5, R0, R11, 0x1 ;  /* 0x0000000b0006b211 */ /* 0x008fc800078a08ff */
[C---:B------:R-:W-:Y:S02]  /*1a9c0*/  @!P3 LEA.HI.X R7, R0.reuse, R14, R20, 0x1, P5 ;  /* 0x0000000e0007b211 */ /* 0x040fe400028f0c14 */
[----:B--2---:R-:W-:-:S03]  /*1a9d0*/  @!P6 LEA R10, P5, R0, R10, 0x1 ;  /* 0x0000000a000ae211 */ /* 0x004fc600078a08ff */
[----:B------:R2:W-:Y:S01]  /*1a9e0*/  @!P3 ST.E.128 [R6.64], RZ ;  /* 0x000000ff0600b985 */ /* 0x0005e2000c101d04 */
[----:B------:R-:W-:-:S05]  /*1a9f0*/  @!P6 LEA.HI.X R11, R0, R18, R20, 0x1, P5 ;  /* 0x00000012000be211 */ /* 0x000fca00028f0c14 */
[----:B------:R3:W-:Y:S01]  /*1aa00*/  @!P6 ST.E.128 [R10.64], RZ ;  /* 0x000000ff0a00e985 */ /* 0x0007e2000c101d04 */
[----:B----4-:R-:W-:-:S04]  /*1aa10*/  @!P2 LEA R8, P4, R0, R13, 0x1 ;  /* 0x0000000d0008a211 */ /* 0x010fc800078808ff */
[----:B------:R-:W-:-:S05]  /*1aa20*/  @!P2 LEA.HI.X R9, R0, R17, R20, 0x1, P4 ;  /* 0x000000110009a211 */ /* 0x000fca00020f0c14 */
[----:B------:R3:W-:Y:S01]  /*1aa30*/  @!P2 ST.E.128 [R8.64], RZ ;  /* 0x000000ff0800a985 */ /* 0x0007e2000c101d04 */
[----:B--2---:R-:W-:-:S04]  /*1aa40*/  @!P1 LEA R6, P3, R0, R15, 0x1 ;  /* 0x0000000f00069211 */ /* 0x004fc800078608ff */
[----:B------:R-:W-:-:S05]  /*1aa50*/  @!P1 LEA.HI.X R7, R0, R16, R20, 0x1, P3 ;  /* 0x0000001000079211 */ /* 0x000fca00018f0c14 */
[----:B------:R3:W-:Y:S01]  /*1aa60*/  @!P1 ST.E.128 [R6.64], RZ ;  /* 0x000000ff06009985 */ /* 0x0007e2000c101d04 */
[----:B------:R-:W-:Y:S05]  /*1aa70*/  @P0 EXIT ;  /* 0x000000000000094d */ /* 0x000fea0003800000 */
[----:B-1----:R-:W-:-:S04]  /*1aa80*/  LEA R2, P0, R0, R4, 0x1 ;  /* 0x0000000400027211 */ /* 0x002fc800078008ff */
[----:B------:R-:W-:-:S05]  /*1aa90*/  LEA.HI.X R3, R0, R3, R20, 0x1, P0 ;  /* 0x0000000300037211 */ /* 0x000fca00000f0c14 */
[----:B------:R-:W-:Y:S01]  /*1aaa0*/  ST.E.128 [R2.64], RZ ;  /* 0x000000ff02007985 */ /* 0x000fe2000c101d04 */
[----:B------:R-:W-:Y:S05]  /*1aab0*/  EXIT ;  /* 0x000000000000794d */ /* 0x000fea0003800000 */
.L_x_136:
        /* <DEDUP_REMOVED lines=12> */
.L_x_737:


//--------------------- .text._ZN7cutlass13device_kernelIN5flash19enable_sm80_to_sm89INS1_16FlashAttnFwdSm80INS1_25CollectiveMainloopFwdSm80ILi4ELi1ELb0EN4cute5tupleIJNS5_1CILi128EEENS7_ILi96EEENS7_ILi64EEEEEELi64ENS_6half_tEfNS_4arch4Sm80ELb0ELb1ELb1ELb0ELb0ELb0ELb1ELb0EEENS1_21CollectiveEpilogueFwdINS6_IJS8_SA_S9_EEENS6_IJNS7_ILi1EEESI_SI_EEESC_SE_Li128ELb0ELb1ELb0ELb0EEENS1_19SingleTileSchedulerILb0ELb0ELb1ELi128EEEEEEEEEvNT_6ParamsE --------------------------
	.section	.text._ZN7cutlass13device_kernelIN5flash19enable_sm80_to_sm89INS1_16FlashAttnFwdSm80INS1_25CollectiveMainloopFwdSm80ILi4ELi1ELb0EN4cute5tupleIJNS5_1CILi128EEENS7_ILi96EEENS7_ILi64EEEEEELi64ENS_6half_tEfNS_4arch4Sm80ELb0ELb1ELb1ELb0ELb0ELb0ELb1ELb0EEENS1_21CollectiveEpilogueFwdINS6_IJS8_SA_S9_EEENS6_IJNS7_ILi1EEESI_SI_EEESC_SE_Li128ELb0ELb1ELb0ELb0EEENS1_19SingleTileSchedulerILb0ELb0ELb1ELi128EEEEEEEEEvNT_6ParamsE,"ax",@progbits
	.sectioninfo	@"SHI_REGISTERS=255"
	.align	128
.text._ZN7cutlass13device_kernelIN5flash19enable_sm80_to_sm89INS1_16FlashAttnFwdSm80INS1_25CollectiveMainloopFwdSm80ILi4ELi1ELb0EN4cute5tupleIJNS5_1CILi128EEENS7_ILi96EEENS7_ILi64EEEEEELi64ENS_6half_tEfNS_4arch4Sm80ELb0ELb1ELb1ELb0ELb0ELb0ELb1ELb0EEENS1_21CollectiveEpilogueFwdINS6_IJS8_SA_S9_EEENS6_IJNS7_ILi1EEESI_SI_EEESC_SE_Li128ELb0ELb1ELb0ELb0EEENS1_19SingleTileSchedulerILb0ELb0ELb1ELi128EEEEEEEEEvNT_6ParamsE:
        .type           _ZN7cutlass13device_kernelIN5flash19enable_sm80_to_sm89INS1_16FlashAttnFwdSm80INS1_25CollectiveMainloopFwdSm80ILi4ELi1ELb0EN4cute5tupleIJNS5_1CILi128EEENS7_ILi96EEENS7_ILi64EEEEEELi64ENS_6half_tEfNS_4arch4Sm80ELb0ELb1ELb1ELb0ELb0ELb0ELb1ELb0EEENS1_21CollectiveEpilogueFwdINS6_IJS8_SA_S9_EEENS6_IJNS7_ILi1EEESI_SI_EEESC_SE_Li128ELb0ELb1ELb0ELb0EEENS1_19SingleTileSchedulerILb0ELb0ELb1ELi128EEEEEEEEEvNT_6ParamsE,@function
        .size           _ZN7cutlass13device_kernelIN5flash19enable_sm80_to_sm89INS1_16FlashAttnFwdSm80INS1_25CollectiveMainloopFwdSm80ILi4ELi1ELb0EN4cute5tupleIJNS5_1CILi128EEENS7_ILi96EEENS7_ILi64EEEEEELi64ENS_6half_tEfNS_4arch4Sm80ELb0ELb1ELb1ELb0ELb0ELb0ELb1ELb0EEENS1_21CollectiveEpilogueFwdINS6_IJS8_SA_S9_EEENS6_IJNS7_ILi1EEESI_SI_EEESC_SE_Li128ELb0ELb1ELb0ELb0EEENS1_19SingleTileSchedulerILb0ELb0ELb1ELi128EEEEEEEEEvNT_6ParamsE,(.L_x_738 - _ZN7cutlass13device_kernelIN5flash19enable_sm80_to_sm89INS1_16FlashAttnFwdSm80INS1_25CollectiveMainloopFwdSm80ILi4ELi1ELb0EN4cute5tupleIJNS5_1CILi128EEENS7_ILi96EEENS7_ILi64EEEEEELi64ENS_6half_tEfNS_4arch4Sm80ELb0ELb1ELb1ELb0ELb0ELb0ELb1ELb0EEENS1_21CollectiveEpilogueFwdINS6_IJS8_SA_S9_EEENS6_IJNS7_ILi1EEESI_SI_EEESC_SE_Li128ELb0ELb1ELb0ELb0EEENS1_19SingleTileSchedulerILb0ELb0ELb1ELi128EEEEEEEEEvNT_6ParamsE)
        .other          _ZN7cutlass13device_kernelIN5flash19enable_sm80_to_sm89INS1_16FlashAttnFwdSm80INS1_25CollectiveMainloopFwdSm80ILi4ELi1ELb0EN4cute5tupleIJNS5_1CILi128EEENS7_ILi96EEENS7_ILi64EEEEEELi64ENS_6half_tEfNS_4arch4Sm80ELb0ELb1ELb1ELb0ELb0ELb0ELb1ELb0EEENS1_21CollectiveEpilogueFwdINS6_IJS8_SA_S9_EEENS6_IJNS7_ILi1EEESI_SI_EEESC_SE_Li128ELb0ELb1ELb0ELb0EEENS1_19SingleTileSchedulerILb0ELb0ELb1ELi128EEEEEEEEEvNT_6ParamsE,@"STO_CUDA_ENTRY STV_DEFAULT"
_ZN7cutlass13device_kernelIN5flash19enable_sm80_to_sm89INS1_16FlashAttnFwdSm80INS1_25CollectiveMainloopFwdSm80ILi4ELi1ELb0EN4cute5tupleIJNS5_1CILi128EEENS7_ILi96EEENS7_ILi64EEEEEELi64ENS_6half_tEfNS_4arch4Sm80ELb0ELb1ELb1ELb0ELb0ELb0ELb1ELb0EEENS1_21CollectiveEpilogueFwdINS6_IJS8_SA_S9_EEENS6_IJNS7_ILi1EEESI_SI_EEESC_SE_Li128ELb0ELb1ELb0ELb0EEENS1_19SingleTileSchedulerILb0ELb0ELb1ELi128EEEEEEEEEvNT_6ParamsE:
[----:B------:R-:W-:-:S03]  /*0000*/  MOV R1, c[0x0][0x28] ;  /* 0x00000a0000017a02 */ /* 0x000fc60000000f00 */
[----:B------:R-:W1:Y:S01]  /*0010*/  S2R R28, SR_CTAID.Z ;  /* 0x00000000001c7919 */ /* 0x000e620000002700 */
[----:B------:R-:W-:Y:S02]  /*0020*/  IADD3 R1, R1, -0x68, RZ ;  /* 0xffffff9801017810 */ /* 0x000fe40007ffe0ff */
[----:B-1----:R-:W-:-:S13]  /*0030*/  ISETP.GE.AND P0, PT, R28, RZ, PT ;  /* 0x000000ff1c00720c */ /* 0x002fda0003f06270 */
[----:B------:R-:W-:Y:S05]  /*0040*/  @!P0 EXIT ;  /* 0x000000000000894d */ /* 0x000fea0003800000 */
[----:B------:R-:W1:Y:S01]  /*0050*/  S2UR UR7, SR_CTAID.X ;  /* 0x00000000000779c3 */ /* 0x000e620000002500 */
[----:B------:R-:W-:Y:S01]  /*0060*/  ULDC UR9, c[0x0][0x2c4] ;  /* 0x0000b10000097ab9 */ /* 0x000fe20000000800 */
[----:B------:R-:W2:Y:S01]  /*0070*/  S2R R202, SR_TID.X ;  /* 0x0000000000ca7919 */ /* 0x000ea20000002100 */
[----:B------:R-:W-:Y:S02]  /*0080*/  UISETP.NE.AND UP2, UPT, UR9, 0x1, UPT ;  /* 0x000000010900788c */ /* 0x000fe4000bf45270 */
[----:B------:R-:W-:Y:S02]  /*0090*/  ULDC.64 UR4, c[0x0][0x2c8] ;  /* 0x0000b20000047ab9 */ /* 0x000fe40000000a00 */
[----:B------:R-:W-:Y:S02]  /*00a0*/  UMOV UR8, 0x1 ;  /* 0x0000000100087882 */ /* 0x000fe40000000000 */
[----:B------:R-:W-:Y:S02]  /*00b0*/  ULDC UR6, c[0x0][0x168] ;  /* 0x00005a0000067ab9 */ /* 0x000fe40000000800 */
[----:B------:R-:W-:-:S02]  /*00c0*/  UIADD3 UR6, UR8, -UR6, URZ ;  /* 0x8000000608067290 */ /* 0x000fc4000fffe03f */
[----:B-1----:R-:W-:-:S04]  /*00d0*/  USHF.L.U32 UR7, UR7, 0x7, URZ ;  /* 0x0000000707077899 */ /* 0x002fc8000800063f */
[----:B------:R-:W-:Y:S02]  /*00e0*/  @UP2 UIADD3 UR12, UR7, 0x7f, URZ ;  /* 0x0000007f070c2890 */ /* 0x000fe4000fffe03f */
[----:B------:R-:W-:Y:S02]  /*00f0*/  UIADD3 UR10, UR7, 0x7f, URZ ;  /* 0x0000007f070a7890 */ /* 0x000fe4000fffe03f */
[----:B------:R-:W-:-:S04]  /*0100*/  UIMAD.WIDE.U32 UR12, UR12, UR4, URZ ;  /* 0x000000040c0c72a5 */ /* 0x000fc8000f8e003f */
[----:B------:R-:W-:-:S03]  /*0110*/  @UP2 USHF.R.U32.HI UR10, URZ, UR5, UR13 ;  /* 0x000000053f0a2299 */ /* 0x000fc6000801160d */
[----:B------:R-:W-:Y:S02]  /*0120*/  ULDC.64 UR4, c[0x0][0x328] ;  /* 0x0000ca0000047ab9 */ /* 0x000fe40000000a00 */
[----:B------:R-:W-:-:S03]  /*0130*/  UISETP.LE.AND UP1, UPT, UR8, UR5, UPT ;  /* 0x000000050800728c */ /* 0x000fc6000bf23270 */
[----:B------:R-:W-:Y:S02]  /*0140*/  ULDC UR5, c[0x0][0x1d0] ;  /* 0x0000740000057ab9 */ /* 0x000fe40000000800 */
[----:B------:R-:W-:Y:S01]  /*0150*/  UIADD3 UR5, UR10, UR5, UR6 ;  /* 0x000000050a057290 */ /* 0x000fe2000fffe006 */
[----:B------:R-:W-:-:S03]  /*0160*/  PLOP3.LUT P0, PT, PT, PT, UP1, 0x40, 0x0 ;  /* 0x000000000000781c */ /* 0x000fc60003f0e818 */
[----:B------:R-:W-:-:S06]  /*0170*/  UIADD3 UR4, UR5, UR4, URZ ;  /* 0x0000000405047290 */ /* 0x000fcc000fffe03f */
[----:B------:R-:W-:-:S04]  /*0180*/  MOV R0, UR4 ;  /* 0x0000000400007c02 */ /* 0x000fc80008000f00 */
[----:B------:R-:W-:Y:S05]  /*0190*/  @P0 BRA `(.L_x_137) ;  /* 0x0000013000000947 */ /* 0x000fea0003800000 */
[----:B--2---:R-:W-:Y:S01]  /*01a0*/  ISETP.LT.AND P0, PT, RZ, UR5, PT ;  /* 0x00000005ff007c0c */ /* 0x004fe2000bf01270 */
[----:B------:R-:W-:-:S12]  /*01b0*/  UIADD3 UR6, UR5, -0x1, URZ ;  /* 0xffffffff05067890 */ /* 0x000fd8000fffe03f */
[----:B------:R-:W-:Y:S05]  /*01c0*/  @P0 BRA `(.L_x_138) ;  /* 0x0000008000000947 */ /* 0x000fea0003800000 */
[----:B------:R-:W-:Y:S02]  /*01d0*/  ULDC UR4, c[0x0][0x32c] ;  /* 0x0000cb0000047ab9 */ /* 0x000fe40000000800 */
[----:B------:R-:W-:Y:S02]  /*01e0*/  UISETP.NE.AND UP0, UPT, UR8, UR4, UPT ;  /* 0x000000040800728c */ /* 0x000fe4000bf05270 */
[----:B------:R-:W-:-:S03]  /*01f0*/  UIADD3 UR6, -UR5, URZ, URZ ;  /* 0x0000003f05067290 */ /* 0x000fc6000fffe13f */
[----:B------:R-:W-:Y:S02]  /*0200*/  ULDC.64 UR4, c[0x0][0x330] ;  /* 0x0000cc0000047ab9 */ /* 0x000fe40000000a00 */
[----:B------:R-:W-:-:S04]  /*0210*/  UIMAD.WIDE.U32 UR10, UR6, UR4, URZ ;  /* 0x00000004060a72a5 */ /* 0x000fc8000f8e003f */
[----:B------:R-:W-:-:S04]  /*0220*/  @UP0 USHF.R.U32.HI UR6, URZ, UR5, UR11 ;  /* 0x000000053f060299 */ /* 0x000fc8000801160b */
[----:B------:R-:W-:Y:S01]  /*0230*/  ULOP3.LUT UR6, URZ, UR6, URZ, 0x33, !UPT ;  /* 0x000000063f067292 */ /* 0x000fe2000f8e333f */
[----:B------:R-:W-:Y:S05]  /*0240*/  BRA `(.L_x_139) ;  /* 0x0000005000007947 */ /* 0x000fea0003800000 */
.L_x_138:
[----:B------:R-:W-:Y:S02]  /*0250*/  ULDC UR4, c[0x0][0x32c] ;  /* 0x0000cb0000047ab9 */ /* 0x000fe40000000800 */
[----:B------:R-:W-:-:S03]  /*0260*/  UISETP.NE.AND UP0, UPT, UR8, UR4, UPT ;  /* 0x000000040800728c */ /* 0x000fc6000bf05270 */
[----:B------:R-:W-:Y:S02]  /*0270*/  ULDC.64 UR4, c[0x0][0x330] ;  /* 0x0000cc0000047ab9 */ /* 0x000fe40000000a00 */
[----:B------:R-:W-:-:S06]  /*0280*/  UIMAD.WIDE.U32 UR10, UR6, UR4, URZ ;  /* 0x00000004060a72a5 */ /* 0x000fcc000f8e003f */
[----:B------:R-:W-:Y:S02]  /*0290*/  @UP0 USHF.R.U32.HI UR6, URZ, UR5, UR11 ;  /* 0x000000053f060299 */ /* 0x000fe4000801160b */
.L_x_139:
[----:B------:R-:W-:Y:S02]  /*02a0*/  ULDC UR4, c[0x0][0x32c] ;  /* 0x0000cb0000047ab9 */ /* 0x000fe40000000800 */
[----:B------:R-:W-:-:S06]  /*02b0*/  UIMAD UR4, UR6, UR4, UR4 ;  /* 0x00000004060472a4 */ /* 0x000fcc000f8e0204 */
[----:B------:R-:W-:-:S03]  /*02c0*/  IMNMX R0, R0, UR4, PT ;  /* 0x0000000400007c17 */ /* 0x000fc6000b800200 */
.L_x_137:
[----:B--2---:R-:W-:Y:S01]  /*02d0*/  UMOV UR8, 0x5f ;  /* 0x0000005f00087882 */ /* 0x004fe20000000000 */
[----:B------:R-:W-:Y:S01]  /*02e0*/  IADD3 R0, R0, 0x5f, RZ ;  /* 0x0000005f00007810 */ /* 0x000fe20007ffe0ff */
[----:B------:R-:W-:Y:S01]  /*02f0*/  ULDC UR6, c[0x0][0x1d0] ;  /* 0x0000740000067ab9 */ /* 0x000fe20000000800 */
[----:B------:R-:W-:Y:S01]  /*0300*/  PLOP3.LUT P0, PT, PT, PT, UP1, 0x40, 0x0 ;  /* 0x000000000000781c */ /* 0x000fe20003f0e818 */
[----:B------:R-:W-:Y:S02]  /*0310*/  UIADD3 UR8, UR8, UR6, URZ ;  /* 0x0000000608087290 */ /* 0x000fe4000fffe03f */
[----:B------:R-:W-:Y:S01]  /*0320*/  ULDC.64 UR4, c[0x0][0x2c8] ;  /* 0x0000b20000047ab9 */ /* 0x000fe20000000a00 */
[----:B------:R-:W-:Y:S01]  /*0330*/  IMAD.HI R0, R0, 0x2aaaaaab, RZ ;  /* 0x2aaaaaab00007827 */ /* 0x000fe200078e02ff */
[----:B------:R-:W-:Y:S02]  /*0340*/  UIMAD.WIDE UR10, UR8, 0x2aaaaaab, URZ ;  /* 0x2aaaaaab080a78a5 */ /* 0x000fe4000f8e023f */
[----:B------:R-:W-:-:S02]  /*0350*/  UIMAD.WIDE.U32 UR12, UR7, UR4, URZ ;  /* 0x00000004070c72a5 */ /* 0x000fc4000f8e003f */
[----:B------:R-:W-:Y:S01]  /*0360*/  ULDC UR8, c[0x0][0x168] ;  /* 0x00005a0000087ab9 */ /* 0x000fe20000000800 */
[----:B------:R-:W-:Y:S01]  /*0370*/  SHF.R.U32.HI R2, RZ, 0x1f, R0 ;  /* 0x0000001fff027819 */ /* 0x000fe20000011600 */
[----:B------:R-:W-:Y:S02]  /*0380*/  UIADD3 UR6, UR6, -UR8, URZ ;  /* 0x8000000806067290 */ /* 0x000fe4000fffe03f */
[----:B------:R-:W-:Y:S01]  /*0390*/  USHF.R.U32.HI UR8, URZ, 0x1f, UR11 ;  /* 0x0000001f3f087899 */ /* 0x000fe2000801160b */
[----:B------:R-:W-:Y:S01]  /*03a0*/  LEA.HI.SX32 R0, R0, R2, 0x1c ;  /* 0x0000000200007211 */ /* 0x000fe200078fe2ff */
[----:B------:R-:W-:Y:S02]  /*03b0*/  UMOV UR4, UR7 ;  /* 0x0000000700047c82 */ /* 0x000fe40008000000 */
[----:B------:R-:W-:Y:S02]  /*03c0*/  @UP2 USHF.R.U32.HI UR4, URZ, UR5, UR13 ;  /* 0x000000053f042299 */ /* 0x000fe4000801160d */
[----:B------:R-:W-:-:S02]  /*03d0*/  ULEA.HI.SX32 UR11, UR11, UR8, 0x1c ;  /* 0x000000080b0b7291 */ /* 0x000fc4000f8fe23f */
[----:B------:R-:W-:Y:S02]  /*03e0*/  UIADD3 UR4, UR6, UR4, URZ ;  /* 0x0000000406047290 */ /* 0x000fe4000fffe03f */
[----:B------:R-:W-:Y:S02]  /*03f0*/  ULDC UR5, c[0x0][0x324] ;  /* 0x0000c90000057ab9 */ /* 0x000fe40000000800 */
[----:B------:R-:W-:Y:S01]  /*0400*/  UIADD3 UR8, UR4, -UR5, URZ ;  /* 0x8000000504087290 */ /* 0x000fe2000fffe03f */
[----:B------:R-:W-:Y:S01]  /*0410*/  IMNMX R242, R0, UR11, PT ;  /* 0x0000000b00f27c17 */ /* 0x000fe2000b800200 */
[----:B------:R-:W-:Y:S05]  /*0420*/  @P0 BRA `(.L_x_140) ;  /* 0x0000015000000947 */ /* 0x000fea0003800000 */
[----:B------:R-:W-:Y:S02]  /*0430*/  UMOV UR10, UR4 ;  /* 0x00000004000a7c82 */ /* 0x000fe40008000000 */
[----:B------:R-:W-:-:S06]  /*0440*/  UISETP.GT.AND UP0, UPT, UR10, -0x1, UPT ;  /* 0xffffffff0a00788c */ /* 0x000fcc000bf04270 */
[----:B------:R-:W-:-:S13]  /*0450*/  PLOP3.LUT P0, PT, PT, PT, UP0, 0x80, 0x0 ;  /* 0x000000000000781c */ /* 0x000fda0003f0f008 */
[----:B------:R-:W-:Y:S05]  /*0460*/  @P0 BRA `(.L_x_141) ;  /* 0x0000008000000947 */ /* 0x000fea0003800000 */
[----:B------:R-:W-:Y:S02]  /*0470*/  ULDC UR4, c[0x0][0x32c] ;  /* 0x0000cb0000047ab9 */ /* 0x000fe40000000800 */
[----:B------:R-:W-:Y:S02]  /*0480*/  UISETP.NE.AND UP0, UPT, UR4, 0x1, UPT ;  /* 0x000000010400788c */ /* 0x000fe4000bf05270 */
[----:B------:R-:W-:Y:S02]  /*0490*/  ULOP3.LUT UR10, URZ, UR10, URZ, 0x33, !UPT ;  /* 0x0000000a3f0a7292 */ /* 0x000fe4000f8e333f */
[----:B------:R-:W-:Y:S02]  /*04a0*/  ULDC.64 UR4, c[0x0][0x330] ;  /* 0x0000cc0000047ab9 */ /* 0x000fe40000000a00 */
[----:B------:R-:W-:-:S05]  /*04b0*/  UIMAD.WIDE.U32 UR12, UR10, UR4, URZ ;  /* 0x000000040a0c72a5 */ /* 0x000fca000f8e003f */
[----:B------:R-:W-:-:S04]  /*04c0*/  @UP0 USHF.R.U32.HI UR10, URZ, UR5, UR13 ;  /* 0x000000053f0a0299 */ /* 0x000fc8000801160d */
[----:B------:R-:W-:Y:S01]  /*04d0*/  ULOP3.LUT UR10, URZ, UR10, URZ, 0x33, !UPT ;  /* 0x0000000a3f0a7292 */ /* 0x000fe2000f8e333f */
[----:B------:R-:W-:Y:S05]  /*04e0*/  BRA `(.L_x_142) ;  /* 0x0000005000007947 */ /* 0x000fea0003800000 */
.L_x_141:
[----:B------:R-:W-:Y:S02]  /*04f0*/  ULDC UR4, c[0x0][0x32c] ;  /* 0x0000cb0000047ab9 */ /* 0x000fe40000000800 */
[----:B------:R-:W-:-:S03]  /*0500*/  UISETP.NE.AND UP0, UPT, UR4, 0x1, UPT ;  /* 0x000000010400788c */ /* 0x000fc6000bf05270 */
[----:B------:R-:W-:Y:S02]  /*0510*/  ULDC.64 UR4, c[0x0][0x330] ;  /* 0x0000cc0000047ab9 */ /* 0x000fe40000000a00 */
[----:B------:R-:W-:-:S06]  /*0520*/  UIMAD.WIDE.U32 UR12, UR10, UR4, URZ ;  /* 0x000000040a0c72a5 */ /* 0x000fcc000f8e003f */
[----:B------:R-:W-:Y:S02]  /*0530*/  @UP0 USHF.R.U32.HI UR10, URZ, UR5, UR13 ;  /* 0x000000053f0a0299 */ /* 0x000fe4000801160d */
.L_x_142:
[----:B------:R-:W-:Y:S02]  /*0540*/  ULDC UR4, c[0x0][0x32c] ;  /* 0x0000cb0000047ab9 */ /* 0x000fe40000000800 */
[----:B------:R-:W-:-:S04]  /*0550*/  UIMAD UR4, UR10, UR4, URZ ;  /* 0x000000040a0472a4 */ /* 0x000fc8000f8e023f */
[----:B------:R-:W-:-:S04]  /*0560*/  UISETP.LT.AND UP0, UPT, UR8, UR4, UPT ;  /* 0x000000040800728c */ /* 0x000fc8000bf01270 */
[----:B------:R-:W-:-:S04]  /*0570*/  USEL UR8, UR8, UR4, !UP0 ;  /* 0x0000000408087287 */ /* 0x000fc8000c000000 */
.L_x_140:
[----:B------:R-:W-:Y:S01]  /*0580*/  UIMAD.WIDE UR4, UR8, 0x2aaaaaab, URZ ;  /* 0x2aaaaaab080478a5 */ /* 0x000fe2000f8e023f */
[----:B------:R-:W-:Y:S01]  /*0590*/  PLOP3.LUT P4, PT, PT, PT, PT, 0x80, 0x0 ;  /* 0x000000000000781c */ /* 0x000fe20003f8f070 */
[----:B------:R-:W-:Y:S01]  /*05a0*/  ULDC.64 UR12, c[0x0][0x118] ;  /* 0x00004600000c7ab9 */ /* 0x000fe20000000a00 */
[----:B------:R-:W-:Y:S01]  /*05b0*/  CS2R R162, SRZ ;  /* 0x0000000000a27805 */ /* 0x000fe2000001ff00 */
[----:B------:R-:W-:Y:S01]  /*05c0*/  USHF.R.U32.HI UR4, URZ, 0x1f, UR5 ;  /* 0x0000001f3f047899 */ /* 0x000fe20008011605 */
[----:B------:R-:W-:Y:S01]  /*05d0*/  CS2R R160, SRZ ;  /* 0x0000000000a07805 */ /* 0x000fe2000001ff00 */
[----:B------:R-:W-:Y:S01]  /*05e0*/  CS2R R166, SRZ ;  /* 0x0000000000a67805 */ /* 0x000fe2000001ff00 */
[----:B------:R-:W-:Y:S01]  /*05f0*/  CS2R R164, SRZ ;  /* 0x0000000000a47805 */ /* 0x000fe2000001ff00 */
[----:B------:R-:W-:Y:S01]  /*0600*/  ULEA.HI.SX32 UR4, UR5, UR4, 0x1c ;  /* 0x0000000405047291 */ /* 0x000fe2000f8fe23f */
[----:B------:R-:W-:Y:S01]  /*0610*/  CS2R R158, SRZ ;  /* 0x00000000009e7805 */ /* 0x000fe2000001ff00 */
[----:B------:R-:W-:Y:S01]  /*0620*/  CS2R R156, SRZ ;  /* 0x00000000009c7805 */ /* 0x000fe2000001ff00 */
[----:B------:R-:W-:Y:S01]  /*0630*/  CS2R R154, SRZ ;  /* 0x00000000009a7805 */ /* 0x000fe2000001ff00 */
[----:B------:R-:W-:Y:S01]  /*0640*/  UISETP.LT.AND UP0, UPT, URZ, UR4, UPT ;  /* 0x000000043f00728c */ /* 0x000fe2000bf01270 */
[----:B------:R-:W-:Y:S01]  /*0650*/  CS2R R152, SRZ ;  /* 0x0000000000987805 */ /* 0x000fe2000001ff00 */
[----:B------:R-:W-:Y:S01]  /*0660*/  CS2R R146, SRZ ;  /* 0x0000000000927805 */ /* 0x000fe2000001ff00 */
[----:B------:R-:W-:Y:S01]  /*0670*/  CS2R R144, SRZ ;  /* 0x0000000000907805 */ /* 0x000fe2000001ff00 */
[----:B------:R-:W-:Y:S01]  /*0680*/  USEL UR8, URZ, UR4, !UP0 ;  /* 0x000000043f087287 */ /* 0x000fe2000c000000 */
[----:B------:R-:W-:Y:S01]  /*0690*/  CS2R R150, SRZ ;  /* 0x0000000000967805 */ /* 0x000fe2000001ff00 */
[----:B------:R-:W-:Y:S01]  /*06a0*/  CS2R R148, SRZ ;  /* 0x0000000000947805 */ /* 0x000fe2000001ff00 */
[----:B------:R-:W-:Y:S01]  /*06b0*/  CS2R R142, SRZ ;  /* 0x00000000008e7805 */ /* 0x000fe2000001ff00 */
[----:B------:R-:W-:Y:S01]  /*06c0*/  CS2R R140, SRZ ;  /* 0x00000000008c7805 */ /* 0x000fe2000001ff00 */
[----:B------:R-:W-:Y:S01]  /*06d0*/  CS2R R138, SRZ ;  /* 0x00000000008a7805 */ /* 0x000fe2000001ff00 */
[----:B------:R-:W-:Y:S01]  /*06e0*/  ISETP.GT.AND P0, PT, R242, UR8, PT ;  /* 0x00000008f2007c0c */ /* 0x000fe2000bf04270 */
[----:B------:R-:W-:Y:S01]  /*06f0*/  CS2R R136, SRZ ;  /* 0x0000000000887805 */ /* 0x000fe2000001ff00 */
        /* <DEDUP_REMOVED lines=11> */
[----:B------:R-:W-:Y:S01]  /*07b0*/  IMAD.MOV.U32 R23, RZ, RZ, RZ ;  /* 0x000000ffff177224 */ /* 0x000fe200078e00ff */
[----:B------:R-:W-:Y:S01]  /*07c0*/  CS2R R110, SRZ ;  /* 0x00000000006e7805 */ /* 0x000fe2000001ff00 */
[----:B------:R-:W-:Y:S01]  /*07d0*/  IMAD.MOV.U32 R116, RZ, RZ, RZ ;  /* 0x000000ffff747224 */ /* 0x000fe200078e00ff */
[----:B------:R-:W-:Y:S01]  /*07e0*/  CS2R R108, SRZ ;  /* 0x00000000006c7805 */ /* 0x000fe2000001ff00 */
[----:B------:R-:W-:Y:S01]  /*07f0*/  CS2R R106, SRZ ;  /* 0x00000000006a7805 */ /* 0x000fe2000001ff00 */
[----:B------:R-:W-:Y:S01]  /*0800*/  CS2R R104, SRZ ;  /* 0x0000000000687805 */ /* 0x000fe2000001ff00 */
[----:B------:R-:W-:Y:S01]  /*0810*/  CS2R R26, SRZ ;  /* 0x00000000001a7805 */ /* 0x000fe2000001ff00 */
[----:B------:R-:W-:Y:S01]  /*0820*/  CS2R R24, SRZ ;  /* 0x0000000000187805 */ /* 0x000fe2000001ff00 */
[----:B------:R-:W-:Y:S05]  /*0830*/  @!P0 BRA `(.L_x_143) ;  /* 0x0001a06000008947 */ /* 0x000fea0003800000 */
[----:B------:R-:W-:-:S04]  /*0840*/  ISETP.NE.U32.AND P0, PT, RZ, c[0x0][0x340], PT ;  /* 0x0000d000ff007a0c */ /* 0x000fc80003f05070 */
[----:B------:R-:W-:Y:S01]  /*0850*/  ISETP.NE.AND.EX P1, PT, RZ, c[0x0][0x344], PT, P0 ;  /* 0x0000d100ff007a0c */ /* 0x000fe20003f25300 */
[----:B------:R-:W1:Y:S01]  /*0860*/  S2R R42, SR_CTAID.Y ;  /* 0x00000000002a7919 */ /* 0x000e620000002600 */
[----:B------:R-:W-:Y:S02]  /*0870*/  SHF.R.S32.HI R201, RZ, 0x1f, R202 ;  /* 0x0000001fffc97819 */ /* 0x000fe400000114ca */
[----:B------:R-:W-:-:S09]  /*0880*/  P2R R17, PR, RZ, 0x2 ;  /* 0x00000002ff117803 */ /* 0x000fd20000000000 */
[----:B------:R-:W-:-:S04]  /*0890*/  @P1 IMAD.MOV.U32 R0, RZ, RZ, 0x4 ;  /* 0x00000004ff001424 */ /* 0x000fc800078e00ff */
[----:B------:R-:W-:-:S05]  /*08a0*/  @P1 IMAD.WIDE R2, R28, R0, c[0x0][0x340] ;  /* 0x0000d0001c021625 */ /* 0x000fca00078e0200 */
[----:B------:R2:W3:Y:S01]  /*08b0*/  @P1 LDG.E R19, [R2.64] ;  /* 0x0000000c02131981 */ /* 0x0004e2000c1e1900 */
[----:B------:R-:W-:Y:S01]  /*08c0*/  PLOP3.LUT P1, PT, PT, PT, UP2, 0x80, 0x0 ;  /* 0x000000000000781c */ /* 0x000fe20003f2f028 */
[----:B------:R-:W-:Y:S01]  /*08d0*/  ULDC UR4, c[0x0][0x168] ;  /* 0x00005a0000047ab9 */ /* 0x000fe20000000800 */
[----:B-1----:R-:W-:Y:S01]  /*08e0*/  SHF.R.S32.HI R43, RZ, 0x1f, R42 ;  /* 0x0000001fff2b7819 */ /* 0x002fe2000001142a */
[----:B------:R-:W-:Y:S01]  /*08f0*/  IMAD.WIDE.U32 R6, R42, c[0x0][0x1b8], RZ ;  /* 0x00006e002a067a25 */ /* 0x000fe200078e00ff */
[----:B------:R-:W-:Y:S01]  /*0900*/  PLOP3.LUT P0, PT, PT, PT, UP2, 0x80, 0x0 ;  /* 0x000000000000781c */ /* 0x000fe20003f0f028 */
[----:B------:R-:W-:Y:S01]  /*0910*/  UIMAD UR4, UR9, UR4, URZ ;  /* 0x00000004090472a4 */ /* 0x000fe2000f8e023f */
[----:B------:R-:W-:Y:S01]  /*0920*/  SHF.R.S32.HI R21, RZ, 0x1f, R28 ;  /* 0x0000001fff157819 */ /* 0x000fe2000001141c */
[----:B------:R-:W-:Y:S01]  /*0930*/  IMAD.MOV.U32 R203, RZ, RZ, c[0x0][0x1e0] ;  /* 0x00007800ffcb7624 */ /* 0x000fe200078e00ff */
[CC--:B------:R-:W-:Y:S01]  /*0940*/  LEA.HI R10, R201.reuse, R202.reuse, RZ, 0x6 ;  /* 0x000000cac90a7211 */ /* 0x0c0fe200078f30ff */
[----:B------:R-:W-:Y:S01]  /*0950*/  IMAD.MOV.U32 R204, RZ, RZ, c[0x0][0x1e4] ;  /* 0x00007900ffcc7624 */ /* 0x000fe200078e00ff */
[----:B------:R-:W-:Y:S01]  /*0960*/  IADD3 R197, R242, -0x1, RZ ;  /* 0xfffffffff2c57810 */ /* 0x000fe20007ffe0ff */
[----:B------:R-:W-:Y:S01]  /*0970*/  UMOV UR9, 0x5 ;  /* 0x0000000500097882 */ /* 0x000fe20000000000 */
[----:B------:R-:W-:-:S02]  /*0980*/  LEA.HI R199, R201, R202, RZ, 0x5 ;  /* 0x000000cac9c77211 */ /* 0x000fc400078f28ff */
[----:B------:R-:W-:Y:S02]  /*0990*/  SHF.R.S32.HI R40, RZ, 0x1f, R197 ;  /* 0x0000001fff287819 */ /* 0x000fe400000114c5 */
[----:B------:R-:W-:Y:S02]  /*09a0*/  SHF.R.S32.HI R198, RZ, 0x5, R199 ;  /* 0x00000005ffc67819 */ /* 0x000fe400000114c7 */
[----:B--2---:R-:W-:-:S04]  /*09b0*/  LEA.HI R2, R201, R202, RZ, 0x3 ;  /* 0x000000cac9027211 */ /* 0x004fc800078f18ff */
[----:B------:R-:W-:Y:S02]  /*09c0*/  LOP3.LUT R0, R2, 0xfffffff8, RZ, 0xc0, !PT ;  /* 0xfffffff802007812 */ /* 0x000fe400078ec0ff */
[----:B------:R-:W-:Y:S01]  /*09d0*/  SHF.R.S32.HI R22, RZ, 0x3, R2 ;  /* 0x00000003ff167819 */ /* 0x000fe20000011402 */
[----:B------:R-:W-:Y:S02]  /*09e0*/  IMAD R2, R43, c[0x0][0x1b8], RZ ;  /* 0x00006e002b027a24 */ /* 0x000fe400078e02ff */
[----:B------:R-:W-:Y:S01]  /*09f0*/  IMAD.IADD R45, R202, 0x1, -R0 ;  /* 0x00000001ca2d7824 */ /* 0x000fe200078e0a00 */
[----:B------:R-:W-:Y:S01]  /*0a00*/  IADD3 R8, R22, UR7, RZ ;  /* 0x0000000716087c10 */ /* 0x000fe2000fffe0ff */
[----:B------:R-:W-:Y:S01]  /*0a10*/  IMAD R2, R42, c[0x0][0x1bc], R2 ;  /* 0x00006f002a027a24 */ /* 0x000fe200078e0202 */
[--C-:B------:R-:W-:Y:S01]  /*0a20*/  SHF.R.S32.HI R41, RZ, 0x1f, R22.reuse ;  /* 0x0000001fff297819 */ /* 0x100fe20000011416 */
[----:B------:R-:W-:Y:S01]  /*0a30*/  IMAD R0, R45, 0x10, R22 ;  /* 0x000000102d007824 */ /* 0x000fe200078e0216 */
[----:B------:R-:W-:Y:S01]  /*0a40*/  IADD3 R18, R8, 0x40, RZ ;  /* 0x0000004008127810 */ /* 0x000fe20007ffe0ff */
[----:B------:R-:W-:-:S02]  /*0a50*/  IMAD.IADD R3, R7, 0x1, R2 ;  /* 0x0000000107037824 */ /* 0x000fc400078e0202 */
[----:B------:R-:W-:Y:S01]  /*0a60*/  IMAD R7, R21, c[0x0][0x1c0], RZ ;  /* 0x0000700015077a24 */ /* 0x000fe200078e02ff */
[----:B------:R-:W-:Y:S01]  /*0a70*/  IADD3 R4, R0, UR7, RZ ;  /* 0x0000000700047c10 */ /* 0x000fe2000fffe0ff */
[----:B------:R-:W-:Y:S02]  /*0a80*/  IMAD.MOV.U32 R2, RZ, RZ, R6 ;  /* 0x000000ffff027224 */ /* 0x000fe400078e0006 */
[----:B------:R-:W-:Y:S02]  /*0a90*/  IMAD R6, R28, c[0x0][0x1c4], R7 ;  /* 0x000071001c067a24 */ /* 0x000fe400078e0207 */
[----:B------:R-:W-:Y:S01]  /*0aa0*/  @P1 IMAD.HI.U32 R5, R4, c[0x0][0x2c8], RZ ;  /* 0x0000b20004051a27 */ /* 0x000fe200078e00ff */
[----:B------:R-:W-:-:S03]  /*0ab0*/  ISETP.GE.AND P1, PT, R8, UR4, PT ;  /* 0x0000000408007c0c */ /* 0x000fc6000bf26270 */
        /* <DEDUP_REMOVED lines=14> */
[----:B------:R-:W-:Y:S02]  /*0ba0*/  ISETP.GE.AND P5, PT, R12, c[0x0][0x198], PT ;  /* 0x000066000c007a0c */ /* 0x000fe40003fa6270 */
[----:B------:R-:W-:Y:S01]  /*0bb0*/  SHF.R.S32.HI R13, RZ, 0x1f, R12 ;  /* 0x0000001fff0d7819 */ /* 0x000fe2000001140c */
[----:B------:R-:W-:-:S02]  /*0bc0*/  IMAD R0, R5, c[0x0][0x1ac], R0 ;  /* 0x00006b0005007a24 */ /* 0x000fc400078e0200 */
[----:B------:R-:W-:Y:S01]  /*0bd0*/  IMAD.WIDE.U32 R4, R5, c[0x0][0x1a8], R2 ;  /* 0x00006a0005047a25 */ /* 0x000fe200078e0002 */
[----:B------:R-:W-:-:S03]  /*0be0*/  IADD3 R3, R8, 0x10, RZ ;  /* 0x0000001008037810 */ /* 0x000fc60007ffe0ff */
[----:B------:R-:W-:Y:S01]  /*0bf0*/  IMAD.IADD R0, R5, 0x1, R0 ;  /* 0x0000000105007824 */ /* 0x000fe200078e0200 */
[----:B------:R-:W-:Y:S02]  /*0c00*/  LEA R2, P0, R4, c[0x0][0x160], 0x1 ;  /* 0x0000580004027a11 */ /* 0x000fe400078008ff */
[----:B------:R-:W-:Y:S02]  /*0c10*/  IADD3 R5, R8, 0x30, RZ ;  /* 0x0000003008057810 */ /* 0x000fe40007ffe0ff */
[----:B------:R-:W-:Y:S01]  /*0c20*/  LEA.HI.X R0, R4, c[0x0][0x164], R0, 0x1, P0 ;  /* 0x0000590004007a11 */ /* 0x000fe200000f0c00 */
[----:B------:R-:W1:Y:S01]  /*0c30*/  SHFL.IDX PT, R6, R2, RZ, 0x181f ;  /* 0x00181fff02067589 */ /* 0x000e6200000e0000 */
[----:B------:R-:W-:Y:S01]  /*0c40*/  IMAD.SHL.U32 R4, R22, 0x40, RZ ;  /* 0x0000004016047824 */ /* 0x000fe200078e00ff */
[----:B------:R-:W-:Y:S02]  /*0c50*/  ISETP.GE.AND P0, PT, R3, UR4, PT ;  /* 0x0000000403007c0c */ /* 0x000fe4000bf06270 */
[----:B------:R-:W2:Y:S01]  /*0c60*/  SHFL.IDX PT, R7, R0, RZ, 0x181f ;  /* 0x00181fff00077589 */ /* 0x000ea200000e0000 */
[----:B------:R-:W-:-:S02]  /*0c70*/  ISETP.GE.AND P3, PT, R5, UR4, PT ;  /* 0x0000000405007c0c */ /* 0x000fc4000bf66270 */
[----:B------:R-:W-:Y:S01]  /*0c80*/  LOP3.LUT R3, R4, 0x1c0, RZ, 0xc0, !PT ;  /* 0x000001c004037812 */ /* 0x000fe200078ec0ff */
[----:B------:R-:W4:Y:S01]  /*0c90*/  SHFL.IDX PT, R9, R2, 0x1, 0x181f ;  /* 0x00381f0002097f89 */ /* 0x000f2200000e0000 */
[----:B------:R-:W-:-:S03]  /*0ca0*/  IADD3 R4, R8, 0x20, RZ ;  /* 0x0000002008047810 */ /* 0x000fc60007ffe0ff */
[----:B------:R-:W5:Y:S01]  /*0cb0*/  SHFL.IDX PT, R15, R0, 0x1, 0x181f ;  /* 0x00381f00000f7f89 */ /* 0x000f6200000e0000 */
[----:B------:R-:W-:Y:S02]  /*0cc0*/  ISETP.GE.AND P2, PT, R4, UR4, PT ;  /* 0x0000000404007c0c */ /* 0x000fe4000bf46270 */
[----:B------:R-:W-:Y:S01]  /*0cd0*/  SHF.R.U32.HI R4, RZ, 0x3, R3 ;  /* 0x00000003ff047819 */ /* 0x000fe20000011603 */
[----:B------:R-:W5:Y:S01]  /*0ce0*/  SHFL.IDX PT, R14, R2, 0x2, 0x181f ;  /* 0x00581f00020e7f89 */ /* 0x000f6200000e0000 */
[----:B------:R-:W-:-:S03]  /*0cf0*/  LOP3.LUT R3, R3, 0x38, R12, 0xf8, !PT ;  /* 0x0000003803037812 */ /* 0x000fc600078ef80c */
[----:B------:R-:W5:Y:S01]  /*0d00*/  SHFL.IDX PT, R16, R0, 0x2, 0x181f ;  /* 0x00581f0000107f89 */ /* 0x000f6200000e0000 */
[----:B------:R-:W-:Y:S01]  /*0d10*/  LOP3.LUT R3, R3, R4, RZ, 0x3c, !PT ;  /* 0x0000000403037212 */ /* 0x000fe200078e3cff */
[----:B------:R-:W-:Y:S01]  /*0d20*/  IMAD.SHL.U32 R4, R10, 0x8, RZ ;  /* 0x000000080a047824 */ /* 0x000fe200078e00ff */
[C---:B-1----:R-:W-:Y:S01]  /*0d30*/  @!P1 LEA R6, P4, R12.reuse, R6, 0x1 ;  /* 0x000000060c069211 */ /* 0x042fe200078808ff */
[----:B------:R-:W1:Y:S03]  /*0d40*/  SHFL.IDX PT, R10, R2, 0x3, 0x181f ;  /* 0x00781f00020a7f89 */ /* 0x000e6600000e0000 */
[----:B------:R-:W-:Y:S02]  /*0d50*/  LOP3.LUT R3, R3, 0xfffffe00, R4, 0xf8, !PT ;  /* 0xfffffe0003037812 */ /* 0x000fe400078ef804 */
[C---:B--2---:R-:W-:Y:S01]  /*0d60*/  @!P1 LEA.HI.X R7, R12.reuse, R7, R13, 0x1, P4 ;  /* 0x000000070c079211 */ /* 0x044fe200020f0c0d */
[----:B------:R-:W2:Y:S01]  /*0d70*/  SHFL.IDX PT, R11, R0, 0x3, 0x181f ;  /* 0x00781f00000b7f89 */ /* 0x000ea200000e0000 */
[----:B----4-:R-:W-:Y:S01]  /*0d80*/  @!P0 LEA R4, P4, R12, R9, 0x1 ;  /* 0x000000090c048211 */ /* 0x010fe200078808ff */
[----:B------:R-:W-:-:S02]  /*0d90*/  IMAD.SHL.U32 R227, R3, 0x2, RZ ;  /* 0x0000000203e37824 */ /* 0x000fc400078e00ff */
[----:B------:R-:W4:Y:S01]  /*0da0*/  SHFL.IDX PT, R9, R2, 0x4, 0x181f ;  /* 0x00981f0002097f89 */ /* 0x000f2200000e0000 */
[----:B------:R-:W-:Y:S02]  /*0db0*/  IADD3 R3, R8, 0x50, RZ ;  /* 0x0000005008037810 */ /* 0x000fe40007ffe0ff */
[----:B-----5:R-:W-:Y:S01]  /*0dc0*/  @!P0 LEA.HI.X R5, R12, R15, R13, 0x1, P4 ;  /* 0x0000000f0c058211 */ /* 0x020fe200020f0c0d */
[----:B------:R5:W-:Y:S01]  /*0dd0*/  @!P1 LDGSTS.E.BYPASS.LTC128B.128 [R227+0x6100], [R6.64], !P5 ;  /* 0x0610000006e39fae */ /* 0x000be2000e901d4c */
[----:B------:R-:W-:Y:S02]  /*0de0*/  ISETP.GE.AND P6, PT, R3, UR4, PT ;  /* 0x0000000403007c0c */ /* 0x000fe4000bfc6270 */
[----:B------:R-:W-:Y:S01]  /*0df0*/  IADD3 R3, R8, 0x60, RZ ;  /* 0x0000006008037810 */ /* 0x000fe20007ffe0ff */
[----:B------:R1:W-:Y:S03]  /*0e00*/  @!P0 LDGSTS.E.BYPASS.LTC128B.128 [R227+0x6900], [R4.64], !P5 ;  /* 0x0690000004e38fae */ /* 0x0003e6000e901d4c */
[----:B------:R-:W-:Y:S01]  /*0e10*/  ISETP.GE.AND P4, PT, R3, UR4, PT ;  /* 0x0000000403007c0c */ /* 0x000fe2000bf86270 */
[----:B------:R-:W-:Y:S04]  /*0e20*/  SHFL.IDX PT, R15, R2, 0x6, 0x181f ;  /* 0x00d81f00020f7f89 */ /* 0x000fe800000e0000 */
[----:B-----5:R-:W-:Y:S01]  /*0e30*/  SHFL.IDX PT, R7, R2, 0x5, 0x181f ;  /* 0x00b81f0002077f89 */ /* 0x020fe200000e0000 */
[----:B------:R-:W-:Y:S01]  /*0e40*/  IMAD R6, R41, c[0x0][0x1e0], RZ ;  /* 0x0000780029067a24 */ /* 0x000fe200078e02ff */
[----:B-1----:R-:W-:-:S03]  /*0e50*/  @!P2 LEA R4, P0, R12, R14, 0x1 ;  /* 0x0000000e0c04a211 */ /* 0x002fc600078008ff */
[----:B------:R-:W-:Y:S01]  /*0e60*/  IMAD R6, R22, c[0x0][0x1e4], R6 ;  /* 0x0000790016067a24 */ /* 0x000fe200078e0206 */
[----:B------:R-:W1:Y:S01]  /*0e70*/  SHFL.IDX PT, R14, R0, 0x4, 0x181f ;  /* 0x00981f00000e7f89 */ /* 0x000e6200000e0000 */
[----:B------:R-:W-:-:S03]  /*0e80*/  @!P2 LEA.HI.X R5, R12, R16, R13, 0x1, P0 ;  /* 0x000000100c05a211 */ /* 0x000fc600000f0c0d */
[----:B------:R-:W5:Y:S04]  /*0e90*/  SHFL.IDX PT, R16, R0, 0x5, 0x181f ;  /* 0x00b81f0000107f89 */ /* 0x000f6800000e0000 */
[----:B------:R1:W-:Y:S01]  /*0ea0*/  @!P2 LDGSTS.E.BYPASS.LTC128B.128 [R227+0x7100], [R4.64], !P5 ;  /* 0x0710000004e3afae */ /* 0x0003e2000e901d4c */
[----:B------:R-:W-:-:S03]  /*0eb0*/  ISETP.NE.AND P2, PT, R17, RZ, PT ;  /* 0x000000ff1100720c */ /* 0x000fc60003f45270 */
[----:B------:R-:W2:Y:S01]  /*0ec0*/  SHFL.IDX PT, R17, R0, 0x6, 0x181f ;  /* 0x00d81f0000117f89 */ /* 0x000ea200000e0000 */
[----:B-1----:R-:W-:-:S03]  /*0ed0*/  @!P3 LEA R4, P0, R12, R10, 0x1 ;  /* 0x0000000a0c04b211 */ /* 0x002fc600078008ff */
[----:B------:R1:W4:Y:S01]  /*0ee0*/  SHFL.IDX PT, R10, R2, 0x7, 0x181f ;  /* 0x00f81f00020a7f89 */ /* 0x00032200000e0000 */
[----:B--2---:R-:W-:-:S03]  /*0ef0*/  @!P3 LEA.HI.X R5, R12, R11, R13, 0x1, P0 ;  /* 0x0000000b0c05b211 */ /* 0x004fc600000f0c0d */
[----:B------:R2:W4:Y:S04]  /*0f00*/  SHFL.IDX PT, R11, R0, 0x7, 0x181f ;  /* 0x00f81f00000b7f89 */ /* 0x00052800000e0000 */
[----:B------:R5:W-:Y:S01]  /*0f10*/  @!P3 LDGSTS.E.BYPASS.LTC128B.128 [R227+0x7900], [R4.64], !P5 ;  /* 0x0790000004e3bfae */ /* 0x000be2000e901d4c */
[----:B------:R-:W-:Y:S02]  /*0f20*/  ISETP.GE.AND P3, PT, R18, UR4, PT ;  /* 0x0000000412007c0c */ /* 0x000fe4000bf66270 */
[----:B------:R-:W-:Y:S01]  /*0f30*/  LEA.HI R18, R201, R202, RZ, 0x4 ;  /* 0x000000cac9127211 */ /* 0x000fe200078f20ff */
[----:B-1----:R-:W-:Y:S01]  /*0f40*/  IMAD.WIDE.U32 R2, R22, c[0x0][0x1e0], R12 ;  /* 0x0000780016027a25 */ /* 0x002fe200078e000c */
[----:B--2---:R-:W-:-:S03]  /*0f50*/  IADD3 R0, R8, 0x70, RZ ;  /* 0x0000007008007810 */ /* 0x004fc60007ffe0ff */
[----:B------:R-:W-:-:S06]  /*0f60*/  IMAD.IADD R3, R3, 0x1, R6 ;  /* 0x0000000103037824 */ /* 0x000fcc00078e0206 */
[----:B----4-:R-:W-:Y:S02]  /*0f70*/  @!P3 LEA R8, P0, R12, R9, 0x1 ;  /* 0x000000090c08b211 */ /* 0x010fe400078008ff */
[----:B------:R-:W-:Y:S01]  /*0f80*/  ISETP.GE.AND P1, PT, R0, UR4, PT ;  /* 0x0000000400007c0c */ /* 0x000fe2000bf26270 */
[----:B------:R-:W-:Y:S01]  /*0f90*/  IMAD R0, R43, c[0x0][0x1e8], RZ ;  /* 0x00007a002b007a24 */ /* 0x000fe200078e02ff */
[----:B------:R-:W-:Y:S01]  /*0fa0*/  @!P3 LEA.HI.X R9, R12, R14, R13, 0x1, P0 ;  /* 0x0000000e0c09b211 */ /* 0x000fe200000f0c0d */
[----:B------:R-:W-:Y:S01]  /*0fb0*/  IMAD.WIDE.U32 R2, R42, c[0x0][0x1e8], R2 ;  /* 0x00007a002a027a25 */ /* 0x000fe200078e0002 */
[----:B------:R-:W-:Y:S01]  /*0fc0*/  @!P6 LEA R6, P0, R12, R7, 0x1 ;  /* 0x000000070c06e211 */ /* 0x000fe200078008ff */
[----:B------:R-:W-:Y:S02]  /*0fd0*/  ULDC.64 UR4, c[0x0][0x208] ;  /* 0x0000820000047ab9 */ /* 0x000fe40000000a00 */
[----:B------:R-:W-:Y:S01]  /*0fe0*/  IMAD R0, R42, c[0x0][0x1ec], R0 ;  /* 0x00007b002a007a24 */ /* 0x000fe200078e0200 */
[C-C-:B-----5:R-:W-:Y:S01]  /*0ff0*/  @!P6 LEA.HI.X R7, R12.reuse, R16, R13.reuse, 0x1, P0 ;  /* 0x000000100c07e211 */ /* 0x160fe200000f0c0d */
[----:B------:R1:W-:Y:S01]  /*1000*/  @!P3 LDGSTS.E.BYPASS.LTC128B.128 [R227+0x8100], [R8.64], !P5 ;  /* 0x0810000008e3bfae */ /* 0x0003e2000e901d4c */
[C---:B------:R-:W-:Y:S01]  /*1010*/  @!P4 LEA R4, P0, R12.reuse, R15, 0x1 ;  /* 0x0000000f0c04c211 */ /* 0x040fe200078008ff */
[----:B------:R-:W-:Y:S01]  /*1020*/  IMAD.IADD R3, R3, 0x1, R0 ;  /* 0x0000000103037824 */ /* 0x000fe200078e0200 */
[----:B------:R-:W-:Y:S01]  /*1030*/  USHF.L.U32 UR10, UR4, 0x5, URZ ;  /* 0x00000005040a7899 */ /* 0x000fe2000800063f */
[----:B------:R-:W-:Y:S01]  /*1040*/  IMAD.MOV.U32 R0, RZ, RZ, 0x60 ;  /* 0x00000060ff007424 */ /* 0x000fe200078e00ff */
[C-C-:B------:R-:W-:Y:S01]  /*1050*/  @!P4 LEA.HI.X R5, R12.reuse, R17, R13.reuse, 0x1, P0 ;  /* 0x000000110c05c211 */ /* 0x140fe200000f0c0d */
[----:B------:R2:W-:Y:S01]  /*1060*/  @!P6 LDGSTS.E.BYPASS.LTC128B.128 [R227+0x8900], [R6.64], !P5 ;  /* 0x0890000006e3efae */ /* 0x0005e2000e901d4c */
[----:B------:R-:W-:Y:S01]  /*1070*/  @!P1 LEA R10, P0, R12, R10, 0x1 ;  /* 0x0000000a0c0a9211 */ /* 0x000fe200078008ff */
[----:B------:R-:W-:Y:S01]  /*1080*/  IMAD R20, R242, -0x60, R0 ;  /* 0xffffffa0f2147824 */ /* 0x000fe200078e0200 */
[C---:B------:R-:W-:Y:S01]  /*1090*/  ISETP.GE.AND P6, PT, R12.reuse, c[0x0][0x1d4], PT ;  /* 0x000075000c007a0c */ /* 0x040fe20003fc6270 */
[----:B------:R4:W-:Y:S01]  /*10a0*/  @!P4 LDGSTS.E.BYPASS.LTC128B.128 [R227+0x9100], [R4.64], !P5 ;  /* 0x0910000004e3cfae */ /* 0x0009e2000e901d4c */
[----:B------:R-:W-:Y:S01]  /*10b0*/  @!P1 LEA.HI.X R11, R12, R11, R13, 0x1, P0 ;  /* 0x0000000b0c0b9211 */ /* 0x000fe200000f0c0d */
[----:B------:R-:W-:Y:S01]  /*10c0*/  IMAD.WIDE.U32 R206, R0, c[0x0][0x1e0], RZ ;  /* 0x0000780000ce7a25 */ /* 0x000fe200078e00ff */
[----:B------:R-:W-:Y:S01]  /*10d0*/  IADD3 R44, R20, c[0x0][0x1d0], -R22 ;  /* 0x00007400142c7a10 */ /* 0x000fe20007ffe816 */
[----:B------:R-:W-:-:S02]  /*10e0*/  USHF.L.U64.HI UR9, UR4, UR9, UR5 ;  /* 0x0000000904097299 */ /* 0x000fc40008010205 */
[----:B------:R5:W-:Y:S01]  /*10f0*/  @!P1 LDGSTS.E.BYPASS.LTC128B.128 [R227+0x9900], [R10.64], !P5 ;  /* 0x099000000ae39fae */ /* 0x000be2000e901d4c */
[C---:B------:R-:W-:Y:S02]  /*1100*/  ISETP.GE.AND P0, PT, R44.reuse, 0x1, PT ;  /* 0x000000012c00780c */ /* 0x040fe40003f06270 */
[C---:B------:R-:W-:Y:S01]  /*1110*/  ISETP.GE.AND P4, PT, R44.reuse, 0x11, PT ;  /* 0x000000112c00780c */ /* 0x040fe20003f86270 */
[----:B------:R-:W0:Y:S04]  /*1120*/  LDGDEPBAR ;  /* 0x00000000000079af */ /* 0x000e280000000000 */
[----:B------:R-:W-:Y:S01]  /*1130*/  BAR.SYNC.DEFER_BLOCKING 0x0 ;  /* 0x0000000000007b1d */ /* 0x000fe20000010000 */
[----:B------:R-:W-:Y:S01]  /*1140*/  ISETP.GE.AND P3, PT, R44, 0x21, PT ;  /* 0x000000212c00780c */ /* 0x000fe20003f66270 */
[----:B-1----:R-:W-:-:S04]  /*1150*/  IMAD.WIDE.U32 R8, R203, 0x20, RZ ;  /* 0x00000020cb087825 */ /* 0x002fc800078e00ff */
[----:B----4-:R-:W-:-:S04]  /*1160*/  IMAD R4, R0, c[0x0][0x1e4], RZ ;  /* 0x0000790000047a24 */ /* 0x010fc800078e02ff */
[----:B------:R-:W-:Y:S02]  /*1170*/  IMAD.IADD R200, R207, 0x1, R4 ;  /* 0x00000001cfc87824 */ /* 0x000fe400078e0204 */
[----:B-----5:R-:W-:Y:S01]  /*1180*/  IMAD.SHL.U32 R10, R204, 0x20, RZ ;  /* 0x00000020cc0a7824 */ /* 0x020fe200078e00ff */
[----:B---3--:R-:W-:Y:S01]  /*1190*/  @P2 SHF.R.S32.HI R15, RZ, 0x1f, R19 ;  /* 0x0000001fff0f2819 */ /* 0x008fe20000011413 */
[----:B------:R-:W-:Y:S02]  /*11a0*/  @!P2 IMAD.MOV.U32 R15, RZ, RZ, R21 ;  /* 0x000000ffff0fa224 */ /* 0x000fe400078e0015 */
[----:B------:R-:W-:Y:S02]  /*11b0*/  @P2 IMAD.MOV.U32 R14, RZ, RZ, R19 ;  /* 0x000000ffff0e2224 */ /* 0x000fe400078e0013 */
[----:B------:R-:W-:Y:S01]  /*11c0*/  @!P2 IMAD.MOV.U32 R14, RZ, RZ, R28 ;  /* 0x000000ffff0ea224 */ /* 0x000fe200078e001c */
[----:B------:R-:W-:Y:S01]  /*11d0*/  ISETP.GE.AND P2, PT, R44, 0x31, PT ;  /* 0x000000312c00780c */ /* 0x000fe20003f46270 */
[----:B------:R-:W-:-:S02]  /*11e0*/  IMAD R0, R15, c[0x0][0x1f0], RZ ;  /* 0x00007c000f007a24 */ /* 0x000fc400078e02ff */
[----:B------:R-:W-:-:S04]  /*11f0*/  IMAD.WIDE.U32 R24, R14, c[0x0][0x1f0], R2 ;  /* 0x00007c000e187a25 */ /* 0x000fc800078e0002 */
[----:B------:R-:W-:Y:S01]  /*1200*/  IMAD R4, R14, c[0x0][0x1f4], R0 ;  /* 0x00007d000e047a24 */ /* 0x000fe200078e0200 */
[----:B------:R-:W-:Y:S01]  /*1210*/  STL.64 [R1+0x28], R24 ;  /* 0x0000281801007387 */ /* 0x000fe20000100a00 */
[----:B------:R-:W-:Y:S02]  /*1220*/  IMAD R0, R200, R197, RZ ;  /* 0x000000c5c8007224 */ /* 0x000fe400078e02ff */
[----:B------:R-:W-:Y:S02]  /*1230*/  IMAD.IADD R211, R25, 0x1, R4 ;  /* 0x0000000119d37824 */ /* 0x000fe400078e0204 */
[----:B------:R-:W-:Y:S02]  /*1240*/  IMAD.MOV.U32 R210, RZ, RZ, R24 ;  /* 0x000000ffffd27224 */ /* 0x000fe400078e0018 */
[-C--:B------:R-:W-:Y:S02]  /*1250*/  IMAD R0, R40, R206.reuse, R0 ;  /* 0x000000ce28007224 */ /* 0x080fe400078e0200 */
[----:B------:R-:W-:Y:S01]  /*1260*/  IMAD.WIDE.U32 R2, R197, R206, R210 ;  /* 0x000000cec5027225 */ /* 0x000fe200078e00d2 */
[----:B------:R-:W-:Y:S03]  /*1270*/  STL.64 [R1+0x20], R210 ;  /* 0x000020d201007387 */ /* 0x000fe60000100a00 */
[----:B------:R-:W-:Y:S01]  /*1280*/  IMAD.IADD R3, R3, 0x1, R0 ;  /* 0x0000000103037824 */ /* 0x000fe200078e0200 */
[----:B------:R-:W-:-:S02]  /*1290*/  @P0 LEA R4, P1, R2, c[0x0][0x1c8], 0x1 ;  /* 0x0000720002040a11 */ /* 0x000fc400078208ff */
[C---:B------:R-:W-:Y:S02]  /*12a0*/  @P4 LEA R0, P5, R203.reuse, R2, 0x4 ;  /* 0x00000002cb004211 */ /* 0x040fe400078a20ff */
[C---:B------:R-:W-:Y:S02]  /*12b0*/  @P0 LEA.HI.X R5, R2.reuse, c[0x0][0x1cc], R3, 0x1, P1 ;  /* 0x0000730002050a11 */ /* 0x040fe400008f0c03 */
[----:B--2---:R-:W-:Y:S02]  /*12c0*/  @P3 IADD3 R6, P1, R2, R8, RZ ;  /* 0x0000000802063210 */ /* 0x004fe40007f3e0ff */
[----:B------:R-:W-:Y:S01]  /*12d0*/  @P4 LEA.HI.X R7, R203, R3, R204, 0x4, P5 ;  /* 0x00000003cb074211 */ /* 0x000fe200028f24cc */
[----:B------:R-:W-:Y:S01]  /*12e0*/  @!PT LDS RZ, [RZ] ;  /* 0x00000000fffff984 */ /* 0x000fe20000000800 */
[----:B------:R-:W-:Y:S01]  /*12f0*/  @!PT LDS RZ, [RZ] ;  /* 0x00000000fffff984 */ /* 0x000fe20000000800 */
[----:B------:R-:W-:Y:S01]  /*1300*/  @!PT LDS RZ, [RZ] ;  /* 0x00000000fffff984 */ /* 0x000fe20000000800 */
[----:B------:R1:W-:Y:S01]  /*1310*/  @P0 LDGSTS.E.BYPASS.LTC128B.128 [R227+0x3100], [R4.64], !P6 ;  /* 0x0310000004e30fae */ /* 0x0003e2000f101d4c */
[----:B------:R-:W-:Y:S02]  /*1320*/  @P4 LEA R16, P5, R0, c[0x0][0x1c8], 0x1 ;  /* 0x0000720000104a11 */ /* 0x000fe400078a08ff */
[----:B------:R-:W-:-:S02]  /*1330*/  @P3 IADD3.X R8, R3, R9, R10, P1, !PT ;  /* 0x0000000903083210 */ /* 0x000fc40000ffe40a */
[----:B------:R-:W-:Y:S02]  /*1340*/  ISETP.GE.AND P1, PT, R44, 0x41, PT ;  /* 0x000000412c00780c */ /* 0x000fe40003f26270 */
[----:B------:R-:W-:Y:S01]  /*1350*/  @P4 LEA.HI.X R17, R0, c[0x0][0x1cc], R7, 0x1, P5 ;  /* 0x0000730000114a11 */ /* 0x000fe200028f0c07 */
[----:B------:R-:W-:Y:S01]  /*1360*/  @P2 IMAD R7, R204, 0x30, RZ ;  /* 0x00000030cc072824 */ /* 0x000fe200078e02ff */
[----:B------:R-:W-:Y:S02]  /*1370*/  @P3 LEA R10, P5, R6, c[0x0][0x1c8], 0x1 ;  /* 0x00007200060a3a11 */ /* 0x000fe400078a08ff */
[----:B------:R-:W-:Y:S01]  /*1380*/  ISETP.GE.AND P0, PT, R44, 0x51, PT ;  /* 0x000000512c00780c */ /* 0x000fe20003f06270 */
[----:B------:R2:W-:Y:S01]  /*1390*/  @P4 LDGSTS.E.BYPASS.LTC128B.128 [R227+0x3900], [R16.64], !P6 ;  /* 0x0390000010e34fae */ /* 0x0005e2000f101d4c */
[----:B------:R-:W-:Y:S02]  /*13a0*/  @P3 LEA.HI.X R11, R6, c[0x0][0x1cc], R8, 0x1, P5 ;  /* 0x00007300060b3a11 */ /* 0x000fe400028f0c08 */
[----:B------:R-:W-:-:S03]  /*13b0*/  LOP3.LUT R0, R18, 0xfffffff0, RZ, 0xc0, !PT ;  /* 0xfffffff012007812 */ /* 0x000fc600078ec0ff */
[----:B------:R3:W-:Y:S02]  /*13c0*/  @P3 LDGSTS.E.BYPASS.LTC128B.128 [R227+0x4100], [R10.64], !P6 ;  /* 0x041000000ae33fae */ /* 0x0007e4000f101d4c */
[----:B------:R-:W-:-:S04]  /*13d0*/  IMAD.IADD R0, R202, 0x1, -R0 ;  /* 0x00000001ca007824 */ /* 0x000fc800078e0a00 */
[----:B------:R-:W-:Y:S01]  /*13e0*/  @P0 IMAD R23, R204, 0x50, RZ ;  /* 0x00000050cc170824 */ /* 0x000fe200078e02ff */
[----:B------:R-:W-:Y:S01]  /*13f0*/  SHF.R.S32.HI R21, RZ, 0x1f, R0 ;  /* 0x0000001fff157819 */ /* 0x000fe20000011400 */
[----:B-1----:R-:W-:-:S03]  /*1400*/  @P2 IMAD.WIDE.U32 R4, R203, 0x30, R2 ;  /* 0x00000030cb042825 */ /* 0x002fc600078e0002 */
[----:B------:R-:W-:Y:S01]  /*1410*/  LEA.HI R21, R21, R0, RZ, 0x3 ;  /* 0x0000000015157211 */ /* 0x000fe200078f18ff */
[----:B------:R-:W-:Y:S01]  /*1420*/  @P2 IMAD.IADD R6, R5, 0x1, R7 ;  /* 0x0000000105062824 */ /* 0x000fe200078e0207 */
[C---:B------:R-:W-:Y:S02]  /*1430*/  @P2 LEA R8, P5, R4.reuse, c[0x0][0x1c8], 0x1 ;  /* 0x0000720004082a11 */ /* 0x040fe400078a08ff */
[----:B------:R-:W-:Y:S02]  /*1440*/  SHF.R.S32.HI R5, RZ, 0x4, R18 ;  /* 0x00000004ff057819 */ /* 0x000fe40000011412 */
[----:B------:R-:W-:Y:S02]  /*1450*/  @P2 LEA.HI.X R9, R4, c[0x0][0x1cc], R6, 0x1, P5 ;  /* 0x0000730004092a11 */ /* 0x000fe400028f0c06 */
[C---:B------:R-:W-:Y:S02]  /*1460*/  @P1 LEA R4, P5, R203.reuse, R2, 0x6 ;  /* 0x00000002cb041211 */ /* 0x040fe400078a30ff */
[----:B------:R-:W-:Y:S01]  /*1470*/  LEA.HI R18, R18, R5, RZ, 0x1 ;  /* 0x0000000512127211 */ /* 0x000fe200078f08ff */
[----:B------:R3:W-:Y:S01]  /*1480*/  @P2 LDGSTS.E.BYPASS.LTC128B.128 [R227+0x4900], [R8.64], !P6 ;  /* 0x0490000008e32fae */ /* 0x0007e2000f101d4c */
[C---:B------:R-:W-:Y:S01]  /*1490*/  @P1 LEA.HI.X R7, R203.reuse, R3, R204, 0x6, P5 ;  /* 0x00000003cb071211 */ /* 0x040fe200028f34cc */
[----:B------:R-:W-:Y:S01]  /*14a0*/  @P0 IMAD.WIDE.U32 R2, R203, 0x50, R2 ;  /* 0x00000050cb020825 */ /* 0x000fe200078e0002 */
[----:B------:R-:W-:-:S02]  /*14b0*/  @P1 LEA R6, P5, R4, c[0x0][0x1c8], 0x1 ;  /* 0x0000720004061a11 */ /* 0x000fc400078a08ff */
[----:B------:R-:W-:Y:S01]  /*14c0*/  LOP3.LUT R18, R18, 0xfffffffe, RZ, 0xc0, !PT ;  /* 0xfffffffe12127812 */ /* 0x000fe200078ec0ff */
[----:B------:R-:W-:Y:S01]  /*14d0*/  @P0 IMAD.IADD R3, R3, 0x1, R23 ;  /* 0x0000000103030824 */ /* 0x000fe200078e0217 */
[----:B------:R-:W-:Y:S02]  /*14e0*/  @P1 LEA.HI.X R7, R4, c[0x0][0x1cc], R7, 0x1, P5 ;  /* 0x0000730004071a11 */ /* 0x000fe400028f0c07 */
[C---:B------:R-:W-:Y:S01]  /*14f0*/  @P0 LEA R4, P5, R2.reuse, c[0x0][0x1c8], 0x1 ;  /* 0x0000720002040a11 */ /* 0x040fe200078a08ff */
[----:B------:R-:W-:Y:S01]  /*1500*/  IMAD.IADD R18, R5, 0x1, -R18 ;  /* 0x0000000105127824 */ /* 0x000fe200078e0a12 */
[----:B------:R-:W-:Y:S01]  /*1510*/  LOP3.LUT R19, R21, 0xfffffff8, RZ, 0xc0, !PT ;  /* 0xfffffff815137812 */ /* 0x000fe200078ec0ff */
[----:B------:R1:W-:Y:S01]  /*1520*/  @P1 LDGSTS.E.BYPASS.LTC128B.128 [R227+0x5100], [R6.64], !P6 ;  /* 0x0510000006e31fae */ /* 0x0003e2000f101d4c */
[----:B------:R-:W-:Y:S01]  /*1530*/  @P0 LEA.HI.X R5, R2, c[0x0][0x1cc], R3, 0x1, P5 ;  /* 0x0000730002050a11 */ /* 0x000fe200028f0c03 */
[----:B------:R-:W-:Y:S02]  /*1540*/  IMAD.SHL.U32 R3, R18, 0x8, RZ ;  /* 0x0000000812037824 */ /* 0x000fe400078e00ff */
[----:B------:R-:W-:-:S02]  /*1550*/  IMAD.IADD R23, R0, 0x1, -R19 ;  /* 0x0000000100177824 */ /* 0x000fc400078e0a13 */
[----:B------:R4:W-:Y:S01]  /*1560*/  @P0 LDGSTS.E.BYPASS.LTC128B.128 [R227+0x5900], [R4.64], !P6 ;  /* 0x0590000004e30fae */ /* 0x0009e2000f101d4c */
[C---:B------:R-:W-:Y:S01]  /*1570*/  IMAD.SHL.U32 R0, R45.reuse, 0x40, RZ ;  /* 0x000000402d007824 */ /* 0x040fe200078e00ff */
[----:B------:R-:W-:Y:S01]  /*1580*/  LOP3.LUT P0, RZ, R45, 0x2, RZ, 0xc0, !PT ;  /* 0x000000022dff7812 */ /* 0x000fe2000780c0ff */
[C---:B------:R-:W-:Y:S01]  /*1590*/  IMAD.SHL.U32 R2, R23.reuse, 0x40, RZ ;  /* 0x0000004017027824 */ /* 0x040fe200078e00ff */
[----:B------:R-:W0:Y:S02]  /*15a0*/  LDGDEPBAR ;  /* 0x00000000000079af */ /* 0x000e240000000000 */
[----:B------:R-:W-:Y:S02]  /*15b0*/  LOP3.LUT R0, R0, 0x1c0, RZ, 0xc0, !PT ;  /* 0x000001c000007812 */ /* 0x000fe400078ec0ff */
[----:B------:R-:W-:Y:S02]  /*15c0*/  LOP3.LUT R2, R2, 0x1c0, RZ, 0xc0, !PT ;  /* 0x000001c002027812 */ /* 0x000fe400078ec0ff */
[----:B------:R-:W-:-:S02]  /*15d0*/  R2P PR, R23, 0x6 ;  /* 0x0000000617007804 */ /* 0x000fc40000000000 */
[----:B------:R-:W-:Y:S02]  /*15e0*/  LOP3.LUT R3, R2, 0x8, R3, 0xf8, !PT ;  /* 0x0000000802037812 */ /* 0x000fe400078ef803 */
[----:B------:R-:W-:Y:S01]  /*15f0*/  SHF.R.U32.HI R2, RZ, 0x3, R2 ;  /* 0x00000003ff027819 */ /* 0x000fe20000011602 */
[----:B----4-:R-:W-:Y:S01]  /*1600*/  IMAD.SHL.U32 R4, R22, 0x8, RZ ;  /* 0x0000000816047824 */ /* 0x010fe200078e00ff */
[----:B------:R-:W-:-:S04]  /*1610*/  DEPBAR.LE SB0, 0x1 ;  /* 0x000080400000791a */ /* 0x000fc80000000000 */
[----:B------:R-:W-:-:S04]  /*1620*/  DEPBAR.LE SB0, 0x0 ;  /* 0x000080000000791a */ /* 0x000fc80000000000 */
[----:B------:R-:W-:Y:S01]  /*1630*/  IMAD.SHL.U32 R5, R21, 0x40, RZ ;  /* 0x0000004015057824 */ /* 0x000fe200078e00ff */
[----:B------:R-:W-:Y:S02]  /*1640*/  LOP3.LUT R4, R0, 0x8, R4, 0xf8, !PT ;  /* 0x0000000800047812 */ /* 0x000fe400078ef804 */
[----:B------:R-:W-:Y:S02]  /*1650*/  SHF.R.U32.HI R0, RZ, 0x3, R0 ;  /* 0x00000003ff007819 */ /* 0x000fe40000011600 */
[----:B------:R-:W-:Y:S02]  /*1660*/  LOP3.LUT R196, R5, 0xfffffe00, RZ, 0xc0, !PT ;  /* 0xfffffe0005c47812 */ /* 0x000fe400078ec0ff */
[----:B------:R-:W-:Y:S02]  /*1670*/  LOP3.LUT R0, R4, R0, RZ, 0x3c, !PT ;  /* 0x0000000004007212 */ /* 0x000fe400078e3cff */
[----:B------:R-:W-:Y:S01]  /*1680*/  LOP3.LUT R21, R3, R2, RZ, 0x3c, !PT ;  /* 0x0000000203157212 */ /* 0x000fe200078e3cff */
[----:B------:R-:W-:-:S02]  /*1690*/  IMAD R2, R198, 0x400, R196 ;  /* 0x00000400c6027824 */ /* 0x000fc400078e02c4 */
[----:B------:R-:W-:Y:S02]  /*16a0*/  IMAD R0, R18, 0x200, R0 ;  /* 0x0000020012007824 */ /* 0x000fe400078e0200 */
[----:B------:R-:W-:Y:S02]  /*16b0*/  IMAD.IADD R2, R21, 0x1, R2 ;  /* 0x0000000115027824 */ /* 0x000fe400078e0202 */
[----:B------:R-:W-:Y:S01]  /*16c0*/  IMAD.SHL.U32 R208, R0, 0x2, RZ ;  /* 0x0000000200d07824 */ /* 0x000fe200078e00ff */
[----:B------:R-:W-:Y:S01]  /*16d0*/  BAR.SYNC.DEFER_BLOCKING 0x0 ;  /* 0x0000000000007b1d */ /* 0x000fe20000010000 */
[----:B------:R-:W-:Y:S02]  /*16e0*/  IMAD.SHL.U32 R215, R2, 0x2, RZ ;  /* 0x0000000202d77824 */ /* 0x000fe400078e00ff */
[----:B------:R-:W-:Y:S01]  /*16f0*/  IMAD R0, R41, c[0x0][0x208], RZ ;  /* 0x0000820029007a24 */ /* 0x000fe200078e02ff */
[----:B------:R-:W-:Y:S01]  /*1700*/  IADD3 R219, R208, 0x3120, RZ ;  /* 0x00003120d0db7810 */ /* 0x000fe20007ffe0ff */
[----:B------:R-:W-:-:S04]  /*1710*/  IMAD.WIDE.U32 R2, R22, c[0x0][0x208], R12 ;  /* 0x0000820016027a25 */ /* 0x000fc800078e000c */
[----:B------:R-:W-:-:S04]  /*1720*/  IMAD R0, R22, c[0x0][0x20c], R0 ;  /* 0x0000830016007a24 */ /* 0x000fc800078e0200 */
[----:B------:R-:W-:Y:S02]  /*1730*/  IMAD.IADD R3, R3, 0x1, R0 ;  /* 0x0000000103037824 */ /* 0x000fe400078e0200 */
[----:B------:R-:W-:-:S04]  /*1740*/  IMAD R0, R43, c[0x0][0x210], RZ ;  /* 0x000084002b007a24 */ /* 0x000fc800078e02ff */
[C---:B------:R-:W-:Y:S01]  /*1750*/  IMAD R0, R42.reuse, c[0x0][0x214], R0 ;  /* 0x000085002a007a24 */ /* 0x040fe200078e0200 */
[----:B---3--:R-:W-:Y:S04]  /*1760*/  LDSM.16.M88.4 R8, [R215+0x6100] ;  /* 0x00610000d708783b */ /* 0x008fe80000000200 */
[----:B-1----:R-:W-:Y:S04]  /*1770*/  LDSM.16.M88.4 R4, [R215+0x8100] ;  /* 0x00810000d704783b */ /* 0x002fe80000000200 */
[----:B------:R-:W1:Y:S04]  /*1780*/  LDSM.16.M88.4 R24, [R208+0x3900] ;  /* 0x00390000d018783b */ /* 0x000e680000000200 */
[----:B--2---:R-:W2:Y:S04]  /*1790*/  LDSM.16.M88.4 R16, [R208+0x4100] ;  /* 0x00410000d010783b */ /* 0x004ea80000000200 */
[----:B------:R-:W3:Y:S04]  /*17a0*/  LDSM.16.M88.4 R28, [R208+0x3100] ;  /* 0x00310000d01c783b */ /* 0x000ee80000000200 */
[----:B------:R-:W4:Y:S04]  /*17b0*/  LDSM.16.M88.4 R32, [R208+0x4900] ;  /* 0x00490000d020783b */ /* 0x000f280000000200 */
[----:B------:R-:W5:Y:S01]  /*17c0*/  LDSM.16.M88.4 R36, [R208+0x5100] ;  /* 0x00510000d024783b */ /* 0x000f620000000200 */
[-C--:B-1----:R-:W-:Y:S08]  /*17d0*/  HMMA.16816.F32 R176, R8, R24.reuse, RZ ;  /* 0x0000001808b0723c */ /* 0x082ff000000018ff */
[C---:B------:R-:W-:Y:S08]  /*17e0*/  HMMA.16816.F32 R80, R4.reuse, R24, RZ ;  /* 0x000000180450723c */ /* 0x040ff000000018ff */
[-C--:B------:R-:W-:Y:S08]  /*17f0*/  HMMA.16816.F32 R96, R4, R26.reuse, RZ ;  /* 0x0000001a0460723c */ /* 0x080ff000000018ff */
[C---:B------:R-:W-:Y:S01]  /*1800*/  HMMA.16816.F32 R148, R8.reuse, R26, RZ ;  /* 0x0000001a0894723c */ /* 0x040fe200000018ff */
[----:B------:R-:W1:Y:S07]  /*1810*/  LDSM.16.M88.4 R24, [R208+0x5900] ;  /* 0x00590000d018783b */ /* 0x000e6e0000000200 */
[-C--:B--2---:R-:W-:Y:S08]  /*1820*/  HMMA.16816.F32 R180, R8, R16.reuse, RZ ;  /* 0x0000001008b4723c */ /* 0x084ff000000018ff */
[C---:B------:R-:W-:Y:S07]  /*1830*/  HMMA.16816.F32 R56, R4.reuse, R16, RZ ;  /* 0x000000100438723c */ /* 0x040fee00000018ff */
[----:B------:R-:W-:Y:S01]  /*1840*/  IMAD.WIDE.U32 R16, R42, c[0x0][0x210], R2 ;  /* 0x000084002a107a25 */ /* 0x000fe200078e0002 */
[----:B------:R-:W-:Y:S01]  /*1850*/  IADD3 R3, R208, 0x3100, RZ ;  /* 0x00003100d0037810 */ /* 0x000fe20007ffe0ff */
[----:B------:R-:W-:Y:S02]  /*1860*/  HMMA.16816.F32 R92, R4, R18, RZ ;  /* 0x00000012045c723c */ /* 0x000fe400000018ff */
[----:B------:R-:W-:Y:S01]  /*1870*/  IMAD.IADD R17, R17, 0x1, R0 ;  /* 0x0000000111117824 */ /* 0x000fe200078e0200 */
[----:B------:R-:W-:Y:S01]  /*1880*/  @P0 IADD3 R219, R3, -0x20, RZ ;  /* 0xffffffe003db0810 */ /* 0x000fe20007ffe0ff */
[----:B------:R-:W-:-:S02]  /*1890*/  IMAD R0, R15, c[0x0][0x218], RZ ;  /* 0x000086000f007a24 */ /* 0x000fc400078e02ff */
[C---:B------:R-:W-:Y:S01]  /*18a0*/  IMAD.WIDE.U32 R72, R14.reuse, c[0x0][0x218], R16 ;  /* 0x000086000e487a25 */ /* 0x040fe200078e0010 */
[C---:B------:R-:W-:Y:S01]  /*18b0*/  IADD3 R224, R219.reuse, 0x800, RZ ;  /* 0x00000800dbe07810 */ /* 0x040fe20007ffe0ff */
[C---:B------:R-:W-:Y:S01]  /*18c0*/  HMMA.16816.F32 R140, R8.reuse, R18, RZ ;  /* 0x00000012088c723c */ /* 0x040fe200000018ff */
[----:B------:R-:W-:Y:S01]  /*18d0*/  LDSM.16.M88.4 R68, [R219] ;  /* 0x00000000db44783b */ /* 0x000fe20000000200 */
[----:B------:R-:W-:Y:S01]  /*18e0*/  IMAD R3, R14, c[0x0][0x21c], R0 ;  /* 0x000087000e037a24 */ /* 0x000fe200078e0200 */
[----:B------:R-:W-:Y:S01]  /*18f0*/  IADD3 R223, R219, 0x1000, RZ ;  /* 0x00001000dbdf7810 */ /* 0x000fe20007ffe0ff */
[----:B------:R-:W-:Y:S01]  /*1900*/  IMAD R0, R40, c[0x0][0x208], RZ ;  /* 0x0000820028007a24 */ /* 0x000fe200078e02ff */
[----:B------:R-:W-:Y:S01]  /*1910*/  LDSM.16.M88.4 R48, [R219+0x800] ;  /* 0x00080000db30783b */ /* 0x000fe20000000200 */
[----:B------:R-:W-:Y:S01]  /*1920*/  IMAD.WIDE.U32 R14, R197, c[0x0][0x208], RZ ;  /* 0x00008200c50e7a25 */ /* 0x000fe200078e00ff */
[----:B------:R-:W-:Y:S01]  /*1930*/  IADD3 R222, R219, 0x1800, RZ ;  /* 0x00001800dbde7810 */ /* 0x000fe20007ffe0ff */
[C---:B---3--:R-:W-:Y:S01]  /*1940*/  HMMA.16816.F32 R144, R8.reuse, R28, RZ ;  /* 0x0000001c0890723c */ /* 0x048fe200000018ff */
[----:B------:R-:W-:Y:S01]  /*1950*/  LDSM.16.M88.4 R40, [R219+0x1000] ;  /* 0x00100000db28783b */ /* 0x000fe20000000200 */
[----:B------:R-:W-:Y:S01]  /*1960*/  IMAD R0, R197, c[0x0][0x20c], R0 ;  /* 0x00008300c5007a24 */ /* 0x000fe200078e0200 */
[----:B------:R-:W-:Y:S01]  /*1970*/  IADD3 R221, R219, 0x2000, RZ ;  /* 0x00002000dbdd7810 */ /* 0x000fe20007ffe0ff */
[----:B------:R-:W-:Y:S01]  /*1980*/  IMAD.IADD R47, R73, 0x1, R3 ;  /* 0x00000001492f7824 */ /* 0x000fe200078e0203 */
[----:B------:R-:W-:Y:S01]  /*1990*/  STL.64 [R1+0x38], R72 ;  /* 0x0000384801007387 */ /* 0x000fe20000100a00 */
[----:B------:R-:W-:Y:S01]  /*19a0*/  IMAD.IADD R0, R15, 0x1, R0 ;  /* 0x000000010f007824 */ /* 0x000fe200078e0200 */
[----:B------:R-:W-:Y:S01]  /*19b0*/  IADD3 R220, R219, 0x2800, RZ ;  /* 0x00002800dbdc7810 */ /* 0x000fe20007ffe0ff */
[----:B------:R-:W-:Y:S01]  /*19c0*/  IMAD.MOV.U32 R46, RZ, RZ, R72 ;  /* 0x000000ffff2e7224 */ /* 0x000fe200078e0048 */
[----:B------:R-:W-:Y:S01]  /*19d0*/  HMMA.16816.F32 R156, R8, R30, RZ ;  /* 0x0000001e089c723c */ /* 0x000fe200000018ff */
[----:B------:R-:W-:-:S02]  /*19e0*/  IMAD R0, R0, 0x60, RZ ;  /* 0x0000006000007824 */ /* 0x000fc400078e02ff */
[----:B------:R-:W-:Y:S01]  /*19f0*/  IMAD.WIDE.U32 R14, R14, 0x60, R46 ;  /* 0x000000600e0e7825 */ /* 0x000fe200078e002e */
[----:B------:R-:W-:Y:S03]  /*1a00*/  STL.64 [R1+0x30], R46 ;  /* 0x0000302e01007387 */ /* 0x000fe60000100a00 */
[----:B------:R-:W-:Y:S01]  /*1a10*/  IMAD.MOV.U32 R2, RZ, RZ, 0x10 ;  /* 0x00000010ff027424 */ /* 0x000fe200078e00ff */
[----:B------:R-:W-:Y:S01]  /*1a20*/  LEA R22, P0, R14, c[0x0][0x1f8], 0x1 ;  /* 0x00007e000e167a11 */ /* 0x000fe200078008ff */
[----:B------:R-:W-:Y:S01]  /*1a30*/  IMAD.IADD R0, R15, 0x1, R0 ;  /* 0x000000010f007824 */ /* 0x000fe200078e0200 */
[----:B----4-:R-:W-:Y:S01]  /*1a40*/  HMMA.16816.F32 R132, R8, R32, RZ ;  /* 0x000000200884723c */ /* 0x010fe200000018ff */
[----:B------:R-:W-:Y:S01]  /*1a50*/  IMAD.MOV.U32 R3, RZ, RZ, 0x20 ;  /* 0x00000020ff037424 */ /* 0x000fe200078e00ff */
[----:B------:R-:W-:Y:S02]  /*1a60*/  SEL R2, R2, 0xfffffff0, !P1 ;  /* 0xfffffff002027807 */ /* 0x000fe40004800000 */
[----:B------:R-:W-:-:S02]  /*1a70*/  LEA.HI.X R23, R14, c[0x0][0x1fc], R0, 0x1, P0 ;  /* 0x00007f000e177a11 */ /* 0x000fc400000f0c00 */
[----:B------:R-:W-:Y:S01]  /*1a80*/  ISETP.GE.AND P0, PT, R12, c[0x0][0x1d4], PT ;  /* 0x000075000c007a0c */ /* 0x000fe20003f06270 */
[----:B------:R-:W-:Y:S01]  /*1a90*/  IMAD R218, R2, 0x2, R215 ;  /* 0x0000000202da7824 */ /* 0x000fe200078e02d7 */
[----:B------:R-:W-:Y:S01]  /*1aa0*/  IADD3 R14, P1, R22, UR10, RZ ;  /* 0x0000000a160e7c10 */ /* 0x000fe2000ff3e0ff */
[C---:B------:R-:W-:Y:S01]  /*1ab0*/  HMMA.16816.F32 R168, R8.reuse, R34, RZ ;  /* 0x0000002208a8723c */ /* 0x040fe200000018ff */
[C---:B------:R-:W-:Y:S02]  /*1ac0*/  ISETP.LT.OR P4, PT, R44.reuse, 0x1, P0 ;  /* 0x000000012c00780c */ /* 0x040fe40000781670 */
[C---:B------:R-:W-:Y:S01]  /*1ad0*/  ISETP.LT.OR P3, PT, R44.reuse, 0x11, P0 ;  /* 0x000000112c00780c */ /* 0x040fe20000761670 */
[----:B------:R-:W2:Y:S01]  /*1ae0*/  LDSM.16.M88.4 R16, [R218+0x8100] ;  /* 0x00810000da10783b */ /* 0x000ea20000000200 */
[----:B------:R-:W-:Y:S02]  /*1af0*/  IADD3.X R15, R23, UR9, RZ, P1, !PT ;  /* 0x00000009170f7c10 */ /* 0x000fe40008ffe4ff */
[----:B------:R-:W-:Y:S01]  /*1b00*/  ISETP.LT.OR P5, PT, R44, 0x21, P0 ;  /* 0x000000212c00780c */ /* 0x000fe200007a1670 */
[----:B-----5:R-:W-:Y:S01]  /*1b10*/  HMMA.16816.F32 R128, R8, R36, RZ ;  /* 0x000000240880723c */ /* 0x020fe200000018ff */
[----:B------:R-:W-:-:S02]  /*1b20*/  SEL R3, R3, 0xffffffe0, !P2 ;  /* 0xffffffe003037807 */ /* 0x000fc40005000000 */
[----:B------:R-:W-:Y:S02]  /*1b30*/  P2R R0, PR, RZ, 0x20 ;  /* 0x00000020ff007803 */ /* 0x000fe40000000000 */
[----:B------:R-:W-:Y:S01]  /*1b40*/  ISETP.LT.OR P5, PT, R44, 0x31, P0 ;  /* 0x000000312c00780c */ /* 0x000fe200007a1670 */
[----:B------:R-:W-:Y:S02]  /*1b50*/  IMAD R216, R3, 0x2, R215 ;  /* 0x0000000203d87824 */ /* 0x000fe400078e02d7 */
[----:B------:R-:W-:Y:S02]  /*1b60*/  HMMA.16816.F32 R120, R8, R38, RZ ;  /* 0x000000260878723c */ /* 0x000fe400000018ff */
[----:B------:R-:W-:-:S06]  /*1b70*/  IMAD R217, R2, 0x2, R216 ;  /* 0x0000000202d97824 */ /* 0x000fcc00078e02d8 */
[C---:B-1----:R-:W-:Y:S08]  /*1b80*/  HMMA.16816.F32 R112, R8.reuse, R24, RZ ;  /* 0x000000180870723c */ /* 0x042ff000000018ff */
[----:B------:R-:W-:Y:S07]  /*1b90*/  HMMA.16816.F32 R104, R8, R26, RZ ;  /* 0x0000001a0868723c */ /* 0x000fee00000018ff */
[----:B------:R-:W-:Y:S01]  /*1ba0*/  IADD3 R10, P1, R14, UR10, RZ ;  /* 0x0000000a0e0a7c10 */ /* 0x000fe2000ff3e0ff */
[----:B------:R-:W-:Y:S03]  /*1bb0*/  HMMA.16816.F32 R52, R4, R28, RZ ;  /* 0x0000001c0434723c */ /* 0x000fe600000018ff */
[----:B------:R-:W-:-:S02]  /*1bc0*/  IADD3.X R11, R15, UR9, RZ, P1, !PT ;  /* 0x000000090f0b7c10 */ /* 0x000fc40008ffe4ff */
[----:B------:R-:W-:-:S03]  /*1bd0*/  IADD3 R8, P1, R10, UR10, RZ ;  /* 0x0000000a0a087c10 */ /* 0x000fc6000ff3e0ff */
[----:B------:R-:W-:Y:S01]  /*1be0*/  HMMA.16816.F32 R88, R4, R30, RZ ;  /* 0x0000001e0458723c */ /* 0x000fe200000018ff */
[----:B------:R-:W-:Y:S01]  /*1bf0*/  LDSM.16.M88.4 R28, [R219+0x2800] ;  /* 0x00280000db1c783b */ /* 0x000fe20000000200 */
[----:B------:R-:W-:Y:S02]  /*1c00*/  IADD3.X R9, R11, UR9, RZ, P1, !PT ;  /* 0x000000090b097c10 */ /* 0x000fe40008ffe4ff */
[----:B------:R-:W-:-:S04]  /*1c10*/  ISETP.LT.OR P1, PT, R44, 0x51, P0 ;  /* 0x000000512c00780c */ /* 0x000fc80000721670 */
[C---:B------:R-:W-:Y:S08]  /*1c20*/  HMMA.16816.F32 R64, R4.reuse, R32, RZ ;  /* 0x000000200440723c */ /* 0x040ff000000018ff */
[C---:B------:R-:W-:Y:S01]  /*1c30*/  HMMA.16816.F32 R124, R4.reuse, R34, RZ ;  /* 0x00000022047c723c */ /* 0x040fe200000018ff */
[----:B------:R-:W-:Y:S07]  /*1c40*/  LDSM.16.M88.4 R32, [R219+0x2000] ;  /* 0x00200000db20783b */ /* 0x000fee0000000200 */
[C---:B------:R-:W-:Y:S08]  /*1c50*/  HMMA.16816.F32 R60, R4.reuse, R36, RZ ;  /* 0x00000024043c723c */ /* 0x040ff000000018ff */
[C---:B------:R-:W-:Y:S01]  /*1c60*/  HMMA.16816.F32 R116, R4.reuse, R38, RZ ;  /* 0x000000260474723c */ /* 0x040fe200000018ff */
[----:B------:R-:W1:Y:S07]  /*1c70*/  LDSM.16.M88.4 R36, [R219+0x1800] ;  /* 0x00180000db24783b */ /* 0x000e6e0000000200 */
[C---:B------:R-:W-:Y:S08]  /*1c80*/  HMMA.16816.F32 R76, R4.reuse, R24, RZ ;  /* 0x00000018044c723c */ /* 0x040ff000000018ff */
[----:B------:R-:W-:Y:S01]  /*1c90*/  HMMA.16816.F32 R108, R4, R26, RZ ;  /* 0x0000001a046c723c */ /* 0x000fe200000018ff */
[----:B------:R-:W3:Y:S04]  /*1ca0*/  LDSM.16.M88.4 R4, [R218+0x6100] ;  /* 0x00610000da04783b */ /* 0x000ee80000000200 */
[----:B------:R-:W-:Y:S01]  /*1cb0*/  @!PT LDS RZ, [RZ] ;  /* 0x00000000fffff984 */ /* 0x000fe20000000800 */
[----:B------:R-:W-:Y:S01]  /*1cc0*/  @!PT LDS RZ, [RZ] ;  /* 0x00000000fffff984 */ /* 0x000fe20000000800 */
[----:B------:R-:W-:Y:S01]  /*1cd0*/  @!PT LDS RZ, [RZ] ;  /* 0x00000000fffff984 */ /* 0x000fe20000000800 */
[----:B------:R4:W-:Y:S01]  /*1ce0*/  LDGSTS.E.BYPASS.LTC128B.128 [R227+0x100], [R22.64], !P4 ;  /* 0x0010000016e37fae */ /* 0x0009e2000e101d4c */
[----:B------:R-:W-:-:S02]  /*1cf0*/  LOP3.LUT P4, RZ, R45, 0x4, RZ, 0xc0, !PT ;  /* 0x000000042dff7812 */ /* 0x000fc4000788c0ff */
[----:B--2---:R-:W-:Y:S01]  /*1d00*/  HMMA.16816.F32 R100, R16, R68, R52 ;  /* 0x000000441064723c */ /* 0x004fe20000001834 */
[----:B------:R1:W-:Y:S01]  /*1d10*/  LDGSTS.E.BYPASS.LTC128B.128 [R227+0x900], [R14.64], !P3 ;  /* 0x009000000ee37fae */ /* 0x0003e2000d901d4c */
[----:B------:R-:W-:Y:S02]  /*1d20*/  ISETP.LT.OR P3, PT, R44, 0x41, P0 ;  /* 0x000000412c00780c */ /* 0x000fe40000761670 */
[----:B------:R-:W-:Y:S01]  /*1d30*/  ISETP.NE.AND P0, PT, R0, RZ, PT ;  /* 0x000000ff0000720c */ /* 0x000fe20003f05270 */
[----:B------:R-:W-:-:S03]  /*1d40*/  IMAD.MOV.U32 R0, RZ, RZ, 0x40 ;  /* 0x00000040ff007424 */ /* 0x000fc600078e00ff */
[----:B------:R-:W-:Y:S02]  /*1d50*/  HMMA.16816.F32 R44, R16, R40, R56 ;  /* 0x00000028102c723c */ /* 0x000fe40000001838 */
[----:B------:R-:W-:-:S05]  /*1d60*/  SEL R0, R0, 0xffffffc0, !P4 ;  /* 0xffffffc000007807 */ /* 0x000fca0006000000 */
[----:B------:R-:W-:Y:S01]  /*1d70*/  IMAD.IADD R214, R208, 0x1, R0 ;  /* 0x00000001d0d67824 */ /* 0x000fe200078e0200 */
[C---:B------:R-:W-:Y:S01]  /*1d80*/  HMMA.16816.F32 R88, R16.reuse, R70, R88 ;  /* 0x000000461058723c */ /* 0x040fe20000001858 */
[----:B------:R2:W-:Y:S01]  /*1d90*/  LDGSTS.E.BYPASS.LTC128B.128 [R227+0x1100], [R10.64], !P0 ;  /* 0x011000000ae37fae */ /* 0x0005e2000c101d4c */
[----:B------:R-:W-:Y:S01]  /*1da0*/  IMAD.IADD R213, R0, 0x1, R219 ;  /* 0x0000000100d57824 */ /* 0x000fe200078e02db */
[----:B------:R-:W-:Y:S02]  /*1db0*/  LOP3.LUT R0, R21, R196, RZ, 0xfc, !PT ;  /* 0x000000c415007212 */ /* 0x000fe400078efcff */
[----:B------:R5:W-:Y:S03]  /*1dc0*/  LDGSTS.E.BYPASS.LTC128B.128 [R227+0x1900], [R8.64], !P5 ;  /* 0x0190000008e37fae */ /* 0x000be6000e901d4c */
[C---:B------:R-:W-:Y:S08]  /*1dd0*/  HMMA.16816.F32 R96, R16.reuse, R50, R96 ;  /* 0x000000321060723c */ /* 0x040ff00000001860 */
[-C--:B-1----:R-:W-:Y:S08]  /*1de0*/  HMMA.16816.F32 R12, R16, R36.reuse, R64 ;  /* 0x00000024100c723c */ /* 0x082ff00000001840 */
[----:B---3--:R-:W-:Y:S01]  /*1df0*/  HMMA.16816.F32 R184, R4, R36, R132 ;  /* 0x0000002404b8723c */ /* 0x008fe20000001884 */
[----:B--2---:R-:W-:-:S04]  /*1e00*/  IADD3 R10, P0, R8, UR10, RZ ;  /* 0x0000000a080a7c10 */ /* 0x004fc8000ff1e0ff */
[----:B------:R-:W-:-:S03]  /*1e10*/  IADD3.X R11, R9, UR9, RZ, P0, !PT ;  /* 0x00000009090b7c10 */ /* 0x000fc600087fe4ff */
[C---:B------:R-:W-:Y:S01]  /*1e20*/  HMMA.16816.F32 R92, R16.reuse, R42, R92 ;  /* 0x0000002a105c723c */ /* 0x040fe2000000185c */
[----:B-----5:R-:W-:Y:S01]  /*1e30*/  IADD3 R8, P0, R10, UR10, RZ ;  /* 0x0000000a0a087c10 */ /* 0x020fe2000ff1e0ff */
[----:B------:R1:W-:Y:S03]  /*1e40*/  LDGSTS.E.BYPASS.LTC128B.128 [R227+0x2100], [R10.64], !P3 ;  /* 0x021000000ae37fae */ /* 0x0003e6000d901d4c */
[----:B------:R-:W-:Y:S02]  /*1e50*/  IADD3.X R9, R11, UR9, RZ, P0, !PT ;  /* 0x000000090b097c10 */ /* 0x000fe400087fe4ff */
[----:B------:R-:W-:Y:S01]  /*1e60*/  ISETP.GT.AND P0, PT, R197, UR8, PT ;  /* 0x00000008c5007c0c */ /* 0x000fe2000bf04270 */
[----:B------:R-:W-:Y:S02]  /*1e70*/  HMMA.16816.F32 R124, R16, R38, R124 ;  /* 0x00000026107c723c */ /* 0x000fe4000000187c */
[----:B------:R1:W-:Y:S04]  /*1e80*/  LDGSTS.E.BYPASS.LTC128B.128 [R227+0x2900], [R8.64], !P1 ;  /* 0x0290000008e37fae */ /* 0x0003e8000c901d4c */
[----:B------:R-:W-:Y:S02]  /*1e90*/  LDSM.16.M88.4 R24, [R216+0x8100] ;  /* 0x00810000d818783b */ /* 0x000fe40000000200 */
[----:B------:R-:W-:Y:S02]  /*1ea0*/  HMMA.16816.F32 R144, R4, R68, R144 ;  /* 0x000000440490723c */ /* 0x000fe40000001890 */
[----:B------:R-:W2:Y:S04]  /*1eb0*/  LDSM.16.M88.4 R52, [R214+0x4900] ;  /* 0x00490000d634783b */ /* 0x000ea80000000200 */
[----:B------:R-:W3:Y:S02]  /*1ec0*/  LDSM.16.M88.4 R56, [R214+0x4100] ;  /* 0x00410000d638783b */ /* 0x000ee40000000200 */
[C---:B------:R-:W-:Y:S02]  /*1ed0*/  HMMA.16816.F32 R80, R16.reuse, R48, R80 ;  /* 0x000000301050723c */ /* 0x040fe40000001850 */
[----:B------:R-:W5:Y:S04]  /*1ee0*/  LDSM.16.M88.4 R72, [R214+0x5100] ;  /* 0x00510000d648783b */ /* 0x000f680000000200 */
[----:B------:R-:W3:Y:S02]  /*1ef0*/  LDSM.16.M88.4 R64, [R214+0x3100] ;  /* 0x00310000d640783b */ /* 0x000ee40000000200 */
[C---:B------:R-:W-:Y:S02]  /*1f00*/  HMMA.16816.F32 R76, R16.reuse, R28, R76 ;  /* 0x0000001c104c723c */ /* 0x040fe4000000184c */
[----:B------:R-:W-:Y:S04]  /*1f10*/  LDSM.16.M88.4 R84, [R214+0x5900] ;  /* 0x00590000d654783b */ /* 0x000fe80000000200 */
[----:B------:R-:W0:Y:S02]  /*1f20*/  LDGDEPBAR ;  /* 0x00000000000079af */ /* 0x000e240000000000 */
[C---:B-1----:R-:W-:Y:S02]  /*1f30*/  HMMA.16816.F32 R8, R16.reuse, R32, R60 ;  /* 0x000000201008723c */ /* 0x042fe4000000183c */
[----:B------:R-:W1:Y:S06]  /*1f40*/  LDSM.16.M88.4 R60, [R214+0x3900] ;  /* 0x00390000d63c783b */ /* 0x000e6c0000000200 */
[C---:B------:R-:W-:Y:S08]  /*1f50*/  HMMA.16816.F32 R152, R16.reuse, R34, R116 ;  /* 0x000000221098723c */ /* 0x040ff00000001874 */
[----:B------:R-:W-:Y:S01]  /*1f60*/  HMMA.16816.F32 R136, R16, R30, R108 ;  /* 0x0000001e1088723c */ /* 0x000fe2000000186c */
[----:B------:R-:W-:Y:S07]  /*1f70*/  LDSM.16.M88.4 R16, [R213+0x2800] ;  /* 0x00280000d510783b */ /* 0x000fee0000000200 */
[----:B--2---:R-:W-:Y:S01]  /*1f80*/  HMMA.16816.F32 R132, R24, R52, R12 ;  /* 0x000000341884723c */ /* 0x004fe2000000180c */
[----:B------:R-:W2:Y:S07]  /*1f90*/  LDSM.16.M88.4 R12, [R216+0x6100] ;  /* 0x00610000d80c783b */ /* 0x000eae0000000200 */
[C---:B------:R-:W-:Y:S08]  /*1fa0*/  HMMA.16816.F32 R176, R4.reuse, R48, R176 ;  /* 0x0000003004b0723c */ /* 0x040ff000000018b0 */
[C---:B------:R-:W-:Y:S08]  /*1fb0*/  HMMA.16816.F32 R68, R4.reuse, R70, R156 ;  /* 0x000000460444723c */ /* 0x040ff0000000189c */
[C---:B------:R-:W-:Y:S08]  /*1fc0*/  HMMA.16816.F32 R180, R4.reuse, R40, R180 ;  /* 0x0000002804b4723c */ /* 0x040ff000000018b4 */
[C---:B------:R-:W-:Y:S08]  /*1fd0*/  HMMA.16816.F32 R48, R4.reuse, R50, R148 ;  /* 0x000000320430723c */ /* 0x040ff00000001894 */
[C---:B------:R-:W-:Y:S01]  /*1fe0*/  HMMA.16816.F32 R140, R4.reuse, R42, R140 ;  /* 0x0000002a048c723c */ /* 0x040fe2000000188c */
[----:B------:R-:W-:Y:S07]  /*1ff0*/  LDSM.16.M88.4 R40, [R213+0x800] ;  /* 0x00080000d528783b */ /* 0x000fee0000000200 */
[C---:B------:R-:W-:Y:S01]  /*2000*/  HMMA.16816.F32 R168, R4.reuse, R38, R168 ;  /* 0x0000002604a8723c */ /* 0x040fe200000018a8 */
[----:B------:R-:W-:Y:S07]  /*2010*/  LDSM.16.M88.4 R36, [R213+0x1000] ;  /* 0x00100000d524783b */ /* 0x000fee0000000200 */
[C---:B------:R-:W-:Y:S08]  /*2020*/  HMMA.16816.F32 R188, R4.reuse, R32, R128 ;  /* 0x0000002004bc723c */ /* 0x040ff00000001880 */
[C---:B------:R-:W-:Y:S08]  /*2030*/  HMMA.16816.F32 R192, R4.reuse, R28, R112 ;  /* 0x0000001c04c0723c */ /* 0x040ff00000001870 */
[C---:B------:R-:W-:Y:S01]  /*2040*/  HMMA.16816.F32 R172, R4.reuse, R34, R120 ;  /* 0x0000002204ac723c */ /* 0x040fe20000001878 */
[----:B------:R-:W-:Y:S07]  /*2050*/  LDSM.16.M88.4 R32, [R213+0x1800] ;  /* 0x00180000d520783b */ /* 0x000fee0000000200 */
[----:B------:R-:W-:Y:S01]  /*2060*/  HMMA.16816.F32 R164, R4, R30, R104 ;  /* 0x0000001e04a4723c */ /* 0x000fe20000001868 */
[----:B------:R-:W-:Y:S04]  /*2070*/  LDSM.16.M88.4 R4, [R217+0x8100] ;  /* 0x00810000d904783b */ /* 0x000fe80000000200 */
[----:B------:R-:W-:Y:S03]  /*2080*/  LDSM.16.M88.4 R28, [R213+0x2000] ;  /* 0x00200000d51c783b */ /* 0x000fe60000000200 */
[C---:B---3--:R-:W-:Y:S01]  /*2090*/  HMMA.16816.F32 R148, R24.reuse, R56, R44 ;  /* 0x000000381894723c */ /* 0x048fe2000000182c */
[----:B------:R-:W3:Y:S07]  /*20a0*/  LDSM.16.M88.4 R44, [R213] ;  /* 0x00000000d52c783b */ /* 0x000eee0000000200 */
[----:B-----5:R-:W-:Y:S01]  /*20b0*/  HMMA.16816.F32 R128, R24, R72, R8 ;  /* 0x000000481880723c */ /* 0x020fe20000001808 */
[----:B------:R-:W5:Y:S01]  /*20c0*/  LDSM.16.M88.4 R8, [R217+0x6100] ;  /* 0x00610000d908783b */ /* 0x000f620000000200 */
[----:B------:R-:W-:-:S06]  /*20d0*/  DEPBAR.LE SB0, 0x0 ;  /* 0x000080000000791a */ /* 0x000fcc0000000000 */
[C---:B------:R-:W-:Y:S08]  /*20e0*/  HMMA.16816.F32 R160, R24.reuse, R64, R100 ;  /* 0x0000004018a0723c */ /* 0x040ff00000001864 */
[C---:B------:R-:W-:Y:S08]  /*20f0*/  HMMA.16816.F32 R116, R24.reuse, R66, R88 ;  /* 0x000000421874723c */ /* 0x040ff00000001858 */
[C---:B-1----:R-:W-:Y:S08]  /*2100*/  HMMA.16816.F32 R112, R24.reuse, R62, R96 ;  /* 0x0000003e1870723c */ /* 0x042ff00000001860 */
[C---:B------:R-:W-:Y:S08]  /*2110*/  HMMA.16816.F32 R108, R24.reuse, R58, R92 ;  /* 0x0000003a186c723c */ /* 0x040ff0000000185c */
[C---:B------:R-:W-:Y:S08]  /*2120*/  HMMA.16816.F32 R104, R24.reuse, R54, R124 ;  /* 0x000000361868723c */ /* 0x040ff0000000187c */
[C---:B------:R-:W-:Y:S08]  /*2130*/  HMMA.16816.F32 R156, R24.reuse, R60, R80 ;  /* 0x0000003c189c723c */ /* 0x040ff00000001850 */
[C---:B------:R-:W-:Y:S08]  /*2140*/  HMMA.16816.F32 R120, R24.reuse, R84, R76 ;  /* 0x000000541878723c */ /* 0x040ff0000000184c */
[C---:B------:R-:W-:Y:S08]  /*2150*/  HMMA.16816.F32 R100, R24.reuse, R74, R152 ;  /* 0x0000004a1864723c */ /* 0x040ff00000001898 */
[----:B------:R-:W-:Y:S08]  /*2160*/  HMMA.16816.F32 R96, R24, R86, R136 ;  /* 0x000000561860723c */ /* 0x000ff00000001888 */
[C---:B--2---:R-:W-:Y:S08]  /*2170*/  HMMA.16816.F32 R92, R12.reuse, R64, R144 ;  /* 0x000000400c5c723c */ /* 0x044ff00000001890 */
[C---:B------:R-:W-:Y:S08]  /*2180*/  HMMA.16816.F32 R88, R12.reuse, R66, R68 ;  /* 0x000000420c58723c */ /* 0x040ff00000001844 */
        /* <DEDUP_REMOVED lines=9> */
[----:B------:R-:W-:Y:S08]  /*2220*/  HMMA.16816.F32 R12, R12, R86, R164 ;  /* 0x000000560c0c723c */ /* 0x000ff000000018a4 */
[C---:B---3--:R-:W-:Y:S08]  /*2230*/  HMMA.16816.F32 R176, R4.reuse, R44, R160 ;  /* 0x0000002c04b0723c */ /* 0x048ff000000018a0 */
[C---:B------:R-:W-:Y:S08]  /*2240*/  HMMA.16816.F32 R140, R4.reuse, R34, R104 ;  /* 0x00000022048c723c */ /* 0x040ff00000001868 */
[C---:B------:R-:W-:Y:S08]  /*2250*/  HMMA.16816.F32 R104, R4.reuse, R30, R100 ;  /* 0x0000001e0468723c */ /* 0x040ff00000001864 */
[----:B------:R-:W-:Y:S08]  /*2260*/  HMMA.16816.F32 R160, R4, R18, R96 ;  /* 0x0000001204a0723c */ /* 0x000ff00000001860 */
[C---:B-----5:R-:W-:Y:S08]  /*2270*/  HMMA.16816.F32 R96, R8.reuse, R44, R92 ;  /* 0x0000002c0860723c */ /* 0x060ff0000000185c */
[C---:B------:R-:W-:Y:S08]  /*2280*/  HMMA.16816.F32 R100, R8.reuse, R40, R80 ;  /* 0x000000280864723c */ /* 0x040ff00000001850 */
[C---:B------:R-:W-:Y:S08]  /*2290*/  HMMA.16816.F32 R92, R8.reuse, R46, R88 ;  /* 0x0000002e085c723c */ /* 0x040ff00000001858 */
[----:B------:R-:W-:Y:S08]  /*22a0*/  HMMA.16816.F32 R80, R8, R42, R76 ;  /* 0x0000002a0850723c */ /* 0x000ff0000000184c */
[C---:B------:R-:W-:Y:S08]  /*22b0*/  HMMA.16816.F32 R188, R4.reuse, R40, R156 ;  /* 0x0000002804bc723c */ /* 0x040ff0000000189c */
[-C--:B------:R-:W-:Y:S08]  /*22c0*/  HMMA.16816.F32 R164, R4, R36.reuse, R148 ;  /* 0x0000002404a4723c */ /* 0x080ff00000001894 */
[C---:B------:R-:W-:Y:S08]  /*22d0*/  HMMA.16816.F32 R76, R8.reuse, R36, R68 ;  /* 0x00000024084c723c */ /* 0x040ff00000001844 */
[C---:B------:R-:W-:Y:S08]  /*22e0*/  HMMA.16816.F32 R72, R8.reuse, R38, R64 ;  /* 0x000000260848723c */ /* 0x040ff00000001840 */
[----:B------:R-:W-:Y:S08]  /*22f0*/  HMMA.16816.F32 R88, R8, R32, R60 ;  /* 0x000000200858723c */ /* 0x000ff0000000183c */
        /* <DEDUP_REMOVED lines=8> */
[C---:B------:R-:W-:Y:S08]  /*2380*/  HMMA.16816.F32 R68, R8.reuse, R30, R48 ;  /* 0x0000001e0844723c */ /* 0x040ff00000001830 */
[C---:B------:R-:W-:Y:S08]  /*2390*/  HMMA.16816.F32 R84, R8.reuse, R16, R24 ;  /* 0x000000100854723c */ /* 0x040ff00000001818 */
[----:B------:R-:W-:Y:S01]  /*23a0*/  HMMA.16816.F32 R64, R8, R18, R12 ;  /* 0x000000120840723c */ /* 0x000fe2000000180c */
[----:B------:R-:W-:Y:S06]  /*23b0*/  BAR.SYNC.DEFER_BLOCKING 0x0 ;  /* 0x0000000000007b1d */ /* 0x000fec0000010000 */
[----:B------:R-:W-:Y:S05]  /*23c0*/  @!P0 BRA `(.L_x_144) ;  /* 0x000001d000008947 */ /* 0x000fea0003800000 */
[----:B----4-:R-:W-:Y:S01]  /*23d0*/  IADD3 R4, R242, -0x2, RZ ;  /* 0xfffffffef2047810 */ /* 0x010fe20007ffe0ff */
[C---:B------:R-:W-:Y:S01]  /*23e0*/  IMAD.SHL.U32 R15, R203.reuse, 0x20, RZ ;  /* 0x00000020cb0f7824 */ /* 0x040fe200078e00ff */
[----:B------:R-:W-:-:S02]  /*23f0*/  SHF.L.U64.HI R14, R203, 0x5, R204 ;  /* 0x00000005cb0e7819 */ /* 0x000fc400000102cc */
[----:B------:R-:W-:Y:S01]  /*2400*/  SHF.R.S32.HI R7, RZ, 0x1f, R4 ;  /* 0x0000001fff077819 */ /* 0x000fe20000011404 */
[----:B------:R-:W-:Y:S02]  /*2410*/  IMAD R6, R200, R4, RZ ;  /* 0x00000004c8067224 */ /* 0x000fe400078e02ff */
[----:B------:R-:W-:-:S04]  /*2420*/  IMAD.WIDE.U32 R4, R4, R206, R210 ;  /* 0x000000ce04047225 */ /* 0x000fc800078e00d2 */
[----:B------:R-:W-:Y:S01]  /*2430*/  IMAD R6, R7, R206, R6 ;  /* 0x000000ce07067224 */ /* 0x000fe200078e0206 */
[----:B------:R-:W-:-:S03]  /*2440*/  LEA R12, P0, R4, c[0x0][0x1c8], 0x1 ;  /* 0x00007200040c7a11 */ /* 0x000fc600078008ff */
        /* <DEDUP_REMOVED lines=18> */
[----:B-1----:R-:W-:-:S05]  /*2570*/  IADD3 R12, P0, R4, R15, RZ ;  /* 0x0000000f040c7210 */ /* 0x002fca0007f1e0ff */
[----:B------:R-:W-:-:S05]  /*2580*/  IMAD.X R13, R5, 0x1, R14, P0 ;  /* 0x00000001050d7824 */ /* 0x000fca00000e060e */
[----:B------:R2:W-:Y:S03]  /*2590*/  LDGSTS.E.BYPASS.LTC128B.128 [R227+0x5900], [R12.64], !P6 ;  /* 0x059000000ce37fae */ /* 0x0005e6000f101d4c */
.L_x_144:
[----:B--2-4-:R-:W-:Y:S01]  /*25a0*/  FMUL.FTZ R4, R96, c[0x0][0x320] ;  /* 0x0000c80060047a20 */ /* 0x014fe20000410000 */
[----:B------:R-:W-:Y:S01]  /*25b0*/  SHF.R.S32.HI R7, RZ, 0x1f, R198 ;  /* 0x0000001fff077819 */ /* 0x000fe200000114c6 */
[----:B------:R-:W-:Y:S01]  /*25c0*/  FMUL.FTZ R5, R60, c[0x0][0x320] ;  /* 0x0000c8003c057a20 */ /* 0x000fe20000410000 */
[----:B------:R-:W-:Y:S01]  /*25d0*/  LEA.HI R6, R201, R202, RZ, 0x2 ;  /* 0x000000cac9067211 */ /* 0x000fe200078f10ff */
[----:B------:R1:W2:Y:S01]  /*25e0*/  MUFU.TANH R37, R4 ;  /* 0x0000000400257308 */ /* 0x0002a20000002400 */
[----:B------:R-:W-:Y:S01]  /*25f0*/  PLOP3.LUT P1, PT, PT, PT, UP2, 0x80, 0x0 ;  /* 0x000000000000781c */ /* 0x000fe20003f2f028 */
[----:B------:R-:W-:Y:S01]  /*2600*/  FMUL.FTZ R10, R68, c[0x0][0x320] ;  /* 0x0000c800440a7a20 */ /* 0x000fe20000410000 */
[----:B------:R-:W-:Y:S01]  /*2610*/  LOP3.LUT R6, R6, 0xfffffffc, RZ, 0xc0, !PT ;  /* 0xfffffffc06067812 */ /* 0x000fe200078ec0ff */
[----:B------:R-:W-:Y:S01]  /*2620*/  ULDC UR11, c[0x0][0x324] ;  /* 0x0000c900000b7ab9 */ /* 0x000fe20000000800 */
[----:B------:R-:W-:Y:S01]  /*2630*/  PLOP3.LUT P0, PT, PT, PT, UP2, 0x80, 0x0 ;  /* 0x000000000000781c */ /* 0x000fe20003f0f028 */
[----:B------:R-:W-:Y:S01]  /*2640*/  ULOP3.LUT UR11, URZ, UR11, URZ, 0x33, !UPT ;  /* 0x0000000b3f0b7292 */ /* 0x000fe2000f8e333f */
[----:B------:R-:W0:Y:S01]  /*2650*/  LDGDEPBAR ;  /* 0x00000000000079af */ /* 0x000e220000000000 */
[----:B------:R3:W4:Y:S01]  /*2660*/  MUFU.TANH R16, R5 ;  /* 0x0000000500107308 */ /* 0x0007220000002400 */
[----:B------:R-:W-:-:S02]  /*2670*/  IMAD.IADD R6, R202, 0x1, -R6 ;  /* 0x00000001ca067824 */ /* 0x000fc400078e0a06 */
[----:B-1----:R-:W-:-:S05]  /*2680*/  FMUL.FTZ R4, R97, c[0x0][0x320] ;  /* 0x0000c80061047a20 */ /* 0x002fca0000410000 */
[----:B------:R1:W1:Y:S01]  /*2690*/  MUFU.TANH R14, R10 ;  /* 0x0000000a000e7308 */ /* 0x0002620000002400 */
[----:B---3--:R-:W-:-:S07]  /*26a0*/  LEA.HI R5, R7, R198, RZ, 0x2 ;  /* 0x000000c607057211 */ /* 0x008fce00078f10ff */
[----:B------:R3:W2:Y:S01]  /*26b0*/  MUFU.TANH R32, R4 ;  /* 0x0000000400207308 */ /* 0x0006a20000002400 */
[----:B------:R-:W-:Y:S01]  /*26c0*/  FMUL.FTZ R7, R61, c[0x0][0x320] ;  /* 0x0000c8003d077a20 */ /* 0x000fe20000410000 */
[----:B------:R-:W-:-:S04]  /*26d0*/  LOP3.LUT R5, R5, 0xffffffc, RZ, 0xc0, !PT ;  /* 0x0ffffffc05057812 */ /* 0x000fc800078ec0ff */
[----:B------:R-:W-:Y:S02]  /*26e0*/  IADD3 R8, -R5, R198, RZ ;  /* 0x000000c605087210 */ /* 0x000fe40007ffe1ff */
[----:B------:R-:W2:Y:S01]  /*26f0*/  MUFU.TANH R15, R7 ;  /* 0x00000007000f7308 */ /* 0x000ea20000002400 */
[----:B------:R-:W-:Y:S01]  /*2700*/  LEA.HI R5, R6, R6, RZ, 0x1 ;  /* 0x0000000606057211 */ /* 0x000fe200078f08ff */
[----:B-1----:R-:W-:Y:S02]  /*2710*/  FMUL.FTZ R10, R69, c[0x0][0x320] ;  /* 0x0000c800450a7a20 */ /* 0x002fe40000410000 */
[----:B---3--:R-:W-:-:S04]  /*2720*/  FMUL.FTZ R4, R92, c[0x0][0x320] ;  /* 0x0000c8005c047a20 */ /* 0x008fc80000410000 */
[----:B------:R-:W1:Y:S08]  /*2730*/  MUFU.TANH R13, R10 ;  /* 0x0000000a000d7308 */ /* 0x000e700000002400 */
[----:B------:R3:W1:Y:S02]  /*2740*/  MUFU.TANH R31, R4 ;  /* 0x00000004001f7308 */ /* 0x0006640000002400 */
[----:B---3--:R-:W-:-:S06]  /*2750*/  FMUL.FTZ R4, R93, c[0x0][0x320] ;  /* 0x0000c8005d047a20 */ /* 0x008fcc0000410000 */
        /* <DEDUP_REMOVED lines=23> */
[----:B---3--:R-:W-:-:S04]  /*28d0*/  LOP3.LUT R4, R199, 0xffffffe0, RZ, 0xc0, !PT ;  /* 0xffffffe0c7047812 */ /* 0x008fc800078ec0ff */
[----:B------:R-:W-:-:S04]  /*28e0*/  IADD3 R4, -R4, R202, RZ ;  /* 0x000000ca04047210 */ /* 0x000fc80007ffe1ff */
[----:B------:R-:W-:-:S04]  /*28f0*/  SHF.R.S32.HI R9, RZ, 0x1f, R4 ;  /* 0x0000001fff097819 */ /* 0x000fc80000011404 */
[----:B------:R-:W-:-:S04]  /*2900*/  LEA.HI R9, R9, R4, RZ, 0x2 ;  /* 0x0000000409097211 */ /* 0x000fc800078f10ff */
[----:B------:R-:W-:-:S05]  /*2910*/  LEA.HI.SX32 R7, R9, UR7, 0x1e ;  /* 0x0000000709077c11 */ /* 0x000fca000f8ff2ff */
[----:B------:R-:W-:Y:S01]  /*2920*/  IMAD R11, R8, 0x10, R7 ;  /* 0x00000010080b7824 */ /* 0x000fe200078e0207 */
[C---:B------:R-:W-:Y:S02]  /*2930*/  SHF.L.U32 R7, R5.reuse, 0x5, RZ ;  /* 0x0000000505077819 */ /* 0x040fe400000006ff */
[----:B------:R-:W-:Y:S02]  /*2940*/  LOP3.LUT R8, R5, 0x1ffffffe, RZ, 0xc0, !PT ;  /* 0x1ffffffe05087812 */ /* 0x000fe400078ec0ff */
[----:B------:R-:W-:Y:S02]  /*2950*/  LOP3.LUT R5, R7, 0xffffffc0, RZ, 0xc0, !PT ;  /* 0xffffffc007057812 */ /* 0x000fe400078ec0ff */
[----:B------:R-:W-:Y:S01]  /*2960*/  IADD3.X R7, R20, c[0x0][0x1d0], RZ, PT, !PT ;  /* 0x0000740014077a10 */ /* 0x000fe20003ffe4ff */
[----:B------:R-:W-:Y:S01]  /*2970*/  IMAD.IADD R6, R6, 0x1, -R8 ;  /* 0x0000000106067824 */ /* 0x000fe200078e0a08 */
[----:B------:R-:W-:Y:S01]  /*2980*/  IADD3 R5, R5, R11, RZ ;  /* 0x0000000b05057210 */ /* 0x000fe20007ffe0ff */
[----:B------:R-:W-:-:S04]  /*2990*/  FMUL.FTZ R8, R65, c[0x0][0x320] ;  /* 0x0000c80041087a20 */ /* 0x000fc80000410000 */
[----:B------:R-:W-:Y:S02]  /*29a0*/  IMAD R24, R6, 0x8, R5 ;  /* 0x0000000806187824 */ /* 0x000fe400078e0205 */
[----:B------:R-:W-:Y:S02]  /*29b0*/  FMUL.FTZ R5, R84, c[0x0][0x320] ;  /* 0x0000c80054057a20 */ /* 0x000fe40000410000 */
[----:B------:R-:W-:Y:S01]  /*29c0*/  @P1 IMAD.HI.U32 R6, R24, c[0x0][0x2c8], RZ ;  /* 0x0000b20018061a27 */ /* 0x000fe200078e00ff */
[----:B------:R3:W-:Y:S01]  /*29d0*/  STL [R1+0x1c], R24 ;  /* 0x00001c1801007387 */ /* 0x0007e20000100800 */
[----:B------:R5:W1:Y:S02]  /*29e0*/  MUFU.TANH R12, R5 ;  /* 0x00000005000c7308 */ /* 0x000a640000002400 */
[----:B-----5:R-:W-:-:S06]  /*29f0*/  FMUL.FTZ R5, R85, c[0x0][0x320] ;  /* 0x0000c80055057a20 */ /* 0x020fcc0000410000 */
[----:B------:R5:W1:Y:S01]  /*2a00*/  MUFU.TANH R11, R5 ;  /* 0x00000005000b7308 */ /* 0x000a620000002400 */
[----:B---3--:R-:W-:Y:S02]  /*2a10*/  @P0 SHF.R.U32.HI R24, RZ, c[0x0][0x2cc], R6 ;  /* 0x0000b300ff180a19 */ /* 0x008fe40000011606 */
[----:B------:R-:W-:-:S03]  /*2a20*/  PLOP3.LUT P0, PT, PT, PT, UP1, 0x40, 0x0 ;  /* 0x000000000000781c */ /* 0x000fc60003f0e818 */
[----:B------:R-:W3:Y:S01]  /*2a30*/  SHFL.IDX PT, R6, R24, RZ, 0x1c1f ;  /* 0x001c1fff18067589 */ /* 0x000ee200000e0000 */
[----:B-----5:R-:W-:-:S04]  /*2a40*/  FMUL.FTZ R5, R64, c[0x0][0x320] ;  /* 0x0000c80040057a20 */ /* 0x020fc80000410000 */
[----:B------:R5:W1:Y:S02]  /*2a50*/  MUFU.TANH R10, R5 ;  /* 0x00000005000a7308 */ /* 0x000a640000002400 */
[----:B-----5:R-:W-:-:S06]  /*2a60*/  LOP3.LUT R5, R9, 0x7ffffffc, RZ, 0xc0, !PT ;  /* 0x7ffffffc09057812 */ /* 0x020fcc00078ec0ff */
[----:B------:R-:W1:Y:S01]  /*2a70*/  MUFU.TANH R9, R8 ;  /* 0x0000000800097308 */ /* 0x000e620000002400 */
[----:B------:R-:W-:Y:S01]  /*2a80*/  IADD3 R4, R4, -R5, RZ ;  /* 0x8000000504047210 */ /* 0x000fe20007ffe0ff */
[----:B------:R-:W-:-:S03]  /*2a90*/  FMUL.FTZ R5, R88, c[0x0][0x320] ;  /* 0x0000c80058057a20 */ /* 0x000fc60000410000 */
[----:B------:R-:W-:-:S03]  /*2aa0*/  SHF.L.U32 R36, R4, 0x1, RZ ;  /* 0x0000000104247819 */ /* 0x000fc600000006ff */
[----:B------:R5:W1:Y:S01]  /*2ab0*/  MUFU.TANH R8, R5 ;  /* 0x0000000500087308 */ /* 0x000a620000002400 */
[----:B------:R-:W-:Y:S01]  /*2ac0*/  IADD3 R4, R7, -c[0x0][0x168], -R36 ;  /* 0x80005a0007047a10 */ /* 0x000fe20007ffe824 */
[----:B------:R1:W-:Y:S01]  /*2ad0*/  STL [R1+0x18], R36 ;  /* 0x0000182401007387 */ /* 0x0003e20000100800 */
[----:B------:R-:W-:Y:S02]  /*2ae0*/  IADD3 R34, -R36, c[0x0][0x1d0], R20 ;  /* 0x0000740024227a10 */ /* 0x000fe40007ffe114 */
[C---:B------:R-:W-:Y:S02]  /*2af0*/  IADD3 R33, R4.reuse, c[0x0][0x328], RZ ;  /* 0x0000ca0004217a10 */ /* 0x040fe40007ffe0ff */
[----:B------:R-:W-:-:S04]  /*2b00*/  IADD3 R35, R4, UR11, RZ ;  /* 0x0000000b04237c10 */ /* 0x000fc8000fffe0ff */
[----:B---3--:R-:W-:Y:S01]  /*2b10*/  IADD3 R4, R35, R6, RZ ;  /* 0x0000000623047210 */ /* 0x008fe20007ffe0ff */
[----:B-----5:R-:W-:-:S05]  /*2b20*/  IMAD.IADD R5, R33, 0x1, R6 ;  /* 0x0000000121057824 */ /* 0x020fca00078e0206 */
[----:B------:R-:W-:Y:S02]  /*2b30*/  IMNMX R5, R5, R34, PT ;  /* 0x0000002205057217 */ /* 0x000fe40003800200 */
[----:B-1----:R-:W-:Y:S01]  /*2b40*/  IADD3 R36, R20, -R36, RZ ;  /* 0x8000002414247210 */ /* 0x002fe20007ffe0ff */
[----:B------:R-:W-:Y:S05]  /*2b50*/  @P0 BRA `(.L_x_145) ;  /* 0x0000015000000947 */ /* 0x000fea0003800000 */
[----:B--2-4-:R-:W-:Y:S01]  /*2b60*/  IADD3 R6, R6, c[0x0][0x1d0], RZ ;  /* 0x0000740006067a10 */ /* 0x014fe20007ffe0ff */
[----:B------:R-:W-:Y:S03]  /*2b70*/  BSSY B0, `(.L_x_146) ;  /* 0x000000f000007945 */ /* 0x000fe60003800000 */
[----:B------:R-:W-:-:S04]  /*2b80*/  IADD3 R6, R6, -c[0x0][0x168], RZ ;  /* 0x80005a0006067a10 */ /* 0x000fc80007ffe0ff */
[----:B------:R-:W-:-:S13]  /*2b90*/  ISETP.GT.AND P0, PT, R6, -0x1, PT ;  /* 0xffffffff0600780c */ /* 0x000fda0003f04270 */
[----:B------:R-:W-:Y:S05]  /*2ba0*/  @P0 BRA `(.L_x_147) ;  /* 0x0000007000000947 */ /* 0x000fea0003800000 */
[----:B------:R-:W-:Y:S01]  /*2bb0*/  IMAD.MOV.U32 R7, RZ, RZ, c[0x0][0x32c] ;  /* 0x0000cb00ff077624 */ /* 0x000fe200078e00ff */
[----:B------:R-:W-:-:S04]  /*2bc0*/  LOP3.LUT R6, RZ, R6, RZ, 0x33, !PT ;  /* 0x00000006ff067212 */ /* 0x000fc800078e33ff */
[----:B------:R-:W-:-:S13]  /*2bd0*/  ISETP.NE.AND P0, PT, R7, 0x1, PT ;  /* 0x000000010700780c */ /* 0x000fda0003f05270 */
[----:B------:R-:W-:-:S05]  /*2be0*/  @P0 IMAD.HI.U32 R7, R6, c[0x0][0x330], RZ ;  /* 0x0000cc0006070a27 */ /* 0x000fca00078e00ff */
[----:B------:R-:W-:-:S04]  /*2bf0*/  @P0 SHF.R.U32.HI R6, RZ, c[0x0][0x334], R7 ;  /* 0x0000cd00ff060a19 */ /* 0x000fc80000011607 */
[----:B------:R-:W-:Y:S01]  /*2c00*/  LOP3.LUT R6, RZ, R6, RZ, 0x33, !PT ;  /* 0x00000006ff067212 */ /* 0x000fe200078e33ff */
[----:B------:R-:W-:Y:S05]  /*2c10*/  BRA `(.L_x_148) ;  /* 0x0000004000007947 */ /* 0x000fea0003800000 */
.L_x_147:
[----:B------:R-:W-:-:S04]  /*2c20*/  MOV R7, c[0x0][0x32c] ;  /* 0x0000cb0000077a02 */ /* 0x000fc80000000f00 */
[----:B------:R-:W-:-:S13]  /*2c30*/  ISETP.NE.AND P0, PT, R7, 0x1, PT ;  /* 0x000000010700780c */ /* 0x000fda0003f05270 */
[----:B------:R-:W-:-:S05]  /*2c40*/  @P0 IMAD.HI.U32 R7, R6, c[0x0][0x330], RZ ;  /* 0x0000cc0006070a27 */ /* 0x000fca00078e00ff */
[----:B------:R-:W-:Y:S02]  /*2c50*/  @P0 SHF.R.U32.HI R6, RZ, c[0x0][0x334], R7 ;  /* 0x0000cd00ff060a19 */ /* 0x000fe40000011607 */
.L_x_148:
[----:B------:R-:W-:Y:S05]  /*2c60*/  BSYNC B0 ;  /* 0x0000000000007941 */ /* 0x000fea0003800000 */
.L_x_146:
[----:B------:R-:W-:-:S05]  /*2c70*/  IMAD R6, R6, c[0x0][0x32c], R36 ;  /* 0x0000cb0006067a24 */ /* 0x000fca00078e0224 */
[----:B------:R-:W-:Y:S02]  /*2c80*/  IADD3 R7, R6, c[0x0][0x32c], RZ ;  /* 0x0000cb0006077a10 */ /* 0x000fe40007ffe0ff */
[----:B------:R-:W-:Y:S02]  /*2c90*/  IMNMX R4, R4, R6, !PT ;  /* 0x0000000604047217 */ /* 0x000fe40007800200 */
[----:B------:R-:W-:Y:S02]  /*2ca0*/  IMNMX R5, R5, R7, PT ;  /* 0x0000000705057217 */ /* 0x000fe40003800200 */
.L_x_145:
[C---:B--2-4-:R-:W-:Y:S01]  /*2cb0*/  ISETP.GE.AND P0, PT, R20.reuse, 0x9, PT ;  /* 0x000000091400780c */ /* 0x054fe20003f06270 */
[----:B------:R-:W1:Y:S01]  /*2cc0*/  SHFL.IDX PT, R6, R24, 0x1, 0x1c1f ;  /* 0x003c1f0018067f89 */ /* 0x000e6200000e0000 */
[----:B------:R-:W-:Y:S02]  /*2cd0*/  ISETP.GE.AND P1, PT, R20, 0x2, PT ;  /* 0x000000021400780c */ /* 0x000fe40003f26270 */
[----:B------:R-:W-:Y:S02]  /*2ce0*/  P2R R54, PR, RZ, 0x1 ;  /* 0x00000001ff367803 */ /* 0x000fe40000000000 */
[----:B------:R-:W-:-:S02]  /*2cf0*/  ISETP.GT.AND P0, PT, R4, 0x8, !P0 ;  /* 0x000000080400780c */ /* 0x000fc40004704270 */
[----:B------:R-:W-:Y:S02]  /*2d00*/  P2R R55, PR, RZ, 0x2 ;  /* 0x00000002ff377803 */ /* 0x000fe40000000000 */
[----:B------:R-:W-:Y:S02]  /*2d10*/  ISETP.LT.OR P0, PT, R5, 0x9, P0 ;  /* 0x000000090500780c */ /* 0x000fe40000701670 */
[----:B------:R-:W-:Y:S02]  /*2d20*/  ISETP.GT.AND P1, PT, R4, 0x1, !P1 ;  /* 0x000000010400780c */ /* 0x000fe40004f24270 */
[----:B------:R-:W-:Y:S02]  /*2d30*/  ISETP.GE.AND P2, PT, R20, 0x11, PT ;  /* 0x000000111400780c */ /* 0x000fe40003f46270 */
[----:B------:R-:W-:Y:S02]  /*2d40*/  FSEL R69, R31, -INF , !P0 ;  /* 0xff8000001f457808 */ /* 0x000fe40004000000 */
[----:B------:R-:W-:-:S02]  /*2d50*/  ISETP.LT.OR P1, PT, R5, 0x2, P1 ;  /* 0x000000020500780c */ /* 0x000fc40000f21670 */
[----:B------:R-:W-:Y:S02]  /*2d60*/  ISETP.GT.AND P0, PT, R4, 0x10, !P2 ;  /* 0x000000100400780c */ /* 0x000fe40005704270 */
[----:B------:R-:W-:Y:S02]  /*2d70*/  ISETP.GE.AND P3, PT, R20, 0xa, PT ;  /* 0x0000000a1400780c */ /* 0x000fe40003f66270 */
[----:B------:R-:W-:Y:S02]  /*2d80*/  FSEL R61, R32, -INF , !P1 ;  /* 0xff800000203d7808 */ /* 0x000fe40004800000 */
[----:B------:R-:W-:Y:S02]  /*2d90*/  P2R R52, PR, RZ, 0x4 ;  /* 0x00000004ff347803 */ /* 0x000fe40000000000 */
[----:B------:R-:W-:Y:S02]  /*2da0*/  ISETP.LT.OR P0, PT, R5, 0x11, P0 ;  /* 0x000000110500780c */ /* 0x000fe40000701670 */
[----:B------:R-:W-:-:S02]  /*2db0*/  ISETP.GT.AND P1, PT, R4, 0x9, !P3 ;  /* 0x000000090400780c */ /* 0x000fc40005f24270 */
[----:B------:R-:W-:Y:S02]  /*2dc0*/  ISETP.GE.AND P2, PT, R20, 0x12, PT ;  /* 0x000000121400780c */ /* 0x000fe40003f46270 */
[----:B------:R-:W-:Y:S02]  /*2dd0*/  FSEL R76, R29, -INF , !P0 ;  /* 0xff8000001d4c7808 */ /* 0x000fe40004000000 */
[C---:B------:R-:W-:Y:S02]  /*2de0*/  ISETP.LT.OR P1, PT, R5.reuse, 0xa, P1 ;  /* 0x0000000a0500780c */ /* 0x040fe40000f21670 */
[----:B------:R-:W-:Y:S02]  /*2df0*/  ISETP.GT.AND P0, PT, R4, 0x11, !P2 ;  /* 0x000000110400780c */ /* 0x000fe40005704270 */
[----:B------:R-:W-:Y:S02]  /*2e00*/  FSEL R68, R30, -INF , !P1 ;  /* 0xff8000001e447808 */ /* 0x000fe40004800000 */
[----:B------:R-:W-:-:S02]  /*2e10*/  ISETP.LT.OR P0, PT, R5, 0x12, P0 ;  /* 0x000000120500780c */ /* 0x000fc40000701670 */
[----:B------:R-:W-:Y:S02]  /*2e20*/  ISETP.GE.AND P1, PT, R20, 0x19, PT ;  /* 0x000000191400780c */ /* 0x000fe40003f26270 */
[----:B------:R-:W-:Y:S02]  /*2e30*/  FSEL R77, R28, -INF , !P0 ;  /* 0xff8000001c4d7808 */ /* 0x000fe40004000000 */
[----:B------:R-:W-:Y:S02]  /*2e40*/  ISETP.GT.AND P0, PT, R4, 0x18, !P1 ;  /* 0x000000180400780c */ /* 0x000fe40004f04270 */
[----:B------:R-:W-:Y:S02]  /*2e50*/  P2R R50, PR, RZ, 0x2 ;  /* 0x00000002ff327803 */ /* 0x000fe40000000000 */
[----:B------:R-:W-:Y:S02]  /*2e60*/  ISETP.LT.OR P0, PT, R5, 0x19, P0 ;  /* 0x000000190500780c */ /* 0x000fe40000701670 */
[----:B------:R-:W-:-:S02]  /*2e70*/  ISETP.GE.AND P1, PT, R20, 0x1a, PT ;  /* 0x0000001a1400780c */ /* 0x000fc40003f26270 */
[----:B------:R-:W-:Y:S02]  /*2e80*/  FSEL R84, R27, -INF , !P0 ;  /* 0xff8000001b547808 */ /* 0x000fe40004000000 */
[----:B------:R-:W-:Y:S02]  /*2e90*/  ISETP.GT.AND P0, PT, R4, 0x19, !P1 ;  /* 0x000000190400780c */ /* 0x000fe40004f04270 */
[----:B------:R-:W-:Y:S02]  /*2ea0*/  P2R R49, PR, RZ, 0x2 ;  /* 0x00000002ff317803 */ /* 0x000fe40000000000 */
[----:B------:R-:W-:Y:S02]  /*2eb0*/  ISETP.LT.OR P0, PT, R5, 0x1a, P0 ;  /* 0x0000001a0500780c */ /* 0x000fe40000701670 */
[----:B------:R-:W-:Y:S02]  /*2ec0*/  ISETP.GE.AND P1, PT, R20, 0x21, PT ;  /* 0x000000211400780c */ /* 0x000fe40003f26270 */
[----:B------:R-:W-:-:S02]  /*2ed0*/  FSEL R85, R26, -INF , !P0 ;  /* 0xff8000001a557808 */ /* 0x000fc40004000000 */
[----:B------:R-:W-:Y:S02]  /*2ee0*/  ISETP.GT.AND P0, PT, R4, 0x20, !P1 ;  /* 0x000000200400780c */ /* 0x000fe40004f04270 */
[----:B------:R-:W-:Y:S02]  /*2ef0*/  P2R R48, PR, RZ, 0x2 ;  /* 0x00000002ff307803 */ /* 0x000fe40000000000 */
[----:B------:R-:W-:Y:S02]  /*2f00*/  ISETP.LT.OR P0, PT, R5, 0x21, P0 ;  /* 0x000000210500780c */ /* 0x000fe40000701670 */
[----:B------:R-:W-:Y:S02]  /*2f10*/  ISETP.GE.AND P1, PT, R20, 0x22, PT ;  /* 0x000000221400780c */ /* 0x000fe40003f26270 */
[----:B------:R-:W-:Y:S02]  /*2f20*/  FSEL R108, R25, -INF , !P0 ;  /* 0xff800000196c7808 */ /* 0x000fe40004000000 */
[----:B------:R-:W-:-:S02]  /*2f30*/  ISETP.GT.AND P0, PT, R4, 0x21, !P1 ;  /* 0x000000210400780c */ /* 0x000fc40004f04270 */
[----:B------:R-:W-:Y:S02]  /*2f40*/  P2R R47, PR, RZ, 0x2 ;  /* 0x00000002ff2f7803 */ /* 0x000fe40000000000 */
[----:B------:R-:W-:Y:S02]  /*2f50*/  ISETP.LT.OR P0, PT, R5, 0x22, P0 ;  /* 0x000000220500780c */ /* 0x000fe40000701670 */
[----:B------:R-:W-:Y:S02]  /*2f60*/  ISETP.GE.AND P1, PT, R20, 0x29, PT ;  /* 0x000000291400780c */ /* 0x000fe40003f26270 */
[----:B------:R-:W-:Y:S02]  /*2f70*/  FSEL R120, R23, -INF , !P0 ;  /* 0xff80000017787808 */ /* 0x000fe40004000000 */
[----:B------:R-:W-:Y:S02]  /*2f80*/  ISETP.GT.AND P0, PT, R4, 0x28, !P1 ;  /* 0x000000280400780c */ /* 0x000fe40004f04270 */
[----:B------:R-:W-:-:S02]  /*2f90*/  P2R R46, PR, RZ, 0x2 ;  /* 0x00000002ff2e7803 */ /* 0x000fc40000000000 */
[C---:B------:R-:W-:Y:S02]  /*2fa0*/  ISETP.LT.OR P0, PT, R5.reuse, 0x29, P0 ;  /* 0x000000290500780c */ /* 0x040fe40000701670 */
[----:B------:R-:W-:Y:S02]  /*2fb0*/  ISETP.GE.AND P1, PT, R20, 0x2a, PT ;  /* 0x0000002a1400780c */ /* 0x000fe40003f26270 */
[----:B------:R-:W-:Y:S02]  /*2fc0*/  FSEL R121, R22, -INF , !P0 ;  /* 0xff80000016797808 */ /* 0x000fe40004000000 */
[----:B------:R-:W-:Y:S02]  /*2fd0*/  ISETP.GT.AND P0, PT, R4, 0x29, !P1 ;  /* 0x000000290400780c */ /* 0x000fe40004f04270 */
[----:B------:R-:W-:Y:S02]  /*2fe0*/  P2R R45, PR, RZ, 0x2 ;  /* 0x00000002ff2d7803 */ /* 0x000fe40000000000 */
        /* <DEDUP_REMOVED lines=14> */
[----:B------:R-:W-:Y:S02]  /*30d0*/  ISETP.GE.AND P5, PT, R20, 0x3a, PT ;  /* 0x0000003a1400780c */ /* 0x000fe40003fa6270 */
[----:B------:R-:W-:Y:S02]  /*30e0*/  ISETP.LT.OR P0, PT, R5, 0x39, P0 ;  /* 0x000000390500780c */ /* 0x000fe40000701670 */
[----:B------:R-:W-:Y:S02]  /*30f0*/  P2R R53, PR, RZ, 0x8 ;  /* 0x00000008ff357803 */ /* 0x000fe40000000000 */
[----:B------:R-:W-:Y:S02]  /*3100*/  FSEL R146, R18, -INF , !P0 ;  /* 0xff80000012927808 */ /* 0x000fe40004000000 */
[----:B------:R-:W-:-:S02]  /*3110*/  ISETP.GT.AND P0, PT, R4, 0x39, !P5 ;  /* 0x000000390400780c */ /* 0x000fc40006f04270 */
[----:B------:R-:W-:Y:S02]  /*3120*/  ISETP.GE.AND P3, PT, R20, 0x41, PT ;  /* 0x000000411400780c */ /* 0x000fe40003f66270 */
[----:B------:R-:W-:Y:S02]  /*3130*/  ISETP.LT.OR P0, PT, R5, 0x3a, P0 ;  /* 0x0000003a0500780c */ /* 0x000fe40000701670 */
[----:B------:R-:W-:Y:S02]  /*3140*/  P2R R51, PR, RZ, 0x4 ;  /* 0x00000004ff337803 */ /* 0x000fe40000000000 */
[----:B------:R-:W-:Y:S02]  /*3150*/  FSEL R147, R17, -INF , !P0 ;  /* 0xff80000011937808 */ /* 0x000fe40004000000 */
[----:B------:R-:W-:Y:S02]  /*3160*/  ISETP.GT.AND P0, PT, R4, 0x40, !P3 ;  /* 0x000000400400780c */ /* 0x000fe40005f04270 */
[----:B------:R-:W-:-:S02]  /*3170*/  ISETP.GE.AND P2, PT, R20, 0x42, PT ;  /* 0x000000421400780c */ /* 0x000fc40003f46270 */
[C---:B------:R-:W-:Y:S02]  /*3180*/  ISETP.LT.OR P0, PT, R5.reuse, 0x41, P0 ;  /* 0x000000410500780c */ /* 0x040fe40000701670 */
[----:B------:R-:W-:Y:S02]  /*3190*/  P2R R42, PR, RZ, 0x2 ;  /* 0x00000002ff2a7803 */ /* 0x000fe40000000000 */
[----:B------:R-:W-:Y:S02]  /*31a0*/  FSEL R207, R16, -INF , !P0 ;  /* 0xff80000010cf7808 */ /* 0x000fe40004000000 */
[----:B------:R-:W-:Y:S02]  /*31b0*/  ISETP.GT.AND P0, PT, R4, 0x41, !P2 ;  /* 0x000000410400780c */ /* 0x000fe40005704270 */
[----:B------:R-:W-:Y:S02]  /*31c0*/  ISETP.GE.AND P1, PT, R20, 0x49, PT ;  /* 0x000000491400780c */ /* 0x000fe40003f26270 */
[----:B------:R-:W-:-:S02]  /*31d0*/  ISETP.LT.OR P0, PT, R5, 0x42, P0 ;  /* 0x000000420500780c */ /* 0x000fc40000701670 */
[----:B------:R-:W-:Y:S02]  /*31e0*/  P2R R41, PR, RZ, 0x2 ;  /* 0x00000002ff297803 */ /* 0x000fe40000000000 */
[----:B------:R-:W-:Y:S02]  /*31f0*/  FSEL R228, R15, -INF , !P0 ;  /* 0xff8000000fe47808 */ /* 0x000fe40004000000 */
[----:B------:R-:W-:Y:S02]  /*3200*/  ISETP.GT.AND P0, PT, R4, 0x48, !P1 ;  /* 0x000000480400780c */ /* 0x000fe40004f04270 */
[----:B------:R-:W-:Y:S02]  /*3210*/  ISETP.GE.AND P1, PT, R20, 0x4a, PT ;  /* 0x0000004a1400780c */ /* 0x000fe40003f26270 */
[----:B------:R-:W-:Y:S02]  /*3220*/  ISETP.LT.OR P0, PT, R5, 0x49, P0 ;  /* 0x000000490500780c */ /* 0x000fe40000701670 */
[----:B------:R-:W-:-:S02]  /*3230*/  P2R R40, PR, RZ, 0x2 ;  /* 0x00000002ff287803 */ /* 0x000fc40000000000 */
[----:B------:R-:W-:Y:S02]  /*3240*/  FSEL R226, R14, -INF , !P0 ;  /* 0xff8000000ee27808 */ /* 0x000fe40004000000 */
[----:B------:R-:W-:Y:S02]  /*3250*/  ISETP.GT.AND P0, PT, R4, 0x49, !P1 ;  /* 0x000000490400780c */ /* 0x000fe40004f04270 */
[----:B------:R-:W-:Y:S02]  /*3260*/  ISETP.GE.AND P1, PT, R20, 0x51, PT ;  /* 0x000000511400780c */ /* 0x000fe40003f26270 */
[----:B------:R-:W-:Y:S02]  /*3270*/  ISETP.LT.OR P0, PT, R5, 0x4a, P0 ;  /* 0x0000004a0500780c */ /* 0x000fe40000701670 */
[----:B------:R-:W-:Y:S02]  /*3280*/  P2R R39, PR, RZ, 0x2 ;  /* 0x00000002ff277803 */ /* 0x000fe40000000000 */
[----:B------:R-:W-:-:S02]  /*3290*/  FSEL R229, R13, -INF , !P0 ;  /* 0xff8000000de57808 */ /* 0x000fc40004000000 */
[----:B------:R-:W-:Y:S02]  /*32a0*/  ISETP.GT.AND P0, PT, R4, 0x50, !P1 ;  /* 0x000000500400780c */ /* 0x000fe40004f04270 */
[C---:B------:R-:W-:Y:S02]  /*32b0*/  ISETP.GE.AND P1, PT, R20.reuse, 0x52, PT ;  /* 0x000000521400780c */ /* 0x040fe40003f26270 */
        /* <DEDUP_REMOVED lines=8> */
[----:B------:R-:W-:-:S04]  /*3340*/  ISETP.GT.AND P0, PT, R4, 0x58, !P4 ;  /* 0x000000580400780c */ /* 0x000fc80006704270 */
[----:B------:R-:W-:-:S04]  /*3350*/  ISETP.LT.OR P0, PT, R5, 0x59, P0 ;  /* 0x000000590500780c */ /* 0x000fc80000701670 */
[----:B------:R-:W-:Y:S02]  /*3360*/  FSEL R238, R10, -INF , !P0 ;  /* 0xff8000000aee7808 */ /* 0x000fe40004000000 */
[----:B------:R-:W-:-:S04]  /*3370*/  ISETP.GT.AND P0, PT, R4, RZ, !P1 ;  /* 0x000000ff0400720c */ /* 0x000fc80004f04270 */
[----:B------:R-:W-:-:S04]  /*3380*/  ISETP.LT.OR P0, PT, R5, 0x1, P0 ;  /* 0x000000010500780c */ /* 0x000fc80000701670 */
[----:B------:R-:W-:Y:S02]  /*3390*/  FSEL R60, R37, -INF , !P0 ;  /* 0xff800000253c7808 */ /* 0x000fe40004000000 */
[----:B------:R-:W-:-:S04]  /*33a0*/  ISETP.GE.AND P0, PT, R20, 0x5a, PT ;  /* 0x0000005a1400780c */ /* 0x000fc80003f06270 */
[----:B------:R-:W-:Y:S02]  /*33b0*/  P2R R37, PR, RZ, 0x1 ;  /* 0x00000001ff257803 */ /* 0x000fe40000000000 */
[----:B------:R-:W-:Y:S01]  /*33c0*/  ISETP.GT.AND P0, PT, R4, 0x59, !P0 ;  /* 0x000000590400780c */ /* 0x000fe20004704270 */
[----:B------:R-:W-:-:S03]  /*33d0*/  FMUL.FTZ R4, R59, c[0x0][0x320] ;  /* 0x0000c8003b047a20 */ /* 0x000fc60000410000 */
[----:B------:R-:W-:Y:S01]  /*33e0*/  ISETP.LT.OR P0, PT, R5, 0x5a, P0 ;  /* 0x0000005a0500780c */ /* 0x000fe20000701670 */
[----:B------:R2:W3:Y:S01]  /*33f0*/  MUFU.TANH R32, R4 ;  /* 0x0000000400207308 */ /* 0x0004e20000002400 */
[----:B------:R-:W-:Y:S02]  /*3400*/  FMUL.FTZ R5, R103, c[0x0][0x320] ;  /* 0x0000c80067057a20 */ /* 0x000fe40000410000 */
[----:B------:R-:W-:Y:S02]  /*3410*/  FSEL R240, R9, -INF , !P0 ;  /* 0xff80000009f07808 */ /* 0x000fe40004000000 */
[----:B------:R-:W-:-:S03]  /*3420*/  PLOP3.LUT P0, PT, PT, PT, UP1, 0x40, 0x0 ;  /* 0x000000000000781c */ /* 0x000fc60003f0e818 */
[----:B------:R1:W4:Y:S01]  /*3430*/  MUFU.TANH R12, R5 ;  /* 0x00000005000c7308 */ /* 0x0003220000002400 */
[----:B--2---:R-:W-:-:S07]  /*3440*/  FMUL.FTZ R4, R82, c[0x0][0x320] ;  /* 0x0000c80052047a20 */ /* 0x004fce0000410000 */
[----:B------:R2:W2:Y:S01]  /*3450*/  MUFU.TANH R31, R4 ;  /* 0x00000004001f7308 */ /* 0x0004a20000002400 */
[----:B-1----:R-:W-:-:S05]  /*3460*/  IMAD.IADD R5, R33, 0x1, R6 ;  /* 0x0000000121057824 */ /* 0x002fca00078e0206 */
[----:B------:R-:W-:Y:S01]  /*3470*/  IMNMX R5, R5, R34, PT ;  /* 0x0000002205057217 */ /* 0x000fe20003800200 */
[----:B--2---:R-:W-:-:S04]  /*3480*/  FMUL.FTZ R4, R83, c[0x0][0x320] ;  /* 0x0000c80053047a20 */ /* 0x004fc80000410000 */
[----:B------:R1:W2:Y:S02]  /*3490*/  MUFU.TANH R30, R4 ;  /* 0x00000004001e7308 */ /* 0x0002a40000002400 */
        /* <DEDUP_REMOVED lines=40> */
[----:B-1----:R-:W-:Y:S01]  /*3720*/  IMAD.IADD R4, R35, 0x1, R6 ;  /* 0x0000000123047824 */ /* 0x002fe200078e0206 */
[----:B------:R-:W-:Y:S05]  /*3730*/  @P0 BRA `(.L_x_149) ;  /* 0x0000015000000947 */ /* 0x000fea0003800000 */
[----:B--234-:R-:W-:Y:S01]  /*3740*/  IADD3 R6, R6, c[0x0][0x1d0], RZ ;  /* 0x0000740006067a10 */ /* 0x01cfe20007ffe0ff */
        /* <DEDUP_REMOVED lines=11> */
.L_x_151:
[----:B------:R-:W-:-:S04]  /*3800*/  MOV R7, c[0x0][0x32c] ;  /* 0x0000cb0000077a02 */ /* 0x000fc80000000f00 */
[----:B------:R-:W-:-:S13]  /*3810*/  ISETP.NE.AND P0, PT, R7, 0x1, PT ;  /* 0x000000010700780c */ /* 0x000fda0003f05270 */
[----:B------:R-:W-:-:S05]  /*3820*/  @P0 IMAD.HI.U32 R7, R6, c[0x0][0x330], RZ ;  /* 0x0000cc0006070a27 */ /* 0x000fca00078e00ff */
[----:B------:R-:W-:Y:S02]  /*3830*/  @P0 SHF.R.U32.HI R6, RZ, c[0x0][0x334], R7 ;  /* 0x0000cd00ff060a19 */ /* 0x000fe40000011607 */
.L_x_152:
[----:B------:R-:W-:Y:S05]  /*3840*/  BSYNC B0 ;  /* 0x0000000000007941 */ /* 0x000fea0003800000 */
.L_x_150:
[----:B------:R-:W-:-:S05]  /*3850*/  IMAD R6, R6, c[0x0][0x32c], R36 ;  /* 0x0000cb0006067a24 */ /* 0x000fca00078e0224 */
[----:B------:R-:W-:Y:S02]  /*3860*/  IADD3 R7, R6, c[0x0][0x32c], RZ ;  /* 0x0000cb0006077a10 */ /* 0x000fe40007ffe0ff */
[----:B------:R-:W-:Y:S02]  /*3870*/  IMNMX R4, R4, R6, !PT ;  /* 0x0000000604047217 */ /* 0x000fe40007800200 */
[----:B------:R-:W-:Y:S02]  /*3880*/  IMNMX R5, R5, R7, PT ;  /* 0x0000000705057217 */ /* 0x000fe40003800200 */
.L_x_149:
[----:B--234-:R-:W-:Y:S01]  /*3890*/  ISETP.NE.AND P0, PT, R55, RZ, PT ;  /* 0x000000ff3700720c */ /* 0x01cfe20003f05270 */
[----:B------:R-:W1:Y:S03]  /*38a0*/  SHFL.IDX PT, R6, R24, 0x2, 0x1c1f ;  /* 0x005c1f0018067f89 */ /* 0x000e6600000e0000 */
[----:B------:R-:W-:-:S04]  /*38b0*/  ISETP.GT.AND P0, PT, R4, 0x1, !P0 ;  /* 0x000000010400780c */ /* 0x000fc80004704270 */
[----:B------:R-:W-:-:S04]  /*38c0*/  ISETP.LT.OR P0, PT, R5, 0x2, P0 ;  /* 0x000000020500780c */ /* 0x000fc80000701670 */
[----:B------:R-:W-:Y:S02]  /*38d0*/  FSEL R57, R16, -INF , !P0 ;  /* 0xff80000010397808 */ /* 0x000fe40004000000 */
[----:B------:R-:W-:-:S04]  /*38e0*/  ISETP.NE.AND P0, PT, R54, RZ, PT ;  /* 0x000000ff3600720c */ /* 0x000fc80003f05270 */
        /* <DEDUP_REMOVED lines=79> */
[----:B------:R-:W-:-:S04]  /*3de0*/  ISETP.GT.AND P0, PT, R4, RZ, !P1 ;  /* 0x000000ff0400720c */ /* 0x000fc80004f04270 */
[----:B------:R-:W-:-:S04]  /*3df0*/  ISETP.LT.OR P0, PT, R5, 0x1, P0 ;  /* 0x000000010500780c */ /* 0x000fc80000701670 */
[----:B------:R-:W-:Y:S02]  /*3e00*/  FSEL R56, R27, -INF , !P0 ;  /* 0xff8000001b387808 */ /* 0x000fe40004000000 */
[----:B------:R-:W-:-:S04]  /*3e10*/  ISETP.NE.AND P0, PT, R37, RZ, PT ;  /* 0x000000ff2500720c */ /* 0x000fc80003f05270 */
        /* <DEDUP_REMOVED lines=68> */
.L_x_155:
[----:B------:R-:W-:-:S04]  /*4260*/  MOV R7, c[0x0][0x32c] ;  /* 0x0000cb0000077a02 */ /* 0x000fc80000000f00 */
[----:B------:R-:W-:-:S13]  /*4270*/  ISETP.NE.AND P0, PT, R7, 0x1, PT ;  /* 0x000000010700780c */ /* 0x000fda0003f05270 */
[----:B------:R-:W-:-:S05]  /*4280*/  @P0 IMAD.HI.U32 R7, R6, c[0x0][0x330], RZ ;  /* 0x0000cc0006070a27 */ /* 0x000fca00078e00ff */
[----:B------:R-:W-:Y:S02]  /*4290*/  @P0 SHF.R.U32.HI R6, RZ, c[0x0][0x334], R7 ;  /* 0x0000cd00ff060a19 */ /* 0x000fe40000011607 */
.L_x_156:
[----:B------:R-:W-:Y:S05]  /*42a0*/  BSYNC B0 ;  /* 0x0000000000007941 */ /* 0x000fea0003800000 */
.L_x_154:
[----:B------:R-:W-:-:S05]  /*42b0*/  IMAD R6, R6, c[0x0][0x32c], R36 ;  /* 0x0000cb0006067a24 */ /* 0x000fca00078e0224 */
[----:B------:R-:W-:Y:S02]  /*42c0*/  IADD3 R7, R6, c[0x0][0x32c], RZ ;  /* 0x0000cb0006077a10 */ /* 0x000fe40007ffe0ff */
[----:B------:R-:W-:Y:S02]  /*42d0*/  IMNMX R4, R4, R6, !PT ;  /* 0x0000000604047217 */ /* 0x000fe40007800200 */
[----:B------:R-:W-:Y:S02]  /*42e0*/  IMNMX R5, R5, R7, PT ;  /* 0x0000000705057217 */ /* 0x000fe40003800200 */
.L_x_153:
        /* <DEDUP_REMOVED lines=93> */
[----:B-1----:R-:W-:Y:S02]  /*48c0*/  IMAD.IADD R5, R33, 0x1, R6 ;  /* 0x0000000121057824 */ /* 0x002fe400078e0206 */
[----:B------:R-:W-:Y:S02]  /*48d0*/  FSEL R239, R8, -INF , !P0 ;  /* 0xff80000008ef7808 */ /* 0x000fe40004000000 */
[----:B------:R-:W-:Y:S02]  /*48e0*/  PLOP3.LUT P0, PT, PT, PT, UP1, 0x40, 0x0 ;  /* 0x000000000000781c */ /* 0x000fe40003f0e818 */
[----:B------:R-:W-:Y:S01]  /*48f0*/  IMNMX R5, R5, R34, PT ;  /* 0x0000002205057217 */ /* 0x000fe20003800200 */
[----:B--2---:R-:W-:-:S04]  /*4900*/  FMUL.FTZ R4, R151, c[0x0][0x320] ;  /* 0x0000c80097047a20 */ /* 0x004fc80000410000 */
[----:B------:R1:W2:Y:S02]  /*4910*/  MUFU.TANH R25, R4 ;  /* 0x0000000400197308 */ /* 0x0002a40000002400 */
[----:B-1----:R-:W-:-:S06]  /*4920*/  FMUL.FTZ R4, R150, c[0x0][0x320] ;  /* 0x0000c80096047a20 */ /* 0x002fcc0000410000 */
[----:B------:R1:W4:Y:S02]  /*4930*/  MUFU.TANH R23, R4 ;  /* 0x0000000400177308 */ /* 0x0003240000002400 */
        /* <DEDUP_REMOVED lines=56> */
.L_x_159:
[----:B------:R-:W-:-:S04]  /*4cc0*/  MOV R7, c[0x0][0x32c] ;  /* 0x0000cb0000077a02 */ /* 0x000fc80000000f00 */
[----:B------:R-:W-:-:S13]  /*4cd0*/  ISETP.NE.AND P0, PT, R7, 0x1, PT ;  /* 0x000000010700780c */ /* 0x000fda0003f05270 */
[----:B------:R-:W-:-:S05]  /*4ce0*/  @P0 IMAD.HI.U32 R7, R6, c[0x0][0x330], RZ ;  /* 0x0000cc0006070a27 */ /* 0x000fca00078e00ff */
[----:B------:R-:W-:Y:S02]  /*4cf0*/  @P0 SHF.R.U32.HI R6, RZ, c[0x0][0x334], R7 ;  /* 0x0000cd00ff060a19 */ /* 0x000fe40000011607 */
.L_x_160:
[----:B------:R-:W-:Y:S05]  /*4d00*/  BSYNC B0 ;  /* 0x0000000000007941 */ /* 0x000fea0003800000 */
.L_x_158:
[----:B------:R-:W-:-:S05]  /*4d10*/  IMAD R6, R6, c[0x0][0x32c], R36 ;  /* 0x0000cb0006067a24 */ /* 0x000fca00078e0224 */
[----:B------:R-:W-:Y:S02]  /*4d20*/  IADD3 R7, R6, c[0x0][0x32c], RZ ;  /* 0x0000cb0006077a10 */ /* 0x000fe40007ffe0ff */
[----:B------:R-:W-:Y:S02]  /*4d30*/  IMNMX R4, R4, R6, !PT ;  /* 0x0000000604047217 */ /* 0x000fe40007800200 */
[----:B------:R-:W-:Y:S02]  /*4d40*/  IMNMX R5, R5, R7, PT ;  /* 0x0000000705057217 */ /* 0x000fe40003800200 */
.L_x_157:
[----:B--234-:R-:W-:Y:S01]  /*4d50*/  ISETP.NE.AND P0, PT, R55, RZ, PT ;  /* 0x000000ff3700720c */ /* 0x01cfe20003f05270 */
[----:B------:R-:W-:Y:S01]  /*4d60*/  IMAD.SHL.U32 R209, R0, 0x2, RZ ;  /* 0x0000000200d17824 */ /* 0x000fe200078e00ff */
[----:B------:R-:W-:Y:S01]  /*4d70*/  FMNMX.FTZ R72, R60, R61, !PT ;  /* 0x0000003d3c487209 */ /* 0x000fe20007810000 */
[----:B------:R-:W-:Y:S01]  /*4d80*/  STL [R1+0x50], R216 ;  /* 0x000050d801007387 */ /* 0x000fe20000100800 */
[----:B------:R-:W-:Y:S01]  /*4d90*/  ISETP.GT.AND P0, PT, R4, 0x1, !P0 ;  /* 0x000000010400780c */ /* 0x000fe20004704270 */
[--C-:B------:R-:W-:Y:S01]  /*4da0*/  IMAD R210, R3, 0x2, R209.reuse ;  /* 0x0000000203d27824 */ /* 0x100fe200078e02d1 */
[----:B------:R-:W-:Y:S01]  /*4db0*/  FMNMX.FTZ R72, R69, R72, !PT ;  /* 0x0000004845487209 */ /* 0x000fe20007810000 */
[----:B------:R-:W-:Y:S01]  /*4dc0*/  IMAD R212, R2, 0x2, R209 ;  /* 0x0000000202d47824 */ /* 0x000fe200078e02d1 */
[----:B------:R-:W-:Y:S01]  /*4dd0*/  ISETP.LT.OR P0, PT, R5, 0x2, P0 ;  /* 0x000000020500780c */ /* 0x000fe20000701670 */
[----:B------:R-:W-:Y:S01]  /*4de0*/  STL [R1+0x4c], R215 ;  /* 0x00004cd701007387 */ /* 0x000fe20000100800 */
[----:B------:R-:W-:Y:S01]  /*4df0*/  FMNMX.FTZ R72, R68, R72, !PT ;  /* 0x0000004844487209 */ /* 0x000fe20007810000 */
[----:B------:R-:W-:Y:S01]  /*4e00*/  ULDC.64 UR4, c[0x0][0x2c8] ;  /* 0x0000b20000047ab9 */ /* 0x000fe20000000a00 */
[----:B------:R-:W-:Y:S01]  /*4e10*/  FSEL R74, R14, -INF , !P0 ;  /* 0xff8000000e4a7808 */ /* 0x000fe20004000000 */
[----:B------:R-:W-:Y:S01]  /*4e20*/  STL [R1+0x48], R214 ;  /* 0x000048d601007387 */ /* 0x000fe20000100800 */
[----:B------:R-:W-:-:S02]  /*4e30*/  ISETP.NE.AND P0, PT, R54, RZ, PT ;  /* 0x000000ff3600720c */ /* 0x000fc40003f05270 */
[----:B------:R-:W-:Y:S01]  /*4e40*/  P2R R123, PR, RZ, 0x40 ;  /* 0x00000040ff7b7803 */ /* 0x000fe20000000000 */
[----:B------:R-:W-:Y:S01]  /*4e50*/  LDSM.16.MT88.4 R80, [R212+0x100] ;  /* 0x00010000d450783b */ /* 0x000fe20000004200 */
[----:B------:R-:W-:Y:S02]  /*4e60*/  ISETP.GT.AND P0, PT, R4, 0x8, !P0 ;  /* 0x000000080400780c */ /* 0x000fe40004704270 */
[----:B------:R-:W-:Y:S01]  /*4e70*/  FMNMX.FTZ R72, R76, R72, !PT ;  /* 0x000000484c487209 */ /* 0x000fe20007810000 */
[----:B------:R-:W-:Y:S01]  /*4e80*/  LDSM.16.MT88.4 R88, [R210+0x100] ;  /* 0x00010000d258783b */ /* 0x000fe20000004200 */
[----:B------:R-:W-:Y:S02]  /*4e90*/  ISETP.LT.OR P0, PT, R5, 0x9, P0 ;  /* 0x000000090500780c */ /* 0x000fe40000701670 */
[----:B------:R-:W-:Y:S01]  /*4ea0*/  ISETP.NE.AND P6, PT, R53, RZ, PT ;  /* 0x000000ff3500720c */ /* 0x000fe20003fc5270 */
[----:B------:R-:W-:Y:S01]  /*4eb0*/  LDSM.16.MT88.4 R104, [R209+0x900] ;  /* 0x00090000d168783b */ /* 0x000fe20000004200 */
[----:B------:R-:W-:-:S02]  /*4ec0*/  FSEL R112, R17, -INF , !P0 ;  /* 0xff80000011707808 */ /* 0x000fc40004000000 */
[----:B------:R-:W-:Y:S01]  /*4ed0*/  FMNMX.FTZ R72, R77, R72, !PT ;  /* 0x000000484d487209 */ /* 0x000fe20007810000 */
[----:B------:R-:W-:Y:S01]  /*4ee0*/  LDSM.16.MT88.4 R100, [R212+0x900] ;  /* 0x00090000d464783b */ /* 0x000fe20000004200 */
[----:B------:R-:W-:Y:S02]  /*4ef0*/  ISETP.GT.AND P0, PT, R4, 0x9, !P6 ;  /* 0x000000090400780c */ /* 0x000fe40007704270 */
[----:B------:R-:W-:Y:S01]  /*4f00*/  FMNMX.FTZ R72, R84, R72, !PT ;  /* 0x0000004854487209 */ /* 0x000fe20007810000 */
[----:B------:R-:W-:Y:S01]  /*4f10*/  LDSM.16.MT88.4 R96, [R210+0x900] ;  /* 0x00090000d260783b */ /* 0x000fe20000004200 */
[----:B------:R-:W-:Y:S02]  /*4f20*/  ISETP.LT.OR P0, PT, R5, 0xa, P0 ;  /* 0x0000000a0500780c */ /* 0x000fe40000701670 */
[----:B------:R-:W-:Y:S01]  /*4f30*/  FMNMX.FTZ R72, R85, R72, !PT ;  /* 0x0000004855487209 */ /* 0x000fe20007810000 */
[----:B------:R-:W-:Y:S01]  /*4f40*/  STL [R1+0x44], R213 ;  /* 0x000044d501007387 */ /* 0x000fe20000100800 */
[----:B------:R-:W-:-:S02]  /*4f50*/  FSEL R75, R16, -INF , !P0 ;  /* 0xff800000104b7808 */ /* 0x000fc40004000000 */
[----:B------:R-:W-:Y:S01]  /*4f60*/  ISETP.NE.AND P0, PT, R52, RZ, PT ;  /* 0x000000ff3400720c */ /* 0x000fe20003f05270 */
[----:B------:R-:W-:Y:S01]  /*4f70*/  STL [R1+0x40], R208 ;  /* 0x000040d001007387 */ /* 0x000fe20000100800 */
[----:B------:R-:W-:Y:S02]  /*4f80*/  FMNMX.FTZ R72, R108, R72, !PT ;  /* 0x000000486c487209 */ /* 0x000fe40007810000 */
[----:B------:R-:W-:Y:S01]  /*4f90*/  ISETP.GT.AND P0, PT, R4, 0x10, !P0 ;  /* 0x000000100400780c */ /* 0x000fe20004704270 */
[----:B------:R-:W-:Y:S01]  /*4fa0*/  LDSM.16.MT88.4 R160, [R212+0x1900] ;  /* 0x00190000d4a0783b */ /* 0x000fe20000004200 */
[----:B------:R-:W-:Y:S02]  /*4fb0*/  FMNMX.FTZ R72, R120, R72, !PT ;  /* 0x0000004878487209 */ /* 0x000fe40007810000 */
[----:B------:R-:W-:Y:S02]  /*4fc0*/  ISETP.LT.OR P0, PT, R5, 0x11, P0 ;  /* 0x000000110500780c */ /* 0x000fe40000701670 */
[----:B------:R-:W-:-:S02]  /*4fd0*/  FMNMX.FTZ R72, R121, R72, !PT ;  /* 0x0000004879487209 */ /* 0x000fc40007810000 */
[----:B------:R-:W-:Y:S02]  /*4fe0*/  FSEL R113, R8, -INF , !P0 ;  /* 0xff80000008717808 */ /* 0x000fe40004000000 */
[----:B------:R-:W-:Y:S02]  /*4ff0*/  ISETP.NE.AND P0, PT, R51, RZ, PT ;  /* 0x000000ff3300720c */ /* 0x000fe40003f05270 */
[----:B------:R-:W-:Y:S02]  /*5000*/  FMNMX.FTZ R72, R124, R72, !PT ;  /* 0x000000487c487209 */ /* 0x000fe40007810000 */
[----:B------:R-:W-:Y:S02]  /*5010*/  ISETP.GT.AND P0, PT, R4, 0x11, !P0 ;  /* 0x000000110400780c */ /* 0x000fe40004704270 */
[----:B------:R-:W-:Y:S02]  /*5020*/  FMNMX.FTZ R72, R129, R72, !PT ;  /* 0x0000004881487209 */ /* 0x000fe40007810000 */
[----:B------:R-:W-:-:S02]  /*5030*/  ISETP.LT.OR P0, PT, R5, 0x12, P0 ;  /* 0x000000120500780c */ /* 0x000fc40000701670 */
[----:B------:R-:W-:Y:S02]  /*5040*/  FMNMX.FTZ R72, R137, R72, !PT ;  /* 0x0000004889487209 */ /* 0x000fe40007810000 */
[----:B------:R-:W-:Y:S02]  /*5050*/  FSEL R115, R20, -INF , !P0 ;  /* 0xff80000014737808 */ /* 0x000fe40004000000 */
[----:B------:R-:W-:Y:S02]  /*5060*/  ISETP.NE.AND P0, PT, R50, RZ, PT ;  /* 0x000000ff3200720c */ /* 0x000fe40003f05270 */
[----:B------:R-:W-:Y:S02]  /*5070*/  FMNMX.FTZ R72, R146, R72, !PT ;  /* 0x0000004892487209 */ /* 0x000fe40007810000 */
[----:B------:R-:W-:Y:S02]  /*5080*/  FMNMX.FTZ R71, R56, R57, !PT ;  /* 0x0000003938477209 */ /* 0x000fe40007810000 */
[----:B------:R-:W-:-:S02]  /*5090*/  ISETP.GT.AND P0, PT, R4, 0x18, !P0 ;  /* 0x000000180400780c */ /* 0x000fc40004704270 */
[----:B------:R-:W-:Y:S02]  /*50a0*/  FMNMX.FTZ R72, R147, R72, !PT ;  /* 0x0000004893487209 */ /* 0x000fe40007810000 */
[----:B------:R-:W-:Y:S02]  /*50b0*/  FMNMX.FTZ R71, R58, R71, !PT ;  /* 0x000000473a477209 */ /* 0x000fe40007810000 */
[----:B------:R-:W-:Y:S02]  /*50c0*/  ISETP.LT.OR P0, PT, R5, 0x19, P0 ;  /* 0x000000190500780c */ /* 0x000fe40000701670 */
[----:B------:R-:W-:Y:S02]  /*50d0*/  FMNMX.FTZ R72, R207, R72, !PT ;  /* 0x00000048cf487209 */ /* 0x000fe40007810000 */
[----:B------:R-:W-:Y:S02]  /*50e0*/  FMNMX.FTZ R71, R59, R71, !PT ;  /* 0x000000473b477209 */ /* 0x000fe40007810000 */
[----:B------:R-:W-:-:S02]  /*50f0*/  FSEL R116, R21, -INF , !P0 ;  /* 0xff80000015747808 */ /* 0x000fc40004000000 */
[----:B------:R-:W-:Y:S02]  /*5100*/  FMNMX.FTZ R72, R228, R72, !PT ;  /* 0x00000048e4487209 */ /* 0x000fe40007810000 */
[----:B------:R-:W-:Y:S02]  /*5110*/  ISETP.NE.AND P0, PT, R49, RZ, PT ;  /* 0x000000ff3100720c */ /* 0x000fe40003f05270 */
[----:B------:R-:W-:Y:S02]  /*5120*/  FMNMX.FTZ R71, R64, R71, !PT ;  /* 0x0000004740477209 */ /* 0x000fe40007810000 */
[----:B------:R-:W-:Y:S02]  /*5130*/  FMNMX.FTZ R72, R226, R72, !PT ;  /* 0x00000048e2487209 */ /* 0x000fe40007810000 */
[----:B------:R-:W-:Y:S02]  /*5140*/  ISETP.GT.AND P0, PT, R4, 0x19, !P0 ;  /* 0x000000190400780c */ /* 0x000fe40004704270 */
[----:B------:R-:W-:-:S02]  /*5150*/  FMNMX.FTZ R71, R65, R71, !PT ;  /* 0x0000004741477209 */ /* 0x000fc40007810000 */
[----:B------:R-:W-:Y:S02]  /*5160*/  FMNMX.FTZ R72, R229, R72, !PT ;  /* 0x00000048e5487209 */ /* 0x000fe40007810000 */
[----:B------:R-:W-:Y:S02]  /*5170*/  ISETP.LT.OR P0, PT, R5, 0x1a, P0 ;  /* 0x0000001a0500780c */ /* 0x000fe40000701670 */
[----:B------:R-:W-:Y:S02]  /*5180*/  FMNMX.FTZ R71, R66, R71, !PT ;  /* 0x0000004742477209 */ /* 0x000fe40007810000 */
[----:B------:R-:W-:Y:S02]  /*5190*/  FMNMX.FTZ R72, R230, R72, !PT ;  /* 0x00000048e6487209 */ /* 0x000fe40007810000 */
[----:B------:R-:W-:Y:S02]  /*51a0*/  FSEL R118, R15, -INF , !P0 ;  /* 0xff8000000f767808 */ /* 0x000fe40004000000 */
[----:B------:R-:W-:-:S02]  /*51b0*/  ISETP.NE.AND P0, PT, R48, RZ, PT ;  /* 0x000000ff3000720c */ /* 0x000fc40003f05270 */
[----:B------:R-:W-:Y:S02]  /*51c0*/  FMNMX.FTZ R71, R67, R71, !PT ;  /* 0x0000004743477209 */ /* 0x000fe40007810000 */
[----:B------:R-:W-:Y:S02]  /*51d0*/  FMNMX.FTZ R72, R231, R72, !PT ;  /* 0x00000048e7487209 */ /* 0x000fe40007810000 */
[----:B------:R-:W-:Y:S02]  /*51e0*/  ISETP.GT.AND P0, PT, R4, 0x20, !P0 ;  /* 0x000000200400780c */ /* 0x000fe40004704270 */
[----:B------:R-:W-:Y:S02]  /*51f0*/  FMNMX.FTZ R71, R70, R71, !PT ;  /* 0x0000004746477209 */ /* 0x000fe40007810000 */
[----:B------:R-:W-:Y:S02]  /*5200*/  FMNMX.FTZ R72, R238, R72, !PT ;  /* 0x00000048ee487209 */ /* 0x000fe40007810000 */
[----:B------:R-:W-:-:S02]  /*5210*/  ISETP.LT.OR P0, PT, R5, 0x21, P0 ;  /* 0x000000210500780c */ /* 0x000fc40000701670 */
[----:B------:R-:W-:Y:S02]  /*5220*/  FMNMX.FTZ R71, R78, R71, !PT ;  /* 0x000000474e477209 */ /* 0x000fe40007810000 */
[----:B------:R-:W-:Y:S02]  /*5230*/  FMNMX.FTZ R72, R240, R72, !PT ;  /* 0x00000048f0487209 */ /* 0x000fe40007810000 */
[----:B------:R-:W-:Y:S02]  /*5240*/  FSEL R145, R13, -INF , !P0 ;  /* 0xff8000000d917808 */ /* 0x000fe40004000000 */
[----:B------:R-:W-:Y:S01]  /*5250*/  FMNMX.FTZ R71, R79, R71, !PT ;  /* 0x000000474f477209 */ /* 0x000fe20007810000 */
[----:B------:R-:W1:Y:S01]  /*5260*/  SHFL.BFLY PT, R6, R72, 0x2, 0x1f ;  /* 0x0c401f0048067f89 */ /* 0x000e6200000e0000 */
[----:B------:R-:W-:Y:S02]  /*5270*/  ISETP.NE.AND P0, PT, R47, RZ, PT ;  /* 0x000000ff2f00720c */ /* 0x000fe40003f05270 */
[----:B------:R-:W-:-:S02]  /*5280*/  FMNMX.FTZ R71, R117, R71, !PT ;  /* 0x0000004775477209 */ /* 0x000fc40007810000 */
[----:B------:R-:W-:Y:S02]  /*5290*/  ISETP.GT.AND P0, PT, R4, 0x21, !P0 ;  /* 0x000000210400780c */ /* 0x000fe40004704270 */
[----:B------:R-:W-:Y:S02]  /*52a0*/  FMNMX.FTZ R71, R125, R71, !PT ;  /* 0x000000477d477209 */ /* 0x000fe40007810000 */
[----:B------:R-:W-:Y:S02]  /*52b0*/  ISETP.LT.OR P0, PT, R5, 0x22, P0 ;  /* 0x000000220500780c */ /* 0x000fe40000701670 */
[----:B------:R-:W-:Y:S02]  /*52c0*/  FMNMX.FTZ R71, R126, R71, !PT ;  /* 0x000000477e477209 */ /* 0x000fe40007810000 */
[----:B------:R-:W-:Y:S02]  /*52d0*/  FSEL R144, R26, -INF , !P0 ;  /* 0xff8000001a907808 */ /* 0x000fe40004000000 */
[----:B------:R-:W-:-:S02]  /*52e0*/  ISETP.NE.AND P0, PT, R46, RZ, PT ;  /* 0x000000ff2e00720c */ /* 0x000fc40003f05270 */
[----:B------:R-:W-:Y:S02]  /*52f0*/  FMNMX.FTZ R71, R127, R71, !PT ;  /* 0x000000477f477209 */ /* 0x000fe40007810000 */
[----:B------:R-:W-:Y:S02]  /*5300*/  ISETP.GT.AND P0, PT, R4, 0x28, !P0 ;  /* 0x000000280400780c */ /* 0x000fe40004704270 */
[----:B------:R-:W-:Y:S02]  /*5310*/  FMNMX.FTZ R71, R132, R71, !PT ;  /* 0x0000004784477209 */ /* 0x000fe40007810000 */
[----:B------:R-:W-:Y:S02]  /*5320*/  ISETP.LT.OR P0, PT, R5, 0x29, P0 ;  /* 0x000000290500780c */ /* 0x000fe40000701670 */
[----:B------:R-:W-:Y:S02]  /*5330*/  FMNMX.FTZ R71, R196, R71, !PT ;  /* 0x00000047c4477209 */ /* 0x000fe40007810000 */
[----:B------:R-:W-:-:S02]  /*5340*/  FSEL R143, R23, -INF , !P0 ;  /* 0xff800000178f7808 */ /* 0x000fc40004000000 */
[----:B------:R-:W-:Y:S02]  /*5350*/  ISETP.NE.AND P0, PT, R45, RZ, PT ;  /* 0x000000ff2d00720c */ /* 0x000fe40003f05270 */
[----:B-1----:R-:W-:Y:S02]  /*5360*/  FMNMX.FTZ R72, R72, R6, !PT ;  /* 0x0000000648487209 */ /* 0x002fe40007810000 */
[----:B------:R-:W-:Y:S02]  /*5370*/  FMNMX.FTZ R71, R202, R71, !PT ;  /* 0x00000047ca477209 */ /* 0x000fe40007810000 */
[----:B------:R-:W-:Y:S01]  /*5380*/  ISETP.GT.AND P0, PT, R4, 0x29, !P0 ;  /* 0x000000290400780c */ /* 0x000fe20004704270 */
[----:B------:R-:W1:Y:S01]  /*5390*/  SHFL.BFLY PT, R6, R72, 0x1, 0x1f ;  /* 0x0c201f0048067f89 */ /* 0x000e6200000e0000 */
[----:B------:R-:W-:Y:S02]  /*53a0*/  FMNMX.FTZ R71, R201, R71, !PT ;  /* 0x00000047c9477209 */ /* 0x000fe40007810000 */
[----:B------:R-:W-:-:S02]  /*53b0*/  ISETP.LT.OR P0, PT, R5, 0x2a, P0 ;  /* 0x0000002a0500780c */ /* 0x000fc40000701670 */
[----:B------:R-:W-:Y:S02]  /*53c0*/  FMNMX.FTZ R71, R203, R71, !PT ;  /* 0x00000047cb477209 */ /* 0x000fe40007810000 */
[----:B------:R-:W-:Y:S02]  /*53d0*/  FSEL R142, R25, -INF , !P0 ;  /* 0xff800000198e7808 */ /* 0x000fe40004000000 */
[----:B------:R-:W-:Y:S02]  /*53e0*/  ISETP.NE.AND P0, PT, R44, RZ, PT ;  /* 0x000000ff2c00720c */ /* 0x000fe40003f05270 */
[----:B------:R-:W-:Y:S02]  /*53f0*/  FMNMX.FTZ R71, R204, R71, !PT ;  /* 0x00000047cc477209 */ /* 0x000fe40007810000 */
[----:B------:R-:W-:Y:S02]  /*5400*/  ISETP.GT.AND P0, PT, R4, 0x30, !P0 ;  /* 0x000000300400780c */ /* 0x000fe40004704270 */
[----:B------:R-:W-:-:S02]  /*5410*/  FMNMX.FTZ R71, R205, R71, !PT ;  /* 0x00000047cd477209 */ /* 0x000fc40007810000 */
[----:B------:R-:W-:Y:S02]  /*5420*/  ISETP.LT.OR P0, PT, R5, 0x31, P0 ;  /* 0x000000310500780c */ /* 0x000fe40000701670 */
[----:B------:R-:W-:Y:S02]  /*5430*/  FMNMX.FTZ R71, R206, R71, !PT ;  /* 0x00000047ce477209 */ /* 0x000fe40007810000 */
[----:B------:R-:W-:Y:S02]  /*5440*/  FSEL R190, R12, -INF , !P0 ;  /* 0xff8000000cbe7808 */ /* 0x000fe40004000000 */
[----:B------:R-:W-:Y:S02]  /*5450*/  FMNMX.FTZ R71, R225, R71, !PT ;  /* 0x00000047e1477209 */ /* 0x000fe40007810000 */
[----:B------:R-:W-:Y:S02]  /*5460*/  ISETP.NE.AND P0, PT, R43, RZ, PT ;  /* 0x000000ff2b00720c */ /* 0x000fe40003f05270 */
[----:B-1----:R-:W-:-:S02]  /*5470*/  FMNMX.FTZ R72, R72, R6, !PT ;  /* 0x0000000648487209 */ /* 0x002fc40007810000 */
[----:B------:R-:W-:Y:S01]  /*5480*/  ISETP.GT.AND P0, PT, R4, 0x31, !P0 ;  /* 0x000000310400780c */ /* 0x000fe20004704270 */
[----:B------:R-:W1:Y:S01]  /*5490*/  SHFL.BFLY PT, R6, R71, 0x2, 0x1f ;  /* 0x0c401f0047067f89 */ /* 0x000e6200000e0000 */
[----:B------:R-:W-:Y:S01]  /*54a0*/  ISETP.NE.AND P6, PT, R42, RZ, PT ;  /* 0x000000ff2a00720c */ /* 0x000fe20003fc5270 */
[----:B------:R-:W-:Y:S01]  /*54b0*/  FMUL.FTZ R7, R72, c[0x0][0x2d0] ;  /* 0x0000b40048077a20 */ /* 0x000fe20000410000 */
[----:B------:R-:W-:Y:S02]  /*54c0*/  ISETP.LT.OR P0, PT, R5, 0x32, P0 ;  /* 0x000000320500780c */ /* 0x000fe40000701670 */
[----:B------:R-:W-:Y:S02]  /*54d0*/  LEA R211, R2, R210, 0x1 ;  /* 0x000000d202d37211 */ /* 0x000fe400078e08ff */
[----:B------:R-:W-:Y:S02]  /*54e0*/  FSEL R191, R9, -INF , !P0 ;  /* 0xff80000009bf7808 */ /* 0x000fe40004000000 */
[----:B------:R-:W-:Y:S01]  /*54f0*/  ISETP.GT.AND P0, PT, R4, 0x38, !P6 ;  /* 0x000000380400780c */ /* 0x000fe20007704270 */
[----:B------:R-:W-:Y:S01]  /*5500*/  LDSM.16.MT88.4 R92, [R211+0x100] ;  /* 0x00010000d35c783b */ /* 0x000fe20000004200 */
[----:B------:R-:W-:-:S02]  /*5510*/  FMNMX.FTZ R2, R114, R119, !PT ;  /* 0x0000007772027209 */ /* 0x000fc40007810000 */
[----:B------:R-:W-:Y:S02]  /*5520*/  ISETP.LT.OR P0, PT, R5, 0x39, P0 ;  /* 0x000000390500780c */ /* 0x000fe40000701670 */
[----:B------:R-:W-:Y:S02]  /*5530*/  FMNMX.FTZ R2, R122, R2, !PT ;  /* 0x000000027a027209 */ /* 0x000fe40007810000 */
[----:B------:R-:W-:Y:S02]  /*5540*/  FSEL R192, R19, -INF , !P0 ;  /* 0xff80000013c07808 */ /* 0x000fe40004000000 */
[----:B------:R-:W-:Y:S02]  /*5550*/  ISETP.GT.AND P0, PT, R4, 0x39, !P5 ;  /* 0x000000390400780c */ /* 0x000fe40006f04270 */
[----:B------:R-:W-:Y:S02]  /*5560*/  ISETP.NE.AND P5, PT, R38, RZ, PT ;  /* 0x000000ff2600720c */ /* 0x000fe40003fa5270 */
[----:B------:R-:W-:-:S02]  /*5570*/  ISETP.LT.OR P0, PT, R5, 0x3a, P0 ;  /* 0x0000003a0500780c */ /* 0x000fc40000701670 */
[----:B-1----:R-:W-:Y:S02]  /*5580*/  FMNMX.FTZ R71, R71, R6, !PT ;  /* 0x0000000647477209 */ /* 0x002fe40007810000 */
[----:B------:R-:W-:Y:S02]  /*5590*/  FSEL R193, R18, -INF , !P0 ;  /* 0xff80000012c17808 */ /* 0x000fe40004000000 */
[----:B------:R-:W-:Y:S01]  /*55a0*/  ISETP.GT.AND P0, PT, R4, 0x40, !P3 ;  /* 0x000000400400780c */ /* 0x000fe20005f04270 */
[----:B------:R-:W1:Y:S01]  /*55b0*/  SHFL.BFLY PT, R6, R71, 0x1, 0x1f ;  /* 0x0c201f0047067f89 */ /* 0x000e6200000e0000 */
[----:B------:R-:W-:Y:S02]  /*55c0*/  ISETP.NE.AND P6, PT, R37, RZ, PT ;  /* 0x000000ff2500720c */ /* 0x000fe40003fc5270 */
[----:B------:R-:W-:Y:S02]  /*55d0*/  ISETP.LT.OR P0, PT, R5, 0x41, P0 ;  /* 0x000000410500780c */ /* 0x000fe40000701670 */
[----:B------:R-:W-:-:S02]  /*55e0*/  ISETP.NE.AND P3, PT, R41, RZ, PT ;  /* 0x000000ff2900720c */ /* 0x000fc40003f65270 */
[----:B------:R-:W-:Y:S02]  /*55f0*/  FSEL R199, R11, -INF , !P0 ;  /* 0xff8000000bc77808 */ /* 0x000fe40004000000 */
[----:B------:R-:W-:Y:S02]  /*5600*/  ISETP.GT.AND P0, PT, R4, 0x41, !P2 ;  /* 0x000000410400780c */ /* 0x000fe40005704270 */
[----:B------:R-:W-:Y:S02]  /*5610*/  ISETP.NE.AND P2, PT, R40, RZ, PT ;  /* 0x000000ff2800720c */ /* 0x000fe40003f45270 */
[----:B------:R-:W-:Y:S02]  /*5620*/  ISETP.LT.OR P0, PT, R5, 0x42, P0 ;  /* 0x000000420500780c */ /* 0x000fe40000701670 */
[----:B------:R-:W-:Y:S02]  /*5630*/  ISETP.GT.AND P3, PT, R4, 0x48, !P3 ;  /* 0x000000480400780c */ /* 0x000fe40005f64270 */
[----:B------:R-:W-:-:S02]  /*5640*/  FSEL R198, R10, -INF , !P0 ;  /* 0xff8000000ac67808 */ /* 0x000fc40004000000 */
[----:B------:R-:W-:Y:S02]  /*5650*/  ISETP.GT.AND P0, PT, R4, RZ, !P1 ;  /* 0x000000ff0400720c */ /* 0x000fe40004f04270 */
[----:B------:R-:W-:Y:S02]  /*5660*/  ISETP.NE.AND P1, PT, R39, RZ, PT ;  /* 0x000000ff2700720c */ /* 0x000fe40003f25270 */
[----:B------:R-:W-:Y:S02]  /*5670*/  ISETP.LT.OR P0, PT, R5, 0x1, P0 ;  /* 0x000000010500780c */ /* 0x000fe40000701670 */
[----:B-1----:R-:W-:Y:S02]  /*5680*/  FMNMX.FTZ R71, R71, R6, !PT ;  /* 0x0000000647477209 */ /* 0x002fe40007810000 */
[----:B------:R-:W-:Y:S02]  /*5690*/  FSEL R73, R22, -INF , !P0 ;  /* 0xff80000016497808 */ /* 0x000fe40004000000 */
[----:B------:R-:W-:Y:S01]  /*56a0*/  FSETP.NEU.FTZ.AND P0, PT, R72, -INF , PT ;  /* 0xff8000004800780b */ /* 0x000fe20003f1d000 */
[----:B------:R-:W-:Y:S01]  /*56b0*/  FMUL.FTZ R6, R71, c[0x0][0x2d0] ;  /* 0x0000b40047067a20 */ /* 0x000fe20000410000 */
[----:B------:R-:W-:-:S02]  /*56c0*/  FMNMX.FTZ R3, R73, R74, !PT ;  /* 0x0000004a49037209 */ /* 0x000fc40007810000 */
[----:B------:R-:W-:Y:S02]  /*56d0*/  FSEL R7, R7, RZ, P0 ;  /* 0x000000ff07077208 */ /* 0x000fe40000000000 */
[----:B------:R-:W-:Y:S02]  /*56e0*/  FSETP.NEU.FTZ.AND P0, PT, R71, -INF , PT ;  /* 0xff8000004700780b */ /* 0x000fe40003f1d000 */
[----:B------:R-:W-:Y:S01]  /*56f0*/  FMNMX.FTZ R3, R112, R3, !PT ;  /* 0x0000000370037209 */ /* 0x000fe20007810000 */
[----:B------:R-:W-:Y:S01]  /*5700*/  FFMA.FTZ R8, R60, c[0x0][0x2d0], -R7 ;  /* 0x0000b4003c087a23 */ /* 0x000fe20000010807 */
[----:B------:R-:W-:Y:S02]  /*5710*/  FSEL R6, R6, RZ, P0 ;  /* 0x000000ff06067208 */ /* 0x000fe40000000000 */
[----:B------:R-:W-:Y:S01]  /*5720*/  FMNMX.FTZ R3, R75, R3, !PT ;  /* 0x000000034b037209 */ /* 0x000fe20007810000 */
[----:B------:R1:W-:Y:S01]  /*5730*/  MUFU.EX2 R152, R8 ;  /* 0x0000000800987308 */ /* 0x0003e20000000800 */
[C---:B------:R-:W-:Y:S01]  /*5740*/  ISETP.GT.AND P0, PT, R4.reuse, 0x51, !P5 ;  /* 0x000000510400780c */ /* 0x040fe20006f04270 */
[----:B------:R-:W-:Y:S01]  /*5750*/  FFMA.FTZ R0, R57, c[0x0][0x2d0], -R6 ;  /* 0x0000b40039007a23 */ /* 0x000fe20000010806 */
[----:B------:R-:W-:-:S02]  /*5760*/  ISETP.GT.AND P5, PT, R4, 0x59, !P6 ;  /* 0x000000590400780c */ /* 0x000fc400077a4270 */
[C---:B------:R-:W-:Y:S02]  /*5770*/  ISETP.GT.AND P2, PT, R4.reuse, 0x49, !P2 ;  /* 0x000000490400780c */ /* 0x040fe40005744270 */
[C---:B------:R-:W-:Y:S01]  /*5780*/  ISETP.GT.AND P1, PT, R4.reuse, 0x50, !P1 ;  /* 0x000000500400780c */ /* 0x040fe20004f24270 */
[----:B------:R2:W-:Y:S01]  /*5790*/  MUFU.EX2 R154, R0 ;  /* 0x00000000009a7308 */ /* 0x0005e20000000800 */
[----:B------:R-:W-:Y:S02]  /*57a0*/  ISETP.GT.AND P4, PT, R4, 0x58, !P4 ;  /* 0x000000580400780c */ /* 0x000fe40006784270 */
[----:B------:R-:W-:Y:S02]  /*57b0*/  P2R R4, PR, RZ, 0x20 ;  /* 0x00000020ff047803 */ /* 0x000fe40000000000 */
[C---:B------:R-:W-:Y:S02]  /*57c0*/  ISETP.LT.OR P5, PT, R5.reuse, 0x4a, P2 ;  /* 0x0000004a0500780c */ /* 0x040fe400017a1670 */
[----:B------:R-:W-:Y:S01]  /*57d0*/  ISETP.LT.OR P2, PT, R5, 0x52, P0 ;  /* 0x000000520500780c */ /* 0x000fe20000741670 */
[----:B-1----:R-:W-:Y:S01]  /*57e0*/  FFMA.FTZ R8, R61, c[0x0][0x2d0], -R7 ;  /* 0x0000b4003d087a23 */ /* 0x002fe20000010807 */
[----:B------:R-:W-:Y:S01]  /*57f0*/  ISETP.NE.AND P0, PT, R4, RZ, PT ;  /* 0x000000ff0400720c */ /* 0x000fe20003f05270 */
[----:B------:R-:W1:Y:S01]  /*5800*/  LDSM.16.MT88.4 R60, [R209+0x100] ;  /* 0x00010000d13c783b */ /* 0x000e620000004200 */
[C---:B------:R-:W-:Y:S01]  /*5810*/  ISETP.LT.OR P6, PT, R5.reuse, 0x49, P3 ;  /* 0x000000490500780c */ /* 0x040fe20001fc1670 */
[----:B------:R3:W4:Y:S01]  /*5820*/  MUFU.EX2 R164, R8 ;  /* 0x0000000800a47308 */ /* 0x0007220000000800 */
[----:B------:R-:W-:-:S02]  /*5830*/  ISETP.LT.OR P3, PT, R5, 0x51, P1 ;  /* 0x000000510500780c */ /* 0x000fc40000f61670 */
[----:B------:R-:W-:Y:S01]  /*5840*/  FSEL R181, R136, -INF , !P6 ;  /* 0xff80000088b57808 */ /* 0x000fe20007000000 */
[----:B--2---:R-:W-:Y:S01]  /*5850*/  FFMA.FTZ R0, R58, c[0x0][0x2d0], -R6 ;  /* 0x0000b4003a007a23 */ /* 0x004fe20000010806 */
[----:B------:R-:W-:Y:S02]  /*5860*/  FSEL R180, R135, -INF , !P5 ;  /* 0xff80000087b47808 */ /* 0x000fe40006800000 */
[----:B------:R-:W-:Y:S01]  /*5870*/  FSEL R184, R133, -INF , !P3 ;  /* 0xff80000085b87808 */ /* 0x000fe20005800000 */
[----:B------:R2:W-:Y:S01]  /*5880*/  MUFU.EX2 R155, R0 ;  /* 0x00000000009b7308 */ /* 0x0005e20000000800 */
[C---:B------:R-:W-:Y:S02]  /*5890*/  ISETP.LT.OR P1, PT, R5.reuse, 0x59, P4 ;  /* 0x000000590500780c */ /* 0x040fe40002721670 */
[----:B------:R-:W-:Y:S02]  /*58a0*/  FSEL R183, R138, -INF , !P2 ;  /* 0xff8000008ab77808 */ /* 0x000fe40005000000 */
[----:B------:R-:W-:-:S02]  /*58b0*/  ISETP.LT.OR P0, PT, R5, 0x5a, P0 ;  /* 0x0000005a0500780c */ /* 0x000fc40000701670 */
[----:B------:R-:W-:Y:S01]  /*58c0*/  FSEL R185, R134, -INF , !P1 ;  /* 0xff80000086b97808 */ /* 0x000fe20004800000 */
[----:B---3--:R-:W-:Y:S01]  /*58d0*/  FFMA.FTZ R8, R69, c[0x0][0x2d0], -R7 ;  /* 0x0000b40045087a23 */ /* 0x008fe20000010807 */
[----:B----4-:R-:W-:Y:S02]  /*58e0*/  F2FP.PACK_AB R12, R164, R152 ;  /* 0x00000098a40c723e */ /* 0x010fe400000000ff */
[----:B------:R-:W-:Y:S01]  /*58f0*/  FSEL R182, R139, -INF , !P0 ;  /* 0xff8000008bb67808 */ /* 0x000fe20004000000 */
[----:B------:R3:W-:Y:S01]  /*5900*/  MUFU.EX2 R216, R8 ;  /* 0x0000000800d87308 */ /* 0x0007e20000000800 */
[----:B------:R-:W-:Y:S01]  /*5910*/  ISETP.NE.AND P6, PT, R123, RZ, PT ;  /* 0x000000ff7b00720c */ /* 0x000fe20003fc5270 */
[----:B--2---:R-:W-:-:S06]  /*5920*/  FFMA.FTZ R0, R59, c[0x0][0x2d0], -R6 ;  /* 0x0000b4003b007a23 */ /* 0x004fcc0000010806 */
[----:B------:R2:W4:Y:S01]  /*5930*/  MUFU.EX2 R151, R0 ;  /* 0x0000000000977308 */ /* 0x0005220000000800 */
[----:B---3--:R-:W-:-:S07]  /*5940*/  FFMA.FTZ R8, R68, c[0x0][0x2d0], -R7 ;  /* 0x0000b40044087a23 */ /* 0x008fce0000010807 */
[----:B------:R3:W1:Y:S01]  /*5950*/  MUFU.EX2 R158, R8 ;  /* 0x00000008009e7308 */ /* 0x0006620000000800 */
[----:B--2---:R-:W-:Y:S01]  /*5960*/  FFMA.FTZ R0, R76, c[0x0][0x2d0], -R7 ;  /* 0x0000b4004c007a23 */ /* 0x004fe20000010807 */
[----:B----4-:R-:W-:-:S06]  /*5970*/  F2FP.PACK_AB R15, R151, R155 ;  /* 0x0000009b970f723e */ /* 0x010fcc00000000ff */
[----:B------:R2:W-:Y:S01]  /*5980*/  MUFU.EX2 R243, R0 ;  /* 0x0000000000f37308 */ /* 0x0005e20000000800 */
[----:B---3--:R-:W-:Y:S01]  /*5990*/  FFMA.FTZ R8, R56, c[0x0][0x2d0], -R6 ;  /* 0x0000b40038087a23 */ /* 0x008fe20000010806 */
[----:B-1----:R-:W-:Y:S01]  /*59a0*/  F2FP.PACK_AB R14, R158, R216 ;  /* 0x000000d89e0e723e */ /* 0x002fe200000000ff */
[----:B------:R-:W-:Y:S05]  /*59b0*/  LDSM.16.MT88.4 R56, [R211+0x1100] ;  /* 0x00110000d338783b */ /* 0x000fea0000004200 */
[----:B------:R-:W1:Y:S01]  /*59c0*/  MUFU.EX2 R149, R8 ;  /* 0x0000000800957308 */ /* 0x000e620000000800 */
[----:B--2---:R-:W-:-:S07]  /*59d0*/  FFMA.FTZ R0, R77, c[0x0][0x2d0], -R7 ;  /* 0x0000b4004d007a23 */ /* 0x004fce0000010807 */
[----:B------:R2:W3:Y:S01]  /*59e0*/  MUFU.EX2 R248, R0 ;  /* 0x0000000000f87308 */ /* 0x0004e20000000800 */
[----:B-1----:R-:W-:-:S07]  /*59f0*/  F2FP.PACK_AB R13, R154, R149 ;  /* 0x000000959a0d723e */ /* 0x002fce00000000ff */
[----:B------:R-:W-:Y:S01]  /*5a00*/  HMMA.16816.F32 R16, R12, R60, RZ ;  /* 0x0000003c0c10723c */ /* 0x000fe200000018ff */
[----:B--2---:R-:W-:Y:S01]  /*5a10*/  FFMA.FTZ R0, R84, c[0x0][0x2d0], -R7 ;  /* 0x0000b40054007a23 */ /* 0x004fe20000010807 */
[----:B---3--:R-:W-:-:S03]  /*5a20*/  F2FP.PACK_AB R8, R248, R243 ;  /* 0x000000f3f808723e */ /* 0x008fc600000000ff */
[----:B------:R1:W-:Y:S03]  /*5a30*/  MUFU.EX2 R214, R0 ;  /* 0x0000000000d67308 */ /* 0x0003e60000000800 */
[C---:B------:R-:W-:Y:S08]  /*5a40*/  HMMA.16816.F32 R20, R12.reuse, R80, RZ ;  /* 0x000000500c14723c */ /* 0x040ff000000018ff */
[----:B------:R-:W-:Y:S01]  /*5a50*/  HMMA.16816.F32 R24, R12, R88, RZ ;  /* 0x000000580c18723c */ /* 0x000fe200000018ff */
[----:B-1----:R-:W-:Y:S01]  /*5a60*/  FMNMX.FTZ R0, R128, R2, !PT ;  /* 0x0000000280007209 */ /* 0x002fe20007810000 */
[----:B------:R-:W-:-:S02]  /*5a70*/  FFMA.FTZ R2, R85, c[0x0][0x2d0], -R7 ;  /* 0x0000b40055027a23 */ /* 0x000fc40000010807 */
[----:B------:R-:W-:Y:S01]  /*5a80*/  LDSM.16.MT88.4 R84, [R209+0x1100] ;  /* 0x00110000d154783b */ /* 0x000fe20000004200 */
[----:B------:R-:W-:Y:S01]  /*5a90*/  FMNMX.FTZ R0, R130, R0, !PT ;  /* 0x0000000082007209 */ /* 0x000fe20007810000 */
[----:B------:R1:W2:Y:S02]  /*5aa0*/  MUFU.EX2 R165, R2 ;  /* 0x0000000200a57308 */ /* 0x0002a40000000800 */
[----:B------:R-:W-:Y:S01]  /*5ab0*/  HMMA.16816.F32 R32, R12, R92, RZ ;  /* 0x0000005c0c20723c */ /* 0x000fe200000018ff */
[----:B------:R-:W-:-:S04]  /*5ac0*/  FMNMX.FTZ R0, R131, R0, !PT ;  /* 0x0000000083007209 */ /* 0x000fc80007810000 */
[----:B------:R-:W-:-:S03]  /*5ad0*/  FMNMX.FTZ R0, R140, R0, !PT ;  /* 0x000000008c007209 */ /* 0x000fc60007810000 */
[----:B------:R-:W-:Y:S01]  /*5ae0*/  HMMA.16816.F32 R36, R12, R62, RZ ;  /* 0x0000003e0c24723c */ /* 0x000fe200000018ff */
[----:B------:R-:W-:-:S04]  /*5af0*/  FMNMX.FTZ R0, R141, R0, !PT ;  /* 0x000000008d007209 */ /* 0x000fc80007810000 */
[----:B------:R-:W-:Y:S01]  /*5b00*/  FMNMX.FTZ R0, R189, R0, !PT ;  /* 0x00000000bd007209 */ /* 0x000fe20007810000 */
[----:B-1----:R-:W-:Y:S02]  /*5b10*/  FFMA.FTZ R2, R64, c[0x0][0x2d0], -R6 ;  /* 0x0000b40040027a23 */ /* 0x002fe40000010806 */
[----:B------:R-:W-:Y:S01]  /*5b20*/  HMMA.16816.F32 R40, R12, R82, RZ ;  /* 0x000000520c28723c */ /* 0x000fe200000018ff */
[----:B--2---:R-:W-:Y:S01]  /*5b30*/  F2FP.PACK_AB R10, R165, R214 ;  /* 0x000000d6a50a723e */ /* 0x004fe200000000ff */
[----:B------:R1:W-:Y:S01]  /*5b40*/  MUFU.EX2 R166, R2 ;  /* 0x0000000200a67308 */ /* 0x0003e20000000800 */
[----:B------:R-:W-:-:S04]  /*5b50*/  FMNMX.FTZ R0, R188, R0, !PT ;  /* 0x00000000bc007209 */ /* 0x000fc80007810000 */
[----:B------:R-:W-:Y:S01]  /*5b60*/  FMNMX.FTZ R0, R187, R0, !PT ;  /* 0x00000000bb007209 */ /* 0x000fe20007810000 */
[----:B------:R-:W-:Y:S03]  /*5b70*/  HMMA.16816.F32 R48, R12, R90, RZ ;  /* 0x0000005a0c30723c */ /* 0x000fe600000018ff */
[----:B------:R-:W-:-:S04]  /*5b80*/  FMNMX.FTZ R0, R186, R0, !PT ;  /* 0x00000000ba007209 */ /* 0x000fc80007810000 */
[----:B------:R-:W-:Y:S01]  /*5b90*/  FMNMX.FTZ R0, R194, R0, !PT ;  /* 0x00000000c2007209 */ /* 0x000fe20007810000 */
[----:B------:R-:W-:Y:S01]  /*5ba0*/  HMMA.16816.F32 R44, R12, R94, RZ ;  /* 0x0000005e0c2c723c */ /* 0x000fe200000018ff */
[----:B-1----:R-:W-:Y:S02]  /*5bb0*/  FFMA.FTZ R2, R65, c[0x0][0x2d0], -R6 ;  /* 0x0000b40041027a23 */ /* 0x002fe40000010806 */
[----:B------:R-:W-:Y:S02]  /*5bc0*/  FMNMX.FTZ R0, R195, R0, !PT ;  /* 0x00000000c3007209 */ /* 0x000fe40007810000 */
[----:B------:R1:W2:Y:S02]  /*5bd0*/  MUFU.EX2 R244, R2 ;  /* 0x0000000200f47308 */ /* 0x0002a40000000800 */
[----:B------:R-:W-:-:S04]  /*5be0*/  FMNMX.FTZ R0, R197, R0, !PT ;  /* 0x00000000c5007209 */ /* 0x000fc80007810000 */
[----:B------:R-:W-:-:S04]  /*5bf0*/  FMNMX.FTZ R0, R200, R0, !PT ;  /* 0x00000000c8007209 */ /* 0x000fc80007810000 */
[----:B------:R-:W-:Y:S01]  /*5c00*/  FMNMX.FTZ R0, R232, R0, !PT ;  /* 0x00000000e8007209 */ /* 0x000fe20007810000 */
[----:B-1----:R-:W-:Y:S01]  /*5c10*/  FFMA.FTZ R2, R66, c[0x0][0x2d0], -R6 ;  /* 0x0000b40042027a23 */ /* 0x002fe20000010806 */
[----:B--2---:R-:W-:-:S03]  /*5c20*/  F2FP.PACK_AB R9, R244, R166 ;  /* 0x000000a6f409723e */ /* 0x004fc600000000ff */
[----:B------:R1:W-:Y:S02]  /*5c30*/  MUFU.EX2 R168, R2 ;  /* 0x0000000200a87308 */ /* 0x0003e40000000800 */
[----:B-1----:R-:W-:Y:S01]  /*5c40*/  FMNMX.FTZ R2, R113, R3, !PT ;  /* 0x0000000371027209 */ /* 0x002fe20007810000 */
[----:B------:R-:W-:Y:S02]  /*5c50*/  FFMA.FTZ R3, R67, c[0x0][0x2d0], -R6 ;  /* 0x0000b40043037a23 */ /* 0x000fe40000010806 */
[----:B------:R-:W-:Y:S01]  /*5c60*/  LDSM.16.MT88.4 R64, [R210+0x1100] ;  /* 0x00110000d240783b */ /* 0x000fe20000004200 */
[----:B------:R-:W-:Y:S02]  /*5c70*/  FMNMX.FTZ R2, R115, R2, !PT ;  /* 0x0000000273027209 */ /* 0x000fe40007810000 */
[----:B------:R1:W2:Y:S02]  /*5c80*/  MUFU.EX2 R167, R3 ;  /* 0x0000000300a77308 */ /* 0x0002a40000000800 */
[----:B------:R-:W-:-:S04]  /*5c90*/  FMNMX.FTZ R2, R116, R2, !PT ;  /* 0x0000000274027209 */ /* 0x000fc80007810000 */
[----:B------:R-:W-:Y:S01]  /*5ca0*/  FMNMX.FTZ R2, R118, R2, !PT ;  /* 0x0000000276027209 */ /* 0x000fe20007810000 */
[--C-:B-1----:R-:W-:Y:S01]  /*5cb0*/  FFMA.FTZ R3, R108, c[0x0][0x2d0], -R7.reuse ;  /* 0x0000b4006c037a23 */ /* 0x102fe20000010807 */
[----:B--2---:R-:W-:Y:S01]  /*5cc0*/  F2FP.PACK_AB R11, R167, R168 ;  /* 0x000000a8a70b723e */ /* 0x004fe200000000ff */
[----:B------:R-:W1:Y:S02]  /*5cd0*/  LDSM.16.MT88.4 R108, [R211+0x900] ;  /* 0x00090000d36c783b */ /* 0x000e640000004200 */
[----:B------:R2:W-:Y:S04]  /*5ce0*/  MUFU.EX2 R153, R3 ;  /* 0x0000000300997308 */ /* 0x0005e80000000800 */
[C---:B------:R-:W-:Y:S08]  /*5cf0*/  HMMA.16816.F32 R52, R8.reuse, R104, R16 ;  /* 0x000000680834723c */ /* 0x040ff00000001810 */
[----:B------:R-:W-:Y:S01]  /*5d00*/  HMMA.16816.F32 R28, R8, R100, R20 ;  /* 0x00000064081c723c */ /* 0x000fe20000001814 */
[----:B--2---:R-:W-:Y:S01]  /*5d10*/  FMNMX.FTZ R3, R145, R2, !PT ;  /* 0x0000000291037209 */ /* 0x004fe20007810000 */
[----:B------:R-:W-:-:S03]  /*5d20*/  FFMA.FTZ R2, R120, c[0x0][0x2d0], -R7 ;  /* 0x0000b40078027a23 */ /* 0x000fc60000010807 */
[----:B------:R-:W-:Y:S01]  /*5d30*/  FMNMX.FTZ R3, R144, R3, !PT ;  /* 0x0000000390037209 */ /* 0x000fe20007810000 */
[----:B------:R2:W-:Y:S02]  /*5d40*/  MUFU.EX2 R247, R2 ;  /* 0x0000000200f77308 */ /* 0x0005e40000000800 */
[C---:B------:R-:W-:Y:S08]  /*5d50*/  HMMA.16816.F32 R20, R8.reuse, R96, R24 ;  /* 0x000000600814723c */ /* 0x040ff00000001818 */
[----:B------:R-:W-:Y:S01]  /*5d60*/  HMMA.16816.F32 R16, R8, R106, R36 ;  /* 0x0000006a0810723c */ /* 0x000fe20000001824 */
[----:B--2---:R-:W-:Y:S01]  /*5d70*/  FMNMX.FTZ R2, R233, R0, !PT ;  /* 0x00000000e9027209 */ /* 0x004fe20007810000 */
[----:B------:R-:W-:-:S06]  /*5d80*/  FFMA.FTZ R0, R121, c[0x0][0x2d0], -R7 ;  /* 0x0000b40079007a23 */ /* 0x000fcc0000010807 */
[C---:B-1----:R-:W-:Y:S01]  /*5d90*/  HMMA.16816.F32 R12, R8.reuse, R108, R32 ;  /* 0x0000006c080c723c */ /* 0x042fe20000001820 */
[----:B------:R1:W-:Y:S07]  /*5da0*/  MUFU.EX2 R150, R0 ;  /* 0x0000000000967308 */ /* 0x0003ee0000000800 */
[C---:B------:R-:W-:Y:S08]  /*5db0*/  HMMA.16816.F32 R36, R8.reuse, R102, R40 ;  /* 0x000000660824723c */ /* 0x040ff00000001828 */
[----:B------:R-:W-:Y:S01]  /*5dc0*/  HMMA.16816.F32 R24, R8, R98, R48 ;  /* 0x000000620818723c */ /* 0x000fe20000001830 */
[----:B-1----:R-:W-:-:S02]  /*5dd0*/  FMNMX.FTZ R0, R234, R2, !PT ;  /* 0x00000002ea007209 */ /* 0x002fc40007810000 */
[----:B------:R-:W-:Y:S01]  /*5de0*/  FMNMX.FTZ R2, R143, R3, !PT ;  /* 0x000000038f027209 */ /* 0x000fe20007810000 */
[----:B------:R-:W-:Y:S01]  /*5df0*/  FFMA.FTZ R3, R124, c[0x0][0x2d0], -R7 ;  /* 0x0000b4007c037a23 */ /* 0x000fe20000010807 */
[----:B------:R-:W-:-:S03]  /*5e00*/  FMNMX.FTZ R0, R235, R0, !PT ;  /* 0x00000000eb007209 */ /* 0x000fc60007810000 */
[----:B------:R-:W-:Y:S01]  /*5e10*/  HMMA.16816.F32 R32, R8, R110, R44 ;  /* 0x0000006e0820723c */ /* 0x000fe2000000182c */
[----:B------:R-:W-:Y:S01]  /*5e20*/  FMNMX.FTZ R2, R142, R2, !PT ;  /* 0x000000028e027209 */ /* 0x000fe20007810000 */
[----:B------:R1:W2:Y:S01]  /*5e30*/  MUFU.EX2 R156, R3 ;  /* 0x00000003009c7308 */ /* 0x0002a20000000800 */
[----:B------:R-:W-:Y:S02]  /*5e40*/  FMNMX.FTZ R0, R236, R0, !PT ;  /* 0x00000000ec007209 */ /* 0x000fe40007810000 */
[----:B------:R-:W-:Y:S02]  /*5e50*/  FMNMX.FTZ R2, R190, R2, !PT ;  /* 0x00000002be027209 */ /* 0x000fe40007810000 */
[----:B------:R-:W-:Y:S02]  /*5e60*/  FMNMX.FTZ R0, R237, R0, !PT ;  /* 0x00000000ed007209 */ /* 0x000fe40007810000 */
[----:B------:R-:W-:Y:S02]  /*5e70*/  FMNMX.FTZ R2, R191, R2, !PT ;  /* 0x00000002bf027209 */ /* 0x000fe40007810000 */
[----:B------:R-:W-:-:S04]  /*5e80*/  FMNMX.FTZ R0, R241, R0, !PT ;  /* 0x00000000f1007209 */ /* 0x000fc80007810000 */
[----:B------:R-:W-:Y:S01]  /*5e90*/  FMNMX.FTZ R0, R239, R0, !PT ;  /* 0x00000000ef007209 */ /* 0x000fe20007810000 */
[----:B-1----:R-:W-:Y:S01]  /*5ea0*/  FFMA.FTZ R3, R129, c[0x0][0x2d0], -R7 ;  /* 0x0000b40081037a23 */ /* 0x002fe20000010807 */
[----:B--2---:R-:W-:-:S03]  /*5eb0*/  F2FP.PACK_AB R10, R156, R150 ;  /* 0x000000969c0a723e */ /* 0x004fc600000000ff */
[----:B------:R-:W1:Y:S01]  /*5ec0*/  SHFL.BFLY PT, R4, R0, 0x2, 0x1f ;  /* 0x0c401f0000047f89 */ /* 0x000e6200000e0000 */
[----:B------:R2:W-:Y:S02]  /*5ed0*/  MUFU.EX2 R157, R3 ;  /* 0x00000003009d7308 */ /* 0x0005e40000000800 */
[----:B--2---:R-:W-:Y:S01]  /*5ee0*/  FMNMX.FTZ R3, R192, R2, !PT ;  /* 0x00000002c0037209 */ /* 0x004fe20007810000 */
[----:B------:R-:W-:-:S03]  /*5ef0*/  FFMA.FTZ R2, R70, c[0x0][0x2d0], -R6 ;  /* 0x0000b40046027a23 */ /* 0x000fc60000010806 */
[----:B------:R-:W-:Y:S02]  /*5f00*/  FMNMX.FTZ R3, R193, R3, !PT ;  /* 0x00000003c1037209 */ /* 0x000fe40007810000 */
[----:B------:R2:W-:Y:S01]  /*5f10*/  MUFU.EX2 R129, R2 ;  /* 0x0000000200817308 */ /* 0x0005e20000000800 */
[----:B-1----:R-:W-:Y:S02]  /*5f20*/  FMNMX.FTZ R0, R0, R4, !PT ;  /* 0x0000000400007209 */ /* 0x002fe40007810000 */
[----:B------:R-:W-:-:S03]  /*5f30*/  FMNMX.FTZ R3, R199, R3, !PT ;  /* 0x00000003c7037209 */ /* 0x000fc60007810000 */
[----:B------:R-:W1:Y:S01]  /*5f40*/  SHFL.BFLY PT, R5, R0, 0x1, 0x1f ;  /* 0x0c201f0000057f89 */ /* 0x000e6200000e0000 */
[----:B------:R-:W-:-:S04]  /*5f50*/  FMNMX.FTZ R3, R198, R3, !PT ;  /* 0x00000003c6037209 */ /* 0x000fc80007810000 */
[----:B------:R-:W-:-:S04]  /*5f60*/  FMNMX.FTZ R3, R181, R3, !PT ;  /* 0x00000003b5037209 */ /* 0x000fc80007810000 */
[----:B------:R-:W-:Y:S01]  /*5f70*/  FMNMX.FTZ R3, R180, R3, !PT ;  /* 0x00000003b4037209 */ /* 0x000fe20007810000 */
[----:B--2---:R-:W-:-:S03]  /*5f80*/  FFMA.FTZ R2, R78, c[0x0][0x2d0], -R6 ;  /* 0x0000b4004e027a23 */ /* 0x004fc60000010806 */
[----:B------:R-:W-:Y:S01]  /*5f90*/  FMNMX.FTZ R3, R184, R3, !PT ;  /* 0x00000003b8037209 */ /* 0x000fe20007810000 */
[----:B------:R2:W3:Y:S03]  /*5fa0*/  MUFU.EX2 R148, R2 ;  /* 0x0000000200947308 */ /* 0x0004e60000000800 */
[----:B------:R-:W-:-:S04]  /*5fb0*/  FMNMX.FTZ R3, R183, R3, !PT ;  /* 0x00000003b7037209 */ /* 0x000fc80007810000 */
[----:B------:R-:W-:Y:S02]  /*5fc0*/  FMNMX.FTZ R3, R185, R3, !PT ;  /* 0x00000003b9037209 */ /* 0x000fe40007810000 */
[----:B-1----:R-:W-:Y:S01]  /*5fd0*/  FMNMX.FTZ R70, R0, R5, !PT ;  /* 0x0000000500467209 */ /* 0x002fe20007810000 */
[--C-:B------:R-:W-:Y:S01]  /*5fe0*/  FFMA.FTZ R0, R127, c[0x0][0x2d0], -R6.reuse ;  /* 0x0000b4007f007a23 */ /* 0x100fe20000010806 */
[----:B------:R-:W-:Y:S02]  /*5ff0*/  FMNMX.FTZ R3, R182, R3, !PT ;  /* 0x00000003b6037209 */ /* 0x000fe40007810000 */
[----:B------:R-:W-:Y:S01]  /*6000*/  FSETP.NEU.FTZ.AND P0, PT, R70, -INF , PT ;  /* 0xff8000004600780b */ /* 0x000fe20003f1d000 */
[----:B------:R1:W-:Y:S01]  /*6010*/  MUFU.EX2 R246, R0 ;  /* 0x0000000000f67308 */ /* 0x0003e20000000800 */
[----:B--2---:R-:W-:Y:S01]  /*6020*/  FFMA.FTZ R2, R79, c[0x0][0x2d0], -R6 ;  /* 0x0000b4004f027a23 */ /* 0x004fe20000010806 */
[----:B------:R-:W2:Y:S01]  /*6030*/  SHFL.BFLY PT, R4, R3, 0x2, 0x1f ;  /* 0x0c401f0003047f89 */ /* 0x000ea200000e0000 */
[----:B---3--:R-:W-:-:S03]  /*6040*/  F2FP.PACK_AB R9, R148, R129 ;  /* 0x000000819409723e */ /* 0x008fc600000000ff */
[----:B------:R-:W-:Y:S02]  /*6050*/  LDSM.16.MT88.4 R76, [R212+0x1100] ;  /* 0x00110000d44c783b */ /* 0x000fe40000004200 */
[----:B------:R3:W-:Y:S01]  /*6060*/  MUFU.EX2 R215, R2 ;  /* 0x0000000200d77308 */ /* 0x0007e20000000800 */
[--C-:B-1----:R-:W-:Y:S02]  /*6070*/  FFMA.FTZ R0, R132, c[0x0][0x2d0], -R6.reuse ;  /* 0x0000b40084007a23 */ /* 0x102fe40000010806 */
[----:B---3--:R-:W-:Y:S02]  /*6080*/  FFMA.FTZ R2, R117, c[0x0][0x2d0], -R6 ;  /* 0x0000b40075027a23 */ /* 0x008fe40000010806 */
[----:B------:R-:W-:Y:S01]  /*6090*/  IMAD.MOV.U32 R117, RZ, RZ, R153 ;  /* 0x000000ffff757224 */ /* 0x000fe200078e0099 */
[----:B--2---:R-:W-:Y:S02]  /*60a0*/  FMNMX.FTZ R3, R3, R4, !PT ;  /* 0x0000000403037209 */ /* 0x004fe40007810000 */
[----:B------:R1:W2:Y:S02]  /*60b0*/  MUFU.EX2 R68, R2 ;  /* 0x0000000200447308 */ /* 0x0002a40000000800 */
[----:B------:R-:W-:Y:S01]  /*60c0*/  F2FP.PACK_AB R8, R247, R117 ;  /* 0x00000075f708723e */ /* 0x000fe200000000ff */
[----:B------:R-:W3:Y:S01]  /*60d0*/  SHFL.BFLY PT, R4, R3, 0x1, 0x1f ;  /* 0x0c201f0003047f89 */ /* 0x000ee200000e0000 */
[----:B-1----:R-:W-:Y:S01]  /*60e0*/  FFMA.FTZ R2, R137, c[0x0][0x2d0], -R7 ;  /* 0x0000b40089027a23 */ /* 0x002fe20000010807 */
[----:B--2---:R-:W-:-:S03]  /*60f0*/  F2FP.PACK_AB R11, R68, R215 ;  /* 0x000000d7440b723e */ /* 0x004fc600000000ff */
[----:B------:R1:W-:Y:S04]  /*6100*/  MUFU.EX2 R69, R2 ;  /* 0x0000000200457308 */ /* 0x0003e80000000800 */
[----:B------:R-:W-:Y:S01]  /*6110*/  HMMA.16816.F32 R48, R8, R84, R52 ;  /* 0x000000540830723c */ /* 0x000fe20000001834 */
[----:B---3--:R-:W-:-:S06]  /*6120*/  FMNMX.FTZ R3, R3, R4, !PT ;  /* 0x0000000403037209 */ /* 0x008fcc0007810000 */
[----:B------:R-:W-:Y:S01]  /*6130*/  MOV R54, R68 ;  /* 0x0000004400367202 */ /* 0x000fe20000000f00 */
[C---:B------:R-:W-:Y:S01]  /*6140*/  HMMA.16816.F32 R44, R8.reuse, R76, R28 ;  /* 0x0000004c082c723c */ /* 0x040fe2000000181c */
[----:B------:R-:W-:Y:S01]  /*6150*/  MUFU.EX2 R68, R0 ;  /* 0x0000000000447308 */ /* 0x000fe20000000800 */
[----:B------:R-:W-:Y:S02]  /*6160*/  IMAD.MOV.U32 R55, RZ, RZ, R157 ;  /* 0x000000ffff377224 */ /* 0x000fe400078e009d */
[--C-:B-1----:R-:W-:Y:S02]  /*6170*/  FFMA.FTZ R2, R146, c[0x0][0x2d0], -R7.reuse ;  /* 0x0000b40092027a23 */ /* 0x102fe40000010807 */
[----:B------:R-:W-:Y:S02]  /*6180*/  IMAD.MOV.U32 R53, RZ, RZ, R156 ;  /* 0x000000ffff357224 */ /* 0x000fe400078e009c */
[C---:B------:R-:W-:Y:S01]  /*6190*/  HMMA.16816.F32 R28, R8.reuse, R56, R12 ;  /* 0x00000038081c723c */ /* 0x040fe2000000180c */
[----:B------:R1:W-:Y:S07]  /*61a0*/  MUFU.EX2 R153, R2 ;  /* 0x0000000200997308 */ /* 0x0003ee0000000800 */
[C---:B------:R-:W-:Y:S08]  /*61b0*/  HMMA.16816.F32 R12, R8.reuse, R58, R32 ;  /* 0x0000003a080c723c */ /* 0x040ff00000001820 */
[----:B------:R-:W-:Y:S01]  /*61c0*/  HMMA.16816.F32 R16, R8, R86, R16 ;  /* 0x000000560810723c */ /* 0x000fe20000001810 */
[----:B-1----:R-:W-:-:S02]  /*61d0*/  FFMA.FTZ R2, R147, c[0x0][0x2d0], -R7 ;  /* 0x0000b40093027a23 */ /* 0x002fc40000010807 */
[----:B------:R-:W-:Y:S02]  /*61e0*/  IMAD.MOV.U32 R147, RZ, RZ, R158 ;  /* 0x000000ffff937224 */ /* 0x000fe400078e009e */
[----:B------:R1:W2:Y:S01]  /*61f0*/  MUFU.EX2 R40, R2 ;  /* 0x0000000200287308 */ /* 0x0002a20000000800 */
[----:B------:R-:W3:Y:S02]  /*6200*/  LDSM.16.MT88.4 R156, [R210+0x1900] ;  /* 0x00190000d29c783b */ /* 0x000ee40000004200 */
[C---:B------:R-:W-:Y:S01]  /*6210*/  HMMA.16816.F32 R24, R8.reuse, R66, R24 ;  /* 0x000000420818723c */ /* 0x040fe20000001818 */
[----:B-1----:R-:W-:Y:S02]  /*6220*/  FFMA.FTZ R2, R125, c[0x0][0x2d0], -R6 ;  /* 0x0000b4007d027a23 */ /* 0x002fe40000010806 */
[----:B--2---:R-:W-:Y:S02]  /*6230*/  IMAD.MOV.U32 R5, RZ, RZ, R40 ;  /* 0x000000ffff057224 */ /* 0x004fe400078e0028 */
[----:B------:R1:W-:Y:S03]  /*6240*/  MUFU.EX2 R52, R2 ;  /* 0x0000000200347308 */ /* 0x0003e60000000800 */
[C---:B------:R-:W-:Y:S08]  /*6250*/  HMMA.16816.F32 R40, R8.reuse, R64, R20 ;  /* 0x000000400828723c */ /* 0x040ff00000001814 */
[----:B------:R-:W-:Y:S01]  /*6260*/  HMMA.16816.F32 R20, R8, R78, R36 ;  /* 0x0000004e0814723c */ /* 0x000fe20000001824 */
[----:B-1----:R-:W-:-:S06]  /*6270*/  FFMA.FTZ R2, R126, c[0x0][0x2d0], -R6 ;  /* 0x0000b4007e027a23 */ /* 0x002fcc0000010806 */
[----:B------:R-:W-:Y:S01]  /*6280*/  F2FP.PACK_AB R10, R5, R153 ;  /* 0x00000099050a723e */ /* 0x000fe200000000ff */
[----:B------:R-:W1:Y:S01]  /*6290*/  LDSM.16.MT88.4 R124, [R209+0x1900] ;  /* 0x00190000d17c783b */ /* 0x000e620000004200 */
[----:B------:R-:W-:Y:S01]  /*62a0*/  IMAD.MOV.U32 R37, RZ, RZ, R69 ;  /* 0x000000ffff257224 */ /* 0x000fe200078e0045 */
[----:B------:R2:W4:Y:S01]  /*62b0*/  MUFU.EX2 R245, R2 ;  /* 0x0000000200f57308 */ /* 0x0005220000000800 */
[----:B------:R-:W-:Y:S01]  /*62c0*/  F2FP.PACK_AB R11, R68, R246 ;  /* 0x000000f6440b723e */ /* 0x000fe200000000ff */
[----:B------:R-:W-:Y:S01]  /*62d0*/  IMAD.MOV.U32 R39, RZ, RZ, R166 ;  /* 0x000000ffff277224 */ /* 0x000fe200078e00a6 */
[----:B------:R-:W-:Y:S01]  /*62e0*/  MOV R36, R167 ;  /* 0x000000a700247202 */ /* 0x000fe20000000f00 */
[----:B------:R-:W-:Y:S01]  /*62f0*/  IMAD.MOV.U32 R38, RZ, RZ, R165 ;  /* 0x000000ffff267224 */ /* 0x000fe200078e00a5 */
[----:B------:R-:W-:Y:S01]  /*6300*/  F2FP.PACK_AB R8, R37, R55 ;  /* 0x000000372508723e */ /* 0x000fe200000000ff */
[----:B--2---:R-:W-:Y:S01]  /*6310*/  FMUL.FTZ R2, R70, c[0x0][0x2d0] ;  /* 0x0000b40046027a20 */ /* 0x004fe20000410000 */
[----:B----4-:R-:W-:-:S04]  /*6320*/  F2FP.PACK_AB R9, R245, R52 ;  /* 0x00000034f509723e */ /* 0x010fc800000000ff */
[----:B------:R-:W-:Y:S02]  /*6330*/  FSEL R2, R2, RZ, P0 ;  /* 0x000000ff02027208 */ /* 0x000fe40000000000 */
[----:B------:R-:W-:Y:S01]  /*6340*/  FSETP.NEU.FTZ.AND P0, PT, R3, -INF , PT ;  /* 0xff8000000300780b */ /* 0x000fe20003f1d000 */
[C---:B------:R-:W-:Y:S02]  /*6350*/  HMMA.16816.F32 R132, R8.reuse, R162, R20 ;  /* 0x000000a20884723c */ /* 0x040fe40000001814 */
[--C-:B------:R-:W-:Y:S02]  /*6360*/  FFMA.FTZ R0, R114, c[0x0][0x2d0], -R2.reuse ;  /* 0x0000b40072007a23 */ /* 0x100fe40000010802 */
[----:B------:R-:W-:Y:S02]  /*6370*/  FFMA.FTZ R4, R131, c[0x0][0x2d0], -R2 ;  /* 0x0000b40083047a23 */ /* 0x000fe40000010802 */
[----:B------:R2:W-:Y:S01]  /*6380*/  MUFU.EX2 R208, R0 ;  /* 0x0000000000d07308 */ /* 0x0005e20000000800 */
[----:B------:R-:W-:Y:S01]  /*6390*/  IMAD.MOV.U32 R131, RZ, RZ, R68 ;  /* 0x000000ffff837224 */ /* 0x000fe200078e0044 */
[----:B---3--:R-:W-:Y:S01]  /*63a0*/  HMMA.16816.F32 R136, R8, R156, R40 ;  /* 0x0000009c0888723c */ /* 0x008fe20000001828 */
[----:B------:R-:W-:-:S05]  /*63b0*/  IMAD.MOV.U32 R114, RZ, RZ, R150 ;  /* 0x000000ffff727224 */ /* 0x000fca00078e0096 */
[----:B------:R-:W-:Y:S02]  /*63c0*/  MUFU.EX2 R251, R4 ;  /* 0x0000000400fb7308 */ /* 0x000fe40000000800 */
[----:B-1----:R-:W-:Y:S01]  /*63d0*/  HMMA.16816.F32 R172, R8, R126, R16 ;  /* 0x0000007e08ac723c */ /* 0x002fe20000001810 */
[----:B--2---:R-:W-:Y:S01]  /*63e0*/  FFMA.FTZ R0, R119, c[0x0][0x2d0], -R2 ;  /* 0x0000b40077007a23 */ /* 0x004fe20000010802 */
[----:B------:R-:W-:-:S05]  /*63f0*/  MOV R119, R117 ;  /* 0x0000007500777202 */ /* 0x000fca0000000f00 */
[----:B------:R-:W-:Y:S01]  /*6400*/  IMAD.MOV.U32 R19, RZ, RZ, R248 ;  /* 0x000000ffff137224 */ /* 0x000fe200078e00f8 */
[----:B------:R-:W-:Y:S01]  /*6410*/  HMMA.16816.F32 R176, R8, R124, R48 ;  /* 0x0000007c08b0723c */ /* 0x000fe20000001830 */
[----:B------:R1:W-:Y:S01]  /*6420*/  MUFU.EX2 R213, R0 ;  /* 0x0000000000d57308 */ /* 0x0003e20000000800 */
[----:B------:R-:W-:Y:S01]  /*6430*/  MOV R18, R149 ;  /* 0x0000009500127202 */ /* 0x000fe20000000f00 */
[----:B------:R-:W-:Y:S02]  /*6440*/  IMAD.MOV.U32 R17, RZ, RZ, R148 ;  /* 0x000000ffff117224 */ /* 0x000fe400078e0094 */
[----:B------:R-:W-:Y:S02]  /*6450*/  IMAD.MOV.U32 R117, RZ, RZ, R154 ;  /* 0x000000ffff757224 */ /* 0x000fe400078e009a */
[----:B------:R-:W-:Y:S01]  /*6460*/  IMAD.MOV.U32 R48, RZ, RZ, R155 ;  /* 0x000000ffff307224 */ /* 0x000fe200078e009b */
[----:B------:R-:W-:Y:S01]  /*6470*/  MOV R49, R153 ;  /* 0x0000009900317202 */ /* 0x000fe20000000f00 */
[----:B------:R-:W-:-:S02]  /*6480*/  IMAD.MOV.U32 R50, RZ, RZ, R152 ;  /* 0x000000ffff327224 */ /* 0x000fc400078e0098 */
[----:B------:R-:W-:Y:S02]  /*6490*/  IMAD.MOV.U32 R51, RZ, RZ, R245 ;  /* 0x000000ffff337224 */ /* 0x000fe400078e00f5 */
[--C-:B-1----:R-:W-:Y:S02]  /*64a0*/  FFMA.FTZ R0, R122, c[0x0][0x2d0], -R2.reuse ;  /* 0x0000b4007a007a23 */ /* 0x102fe40000010802 */
[----:B------:R-:W-:Y:S02]  /*64b0*/  HMMA.16816.F32 R120, R8, R160, R44 ;  /* 0x000000a00878723c */ /* 0x000fe4000000182c */
[----:B------:R1:W-:Y:S02]  /*64c0*/  MUFU.EX2 R146, R0 ;  /* 0x0000000000927308 */ /* 0x0003e40000000800 */
[--C-:B-1----:R-:W-:Y:S01]  /*64d0*/  FFMA.FTZ R0, R128, c[0x0][0x2d0], -R2.reuse ;  /* 0x0000b40080007a23 */ /* 0x102fe20000010802 */
[----:B------:R-:W-:Y:S02]  /*64e0*/  MOV R128, R168 ;  /* 0x000000a800807202 */ /* 0x000fe40000000f00 */
[----:B------:R-:W1:Y:S03]  /*64f0*/  LDSM.16.MT88.4 R168, [R211+0x1900] ;  /* 0x00190000d3a8783b */ /* 0x000e660000004200 */
[----:B------:R2:W-:Y:S02]  /*6500*/  MUFU.EX2 R252, R0 ;  /* 0x0000000000fc7308 */ /* 0x0005e40000000800 */
[----:B--2---:R-:W-:-:S02]  /*6510*/  FFMA.FTZ R0, R130, c[0x0][0x2d0], -R2 ;  /* 0x0000b40082007a23 */ /* 0x004fc40000010802 */
[----:B------:R-:W-:-:S04]  /*6520*/  IMAD.MOV.U32 R130, RZ, RZ, R151 ;  /* 0x000000ffff827224 */ /* 0x000fc800078e0097 */
[----:B------:R2:W3:Y:S01]  /*6530*/  MUFU.EX2 R32, R0 ;  /* 0x0000000000207308 */ /* 0x0004e20000000800 */
[----:B------:R-:W-:Y:S01]  /*6540*/  HMMA.16816.F32 R148, R8, R158, R24 ;  /* 0x0000009e0894723c */ /* 0x000fe20000001818 */
[----:B--2---:R-:W-:Y:S02]  /*6550*/  FMUL.FTZ R0, R3, c[0x0][0x2d0] ;  /* 0x0000b40003007a20 */ /* 0x004fe40000410000 */
[----:B---3--:R-:W-:-:S05]  /*6560*/  IMAD.MOV.U32 R16, RZ, RZ, R32 ;  /* 0x000000ffff107224 */ /* 0x008fca00078e0020 */
[----:B-1----:R-:W-:Y:S01]  /*6570*/  HMMA.16816.F32 R152, R8, R168, R28 ;  /* 0x000000a80898723c */ /* 0x002fe2000000181c */
[----:B------:R-:W-:-:S05]  /*6580*/  FSEL R0, R0, RZ, P0 ;  /* 0x000000ff00007208 */ /* 0x000fca0000000000 */
[----:B------:R-:W-:Y:S01]  /*6590*/  FFMA.FTZ R4, R73, c[0x0][0x2d0], -R0 ;  /* 0x0000b40049047a23 */ /* 0x000fe20000010800 */
[----:B------:R-:W-:-:S03]  /*65a0*/  MOV R73, R50 ;  /* 0x0000003200497202 */ /* 0x000fc60000000f00 */
[----:B------:R1:W-:Y:S02]  /*65b0*/  MUFU.EX2 R69, R4 ;  /* 0x0000000400457308 */ /* 0x0003e40000000800 */
[----:B-1----:R-:W-:Y:S02]  /*65c0*/  FFMA.FTZ R4, R74, c[0x0][0x2d0], -R0 ;  /* 0x0000b4004a047a23 */ /* 0x002fe40000010800 */
[----:B------:R-:W-:Y:S01]  /*65d0*/  IMAD.MOV.U32 R74, RZ, RZ, R114 ;  /* 0x000000ffff4a7224 */ /* 0x000fe200078e0072 */
[----:B------:R-:W-:-:S03]  /*65e0*/  MOV R114, R244 ;  /* 0x000000f400727202 */ /* 0x000fc60000000f00 */
[----:B------:R1:W2:Y:S02]  /*65f0*/  MUFU.EX2 R249, R4 ;  /* 0x0000000400f97308 */ /* 0x0002a40000000800 */
[----:B-1----:R-:W-:-:S06]  /*6600*/  FFMA.FTZ R4, R112, c[0x0][0x2d0], -R0 ;  /* 0x0000b40070047a23 */ /* 0x002fcc0000010800 */
[----:B------:R1:W-:Y:S02]  /*6610*/  MUFU.EX2 R250, R4 ;  /* 0x0000000400fa7308 */ /* 0x0003e40000000800 */
[----:B-1----:R-:W-:Y:S02]  /*6620*/  FFMA.FTZ R4, R75, c[0x0][0x2d0], -R0 ;  /* 0x0000b4004b047a23 */ /* 0x002fe40000010800 */
[----:B------:R-:W-:-:S04]  /*6630*/  IMAD.MOV.U32 R75, RZ, RZ, R18 ;  /* 0x000000ffff4b7224 */ /* 0x000fc800078e0012 */
[----:B------:R1:W3:Y:S02]  /*6640*/  MUFU.EX2 R68, R4 ;  /* 0x0000000400447308 */ /* 0x0002e40000000800 */
[----:B-1----:R-:W-:Y:S02]  /*6650*/  FFMA.FTZ R4, R140, c[0x0][0x2d0], -R2 ;  /* 0x0000b4008c047a23 */ /* 0x002fe40000010802 */
[----:B------:R-:W-:-:S04]  /*6660*/  IMAD.MOV.U32 R140, RZ, RZ, R5 ;  /* 0x000000ffff8c7224 */ /* 0x000fc800078e0005 */
[----:B------:R1:W-:Y:S01]  /*6670*/  MUFU.EX2 R248, R4 ;  /* 0x0000000400f87308 */ /* 0x0003e20000000800 */
[----:B------:R-:W-:Y:S02]  /*6680*/  IMAD.MOV.U32 R5, RZ, RZ, R164 ;  /* 0x000000ffff057224 */ /* 0x000fe400078e00a4 */
[----:B------:R-:W-:Y:S07]  /*6690*/  HMMA.16816.F32 R164, R8, R170, R12 ;  /* 0x000000aa08a4723c */ /* 0x000fee000000180c */
[----:B------:R-:W-:-:S02]  /*66a0*/  F2FP.PACK_AB R8, R213, R208 ;  /* 0x000000d0d508723e */ /* 0x000fc400000000ff */
[----:B------:R-:W-:Y:S02]  /*66b0*/  F2FP.PACK_AB R10, R252, R146 ;  /* 0x00000092fc0a723e */ /* 0x000fe400000000ff */
[----:B--2---:R-:W-:Y:S01]  /*66c0*/  F2FP.PACK_AB R9, R249, R69 ;  /* 0x00000045f909723e */ /* 0x004fe200000000ff */
[----:B-1----:R-:W-:Y:S01]  /*66d0*/  FFMA.FTZ R4, R141, c[0x0][0x2d0], -R2 ;  /* 0x0000b4008d047a23 */ /* 0x002fe20000010802 */
[----:B---3--:R-:W-:Y:S01]  /*66e0*/  F2FP.PACK_AB R11, R68, R250 ;  /* 0x000000fa440b723e */ /* 0x008fe200000000ff */
[----:B------:R-:W-:Y:S02]  /*66f0*/  IMAD.MOV.U32 R141, RZ, RZ, R247 ;  /* 0x000000ffff8d7224 */ /* 0x000fe400078e00f7 */
[----:B------:R1:W2:Y:S04]  /*6700*/  MUFU.EX2 R247, R4 ;  /* 0x0000000400f77308 */ /* 0x0002a80000000800 */
[C---:B------:R-:W-:Y:S07]  /*6710*/  HMMA.16816.F32 R24, R8.reuse, R80, RZ ;  /* 0x000000500818723c */ /* 0x040fee00000018ff */
[----:B------:R-:W-:Y:S01]  /*6720*/  IMAD.MOV.U32 R80, RZ, RZ, R246 ;  /* 0x000000ffff507224 */ /* 0x000fe200078e00f6 */
[----:B------:R-:W-:Y:S01]  /*6730*/  HMMA.16816.F32 R20, R8, R82, RZ ;  /* 0x000000520814723c */ /* 0x000fe200000018ff */
[----:B------:R-:W-:-:S02]  /*6740*/  IMAD.MOV.U32 R81, RZ, RZ, R243 ;  /* 0x000000ffff517224 */ /* 0x000fc400078e00f3 */
[----:B-1----:R-:W-:-:S04]  /*6750*/  FFMA.FTZ R4, R113, c[0x0][0x2d0], -R0 ;  /* 0x0000b40071047a23 */ /* 0x002fc80000010800 */
[----:B------:R-:W-:Y:S01]  /*6760*/  IMAD.MOV.U32 R82, RZ, RZ, R36 ;  /* 0x000000ffff527224 */ /* 0x000fe200078e0024 */
[----:B------:R1:W-:Y:S01]  /*6770*/  MUFU.EX2 R245, R4 ;  /* 0x0000000400f57308 */ /* 0x0003e20000000800 */
[----:B------:R-:W-:Y:S01]  /*6780*/  HMMA.16816.F32 R32, R8, R60, RZ ;  /* 0x0000003c0820723c */ /* 0x000fe200000018ff */
[----:B------:R-:W-:-:S06]  /*6790*/  IMAD.MOV.U32 R83, RZ, RZ, R51 ;  /* 0x000000ffff537224 */ /* 0x000fcc00078e0033 */
[----:B------:R-:W-:Y:S01]  /*67a0*/  MOV R60, R16 ;  /* 0x00000010003c7202 */ /* 0x000fe20000000f00 */
[----:B------:R-:W-:Y:S01]  /*67b0*/  HMMA.16816.F32 R28, R8, R62, RZ ;  /* 0x0000003e081c723c */ /* 0x000fe200000018ff */
[----:B------:R-:W-:Y:S02]  /*67c0*/  IMAD.MOV.U32 R61, RZ, RZ, R17 ;  /* 0x000000ffff3d7224 */ /* 0x000fe400078e0011 */
[----:B-1----:R-:W-:-:S05]  /*67d0*/  FFMA.FTZ R4, R115, c[0x0][0x2d0], -R0 ;  /* 0x0000b40073047a23 */ /* 0x002fca0000010800 */
[----:B------:R-:W-:Y:S01]  /*67e0*/  HMMA.16816.F32 R12, R8, R92, RZ ;  /* 0x0000005c080c723c */ /* 0x000fe200000018ff */
[----:B------:R-:W-:Y:S01]  /*67f0*/  IMAD.MOV.U32 R63, RZ, RZ, R19 ;  /* 0x000000ffff3f7224 */ /* 0x000fe200078e0013 */
[----:B------:R1:W3:Y:S01]  /*6800*/  MUFU.EX2 R244, R4 ;  /* 0x0000000400f47308 */ /* 0x0002e20000000800 */
[----:B------:R-:W-:-:S05]  /*6810*/  IMAD.MOV.U32 R62, RZ, RZ, R48 ;  /* 0x000000ffff3e7224 */ /* 0x000fca00078e0030 */
[C---:B------:R-:W-:Y:S07]  /*6820*/  HMMA.16816.F32 R16, R8.reuse, R88, RZ ;  /* 0x000000580810723c */ /* 0x040fee00000018ff */
[----:B------:R-:W-:Y:S01]  /*6830*/  IMAD.MOV.U32 R89, RZ, RZ, R38 ;  /* 0x000000ffff597224 */ /* 0x000fe200078e0026 */
[----:B------:R-:W-:Y:S01]  /*6840*/  HMMA.16816.F32 R40, R8, R94, RZ ;  /* 0x0000005e0828723c */ /* 0x000fe200000018ff */
[----:B------:R-:W-:Y:S02]  /*6850*/  IMAD.MOV.U32 R88, RZ, RZ, R39 ;  /* 0x000000ffff587224 */ /* 0x000fe400078e0027 */
[----:B-1----:R-:W-:-:S02]  /*6860*/  FFMA.FTZ R4, R116, c[0x0][0x2d0], -R0 ;  /* 0x0000b40074047a23 */ /* 0x002fc40000010800 */
[----:B------:R-:W-:Y:S02]  /*6870*/  IMAD.MOV.U32 R116, RZ, RZ, R49 ;  /* 0x000000ffff747224 */ /* 0x000fe400078e0031 */
[----:B------:R1:W-:Y:S02]  /*6880*/  MUFU.EX2 R246, R4 ;  /* 0x0000000400f67308 */ /* 0x0003e40000000800 */
[----:B-1----:R-:W-:Y:S01]  /*6890*/  FFMA.FTZ R4, R118, c[0x0][0x2d0], -R0 ;  /* 0x0000b40076047a23 */ /* 0x002fe20000010800 */
[----:B------:R-:W-:Y:S02]  /*68a0*/  MOV R118, R37 ;  /* 0x0000002500767202 */ /* 0x000fe40000000f00 */
[----:B------:R-:W-:Y:S03]  /*68b0*/  HMMA.16816.F32 R36, R8, R90, RZ ;  /* 0x0000005a0824723c */ /* 0x000fe600000018ff */
[----:B------:R-:W1:Y:S04]  /*68c0*/  MUFU.EX2 R243, R4 ;  /* 0x0000000400f37308 */ /* 0x000e680000000800 */
[----:B------:R-:W-:-:S02]  /*68d0*/  F2FP.PACK_AB R8, R251, R60 ;  /* 0x0000003cfb08723e */ /* 0x000fc400000000ff */
[----:B--2---:R-:W-:Y:S02]  /*68e0*/  F2FP.PACK_AB R10, R247, R248 ;  /* 0x000000f8f70a723e */ /* 0x004fe400000000ff */
[----:B---3--:R-:W-:Y:S02]  /*68f0*/  F2FP.PACK_AB R9, R244, R245 ;  /* 0x000000f5f409723e */ /* 0x008fe400000000ff */
[----:B-1----:R-:W-:Y:S01]  /*6900*/  F2FP.PACK_AB R11, R243, R246 ;  /* 0x000000f6f30b723e */ /* 0x002fe200000000ff */
[----:B------:R-:W-:Y:S02]  /*6910*/  FFMA.FTZ R4, R207, c[0x0][0x2d0], -R7 ;  /* 0x0000b400cf047a23 */ /* 0x000fe40000010807 */
[----:B------:R-:W-:Y:S02]  /*6920*/  IMAD.MOV.U32 R207, RZ, RZ, R216 ;  /* 0x000000ffffcf7224 */ /* 0x000fe400078e00d8 */
[----:B------:R1:W5:Y:S02]  /*6930*/  LDL.LU R216, [R1+0x50] ;  /* 0x0000500001d87983 */ /* 0x0003640000300800 */
[C---:B------:R-:W-:Y:S01]  /*6940*/  HMMA.16816.F32 R20, R8.reuse, R102, R20 ;  /* 0x000000660814723c */ /* 0x040fe20000001814 */
[----:B------:R2:W-:Y:S07]  /*6950*/  MUFU.EX2 R103, R4 ;  /* 0x0000000400677308 */ /* 0x0005ee0000000800 */
[C---:B------:R-:W-:Y:S07]  /*6960*/  HMMA.16816.F32 R48, R8.reuse, R104, R32 ;  /* 0x000000680830723c */ /* 0x040fee0000001820 */
[----:B------:R-:W-:Y:S01]  /*6970*/  MOV R105, R114 ;  /* 0x0000007200697202 */ /* 0x000fe20000000f00 */
[----:B------:R-:W-:Y:S01]  /*6980*/  HMMA.16816.F32 R32, R8, R96, R16 ;  /* 0x000000600820723c */ /* 0x000fe20000001810 */
[----:B--2---:R-:W-:Y:S01]  /*6990*/  FFMA.FTZ R4, R189, c[0x0][0x2d0], -R2 ;  /* 0x0000b400bd047a23 */ /* 0x004fe20000010802 */
[----:B------:R-:W-:-:S03]  /*69a0*/  MOV R189, R129 ;  /* 0x0000008100bd7202 */ /* 0x000fc60000000f00 */
[----:B------:R2:W-:Y:S03]  /*69b0*/  MUFU.EX2 R90, R4 ;  /* 0x00000004005a7308 */ /* 0x0005e60000000800 */
[C---:B------:R-:W-:Y:S01]  /*69c0*/  HMMA.16816.F32 R16, R8.reuse, R98, R36 ;  /* 0x000000620810723c */ /* 0x040fe20000001824 */
[----:B------:R-:W3:Y:S07]  /*69d0*/  LDSM.16.MT88.4 R36, [R209+0x2100] ;  /* 0x00210000d124783b */ /* 0x000eee0000004200 */
[----:B------:R-:W-:Y:S01]  /*69e0*/  HMMA.16816.F32 R44, R8, R100, R24 ;  /* 0x00000064082c723c */ /* 0x000fe20000001818 */
[----:B--2---:R-:W-:-:S02]  /*69f0*/  FFMA.FTZ R4, R188, c[0x0][0x2d0], -R2 ;  /* 0x0000b400bc047a23 */ /* 0x004fc40000010802 */
[----:B------:R-:W-:-:S05]  /*6a00*/  IMAD.MOV.U32 R188, RZ, RZ, R80 ;  /* 0x000000ffffbc7224 */ /* 0x000fca00078e0050 */
[----:B------:R-:W-:Y:S01]  /*6a10*/  HMMA.16816.F32 R28, R8, R106, R28 ;  /* 0x0000006a081c723c */ /* 0x000fe2000000181c */
[----:B------:R2:W4:Y:S01]  /*6a20*/  MUFU.EX2 R92, R4 ;  /* 0x00000004005c7308 */ /* 0x0005220000000800 */
[----:B------:R-:W-:-:S06]  /*6a30*/  IMAD.MOV.U32 R80, RZ, RZ, R52 ;  /* 0x000000ffff507224 */ /* 0x000fcc00078e0034 */
[C---:B------:R-:W-:Y:S08]  /*6a40*/  HMMA.16816.F32 R24, R8.reuse, R108, R12 ;  /* 0x0000006c0818723c */ /* 0x040ff0000000180c */
[----:B------:R-:W-:Y:S01]  /*6a50*/  HMMA.16816.F32 R12, R8, R110, R40 ;  /* 0x0000006e080c723c */ /* 0x000fe20000001828 */
[----:B--2---:R-:W-:Y:S01]  /*6a60*/  FFMA.FTZ R4, R187, c[0x0][0x2d0], -R2 ;  /* 0x0000b400bb047a23 */ /* 0x004fe20000010802 */
[----:B------:R-:W-:Y:S01]  /*6a70*/  MOV R187, R116 ;  /* 0x0000007400bb7202 */ /* 0x000fe20000000f00 */
[----:B------:R-:W-:-:S02]  /*6a80*/  IMAD.MOV.U32 R116, RZ, RZ, R131 ;  /* 0x000000ffff747224 */ /* 0x000fc400078e0083 */
[----:B------:R2:W-:Y:S02]  /*6a90*/  MUFU.EX2 R96, R4 ;  /* 0x0000000400607308 */ /* 0x0005e40000000800 */
[----:B------:R-:W-:Y:S01]  /*6aa0*/  IMAD.MOV.U32 R42, RZ, RZ, R89 ;  /* 0x000000ffff2a7224 */ /* 0x000fe200078e0059 */
[----:B----4-:R-:W-:Y:S01]  /*6ab0*/  F2FP.PACK_AB R8, R92, R90 ;  /* 0x0000005a5c08723e */ /* 0x010fe200000000ff */
[----:B------:R-:W-:Y:S02]  /*6ac0*/  IMAD.MOV.U32 R43, RZ, RZ, R88 ;  /* 0x000000ffff2b7224 */ /* 0x000fe400078e0058 */
[----:B------:R-:W-:Y:S01]  /*6ad0*/  IMAD.MOV.U32 R41, RZ, RZ, R82 ;  /* 0x000000ffff297224 */ /* 0x000fe200078e0052 */
[----:B------:R-:W-:Y:S01]  /*6ae0*/  MOV R82, R54 ;  /* 0x0000003600527202 */ /* 0x000fe20000000f00 */
[----:B------:R-:W-:Y:S02]  /*6af0*/  IMAD.MOV.U32 R40, RZ, RZ, R62 ;  /* 0x000000ffff287224 */ /* 0x000fe400078e003e */
[----:B------:R-:W-:-:S02]  /*6b00*/  IMAD.MOV.U32 R62, RZ, RZ, R53 ;  /* 0x000000ffff3e7224 */ /* 0x000fc400078e0035 */
[----:B--2---:R-:W-:Y:S02]  /*6b10*/  FFMA.FTZ R4, R186, c[0x0][0x2d0], -R2 ;  /* 0x0000b400ba047a23 */ /* 0x004fe40000010802 */
[----:B------:R-:W-:Y:S02]  /*6b20*/  IMAD.MOV.U32 R186, RZ, RZ, R83 ;  /* 0x000000ffffba7224 */ /* 0x000fe400078e0053 */
[----:B------:R2:W4:Y:S02]  /*6b30*/  MUFU.EX2 R98, R4 ;  /* 0x0000000400627308 */ /* 0x0005240000000800 */
[----:B--2---:R-:W-:Y:S01]  /*6b40*/  FFMA.FTZ R4, R145, c[0x0][0x2d0], -R0 ;  /* 0x0000b40091047a23 */ /* 0x004fe20000010800 */
[----:B----4-:R-:W-:-:S05]  /*6b50*/  F2FP.PACK_AB R10, R98, R96 ;  /* 0x00000060620a723e */ /* 0x010fca00000000ff */
[----:B------:R2:W-:Y:S02]  /*6b60*/  MUFU.EX2 R91, R4 ;  /* 0x00000004005b7308 */ /* 0x0005e40000000800 */
[----:B--2---:R-:W-:-:S06]  /*6b70*/  FFMA.FTZ R4, R144, c[0x0][0x2d0], -R0 ;  /* 0x0000b40090047a23 */ /* 0x004fcc0000010800 */
[----:B------:R2:W4:Y:S02]  /*6b80*/  MUFU.EX2 R93, R4 ;  /* 0x00000004005d7308 */ /* 0x0005240000000800 */
[----:B--2---:R-:W-:Y:S01]  /*6b90*/  FFMA.FTZ R4, R143, c[0x0][0x2d0], -R0 ;  /* 0x0000b4008f047a23 */ /* 0x004fe20000010800 */
[----:B----4-:R-:W-:-:S05]  /*6ba0*/  F2FP.PACK_AB R9, R93, R91 ;  /* 0x0000005b5d09723e */ /* 0x010fca00000000ff */
[----:B------:R2:W-:Y:S02]  /*6bb0*/  MUFU.EX2 R94, R4 ;  /* 0x00000004005e7308 */ /* 0x0005e40000000800 */
[----:B--2---:R-:W-:-:S06]  /*6bc0*/  FFMA.FTZ R4, R142, c[0x0][0x2d0], -R0 ;  /* 0x0000b4008e047a23 */ /* 0x004fcc0000010800 */
[----:B------:R2:W4:Y:S02]  /*6bd0*/  MUFU.EX2 R95, R4 ;  /* 0x00000004005f7308 */ /* 0x0005240000000800 */
[----:B--2---:R-:W-:Y:S01]  /*6be0*/  FFMA.FTZ R4, R228, c[0x0][0x2d0], -R7 ;  /* 0x0000b400e4047a23 */ /* 0x004fe20000010807 */
[----:B----4-:R-:W-:Y:S02]  /*6bf0*/  F2FP.PACK_AB R11, R95, R94 ;  /* 0x0000005e5f0b723e */ /* 0x010fe400000000ff */
[----:B------:R-:W-:-:S03]  /*6c00*/  MOV R228, R118 ;  /* 0x0000007600e47202 */ /* 0x000fc60000000f00 */
[----:B------:R2:W4:Y:S01]  /*6c10*/  MUFU.EX2 R102, R4 ;  /* 0x0000000400667308 */ /* 0x0005220000000800 */
[----:B------:R-:W-:Y:S01]  /*6c20*/  IMAD.MOV.U32 R118, RZ, RZ, R55 ;  /* 0x000000ffff767224 */ /* 0x000fe200078e0037 */
[C---:B------:R-:W-:Y:S01]  /*6c30*/  HMMA.16816.F32 R112, R8.reuse, R86, R28 ;  /* 0x000000560870723c */ /* 0x040fe2000000181c */
[----:B------:R-:W-:Y:S07]  /*6c40*/  LDSM.16.MT88.4 R28, [R210+0x2100] ;  /* 0x00210000d21c783b */ /* 0x000fee0000004200 */
[----:B------:R-:W-:Y:S01]  /*6c50*/  HMMA.16816.F32 R108, R8, R84, R48 ;  /* 0x00000054086c723c */ /* 0x000fe20000001830 */
[----:B--2---:R-:W-:-:S02]  /*6c60*/  FFMA.FTZ R4, R226, c[0x0][0x2d0], -R7 ;  /* 0x0000b400e2047a23 */ /* 0x004fc40000010807 */
[----:B------:R-:W-:-:S04]  /*6c70*/  IMAD.MOV.U32 R226, RZ, RZ, R146 ;  /* 0x000000ffffe27224 */ /* 0x000fc800078e0092 */
[----:B------:R-:W-:Y:S01]  /*6c80*/  MOV R50, R61 ;  /* 0x0000003d00327202 */ /* 0x000fe20000000f00 */
[----:B------:R2:W-:Y:S01]  /*6c90*/  MUFU.EX2 R100, R4 ;  /* 0x0000000400647308 */ /* 0x0005e20000000800 */
[----:B------:R-:W-:Y:S01]  /*6ca0*/  IMAD.MOV.U32 R51, RZ, RZ, R60 ;  /* 0x000000ffff337224 */ /* 0x000fe200078e003c */
[----:B------:R-:W-:Y:S01]  /*6cb0*/  MOV R60, R130 ;  /* 0x00000082003c7202 */ /* 0x000fe20000000f00 */
[----:B------:R-:W-:Y:S01]  /*6cc0*/  IMAD.MOV.U32 R49, RZ, RZ, R141 ;  /* 0x000000ffff317224 */ /* 0x000fe200078e008d */
[----:B------:R-:W-:Y:S01]  /*6cd0*/  HMMA.16816.F32 R44, R8, R76, R44 ;  /* 0x0000004c082c723c */ /* 0x000fe2000000182c */
[----:B------:R-:W-:Y:S02]  /*6ce0*/  IMAD.MOV.U32 R61, RZ, RZ, R140 ;  /* 0x000000ffff3d7224 */ /* 0x000fe400078e008c */
[----:B------:R-:W-:Y:S02]  /*6cf0*/  IMAD.MOV.U32 R48, RZ, RZ, R147 ;  /* 0x000000ffff307224 */ /* 0x000fe400078e0093 */
[----:B--2---:R-:W-:-:S02]  /*6d00*/  FFMA.FTZ R4, R229, c[0x0][0x2d0], -R7 ;  /* 0x0000b400e5047a23 */ /* 0x004fc40000010807 */
[----:B------:R-:W-:Y:S02]  /*6d10*/  IMAD.MOV.U32 R229, RZ, RZ, R63 ;  /* 0x000000ffffe57224 */ /* 0x000fe400078e003f */
[----:B------:R2:W-:Y:S01]  /*6d20*/  MUFU.EX2 R101, R4 ;  /* 0x0000000400657308 */ /* 0x0005e20000000800 */
[----:B------:R-:W-:Y:S02]  /*6d30*/  IMAD.MOV.U32 R63, RZ, RZ, R128 ;  /* 0x000000ffff3f7224 */ /* 0x000fe400078e0080 */
[----:B--2---:R-:W-:-:S05]  /*6d40*/  FFMA.FTZ R4, R230, c[0x0][0x2d0], -R7 ;  /* 0x0000b400e6047a23 */ /* 0x004fca0000010807 */
[----:B------:R2:W-:Y:S02]  /*6d50*/  MUFU.EX2 R99, R4 ;  /* 0x0000000400637308 */ /* 0x0005e40000000800 */
[----:B--2---:R-:W-:-:S06]  /*6d60*/  FFMA.FTZ R4, R231, c[0x0][0x2d0], -R7 ;  /* 0x0000b400e7047a23 */ /* 0x004fcc0000010807 */
[----:B------:R2:W-:Y:S02]  /*6d70*/  MUFU.EX2 R97, R4 ;  /* 0x0000000400617308 */ /* 0x0005e40000000800 */
[----:B--2---:R-:W-:Y:S01]  /*6d80*/  FFMA.FTZ R4, R196, c[0x0][0x2d0], -R6 ;  /* 0x0000b400c4047a23 */ /* 0x004fe20000010806 */
[----:B------:R-:W-:Y:S01]  /*6d90*/  HMMA.16816.F32 R128, R8, R78, R20 ;  /* 0x0000004e0880723c */ /* 0x000fe20000001814 */
[----:B------:R-:W-:Y:S01]  /*6da0*/  LDSM.16.MT88.4 R20, [R211+0x2100] ;  /* 0x00210000d314783b */ /* 0x000fe20000004200 */
[----:B------:R-:W-:-:S03]  /*6db0*/  IMAD.MOV.U32 R196, RZ, RZ, R105 ;  /* 0x000000ffffc47224 */ /* 0x000fc600078e0069 */
[----:B------:R2:W-:Y:S02]  /*6dc0*/  MUFU.EX2 R89, R4 ;  /* 0x0000000400597308 */ /* 0x0005e40000000800 */
[----:B--2---:R-:W-:-:S06]  /*6dd0*/  FFMA.FTZ R4, R202, c[0x0][0x2d0], -R6 ;  /* 0x0000b400ca047a23 */ /* 0x004fcc0000010806 */
[----:B------:R2:W1:Y:S02]  /*6de0*/  MUFU.EX2 R88, R4 ;  /* 0x0000000400587308 */ /* 0x0004640000000800 */
[----:B--2---:R-:W-:-:S06]  /*6df0*/  FFMA.FTZ R4, R201, c[0x0][0x2d0], -R6 ;  /* 0x0000b400c9047a23 */ /* 0x004fcc0000010806 */
[----:B------:R2:W-:Y:S01]  /*6e00*/  MUFU.EX2 R87, R4 ;  /* 0x0000000400577308 */ /* 0x0005e20000000800 */
[----:B------:R-:W-:Y:S01]  /*6e10*/  HMMA.16816.F32 R140, R8, R64, R32 ;  /* 0x00000040088c723c */ /* 0x000fe20000001820 */
[----:B------:R-:W1:Y:S01]  /*6e20*/  LDSM.16.MT88.4 R32, [R212+0x2100] ;  /* 0x00210000d420783b */ /* 0x000e620000004200 */
[----:B--2---:R-:W-:-:S05]  /*6e30*/  FFMA.FTZ R4, R203, c[0x0][0x2d0], -R6 ;  /* 0x0000b400cb047a23 */ /* 0x004fca0000010806 */
[----:B------:R2:W1:Y:S01]  /*6e40*/  MUFU.EX2 R85, R4 ;  /* 0x0000000400557308 */ /* 0x0004620000000800 */
[C---:B------:R-:W-:Y:S08]  /*6e50*/  HMMA.16816.F32 R52, R8.reuse, R56, R24 ;  /* 0x000000380834723c */ /* 0x040ff00000001818 */
[----:B------:R-:W-:Y:S01]  /*6e60*/  HMMA.16816.F32 R144, R8, R66, R16 ;  /* 0x000000420890723c */ /* 0x000fe20000001810 */
[----:B------:R-:W-:Y:S01]  /*6e70*/  MOV R201, R50 ;  /* 0x0000003200c97202 */ /* 0x000fe20000000f00 */
[----:B--2---:R-:W-:-:S06]  /*6e80*/  FFMA.FTZ R4, R238, c[0x0][0x2d0], -R7 ;  /* 0x0000b400ee047a23 */ /* 0x004fcc0000010807 */
[----:B------:R-:W-:Y:S01]  /*6e90*/  HMMA.16816.F32 R56, R8, R58, R12 ;  /* 0x0000003a0838723c */ /* 0x000fe2000000180c */
[----:B------:R-:W-:Y:S01]  /*6ea0*/  IMAD.MOV.U32 R203, RZ, RZ, R49 ;  /* 0x000000ffffcb7224 */ /* 0x000fe200078e0031 */
[----:B------:R-:W2:Y:S01]  /*6eb0*/  LDSM.16.MT88.4 R16, [R209+0x2900] ;  /* 0x00290000d110783b */ /* 0x000ea20000004200 */
[----:B------:R3:W-:Y:S03]  /*6ec0*/  MUFU.EX2 R86, R4 ;  /* 0x0000000400567308 */ /* 0x0007e60000000800 */
[----:B------:R-:W2:Y:S01]  /*6ed0*/  LDSM.16.MT88.4 R24, [R212+0x2900] ;  /* 0x00290000d418783b */ /* 0x000ea20000004200 */
[----:B----4-:R-:W-:Y:S02]  /*6ee0*/  F2FP.PACK_AB R8, R102, R103 ;  /* 0x000000676608723e */ /* 0x010fe400000000ff */
[----:B-1----:R-:W-:Y:S02]  /*6ef0*/  F2FP.PACK_AB R9, R88, R89 ;  /* 0x000000595809723e */ /* 0x002fe400000000ff */
[----:B------:R-:W-:-:S02]  /*6f00*/  F2FP.PACK_AB R10, R101, R100 ;  /* 0x00000064650a723e */ /* 0x000fc400000000ff */
[----:B------:R-:W-:Y:S01]  /*6f10*/  F2FP.PACK_AB R11, R85, R87 ;  /* 0x00000057550b723e */ /* 0x000fe200000000ff */
[----:B------:R-:W-:Y:S02]  /*6f20*/  IMAD.MOV.U32 R50, RZ, RZ, R51 ;  /* 0x000000ffff327224 */ /* 0x000fe400078e0033 */
[----:B---3--:R-:W-:-:S04]  /*6f30*/  FFMA.FTZ R4, R204, c[0x0][0x2d0], -R6 ;  /* 0x0000b400cc047a23 */ /* 0x008fc80000010806 */
[----:B------:R-:W-:Y:S01]  /*6f40*/  HMMA.16816.F32 R104, R8, R36, R176 ;  /* 0x000000240868723c */ /* 0x000fe200000018b0 */
[----:B------:R-:W-:Y:S01]  /*6f50*/  IMAD.MOV.U32 R51, RZ, RZ, R40 ;  /* 0x000000ffff337224 */ /* 0x000fe200078e0028 */
[----:B------:R1:W-:Y:S01]  /*6f60*/  MUFU.EX2 R83, R4 ;  /* 0x0000000400537308 */ /* 0x0003e20000000800 */
[----:B------:R-:W-:-:S04]  /*6f70*/  IMAD.MOV.U32 R40, RZ, RZ, R42 ;  /* 0x000000ffff287224 */ /* 0x000fc800078e002a */
[----:B------:R-:W-:Y:S01]  /*6f80*/  IMAD.MOV.U32 R176, RZ, RZ, R229 ;  /* 0x000000ffffb07224 */ /* 0x000fe200078e00e5 */
[----:B------:R-:W-:Y:S01]  /*6f90*/  MOV R229, R41 ;  /* 0x0000002900e57202 */ /* 0x000fe20000000f00 */
[----:B------:R-:W-:Y:S01]  /*6fa0*/  IMAD.MOV.U32 R41, RZ, RZ, R43 ;  /* 0x000000ffff297224 */ /* 0x000fe200078e002b */
[----:B------:R-:W-:Y:S01]  /*6fb0*/  MOV R238, R189 ;  /* 0x000000bd00ee7202 */ /* 0x000fe20000000f00 */
[----:B------:R-:W-:Y:S02]  /*6fc0*/  IMAD.MOV.U32 R42, RZ, RZ, R207 ;  /* 0x000000ffff2a7224 */ /* 0x000fe400078e00cf */
[----:B------:R-:W-:Y:S01]  /*6fd0*/  IMAD.MOV.U32 R43, RZ, RZ, R118 ;  /* 0x000000ffff2b7224 */ /* 0x000fe200078e0076 */
[----:B------:R-:W-:Y:S01]  /*6fe0*/  MOV R207, R116 ;  /* 0x0000007400cf7202 */ /* 0x000fe20000000f00 */
[----:B------:R-:W-:Y:S02]  /*6ff0*/  FFMA.FTZ R7, R240, c[0x0][0x2d0], -R7 ;  /* 0x0000b400f0077a23 */ /* 0x000fe40000010807 */
[----:B-1----:R-:W-:-:S02]  /*7000*/  FFMA.FTZ R4, R205, c[0x0][0x2d0], -R6 ;  /* 0x0000b400cd047a23 */ /* 0x002fc40000010806 */
[----:B------:R-:W-:Y:S02]  /*7010*/  IMAD.MOV.U32 R205, RZ, RZ, R226 ;  /* 0x000000ffffcd7224 */ /* 0x000fe400078e00e2 */
[----:B------:R-:W-:Y:S02]  /*7020*/  IMAD.MOV.U32 R226, RZ, RZ, R82 ;  /* 0x000000ffffe27224 */ /* 0x000fe400078e0052 */
[----:B------:R-:W-:Y:S01]  /*7030*/  IMAD.MOV.U32 R189, RZ, RZ, R61 ;  /* 0x000000ffffbd7224 */ /* 0x000fe200078e003d */
[----:B------:R1:W3:Y:S01]  /*7040*/  MUFU.EX2 R82, R4 ;  /* 0x0000000400527308 */ /* 0x0002e20000000800 */
[----:B------:R-:W-:Y:S02]  /*7050*/  IMAD.MOV.U32 R240, RZ, RZ, R119 ;  /* 0x000000fffff07224 */ /* 0x000fe400078e0077 */
[----:B------:R-:W-:Y:S02]  /*7060*/  IMAD.MOV.U32 R61, RZ, RZ, R117 ;  /* 0x000000ffff3d7224 */ /* 0x000fe400078e0075 */
[----:B------:R-:W-:Y:S01]  /*7070*/  HMMA.16816.F32 R116, R8, R38, R172 ;  /* 0x000000260874723c */ /* 0x000fe200000018ac */
[----:B------:R-:W-:-:S02]  /*7080*/  IMAD.MOV.U32 R204, RZ, RZ, R229 ;  /* 0x000000ffffcc7224 */ /* 0x000fc400078e00e5 */
[----:B------:R-:W-:Y:S02]  /*7090*/  IMAD.MOV.U32 R177, RZ, RZ, R48 ;  /* 0x000000ffffb17224 */ /* 0x000fe400078e0030 */
[----:B------:R-:W-:Y:S02]  /*70a0*/  IMAD.MOV.U32 R179, RZ, RZ, R40 ;  /* 0x000000ffffb37224 */ /* 0x000fe400078e0028 */
[----:B------:R-:W-:Y:S01]  /*70b0*/  MOV R175, R50 ;  /* 0x0000003200af7202 */ /* 0x000fe20000000f00 */
[----:B------:R-:W-:Y:S01]  /*70c0*/  IMAD.MOV.U32 R229, RZ, RZ, R43 ;  /* 0x000000ffffe57224 */ /* 0x000fe200078e002b */
[----:B------:R-:W-:Y:S01]  /*70d0*/  MOV R174, R41 ;  /* 0x0000002900ae7202 */ /* 0x000fe20000000f00 */
[--C-:B-1----:R-:W-:Y:S02]  /*70e0*/  FFMA.FTZ R4, R206, c[0x0][0x2d0], -R6.reuse ;  /* 0x0000b400ce047a23 */ /* 0x102fe40000010806 */
[----:B------:R-:W-:Y:S02]  /*70f0*/  FFMA.FTZ R6, R225, c[0x0][0x2d0], -R6 ;  /* 0x0000b400e1067a23 */ /* 0x000fe40000010806 */
[----:B------:R-:W-:-:S02]  /*7100*/  IMAD.MOV.U32 R206, RZ, RZ, R51 ;  /* 0x000000ffffce7224 */ /* 0x000fc400078e0033 */
[----:B------:R-:W-:Y:S01]  /*7110*/  IMAD.MOV.U32 R225, RZ, RZ, R42 ;  /* 0x000000ffffe17224 */ /* 0x000fe200078e002a */
[----:B------:R-:W-:Y:S04]  /*7120*/  LDSM.16.MT88.4 R48, [R211+0x2900] ;  /* 0x00290000d330783b */ /* 0x000fe80000004200 */
[----:B------:R-:W1:Y:S01]  /*7130*/  LDSM.16.MT88.4 R40, [R210+0x2900] ;  /* 0x00290000d228783b */ /* 0x000e620000004200 */
[----:B------:R-:W-:Y:S02]  /*7140*/  IMAD.MOV.U32 R173, RZ, RZ, R81 ;  /* 0x000000ffffad7224 */ /* 0x000fe400078e0051 */
[----:B------:R4:W-:Y:S01]  /*7150*/  MUFU.EX2 R81, R4 ;  /* 0x0000000400517308 */ /* 0x0009e20000000800 */
[----:B------:R-:W-:Y:S01]  /*7160*/  MOV R230, R226 ;  /* 0x000000e200e67202 */ /* 0x000fe20000000f00 */
[----:B------:R-:W-:Y:S01]  /*7170*/  HMMA.16816.F32 R120, R8, R32, R120 ;  /* 0x000000200878723c */ /* 0x000fe20000001878 */
[----:B------:R-:W-:-:S05]  /*7180*/  IMAD.MOV.U32 R226, RZ, RZ, R80 ;  /* 0x000000ffffe27224 */ /* 0x000fca00078e0050 */
[----:B------:R-:W1:Y:S02]  /*7190*/  MUFU.EX2 R84, R7 ;  /* 0x0000000700547308 */ /* 0x000e640000000800 */
[----:B------:R-:W-:Y:S01]  /*71a0*/  HMMA.16816.F32 R132, R8, R34, R132 ;  /* 0x000000220884723c */ /* 0x000fe20000001884 */
[----:B----4-:R-:W-:-:S05]  /*71b0*/  FFMA.FTZ R4, R194, c[0x0][0x2d0], -R2 ;  /* 0x0000b400c2047a23 */ /* 0x010fca0000010802 */
[----:B------:R-:W4:Y:S02]  /*71c0*/  MUFU.EX2 R80, R6 ;  /* 0x0000000600507308 */ /* 0x000f240000000800 */
[C---:B------:R-:W-:Y:S06]  /*71d0*/  HMMA.16816.F32 R136, R8.reuse, R28, R136 ;  /* 0x0000001c0888723c */ /* 0x040fec0000001888 */
[----:B------:R1:W-:Y:S02]  /*71e0*/  MUFU.EX2 R79, R4 ;  /* 0x00000004004f7308 */ /* 0x0003e40000000800 */
[C---:B------:R-:W-:Y:S08]  /*71f0*/  HMMA.16816.F32 R148, R8.reuse, R30, R148 ;  /* 0x0000001e0894723c */ /* 0x040ff00000001894 */
[----:B------:R-:W-:Y:S01]  /*7200*/  HMMA.16816.F32 R152, R8, R20, R152 ;  /* 0x000000140898723c */ /* 0x000fe20000001898 */
[----:B-1----:R-:W-:-:S07]  /*7210*/  FFMA.FTZ R4, R195, c[0x0][0x2d0], -R2 ;  /* 0x0000b400c3047a23 */ /* 0x002fce0000010802 */
[----:B------:R-:W-:Y:S01]  /*7220*/  HMMA.16816.F32 R8, R8, R22, R164 ;  /* 0x000000160808723c */ /* 0x000fe200000018a4 */
[----:B------:R1:W1:Y:S01]  /*7230*/  MUFU.EX2 R78, R4 ;  /* 0x00000004004e7308 */ /* 0x0002620000000800 */
[----:B------:R-:W-:-:S05]  /*7240*/  IMAD.MOV.U32 R202, RZ, RZ, R74 ;  /* 0x000000ffffca7224 */ /* 0x000fca00078e004a */
[----:B------:R-:W-:Y:S01]  /*7250*/  F2FP.PACK_AB R164, R97, R99 ;  /* 0x0000006361a4723e */ /* 0x000fe200000000ff */
[----:B-1----:R-:W-:-:S04]  /*7260*/  FFMA.FTZ R4, R197, c[0x0][0x2d0], -R2 ;  /* 0x0000b400c5047a23 */ /* 0x002fc80000010802 */
[----:B------:R1:W-:Y:S01]  /*7270*/  MUFU.EX2 R77, R4 ;  /* 0x00000004004d7308 */ /* 0x0003e20000000800 */
[----:B---3--:R-:W-:Y:S02]  /*7280*/  F2FP.PACK_AB R165, R82, R83 ;  /* 0x0000005352a5723e */ /* 0x008fe400000000ff */
[----:B------:R-:W-:Y:S02]  /*7290*/  F2FP.PACK_AB R166, R84, R86 ;  /* 0x0000005654a6723e */ /* 0x000fe400000000ff */
[----:B----4-:R-:W-:Y:S01]  /*72a0*/  F2FP.PACK_AB R167, R80, R81 ;  /* 0x0000005150a7723e */ /* 0x010fe200000000ff */
[----:B-1----:R-:W-:-:S04]  /*72b0*/  FFMA.FTZ R4, R200, c[0x0][0x2d0], -R2 ;  /* 0x0000b400c8047a23 */ /* 0x002fc80000010802 */
[----:B------:R1:W3:Y:S01]  /*72c0*/  MUFU.EX2 R76, R4 ;  /* 0x00000004004c7308 */ /* 0x0002e20000000800 */
[----:B------:R-:W-:Y:S01]  /*72d0*/  IMAD.MOV.U32 R195, RZ, RZ, R75 ;  /* 0x000000ffffc37224 */ /* 0x000fe200078e004b */
[----:B--2---:R-:W-:Y:S01]  /*72e0*/  HMMA.16816.F32 R104, R164, R16, R104 ;  /* 0x00000010a468723c */ /* 0x004fe20000001868 */
[----:B------:R-:W-:Y:S02]  /*72f0*/  IMAD.MOV.U32 R231, RZ, RZ, R62 ;  /* 0x000000ffffe77224 */ /* 0x000fe400078e003e */
[----:B-1----:R-:W-:-:S04]  /*7300*/  FFMA.FTZ R4, R190, c[0x0][0x2d0], -R0 ;  /* 0x0000b400be047a23 */ /* 0x002fc80000010800 */
[----:B------:R1:W-:Y:S01]  /*7310*/  MUFU.EX2 R74, R4 ;  /* 0x00000004004a7308 */ /* 0x0003e20000000800 */
[----:B------:R-:W-:Y:S01]  /*7320*/  HMMA.16816.F32 R116, R164, R18, R116 ;  /* 0x00000012a474723c */ /* 0x000fe20000001874 */
[----:B------:R-:W-:-:S07]  /*7330*/  IMAD.MOV.U32 R194, RZ, RZ, R61 ;  /* 0x000000ffffc27224 */ /* 0x000fce00078e003d */
[----:B------:R-:W-:Y:S01]  /*7340*/  HMMA.16816.F32 R120, R164, R24, R120 ;  /* 0x00000018a478723c */ /* 0x000fe20000001878 */
[----:B-1----:R-:W-:-:S07]  /*7350*/  FFMA.FTZ R4, R191, c[0x0][0x2d0], -R0 ;  /* 0x0000b400bf047a23 */ /* 0x002fce0000010800 */
[C---:B------:R-:W-:Y:S01]  /*7360*/  HMMA.16816.F32 R132, R164.reuse, R26, R132 ;  /* 0x0000001aa484723c */ /* 0x040fe20000001884 */
[----:B------:R1:W2:Y:S07]  /*7370*/  MUFU.EX2 R75, R4 ;  /* 0x00000004004b7308 */ /* 0x0002ae0000000800 */
[C---:B------:R-:W-:Y:S08]  /*7380*/  HMMA.16816.F32 R136, R164.reuse, R40, R136 ;  /* 0x00000028a488723c */ /* 0x040ff00000001888 */
[----:B------:R-:W-:Y:S01]  /*7390*/  HMMA.16816.F32 R148, R164, R42, R148 ;  /* 0x0000002aa494723c */ /* 0x000fe20000001894 */
[----:B-1----:R-:W-:-:S07]  /*73a0*/  FFMA.FTZ R4, R192, c[0x0][0x2d0], -R0 ;  /* 0x0000b400c0047a23 */ /* 0x002fce0000010800 */
[C---:B------:R-:W-:Y:S01]  /*73b0*/  HMMA.16816.F32 R152, R164.reuse, R48, R152 ;  /* 0x00000030a498723c */ /* 0x040fe20000001898 */
[----:B------:R1:W-:Y:S07]  /*73c0*/  MUFU.EX2 R61, R4 ;  /* 0x00000004003d7308 */ /* 0x0003ee0000000800 */
[----:B------:R-:W-:Y:S07]  /*73d0*/  HMMA.16816.F32 R164, R164, R50, R8 ;  /* 0x00000032a4a4723c */ /* 0x000fee0000001808 */
[----:B------:R-:W-:-:S02]  /*73e0*/  FFMA.FTZ R8, R232, c[0x0][0x2d0], -R2 ;  /* 0x0000b400e8087a23 */ /* 0x000fc40000010802 */
[----:B-1----:R-:W-:Y:S02]  /*73f0*/  FFMA.FTZ R4, R193, c[0x0][0x2d0], -R0 ;  /* 0x0000b400c1047a23 */ /* 0x002fe40000010800 */
[----:B------:R1:W-:Y:S01]  /*7400*/  MUFU.EX2 R62, R8 ;  /* 0x00000008003e7308 */ /* 0x0003e20000000800 */
[----:B------:R-:W-:Y:S01]  /*7410*/  IMAD.MOV.U32 R178, RZ, RZ, R63 ;  /* 0x000000ffffb27224 */ /* 0x000fe200078e003f */
[----:B------:R-:W-:-:S06]  /*7420*/  MOV R172, R60 ;  /* 0x0000003c00ac7202 */ /* 0x000fcc0000000f00 */
[----:B------:R-:W4:Y:S01]  /*7430*/  MUFU.EX2 R60, R4 ;  /* 0x00000004003c7308 */ /* 0x000f220000000800 */
[----:B-1----:R-:W-:-:S07]  /*7440*/  FFMA.FTZ R8, R233, c[0x0][0x2d0], -R2 ;  /* 0x0000b400e9087a23 */ /* 0x002fce0000010802 */
[----:B------:R1:W1:Y:S01]  /*7450*/  MUFU.EX2 R63, R8 ;  /* 0x00000008003f7308 */ /* 0x0002620000000800 */
[----:B------:R-:W-:Y:S02]  /*7460*/  IMAD.MOV.U32 R200, RZ, RZ, R5 ;  /* 0x000000ffffc87224 */ /* 0x000fe400078e0005 */
[----:B-1----:R-:W-:-:S05]  /*7470*/  FFMA.FTZ R8, R234, c[0x0][0x2d0], -R2 ;  /* 0x0000b400ea087a23 */ /* 0x002fca0000010802 */
[----:B------:R1:W-:Y:S01]  /*7480*/  MUFU.EX2 R65, R8 ;  /* 0x0000000800417308 */ /* 0x0003e20000000800 */
[----:B------:R-:W-:Y:S02]  /*7490*/  F2FP.PACK_AB R4, R78, R79 ;  /* 0x0000004f4e04723e */ /* 0x000fe400000000ff */
[----:B---3--:R-:W-:Y:S02]  /*74a0*/  F2FP.PACK_AB R6, R76, R77 ;  /* 0x0000004d4c06723e */ /* 0x008fe400000000ff */
[----:B--2---:R-:W-:Y:S01]  /*74b0*/  F2FP.PACK_AB R5, R75, R74 ;  /* 0x0000004a4b05723e */ /* 0x004fe200000000ff */
[----:B-1----:R-:W-:-:S04]  /*74c0*/  FFMA.FTZ R8, R235, c[0x0][0x2d0], -R2 ;  /* 0x0000b400eb087a23 */ /* 0x002fc80000010802 */
[----:B------:R1:W2:Y:S01]  /*74d0*/  MUFU.EX2 R66, R8 ;  /* 0x0000000800427308 */ /* 0x0002a20000000800 */
[----:B----4-:R-:W-:Y:S02]  /*74e0*/  F2FP.PACK_AB R7, R60, R61 ;  /* 0x0000003d3c07723e */ /* 0x010fe400000000ff */
[----:B------:R-:W-:Y:S01]  /*74f0*/  MOV R197, R73 ;  /* 0x0000004900c57202 */ /* 0x000fe20000000f00 */
[----:B-1----:R-:W-:-:S04]  /*7500*/  FFMA.FTZ R8, R236, c[0x0][0x2d0], -R2 ;  /* 0x0000b400ec087a23 */ /* 0x002fc80000010802 */
[----:B------:R1:W-:Y:S01]  /*7510*/  MUFU.EX2 R67, R8 ;  /* 0x0000000800437308 */ /* 0x0003e20000000800 */
[C---:B------:R-:W-:Y:S08]  /*7520*/  HMMA.16816.F32 R108, R4.reuse, R124, R108 ;  /* 0x0000007c046c723c */ /* 0x040ff0000000186c */
[----:B------:R-:W-:Y:S01]  /*7530*/  HMMA.16816.F32 R112, R4, R126, R112 ;  /* 0x0000007e0470723c */ /* 0x000fe20000001870 */
[----:B-1----:R-:W-:-:S04]  /*7540*/  FFMA.FTZ R8, R237, c[0x0][0x2d0], -R2 ;  /* 0x0000b400ed087a23 */ /* 0x002fc80000010802 */
[----:B------:R1:W-:Y:S03]  /*7550*/  MUFU.EX2 R73, R8 ;  /* 0x0000000800497308 */ /* 0x0003e60000000800 */
[----:B------:R-:W-:Y:S01]  /*7560*/  HMMA.16816.F32 R124, R4, R160, R44 ;  /* 0x000000a0047c723c */ /* 0x000fe2000000182c */
[----:B-1----:R-:W-:-:S04]  /*7570*/  FFMA.FTZ R8, R199, c[0x0][0x2d0], -R0 ;  /* 0x0000b400c7087a23 */ /* 0x002fc80000010800 */
[----:B------:R1:W-:Y:S02]  /*7580*/  MUFU.EX2 R44, R8 ;  /* 0x00000008002c7308 */ /* 0x0003e40000000800 */
[----:B-1----:R-:W-:-:S06]  /*7590*/  FFMA.FTZ R8, R198, c[0x0][0x2d0], -R0 ;  /* 0x0000b400c6087a23 */ /* 0x002fcc0000010800 */
[----:B------:R1:W3:Y:S02]  /*75a0*/  MUFU.EX2 R45, R8 ;  /* 0x00000008002d7308 */ /* 0x0002e40000000800 */
[----:B-1----:R-:W-:-:S06]  /*75b0*/  FFMA.FTZ R8, R181, c[0x0][0x2d0], -R0 ;  /* 0x0000b400b5087a23 */ /* 0x002fcc0000010800 */
[----:B------:R1:W-:Y:S02]  /*75c0*/  MUFU.EX2 R64, R8 ;  /* 0x0000000800407308 */ /* 0x0003e40000000800 */
[----:B-1----:R-:W-:-:S06]  /*75d0*/  FFMA.FTZ R8, R180, c[0x0][0x2d0], -R0 ;  /* 0x0000b400b4087a23 */ /* 0x002fcc0000010800 */
[----:B------:R1:W4:Y:S01]  /*75e0*/  MUFU.EX2 R47, R8 ;  /* 0x00000008002f7308 */ /* 0x0003220000000800 */
[C---:B------:R-:W-:Y:S08]  /*75f0*/  HMMA.16816.F32 R12, R4.reuse, R168, R52 ;  /* 0x000000a8040c723c */ /* 0x040ff00000001834 */
[----:B------:R-:W-:Y:S01]  /*7600*/  HMMA.16816.F32 R128, R4, R162, R128 ;  /* 0x000000a20480723c */ /* 0x000fe20000001880 */
[----:B-1----:R-:W-:-:S02]  /*7610*/  FFMA.FTZ R8, R241, c[0x0][0x2d0], -R2 ;  /* 0x0000b400f1087a23 */ /* 0x002fc40000010802 */
[----:B------:R-:W-:-:S05]  /*7620*/  FFMA.FTZ R2, R239, c[0x0][0x2d0], -R2 ;  /* 0x0000b400ef027a23 */ /* 0x000fca0000010802 */
[C---:B------:R-:W-:Y:S01]  /*7630*/  HMMA.16816.F32 R140, R4.reuse, R156, R140 ;  /* 0x0000009c048c723c */ /* 0x040fe2000000188c */
[----:B------:R1:W-:Y:S07]  /*7640*/  MUFU.EX2 R53, R8 ;  /* 0x0000000800357308 */ /* 0x0003ee0000000800 */
[C---:B------:R-:W-:Y:S01]  /*7650*/  HMMA.16816.F32 R144, R4.reuse, R158, R144 ;  /* 0x0000009e0490723c */ /* 0x040fe20000001890 */
[----:B------:R2:W-:Y:S07]  /*7660*/  MUFU.EX2 R52, R2 ;  /* 0x0000000200347308 */ /* 0x0005ee0000000800 */
[----:B-1----:R-:W-:Y:S07]  /*7670*/  HMMA.16816.F32 R8, R4, R170, R56 ;  /* 0x000000aa0408723c */ /* 0x002fee0000001838 */
[----:B------:R-:W-:Y:S01]  /*7680*/  F2FP.PACK_AB R4, R63, R62 ;  /* 0x0000003e3f04723e */ /* 0x000fe200000000ff */
[----:B--2---:R-:W-:Y:S01]  /*7690*/  FFMA.FTZ R2, R184, c[0x0][0x2d0], -R0 ;  /* 0x0000b400b8027a23 */ /* 0x004fe20000010800 */
[----:B------:R-:W-:-:S02]  /*76a0*/  F2FP.PACK_AB R6, R66, R65 ;  /* 0x000000414206723e */ /* 0x000fc400000000ff */
[----:B---3--:R-:W-:Y:S02]  /*76b0*/  F2FP.PACK_AB R5, R45, R44 ;  /* 0x0000002c2d05723e */ /* 0x008fe400000000ff */
[----:B----4-:R-:W-:Y:S01]  /*76c0*/  F2FP.PACK_AB R7, R47, R64 ;  /* 0x000000402f07723e */ /* 0x010fe200000000ff */
[----:B------:R1:W2:Y:S06]  /*76d0*/  MUFU.EX2 R46, R2 ;  /* 0x00000002002e7308 */ /* 0x0002ac0000000800 */
[----:B------:R-:W-:Y:S01]  /*76e0*/  HMMA.16816.F32 R108, R4, R36, R108 ;  /* 0x00000024046c723c */ /* 0x000fe2000000186c */
[----:B-1----:R-:W-:-:S04]  /*76f0*/  FFMA.FTZ R2, R183, c[0x0][0x2d0], -R0 ;  /* 0x0000b400b7027a23 */ /* 0x002fc80000010800 */
[----:B------:R1:W3:Y:S03]  /*7700*/  MUFU.EX2 R37, R2 ;  /* 0x0000000200257308 */ /* 0x0002e60000000800 */
[C---:B------:R-:W-:Y:S01]  /*7710*/  HMMA.16816.F32 R124, R4.reuse, R32, R124 ;  /* 0x00000020047c723c */ /* 0x040fe2000000187c */
[--C-:B-1----:R-:W-:Y:S02]  /*7720*/  FFMA.FTZ R2, R185, c[0x0][0x2d0], -R0.reuse ;  /* 0x0000b400b9027a23 */ /* 0x102fe40000010800 */
[----:B------:R-:W-:Y:S02]  /*7730*/  FFMA.FTZ R0, R182, c[0x0][0x2d0], -R0 ;  /* 0x0000b400b6007a23 */ /* 0x000fe40000010800 */
[----:B------:R1:W4:Y:S03]  /*7740*/  MUFU.EX2 R36, R2 ;  /* 0x0000000200247308 */ /* 0x0003260000000800 */
[----:B------:R-:W-:Y:S05]  /*7750*/  HMMA.16816.F32 R112, R4, R38, R112 ;  /* 0x000000260470723c */ /* 0x000fea0000001870 */
[----:B------:R2:W2:Y:S01]  /*7760*/  MUFU.EX2 R32, R0 ;  /* 0x0000000000207308 */ /* 0x0004a20000000800 */
[----:B-1----:R-:W-:-:S02]  /*7770*/  FADD.FTZ R2, R197, R200 ;  /* 0x000000c8c5027221 */ /* 0x002fc40000010000 */
[----:B------:R-:W-:Y:S02]  /*7780*/  IMAD.MOV.U32 R197, RZ, RZ, R195 ;  /* 0x000000ffffc57224 */ /* 0x000fe400078e00c3 */
[----:B------:R-:W-:Y:S01]  /*7790*/  IMAD.MOV.U32 R200, RZ, RZ, R194 ;  /* 0x000000ffffc87224 */ /* 0x000fe200078e00c2 */
[----:B------:R-:W-:Y:S01]  /*77a0*/  MOV R195, R225 ;  /* 0x000000e100c37202 */ /* 0x000fe20000000f00 */
[----:B------:R-:W-:Y:S02]  /*77b0*/  IMAD.MOV.U32 R194, RZ, RZ, R206 ;  /* 0x000000ffffc27224 */ /* 0x000fe400078e00ce */
[----:B--2---:R-:W-:Y:S02]  /*77c0*/  FADD.FTZ R0, R197, R200 ;  /* 0x000000c8c5007221 */ /* 0x004fe40000010000 */
[----:B------:R-:W-:Y:S02]  /*77d0*/  IMAD.MOV.U32 R206, RZ, RZ, R177 ;  /* 0x000000ffffce7224 */ /* 0x000fe400078e00b1 */
[----:B------:R-:W-:-:S02]  /*77e0*/  FADD.FTZ R2, R195, R2 ;  /* 0x00000002c3027221 */ /* 0x000fc40000010000 */
[----:B------:R-:W-:Y:S01]  /*77f0*/  FADD.FTZ R0, R194, R0 ;  /* 0x00000000c2007221 */ /* 0x000fe20000010000 */
[----:B------:R-:W-:Y:S01]  /*7800*/  HMMA.16816.F32 R128, R4, R34, R128 ;  /* 0x000000220480723c */ /* 0x000fe20000001880 */
[----:B------:R-:W-:Y:S02]  /*7810*/  IMAD.MOV.U32 R225, RZ, RZ, R205 ;  /* 0x000000ffffe17224 */ /* 0x000fe400078e00cd */
[----:B------:R-:W-:Y:S02]  /*7820*/  FADD.FTZ R2, R206, R2 ;  /* 0x00000002ce027221 */ /* 0x000fe40000010000 */
[----:B------:R-:W-:-:S03]  /*7830*/  FADD.FTZ R0, R172, R0 ;  /* 0x00000000ac007221 */ /* 0x000fc60000010000 */
[----:B------:R-:W-:Y:S01]  /*7840*/  HMMA.16816.F32 R140, R4, R28, R140 ;  /* 0x0000001c048c723c */ /* 0x000fe2000000188c */
[----:B------:R-:W-:Y:S01]  /*7850*/  MOV R205, R176 ;  /* 0x000000b000cd7202 */ /* 0x000fe20000000f00 */
[----:B------:R-:W-:-:S06]  /*7860*/  FADD.FTZ R2, R173, R2 ;  /* 0x00000002ad027221 */ /* 0x000fcc0000010000 */
[C---:B------:R-:W-:Y:S08]  /*7870*/  HMMA.16816.F32 R144, R4.reuse, R30, R144 ;  /* 0x0000001e0490723c */ /* 0x040ff00000001890 */
[C---:B------:R-:W-:Y:S08]  /*7880*/  HMMA.16816.F32 R12, R4.reuse, R20, R12 ;  /* 0x00000014040c723c */ /* 0x040ff0000000180c */
[----:B------:R-:W-:Y:S07]  /*7890*/  HMMA.16816.F32 R8, R4, R22, R8 ;  /* 0x000000160408723c */ /* 0x000fee0000001808 */
[----:B------:R-:W-:-:S02]  /*78a0*/  FADD.FTZ R6, R208, R213 ;  /* 0x000000d5d0067221 */ /* 0x000fc40000010000 */
[----:B------:R-:W-:Y:S02]  /*78b0*/  FADD.FTZ R5, R174, R0 ;  /* 0x00000000ae057221 */ /* 0x000fe40000010000 */
[----:B------:R-:W-:Y:S02]  /*78c0*/  FADD.FTZ R6, R225, R6 ;  /* 0x00000006e1067221 */ /* 0x000fe40000010000 */
[----:B------:R-:W-:Y:S02]  /*78d0*/  FADD.FTZ R0, R69, R249 ;  /* 0x000000f945007221 */ /* 0x000fe40000010000 */
[----:B------:R-:W-:Y:S02]  /*78e0*/  FADD.FTZ R6, R252, R6 ;  /* 0x00000006fc067221 */ /* 0x000fe40000010000 */
[----:B------:R-:W-:Y:S02]  /*78f0*/  IMAD.MOV.U32 R176, RZ, RZ, R196 ;  /* 0x000000ffffb07224 */ /* 0x000fe400078e00c4 */
        /* <DEDUP_REMOVED lines=19> */
[----:B------:R-:W-:Y:S01]  /*7a30*/  FADD.FTZ R7, R201, R4 ;  /* 0x00000004c9077221 */ /* 0x000fe20000010000 */
[----:B------:R-:W-:Y:S01]  /*7a40*/  MOV R196, R215 ;  /* 0x000000d700c47202 */ /* 0x000fe20000000f00 */
[----:B------:R-:W-:Y:S01]  /*7a50*/  FADD.FTZ R4, R243, R2 ;  /* 0x00000002f3047221 */ /* 0x000fe20000010000 */
[----:B------:R1:W5:Y:S01]  /*7a60*/  LDL.LU R215, [R1+0x4c] ;  /* 0x00004c0001d77983 */ /* 0x0003620000300800 */
[----:B------:R-:W-:Y:S02]  /*7a70*/  FADD.FTZ R6, R203, R5 ;  /* 0x00000005cb067221 */ /* 0x000fe40000010000 */
[----:B------:R-:W-:Y:S01]  /*7a80*/  FADD.FTZ R5, R92, R0 ;  /* 0x000000005c057221 */ /* 0x000fe20000010000 */
[----:B------:R1:W5:Y:S01]  /*7a90*/  LDL.LU R214, [R1+0x48] ;  /* 0x0000480001d67983 */ /* 0x0003620000300800 */
[----:B------:R-:W-:Y:S02]  /*7aa0*/  FADD.FTZ R4, R91, R4 ;  /* 0x000000045b047221 */ /* 0x000fe40000010000 */
[----:B------:R-:W-:Y:S01]  /*7ab0*/  FADD.FTZ R2, R202, R6 ;  /* 0x00000006ca027221 */ /* 0x000fe20000010000 */
[----:B------:R1:W5:Y:S01]  /*7ac0*/  LDL.LU R213, [R1+0x44] ;  /* 0x0000440001d57983 */ /* 0x0003620000300800 */
[----:B------:R-:W-:-:S02]  /*7ad0*/  FADD.FTZ R0, R196, R7 ;  /* 0x00000007c4007221 */ /* 0x000fc40000010000 */
[----:B------:R-:W-:Y:S01]  /*7ae0*/  FADD.FTZ R5, R96, R5 ;  /* 0x0000000560057221 */ /* 0x000fe20000010000 */
[----:B------:R1:W5:Y:S01]  /*7af0*/  LDL.LU R208, [R1+0x40] ;  /* 0x0000400001d07983 */ /* 0x0003620000300800 */
        /* <DEDUP_REMOVED lines=45> */
[----:B---3--:R-:W-:Y:S02]  /*7dd0*/  FADD.FTZ R0, R37, R0 ;  /* 0x0000000025007221 */ /* 0x008fe40000010000 */
[----:B------:R-:W-:-:S02]  /*7de0*/  FADD.FTZ R5, R86, R4 ;  /* 0x0000000456057221 */ /* 0x000fc40000010000 */
[----:B------:R-:W-:Y:S02]  /*7df0*/  FADD.FTZ R4, R81, R7 ;  /* 0x0000000751047221 */ /* 0x000fe40000010000 */
[----:B------:R-:W-:Y:S02]  /*7e00*/  FADD.FTZ R2, R53, R6 ;  /* 0x0000000635027221 */ /* 0x000fe40000010000 */
[----:B----4-:R-:W-:Y:S02]  /*7e10*/  FADD.FTZ R0, R36, R0 ;  /* 0x0000000024007221 */ /* 0x010fe40000010000 */
[----:B------:R-:W-:Y:S02]  /*7e20*/  FADD.FTZ R5, R84, R5 ;  /* 0x0000000554057221 */ /* 0x000fe40000010000 */
[----:B------:R-:W-:Y:S02]  /*7e30*/  FADD.FTZ R4, R80, R4 ;  /* 0x0000000450047221 */ /* 0x000fe40000010000 */
[----:B------:R-:W-:-:S02]  /*7e40*/  FADD.FTZ R2, R52, R2 ;  /* 0x0000000234027221 */ /* 0x000fc40000010000 */
[----:B------:R-:W-:Y:S01]  /*7e50*/  FADD.FTZ R0, R32, R0 ;  /* 0x0000000020007221 */ /* 0x000fe20000010000 */
[----:B------:R1:W-:Y:S04]  /*7e60*/  STL [R1+0x8], R5 ;  /* 0x0000080501007387 */ /* 0x0003e80000100800 */
[----:B------:R1:W-:Y:S04]  /*7e70*/  STL [R1+0xc], R4 ;  /* 0x00000c0401007387 */ /* 0x0003e80000100800 */
[----:B------:R1:W-:Y:S04]  /*7e80*/  STL [R1+0x10], R2 ;  /* 0x0000100201007387 */ /* 0x0003e80000100800 */
[----:B------:R1:W-:Y:S01]  /*7e90*/  STL [R1+0x14], R0 ;  /* 0x0000140001007387 */ /* 0x0003e20000100800 */
[----:B------:R-:W-:Y:S01]  /*7ea0*/  UIMAD.WIDE.U32 UR14, UR7, UR4, URZ ;  /* 0x00000004070e72a5 */ /* 0x000fe2000f8e003f */
[----:B------:R-:W-:-:S02]  /*7eb0*/  PLOP3.LUT P0, PT, PT, PT, UP1, 0x40, 0x0 ;  /* 0x000000000000781c */ /* 0x000fc40003f0e818 */
[----:B------:R-:W-:Y:S01]  /*7ec0*/  F2FP.PACK_AB R160, R73, R67 ;  /* 0x0000004349a0723e */ /* 0x000fe200000000ff */
[----:B------:R-:W-:Y:S01]  /*7ed0*/  @UP2 USHF.R.U32.HI UR7, URZ, UR5, UR15 ;  /* 0x000000053f072299 */ /* 0x000fe2000801160f */
[----:B------:R-:W-:Y:S02]  /*7ee0*/  F2FP.PACK_AB R162, R52, R53 ;  /* 0x0000003534a2723e */ /* 0x000fe400000000ff */
[----:B------:R-:W-:Y:S02]  /*7ef0*/  F2FP.PACK_AB R161, R37, R46 ;  /* 0x0000002e25a1723e */ /* 0x000fe400000000ff */
[----:B------:R-:W-:Y:S01]  /*7f00*/  F2FP.PACK_AB R163, R32, R36 ;  /* 0x0000002420a3723e */ /* 0x000fe200000000ff */
[----:B------:R-:W-:-:S03]  /*7f10*/  UIADD3 UR4, UR6, UR7, URZ ;  /* 0x0000000706047290 */ /* 0x000fc6000fffe03f */
[----:B------:R-:W-:Y:S02]  /*7f20*/  ULDC UR7, c[0x0][0x328] ;  /* 0x0000ca0000077ab9 */ /* 0x000fe40000000800 */
[----:B------:R-:W-:Y:S01]  /*7f30*/  UIADD3 UR7, UR4, UR7, URZ ;  /* 0x0000000704077290 */ /* 0x000fe2000fffe03f */
[----:B------:R-:W-:Y:S01]  /*7f40*/  HMMA.16816.F32 R108, R160, R16, R108 ;  /* 0x00000010a06c723c */ /* 0x000fe2000000186c */
[----:B------:R-:W-:-:S07]  /*7f50*/  IADD3 R225, R242, -0x2, RZ ;  /* 0xfffffffef2e17810 */ /* 0x000fce0007ffe0ff */
[C---:B------:R-:W-:Y:S08]  /*7f60*/  HMMA.16816.F32 R112, R160.reuse, R18, R112 ;  /* 0x00000012a070723c */ /* 0x040ff00000001870 */
[C---:B------:R-:W-:Y:S08]  /*7f70*/  HMMA.16816.F32 R124, R160.reuse, R24, R124 ;  /* 0x00000018a07c723c */ /* 0x040ff0000000187c */
[C---:B------:R-:W-:Y:S08]  /*7f80*/  HMMA.16816.F32 R128, R160.reuse, R26, R128 ;  /* 0x0000001aa080723c */ /* 0x040ff00000001880 */
[C---:B------:R-:W-:Y:S08]  /*7f90*/  HMMA.16816.F32 R140, R160.reuse, R40, R140 ;  /* 0x00000028a08c723c */ /* 0x040ff0000000188c */
[C---:B------:R-:W-:Y:S08]  /*7fa0*/  HMMA.16816.F32 R144, R160.reuse, R42, R144 ;  /* 0x0000002aa090723c */ /* 0x040ff00000001890 */
[C---:B------:R-:W-:Y:S08]  /*7fb0*/  HMMA.16816.F32 R156, R160.reuse, R48, R12 ;  /* 0x00000030a09c723c */ /* 0x040ff0000000180c */
[----:B------:R-:W-:Y:S01]  /*7fc0*/  HMMA.16816.F32 R160, R160, R50, R8 ;  /* 0x00000032a0a0723c */ /* 0x000fe20000001808 */
[----:B------:R-:W-:Y:S07]  /*7fd0*/  @P0 BRA `(.L_x_161) ;  /* 0x0000015000000947 */ /* 0x000fee0003800000 */
[----:B-1----:R-:W-:Y:S01]  /*7fe0*/  ISETP.LT.AND P0, PT, RZ, UR4, PT ;  /* 0x00000004ff007c0c */ /* 0x002fe2000bf01270 */
[----:B------:R-:W-:-:S02]  /*7ff0*/  UIADD3 UR14, UR4, -0x1, URZ ;  /* 0xffffffff040e7890 */ /* 0x000fc4000fffe03f */
[----:B------:R-:W-:-:S10]  /*8000*/  ULDC UR6, c[0x0][0x32c] ;  /* 0x0000cb0000067ab9 */ /* 0x000fd40000000800 */
[----:B------:R-:W-:Y:S05]  /*8010*/  @P0 BRA `(.L_x_162) ;  /* 0x0000008000000947 */ /* 0x000fea0003800000 */
[----:B------:R-:W-:Y:S02]  /*8020*/  UISETP.NE.AND UP0, UPT, UR6, 0x1, UPT ;  /* 0x000000010600788c */ /* 0x000fe4000bf05270 */
[----:B------:R-:W-:-:S03]  /*8030*/  UIADD3 UR14, -UR4, URZ, URZ ;  /* 0x0000003f040e7290 */ /* 0x000fc6000fffe13f */
[----:B------:R-:W-:Y:S02]  /*8040*/  ULDC.64 UR4, c[0x0][0x330] ;  /* 0x0000cc0000047ab9 */ /* 0x000fe40000000a00 */
[----:B------:R-:W-:-:S07]  /*8050*/  UIMAD.WIDE.U32 UR16, UR14, UR4, URZ ;  /* 0x000000040e1072a5 */ /* 0x000fce000f8e003f */
[----:B------:R-:W-:Y:S02]  /*8060*/  @UP0 UMOV UR15, UR17 ;  /* 0x00000011000f0c82 */ /* 0x000fe40008000000 */
[----:B------:R-:W-:-:S04]  /*8070*/  @UP0 USHF.R.U32.HI UR14, URZ, UR5, UR15 ;  /* 0x000000053f0e0299 */ /* 0x000fc8000801160f */
[----:B------:R-:W-:Y:S01]  /*8080*/  ULOP3.LUT UR14, URZ, UR14, URZ, 0x33, !UPT ;  /* 0x0000000e3f0e7292 */ /* 0x000fe2000f8e333f */
[----:B------:R-:W-:Y:S05]  /*8090*/  BRA `(.L_x_163) ;  /* 0x0000005000007947 */ /* 0x000fea0003800000 */
.L_x_162:
[----:B------:R-:W-:Y:S02]  /*80a0*/  UISETP.NE.AND UP0, UPT, UR6, 0x1, UPT ;  /* 0x000000010600788c */ /* 0x000fe4000bf05270 */
[----:B------:R-:W-:Y:S02]  /*80b0*/  ULDC.64 UR4, c[0x0][0x330] ;  /* 0x0000cc0000047ab9 */ /* 0x000fe40000000a00 */
[----:B------:R-:W-:-:S07]  /*80c0*/  UIMAD.WIDE.U32 UR16, UR14, UR4, URZ ;  /* 0x000000040e1072a5 */ /* 0x000fce000f8e003f */
[----:B------:R-:W-:Y:S02]  /*80d0*/  @UP0 UMOV UR15, UR17 ;  /* 0x00000011000f0c82 */ /* 0x000fe40008000000 */
[----:B------:R-:W-:Y:S02]  /*80e0*/  @UP0 USHF.R.U32.HI UR14, URZ, UR5, UR15 ;  /* 0x000000053f0e0299 */ /* 0x000fe4000801160f */
.L_x_163:
[----:B------:R-:W-:Y:S02]  /*80f0*/  ULDC UR4, c[0x0][0x32c] ;  /* 0x0000cb0000047ab9 */ /* 0x000fe40000000800 */
[----:B------:R-:W-:-:S04]  /*8100*/  UIMAD UR4, UR14, UR6, UR4 ;  /* 0x000000060e0472a4 */ /* 0x000fc8000f8e0204 */
[----:B------:R-:W-:-:S04]  /*8110*/  UISETP.LT.AND UP0, UPT, UR7, UR4, UPT ;  /* 0x000000040700728c */ /* 0x000fc8000bf01270 */
[----:B------:R-:W-:-:S04]  /*8120*/  USEL UR7, UR7, UR4, UP0 ;  /* 0x0000000407077287 */ /* 0x000fc80008000000 */
.L_x_161:
[----:B-1----:R-:W-:-:S04]  /*8130*/  UIMAD.WIDE UR4, UR7, 0x2aaaaaab, URZ ;  /* 0x2aaaaaab070478a5 */ /* 0x002fc8000f8e023f */
[----:B------:R-:W-:-:S04]  /*8140*/  USHF.R.U32.HI UR4, URZ, 0x1f, UR5 ;  /* 0x0000001f3f047899 */ /* 0x000fc80008011605 */
[----:B------:R-:W-:-:S04]  /*8150*/  ULEA.HI.SX32 UR4, UR5, UR4, 0x1c ;  /* 0x0000000405047291 */ /* 0x000fc8000f8fe23f */
[----:B------:R-:W-:-:S04]  /*8160*/  UISETP.LT.AND UP0, UPT, UR8, UR4, UPT ;  /* 0x000000040800728c */ /* 0x000fc8000bf01270 */
[----:B------:R-:W-:-:S06]  /*8170*/  USEL UR4, UR8, UR4, !UP0 ;  /* 0x0000000408047287 */ /* 0x000fcc000c000000 */
[----:B------:R-:W-:-:S13]  /*8180*/  ISETP.GE.AND P0, PT, R225, UR4, PT ;  /* 0x00000004e1007c0c */ /* 0x000fda000bf06270 */
[----:B------:R-:W-:Y:S05]  /*8190*/  @!P0 BRA `(.L_x_164) ;  /* 0x000067b000008947 */ /* 0x000fea0003800000 */
[----:B------:R-:W2:Y:S01]  /*81a0*/  LDL R0, [R1+0x1c] ;  /* 0x00001c0001007983 */ /* 0x000ea20000100800 */
[----:B------:R-:W-:Y:S01]  /*81b0*/  PLOP3.LUT P1, PT, PT, PT, UP2, 0x80, 0x0 ;  /* 0x000000000000781c */ /* 0x000fe20003f2f028 */
[----:B------:R-:W-:Y:S01]  /*81c0*/  IMAD.MOV.U32 R101, RZ, RZ, R71 ;  /* 0x000000ffff657224 */ /* 0x000fe200078e0047 */
[----:B------:R-:W-:Y:S01]  /*81d0*/  PLOP3.LUT P0, PT, PT, PT, UP2, 0x80, 0x0 ;  /* 0x000000000000781c */ /* 0x000fe20003f0f028 */
[----:B------:R-:W-:Y:S01]  /*81e0*/  IMAD.MOV.U32 R100, RZ, RZ, R72 ;  /* 0x000000ffff647224 */ /* 0x000fe200078e0048 */
[----:B------:R-:W-:Y:S01]  /*81f0*/  MOV R103, R3 ;  /* 0x0000000300677202 */ /* 0x000fe20000000f00 */
[----:B------:R-:W-:-:S08]  /*8200*/  IMAD.MOV.U32 R102, RZ, RZ, R70 ;  /* 0x000000ffff667224 */ /* 0x000fd000078e0046 */
[----:B--2---:R-:W-:-:S05]  /*8210*/  @P1 IMAD.HI.U32 R0, R0, c[0x0][0x2c8], RZ ;  /* 0x0000b20000001a27 */ /* 0x004fca00078e00ff */
[----:B------:R-:W-:-:S05]  /*8220*/  @P0 SHF.R.U32.HI R0, RZ, c[0x0][0x2cc], R0 ;  /* 0x0000b300ff000a19 */ /* 0x000fca0000011600 */
[----:B------:R1:W-:Y:S02]  /*8230*/  @P0 STL [R1], R0 ;  /* 0x0000000001000387 */ /* 0x0003e40000100800 */
.L_x_181:
[----:B------:R-:W-:Y:S04]  /*8240*/  DEPBAR.LE SB0, 0x0 ;  /* 0x000080000000791a */ /* 0x000fe80000000000 */
[----:B------:R-:W-:Y:S01]  /*8250*/  BAR.SYNC.DEFER_BLOCKING 0x0 ;  /* 0x0000000000007b1d */ /* 0x000fe20000010000 */
[C---:B------:R-:W-:Y:S02]  /*8260*/  ISETP.LT.AND P0, PT, R225.reuse, UR8, PT ;  /* 0x00000008e1007c0c */ /* 0x040fe4000bf01270 */
[----:B------:R-:W-:Y:S02]  /*8270*/  MOV R228, c[0x0][0x1e0] ;  /* 0x0000780000e47a02 */ /* 0x000fe40000000f00 */
[----:B------:R-:W-:Y:S09]  /*8280*/  MOV R230, c[0x0][0x1e4] ;  /* 0x0000790000e67a02 */ /* 0x000ff20000000f00 */
[----:B-1----:R-:W-:Y:S05]  /*8290*/  @!P0 SHF.R.S32.HI R0, RZ, 0x1f, R225 ;  /* 0x0000001fff008819 */ /* 0x002fea00000114e1 */
[----:B------:R-:W-:Y:S04]  /*82a0*/  @!P0 IMAD R0, R0, c[0x0][0x208], RZ ;  /* 0x0000820000008a24 */ /* 0x000fe800078e02ff */
[C---:B------:R-:W-:Y:S01]  /*82b0*/  @!P0 IMAD R0, R225.reuse, c[0x0][0x20c], R0 ;  /* 0x00008300e1008a24 */ /* 0x040fe200078e0200 */
[----:B-----5:R-:W-:Y:S08]  /*82c0*/  LDSM.16.M88.4 R96, [R215+0x6100] ;  /* 0x00610000d760783b */ /* 0x020ff00000000200 */
[----:B------:R-:W1:Y:S08]  /*82d0*/  LDSM.16.M88.4 R16, [R208+0x3100] ;  /* 0x00310000d010783b */ /* 0x000e700000000200 */
[----:B------:R-:W2:Y:S08]  /*82e0*/  LDSM.16.M88.4 R92, [R215+0x8100] ;  /* 0x00810000d75c783b */ /* 0x000eb00000000200 */
[----:B------:R-:W3:Y:S06]  /*82f0*/  LDL.64 R194, [R1+0x30] ;  /* 0x0000300001c27983 */ /* 0x000eec0000100a00 */
[----:B------:R-:W3:Y:S06]  /*8300*/  LDL.64 R2, [R1+0x38] ;  /* 0x0000380001027983 */ /* 0x000eec0000100a00 */
[----:B------:R-:W4:Y:S08]  /*8310*/  LDSM.16.M88.4 R32, [R208+0x3900] ;  /* 0x00390000d020783b */ /* 0x000f300000000200 */
[----:B------:R-:W1:Y:S08]  /*8320*/  LDSM.16.M88.4 R48, [R208+0x4100] ;  /* 0x00410000d030783b */ /* 0x000e700000000200 */
[----:B------:R-:W1:Y:S08]  /*8330*/  LDSM.16.M88.4 R64, [R208+0x4900] ;  /* 0x00490000d040783b */ /* 0x000e700000000200 */
[----:B------:R-:W1:Y:S08]  /*8340*/  LDSM.16.M88.4 R80, [R208+0x5100] ;  /* 0x00510000d050783b */ /* 0x000e700000000200 */
[----:B------:R-:W1:Y:S08]  /*8350*/  LDSM.16.M88.4 R168, [R208+0x5900] ;  /* 0x00590000d0a8783b */ /* 0x000e700000000200 */
[----:B------:R-:W-:Y:S08]  /*8360*/  LDSM.16.M88.4 R172, [R218+0x6100] ;  /* 0x00610000daac783b */ /* 0x000ff00000000200 */
[----:B------:R-:W4:Y:S08]  /*8370*/  LDSM.16.M88.4 R176, [R219] ;  /* 0x00000000dbb0783b */ /* 0x000f300000000200 */
[----:B------:R-:W4:Y:S08]  /*8380*/  LDSM.16.M88.4 R180, [R218+0x8100] ;  /* 0x00810000dab4783b */ /* 0x000f300000000200 */
[----:B------:R-:W3:Y:S08]  /*8390*/  LDSM.16.M88.4 R184, [R224] ;  /* 0x00000000e0b8783b */ /* 0x000ef00000000200 */
[----:B------:R-:W3:Y:S06]  /*83a0*/  LDL.64 R242, [R1+0x28] ;  /* 0x0000280001f27983 */ /* 0x000eec0000100a00 */
[----:B------:R-:W3:Y:S01]  /*83b0*/  LDSM.16.M88.4 R188, [R223] ;  /* 0x00000000dfbc783b */ /* 0x000ee20000000200 */
[-C--:B-1----:R-:W-:Y:S08]  /*83c0*/  HMMA.16816.F32 R4, R96, R16.reuse, RZ ;  /* 0x000000106004723c */ /* 0x082ff000000018ff */
[C---:B--2---:R-:W-:Y:S08]  /*83d0*/  HMMA.16816.F32 R8, R92.reuse, R16, RZ ;  /* 0x000000105c08723c */ /* 0x044ff000000018ff */
[-C--:B------:R-:W-:Y:S08]  /*83e0*/  HMMA.16816.F32 R12, R92, R18.reuse, RZ ;  /* 0x000000125c0c723c */ /* 0x080ff000000018ff */
[C---:B------:R-:W-:Y:S08]  /*83f0*/  HMMA.16816.F32 R16, R96.reuse, R18, RZ ;  /* 0x000000126010723c */ /* 0x040ff000000018ff */
[-C--:B----4-:R-:W-:Y:S08]  /*8400*/  HMMA.16816.F32 R20, R96, R32.reuse, RZ ;  /* 0x000000206014723c */ /* 0x090ff000000018ff */
        /* <DEDUP_REMOVED lines=18> */
[----:B------:R-:W-:Y:S01]  /*8530*/  HMMA.16816.F32 R96, R96, R170, RZ ;  /* 0x000000aa6060723c */ /* 0x000fe200000018ff */
[----:B------:R-:W1:Y:S07]  /*8540*/  LDSM.16.M88.4 R168, [R222] ;  /* 0x00000000dea8783b */ /* 0x000e6e0000000200 */
[-C--:B------:R-:W-:Y:S08]  /*8550*/  HMMA.16816.F32 R4, R172, R176.reuse, R4 ;  /* 0x000000b0ac04723c */ /* 0x080ff00000001804 */
[C---:B------:R-:W-:Y:S07]  /*8560*/  HMMA.16816.F32 R8, R180.reuse, R176, R8 ;  /* 0x000000b0b408723c */ /* 0x040fee0000001808 */
[----:B------:R-:W-:Y:S01]  /*8570*/  @!P0 IMAD.WIDE.U32 R176, R225, c[0x0][0x208], RZ ;  /* 0x00008200e1b08a25 */ /* 0x000fe200078e00ff */
[-C--:B------:R-:W-:Y:S04]  /*8580*/  HMMA.16816.F32 R12, R180, R178.reuse, R12 ;  /* 0x000000b2b40c723c */ /* 0x080fe8000000180c */
[----:B------:R-:W-:Y:S02]  /*8590*/  @!P0 IADD3 R0, R177, R0, RZ ;  /* 0x00000000b1008210 */ /* 0x000fe40007ffe0ff */
[----:B---3--:R-:W-:Y:S02]  /*85a0*/  @!P0 MOV R3, R195 ;  /* 0x000000c300038202 */ /* 0x008fe40000000f00 */
[C---:B------:R-:W-:Y:S04]  /*85b0*/  HMMA.16816.F32 R16, R172.reuse, R178, R16 ;  /* 0x000000b2ac10723c */ /* 0x040fe80000001810 */
[----:B------:R-:W-:Y:S02]  /*85c0*/  @!P0 IMAD.WIDE.U32 R2, R176, 0x60, R2 ;  /* 0x00000060b0028825 */ /* 0x000fe400078e0002 */
[----:B------:R-:W2:Y:S02]  /*85d0*/  LDSM.16.M88.4 R176, [R221] ;  /* 0x00000000ddb0783b */ /* 0x000ea40000000200 */
[-C--:B------:R-:W-:Y:S04]  /*85e0*/  HMMA.16816.F32 R20, R172, R184.reuse, R20 ;  /* 0x000000b8ac14723c */ /* 0x080fe80000001814 */
[----:B------:R-:W-:Y:S01]  /*85f0*/  @!P0 LEA R192, P1, R2, c[0x0][0x1f8], 0x1 ;  /* 0x00007e0002c08a11 */ /* 0x000fe200078208ff */
[----:B------:R-:W-:Y:S03]  /*8600*/  @!P0 IMAD R0, R0, 0x60, RZ ;  /* 0x0000006000008824 */ /* 0x000fe600078e02ff */
[C---:B------:R-:W-:Y:S04]  /*8610*/  HMMA.16816.F32 R24, R180.reuse, R184, R24 ;  /* 0x000000b8b418723c */ /* 0x040fe80000001818 */
[----:B------:R-:W-:Y:S04]  /*8620*/  @!P0 IADD3 R0, R3, R0, RZ ;  /* 0x0000000003008210 */ /* 0x000fe80007ffe0ff */
[-C--:B------:R-:W-:Y:S04]  /*8630*/  HMMA.16816.F32 R28, R180, R186.reuse, R28 ;  /* 0x000000bab41c723c */ /* 0x080fe8000000181c */
[----:B------:R-:W-:Y:S04]  /*8640*/  @!P0 LEA.HI.X R193, R2, c[0x0][0x1fc], R0, 0x1, P1 ;  /* 0x00007f0002c18a11 */ /* 0x000fe800008f0c00 */
[C---:B------:R-:W-:Y:S01]  /*8650*/  HMMA.16816.F32 R32, R172.reuse, R186, R32 ;  /* 0x000000baac20723c */ /* 0x040fe20000001820 */
[----:B------:R-:W3:Y:S07]  /*8660*/  LDSM.16.M88.4 R184, [R220] ;  /* 0x00000000dcb8783b */ /* 0x000eee0000000200 */
[-C--:B------:R-:W-:Y:S01]  /*8670*/  HMMA.16816.F32 R36, R172, R188.reuse, R36 ;  /* 0x000000bcac24723c */ /* 0x080fe20000001824 */
[----:B------:R-:W-:Y:S01]  /*8680*/  @!PT LDS RZ, [RZ] ;  /* 0x00000000fffff984 */ /* 0x000fe20000000800 */
[----:B------:R-:W-:Y:S01]  /*8690*/  @!PT LDS RZ, [RZ] ;  /* 0x00000000fffff984 */ /* 0x000fe20000000800 */
[----:B------:R-:W-:Y:S01]  /*86a0*/  @!PT LDS RZ, [RZ] ;  /* 0x00000000fffff984 */ /* 0x000fe20000000800 */
[----:B------:R4:W-:Y:S07]  /*86b0*/  @!P0 LDGSTS.E.BYPASS.LTC128B.128 [R227+0x100], [R192.64], !P6 ;  /* 0x00100000c0e38fae */ /* 0x0009ee000f101d4c */
[C---:B------:R-:W-:Y:S08]  /*86c0*/  HMMA.16816.F32 R40, R180.reuse, R188, R40 ;  /* 0x000000bcb428723c */ /* 0x040ff00000001828 */
[-C--:B------:R-:W-:Y:S08]  /*86d0*/  HMMA.16816.F32 R44, R180, R190.reuse, R44 ;  /* 0x000000beb42c723c */ /* 0x080ff0000000182c */
[C---:B------:R-:W-:Y:S07]  /*86e0*/  HMMA.16816.F32 R48, R172.reuse, R190, R48 ;  /* 0x000000beac30723c */ /* 0x040fee0000001830 */
[----:B------:R-:W-:Y:S01]  /*86f0*/  @!P0 IADD3 R190, P2, R192, UR10, RZ ;  /* 0x0000000ac0be8c10 */ /* 0x000fe2000ff5e0ff */
[-C--:B-1----:R-:W-:Y:S04]  /*8700*/  HMMA.16816.F32 R52, R172, R168.reuse, R52 ;  /* 0x000000a8ac34723c */ /* 0x082fe80000001834 */
[----:B------:R-:W-:Y:S02]  /*8710*/  @!P0 IADD3.X R191, R193, UR9, RZ, P2, !PT ;  /* 0x00000009c1bf8c10 */ /* 0x000fe400097fe4ff */
[----:B------:R-:W-:Y:S02]  /*8720*/  @!P0 IADD3 R188, P1, R190, UR10, RZ ;  /* 0x0000000abebc8c10 */ /* 0x000fe4000ff3e0ff */
[C---:B------:R-:W-:Y:S01]  /*8730*/  HMMA.16816.F32 R56, R180.reuse, R168, R56 ;  /* 0x000000a8b438723c */ /* 0x040fe20000001838 */
[----:B------:R1:W-:Y:S03]  /*8740*/  @!P0 LDGSTS.E.BYPASS.LTC128B.128 [R227+0x900], [R190.64], !P6 ;  /* 0x00900000bee38fae */ /* 0x0003e6000f101d4c */
[----:B------:R-:W-:Y:S03]  /*8750*/  @!P0 IADD3.X R189, R191, UR9, RZ, P1, !PT ;  /* 0x00000009bfbd8c10 */ /* 0x000fe60008ffe4ff */
[----:B------:R-:W-:Y:S01]  /*8760*/  @!P0 IADD3 R168, P3, R188, UR10, RZ ;  /* 0x0000000abca88c10 */ /* 0x000fe2000ff7e0ff */
[-C--:B------:R-:W-:Y:S01]  /*8770*/  HMMA.16816.F32 R60, R180, R170.reuse, R60 ;  /* 0x000000aab43c723c */ /* 0x080fe2000000183c */
[----:B------:R1:W-:Y:S03]  /*8780*/  @!P0 LDGSTS.E.BYPASS.LTC128B.128 [R227+0x1100], [R188.64], !P6 ;  /* 0x01100000bce38fae */ /* 0x0003e6000f101d4c */
[----:B------:R-:W-:Y:S02]  /*8790*/  @!P0 IADD3.X R169, R189, UR9, RZ, P3, !PT ;  /* 0x00000009bda98c10 */ /* 0x000fe40009ffe4ff */
[----:B------:R-:W-:Y:S02]  /*87a0*/  @!P0 IADD3 R2, P2, R168, UR10, RZ ;  /* 0x0000000aa8028c10 */ /* 0x000fe4000ff5e0ff */
[C---:B------:R-:W-:Y:S01]  /*87b0*/  HMMA.16816.F32 R64, R172.reuse, R170, R64 ;  /* 0x000000aaac40723c */ /* 0x040fe20000001840 */
[----:B------:R3:W-:Y:S01]  /*87c0*/  @!P0 LDGSTS.E.BYPASS.LTC128B.128 [R227+0x1900], [R168.64], !P6 ;  /* 0x01900000a8e38fae */ /* 0x0007e2000f101d4c */
[----:B------:R-:W-:Y:S02]  /*87d0*/  PLOP3.LUT P3, PT, PT, PT, UP2, 0x80, 0x0 ;  /* 0x000000000000781c */ /* 0x000fe40003f6f028 */
[----:B------:R-:W-:Y:S02]  /*87e0*/  @!P0 IADD3.X R3, R169, UR9, RZ, P2, !PT ;  /* 0x00000009a9038c10 */ /* 0x000fe400097fe4ff */
[----:B----4-:R-:W-:Y:S02]  /*87f0*/  @!P0 IADD3 R192, P1, R2, UR10, RZ ;  /* 0x0000000a02c08c10 */ /* 0x010fe4000ff3e0ff */
[-C--:B--2---:R-:W-:Y:S01]  /*8800*/  HMMA.16816.F32 R68, R172, R176.reuse, R68 ;  /* 0x000000b0ac44723c */ /* 0x084fe20000001844 */
[----:B------:R2:W-:Y:S03]  /*8810*/  @!P0 LDGSTS.E.BYPASS.LTC128B.128 [R227+0x2100], [R2.64], !P6 ;  /* 0x0210000002e38fae */ /* 0x0005e6000f101d4c */
[----:B------:R-:W-:Y:S04]  /*8820*/  @!P0 IADD3.X R193, R3, UR9, RZ, P1, !PT ;  /* 0x0000000903c18c10 */ /* 0x000fe80008ffe4ff */
[C---:B------:R-:W-:Y:S01]  /*8830*/  HMMA.16816.F32 R72, R180.reuse, R176, R72 ;  /* 0x000000b0b448723c */ /* 0x040fe20000001848 */
[----:B------:R4:W-:Y:S03]  /*8840*/  @!P0 LDGSTS.E.BYPASS.LTC128B.128 [R227+0x2900], [R192.64], !P6 ;  /* 0x02900000c0e38fae */ /* 0x0009e6000f101d4c */
[C---:B------:R-:W-:Y:S04]  /*8850*/  ISETP.GT.AND P0, PT, R225.reuse, UR8, PT ;  /* 0x00000008e1007c0c */ /* 0x040fe8000bf04270 */
[-C--:B------:R-:W-:Y:S01]  /*8860*/  HMMA.16816.F32 R76, R180, R178.reuse, R76 ;  /* 0x000000b2b44c723c */ /* 0x080fe2000000184c */
[----:B-1----:R-:W-:Y:S07]  /*8870*/  LDSM.16.M88.4 R188, [R214+0x3100] ;  /* 0x00310000d6bc783b */ /* 0x002fee0000000200 */
[C---:B------:R-:W-:Y:S01]  /*8880*/  HMMA.16816.F32 R80, R172.reuse, R178, R80 ;  /* 0x000000b2ac50723c */ /* 0x040fe20000001850 */
[----:B------:R-:W0:Y:S03]  /*8890*/  LDGDEPBAR ;  /* 0x00000000000079af */ /* 0x000e260000000000 */
[----:B------:R-:W-:Y:S04]  /*88a0*/  @P0 IADD3 R0, R225, -0x1, RZ ;  /* 0xffffffffe1000810 */ /* 0x000fe80007ffe0ff */
[-C--:B---3--:R-:W-:Y:S01]  /*88b0*/  HMMA.16816.F32 R84, R172, R184.reuse, R84 ;  /* 0x000000b8ac54723c */ /* 0x088fe20000001854 */
[----:B------:R-:W1:Y:S03]  /*88c0*/  LDSM.16.M88.4 R168, [R216+0x6100] ;  /* 0x00610000d8a8783b */ /* 0x000e660000000200 */
[----:B--2---:R-:W-:Y:S04]  /*88d0*/  @P0 SHF.R.S32.HI R2, RZ, 0x1f, R0 ;  /* 0x0000001fff020819 */ /* 0x004fe80000011400 */
[C---:B------:R-:W-:Y:S01]  /*88e0*/  HMMA.16816.F32 R88, R180.reuse, R184, R88 ;  /* 0x000000b8b458723c */ /* 0x040fe20000001858 */
[----:B----4-:R-:W2:Y:S03]  /*88f0*/  LDSM.16.M88.4 R192, [R216+0x8100] ;  /* 0x00810000d8c0783b */ /* 0x010ea60000000200 */
[----:B------:R-:W-:Y:S04]  /*8900*/  @P0 IMAD R2, R2, c[0x0][0x1e0], RZ ;  /* 0x0000780002020a24 */ /* 0x000fe800078e02ff */
[-C--:B------:R-:W-:Y:S01]  /*8910*/  HMMA.16816.F32 R92, R180, R186.reuse, R92 ;  /* 0x000000bab45c723c */ /* 0x080fe2000000185c */
[----:B------:R-:W3:Y:S03]  /*8920*/  LDSM.16.M88.4 R196, [R214+0x3900] ;  /* 0x00390000d6c4783b */ /* 0x000ee60000000200 */
[----:B------:R-:W-:Y:S04]  /*8930*/  @P0 IMAD R2, R0, c[0x0][0x1e4], R2 ;  /* 0x0000790000020a24 */ /* 0x000fe800078e0202 */
[----:B------:R-:W-:Y:S01]  /*8940*/  HMMA.16816.F32 R96, R172, R186, R96 ;  /* 0x000000baac60723c */ /* 0x000fe20000001860 */
[----:B------:R-:W4:Y:S08]  /*8950*/  LDSM.16.M88.4 R200, [R214+0x4100] ;  /* 0x00410000d6c8783b */ /* 0x000f300000000200 */
[----:B------:R-:W3:Y:S08]  /*8960*/  LDSM.16.M88.4 R176, [R214+0x4900] ;  /* 0x00490000d6b0783b */ /* 0x000ef00000000200 */
[----:B------:R-:W4:Y:S01]  /*8970*/  LDSM.16.M88.4 R180, [R214+0x5100] ;  /* 0x00510000d6b4783b */ /* 0x000f220000000200 */
[-C--:B-1----:R-:W-:Y:S07]  /*8980*/  HMMA.16816.F32 R4, R168, R188.reuse, R4 ;  /* 0x000000bca804723c */ /* 0x082fee0000001804 */
[----:B------:R-:W1:Y:S01]  /*8990*/  LDSM.16.M88.4 R204, [R214+0x5900] ;  /* 0x00590000d6cc783b */ /* 0x000e620000000200 */
[C---:B--2---:R-:W-:Y:S07]  /*89a0*/  HMMA.16816.F32 R8, R192.reuse, R188, R8 ;  /* 0x000000bcc008723c */ /* 0x044fee0000001808 */
[----:B------:R-:W-:Y:S01]  /*89b0*/  LDSM.16.M88.4 R172, [R217+0x6100] ;  /* 0x00610000d9ac783b */ /* 0x000fe20000000200 */
[-C--:B------:R-:W-:Y:S07]  /*89c0*/  HMMA.16816.F32 R12, R192, R190.reuse, R12 ;  /* 0x000000bec00c723c */ /* 0x080fee000000180c */
[----:B------:R-:W2:Y:S01]  /*89d0*/  LDSM.16.M88.4 R184, [R213] ;  /* 0x00000000d5b8783b */ /* 0x000ea20000000200 */
[C---:B------:R-:W-:Y:S07]  /*89e0*/  HMMA.16816.F32 R16, R168.reuse, R190, R16 ;  /* 0x000000bea810723c */ /* 0x040fee0000001810 */
[----:B------:R-:W1:Y:S01]  /*89f0*/  LDSM.16.M88.4 R188, [R217+0x8100] ;  /* 0x00810000d9bc783b */ /* 0x000e620000000200 */
[-C--:B---3--:R-:W-:Y:S08]  /*8a00*/  HMMA.16816.F32 R20, R168, R196.reuse, R20 ;  /* 0x000000c4a814723c */ /* 0x088ff00000001814 */
[C---:B------:R-:W-:Y:S08]  /*8a10*/  HMMA.16816.F32 R24, R192.reuse, R196, R24 ;  /* 0x000000c4c018723c */ /* 0x040ff00000001818 */
[-C--:B------:R-:W-:Y:S08]  /*8a20*/  HMMA.16816.F32 R28, R192, R198.reuse, R28 ;  /* 0x000000c6c01c723c */ /* 0x080ff0000000181c */
[C---:B------:R-:W-:Y:S08]  /*8a30*/  HMMA.16816.F32 R32, R168.reuse, R198, R32 ;  /* 0x000000c6a820723c */ /* 0x040ff00000001820 */
[-C--:B----4-:R-:W-:Y:S08]  /*8a40*/  HMMA.16816.F32 R36, R168, R200.reuse, R36 ;  /* 0x000000c8a824723c */ /* 0x090ff00000001824 */
        /* <DEDUP_REMOVED lines=11> */
[-C--:B-1----:R-:W-:Y:S08]  /*8b00*/  HMMA.16816.F32 R84, R168, R204.reuse, R84 ;  /* 0x000000cca854723c */ /* 0x082ff00000001854 */
[C---:B------:R-:W-:Y:S08]  /*8b10*/  HMMA.16816.F32 R88, R192.reuse, R204, R88 ;  /* 0x000000ccc058723c */ /* 0x040ff00000001858 */
[-C--:B------:R-:W-:Y:S08]  /*8b20*/  HMMA.16816.F32 R92, R192, R206.reuse, R92 ;  /* 0x000000cec05c723c */ /* 0x080ff0000000185c */
[----:B------:R-:W-:Y:S08]  /*8b30*/  HMMA.16816.F32 R96, R168, R206, R96 ;  /* 0x000000cea860723c */ /* 0x000ff00000001860 */
[-C--:B--2---:R-:W-:Y:S08]  /*8b40*/  HMMA.16816.F32 R4, R172, R184.reuse, R4 ;  /* 0x000000b8ac04723c */ /* 0x084ff00000001804 */
[C---:B------:R-:W-:Y:S08]  /*8b50*/  HMMA.16816.F32 R8, R188.reuse, R184, R8 ;  /* 0x000000b8bc08723c */ /* 0x040ff00000001808 */
        /* <DEDUP_REMOVED lines=14> */
[----:B------:R-:W3:Y:S01]  /*8c40*/  MUFU.TANH R245, R14 ;  /* 0x0000000e00f57308 */ /* 0x000ee20000002400 */
[----:B------:R-:W-:Y:S02]  /*8c50*/  FMUL.FTZ R12, R12, c[0x0][0x320] ;  /* 0x0000c8000c0c7a20 */ /* 0x000fe40000410000 */
[----:B------:R-:W-:Y:S02]  /*8c60*/  FMUL.FTZ R13, R13, c[0x0][0x320] ;  /* 0x0000c8000d0d7a20 */ /* 0x000fe40000410000 */
[----:B------:R-:W-:Y:S02]  /*8c70*/  FMUL.FTZ R16, R16, c[0x0][0x320] ;  /* 0x0000c80010107a20 */ /* 0x000fe40000410000 */
[----:B------:R-:W-:Y:S02]  /*8c80*/  FMUL.FTZ R17, R17, c[0x0][0x320] ;  /* 0x0000c80011117a20 */ /* 0x000fe40000410000 */
[----:B------:R-:W-:Y:S01]  /*8c90*/  FMUL.FTZ R18, R18, c[0x0][0x320] ;  /* 0x0000c80012127a20 */ /* 0x000fe20000410000 */
[----:B------:R-:W4:Y:S01]  /*8ca0*/  MUFU.TANH R239, R6 ;  /* 0x0000000600ef7308 */ /* 0x000f220000002400 */
[----:B------:R-:W-:Y:S09]  /*8cb0*/  FMUL.FTZ R19, R19, c[0x0][0x320] ;  /* 0x0000c80013137a20 */ /* 0x000ff20000410000 */
[----:B------:R1:W1:Y:S10]  /*8cc0*/  MUFU.TANH R244, R15 ;  /* 0x0000000f00f47308 */ /* 0x0002740000002400 */
[----:B------:R2:W2:Y:S10]  /*8cd0*/  MUFU.TANH R229, R7 ;  /* 0x0000000700e57308 */ /* 0x0004b40000002400 */
[----:B------:R-:W3:Y:S01]  /*8ce0*/  MUFU.TANH R246, R8 ;  /* 0x0000000800f67308 */ /* 0x000ee20000002400 */
[----:B-1----:R-:W3:Y:S09]  /*8cf0*/  LDL.64 R14, [R1+0x20] ;  /* 0x00002000010e7983 */ /* 0x002ef20000100a00 */
[----:B------:R-:W1:Y:S01]  /*8d00*/  MUFU.TANH R240, R9 ;  /* 0x0000000900f07308 */ /* 0x000e620000002400 */
[----:B--2---:R-:W2:Y:S09]  /*8d10*/  LDSM.16.M88.4 R4, [R213+0x800] ;  /* 0x00080000d504783b */ /* 0x004eb20000000200 */
[----:B------:R-:W1:Y:S10]  /*8d20*/  MUFU.TANH R251, R10 ;  /* 0x0000000a00fb7308 */ /* 0x000e740000002400 */
[----:B------:R1:W1:Y:S10]  /*8d30*/  MUFU.TANH R249, R11 ;  /* 0x0000000b00f97308 */ /* 0x0002740000002400 */
[----:B------:R-:W3:Y:S10]  /*8d40*/  MUFU.TANH R238, R12 ;  /* 0x0000000c00ee7308 */ /* 0x000ef40000002400 */
[----:B------:R-:W3:Y:S01]  /*8d50*/  MUFU.TANH R237, R13 ;  /* 0x0000000d00ed7308 */ /* 0x000ee20000002400 */
[----:B-1----:R-:W1:Y:S01]  /*8d60*/  LDSM.16.M88.4 R8, [R213+0x1000] ;  /* 0x00100000d508783b */ /* 0x002e620000000200 */
[-C--:B--2---:R-:W-:Y:S08]  /*8d70*/  HMMA.16816.F32 R20, R172, R4.reuse, R20 ;  /* 0x00000004ac14723c */ /* 0x084ff00000001814 */
[----:B------:R-:W2:Y:S01]  /*8d80*/  MUFU.TANH R16, R16 ;  /* 0x0000001000107308 */ /* 0x000ea20000002400 */
[C---:B------:R-:W-:Y:S09]  /*8d90*/  HMMA.16816.F32 R24, R188.reuse, R4, R24 ;  /* 0x00000004bc18723c */ /* 0x040ff20000001818 */
[----:B------:R-:W1:Y:S01]  /*8da0*/  MUFU.TANH R17, R17 ;  /* 0x0000001100117308 */ /* 0x000e620000002400 */
[-C--:B------:R-:W-:Y:S08]  /*8db0*/  HMMA.16816.F32 R28, R188, R6.reuse, R28 ;  /* 0x00000006bc1c723c */ /* 0x080ff0000000181c */
[C---:B------:R-:W-:Y:S01]  /*8dc0*/  HMMA.16816.F32 R32, R172.reuse, R6, R32 ;  /* 0x00000006ac20723c */ /* 0x040fe20000001820 */
[----:B------:R-:W2:Y:S01]  /*8dd0*/  MUFU.TANH R205, R18 ;  /* 0x0000001200cd7308 */ /* 0x000ea20000002400 */
[----:B------:R-:W2:Y:S02]  /*8de0*/  LDSM.16.M88.4 R4, [R213+0x1800] ;  /* 0x00180000d504783b */ /* 0x000ea40000000200 */
[----:B------:R-:W-:Y:S02]  /*8df0*/  FMUL.FTZ R20, R20, c[0x0][0x320] ;  /* 0x0000c80014147a20 */ /* 0x000fe40000410000 */
[----:B------:R-:W-:Y:S02]  /*8e00*/  FMUL.FTZ R21, R21, c[0x0][0x320] ;  /* 0x0000c80015157a20 */ /* 0x000fe40000410000 */
[----:B------:R-:W-:Y:S03]  /*8e10*/  FMUL.FTZ R27, R27, c[0x0][0x320] ;  /* 0x0000c8001b1b7a20 */ /* 0x000fe60000410000 */
[----:B------:R-:W2:Y:S01]  /*8e20*/  MUFU.TANH R203, R19 ;  /* 0x0000001300cb7308 */ /* 0x000ea20000002400 */
[----:B------:R-:W-:Y:S02]  /*8e30*/  FMUL.FTZ R22, R22, c[0x0][0x320] ;  /* 0x0000c80016167a20 */ /* 0x000fe40000410000 */
[----:B------:R-:W-:Y:S01]  /*8e40*/  FMUL.FTZ R23, R23, c[0x0][0x320] ;  /* 0x0000c80017177a20 */ /* 0x000fe20000410000 */
[-C--:B-1----:R-:W-:Y:S03]  /*8e50*/  HMMA.16816.F32 R36, R172, R8.reuse, R36 ;  /* 0x00000008ac24723c */ /* 0x082fe60000001824 */
[----:B------:R-:W-:Y:S02]  /*8e60*/  FMUL.FTZ R29, R29, c[0x0][0x320] ;  /* 0x0000c8001d1d7a20 */ /* 0x000fe40000410000 */
[----:B------:R-:W-:Y:S01]  /*8e70*/  FMUL.FTZ R30, R30, c[0x0][0x320] ;  /* 0x0000c8001e1e7a20 */ /* 0x000fe20000410000 */
[----:B------:R-:W1:Y:S01]  /*8e80*/  MUFU.TANH R234, R27 ;  /* 0x0000001b00ea7308 */ /* 0x000e620000002400 */
[----:B------:R-:W-:Y:S01]  /*8e90*/  FMUL.FTZ R31, R31, c[0x0][0x320] ;  /* 0x0000c8001f1f7a20 */ /* 0x000fe20000410000 */
[C---:B------:R-:W-:Y:S04]  /*8ea0*/  HMMA.16816.F32 R40, R188.reuse, R8, R40 ;  /* 0x00000008bc28723c */ /* 0x040fe80000001828 */
[----:B------:R-:W-:Y:S02]  /*8eb0*/  FMUL.FTZ R33, R33, c[0x0][0x320] ;  /* 0x0000c80021217a20 */ /* 0x000fe40000410000 */
[----:B------:R-:W-:Y:S02]  /*8ec0*/  FMUL.FTZ R35, R35, c[0x0][0x320] ;  /* 0x0000c80023237a20 */ /* 0x000fe40000410000 */
[----:B------:R-:W1:Y:S01]  /*8ed0*/  MUFU.TANH R201, R29 ;  /* 0x0000001d00c97308 */ /* 0x000e620000002400 */
[-C--:B------:R-:W-:Y:S03]  /*8ee0*/  HMMA.16816.F32 R44, R188, R10.reuse, R44 ;  /* 0x0000000abc2c723c */ /* 0x080fe6000000182c */
[----:B------:R-:W-:Y:S02]  /*8ef0*/  FMUL.FTZ R24, R24, c[0x0][0x320] ;  /* 0x0000c80018187a20 */ /* 0x000fe40000410000 */
[----:B------:R-:W-:Y:S02]  /*8f00*/  FMUL.FTZ R25, R25, c[0x0][0x320] ;  /* 0x0000c80019197a20 */ /* 0x000fe40000410000 */
[----:B------:R-:W-:Y:S01]  /*8f10*/  FMUL.FTZ R37, R37, c[0x0][0x320] ;  /* 0x0000c80025257a20 */ /* 0x000fe20000410000 */
[C---:B------:R-:W-:Y:S01]  /*8f20*/  HMMA.16816.F32 R48, R172.reuse, R10, R48 ;  /* 0x0000000aac30723c */ /* 0x040fe20000001830 */
[----:B------:R-:W1:Y:S01]  /*8f30*/  MUFU.TANH R232, R30 ;  /* 0x0000001e00e87308 */ /* 0x000e620000002400 */
[----:B------:R-:W1:Y:S02]  /*8f40*/  LDSM.16.M88.4 R8, [R213+0x2000] ;  /* 0x00200000d508783b */ /* 0x000e640000000200 */
[----:B------:R-:W-:Y:S02]  /*8f50*/  FMUL.FTZ R26, R26, c[0x0][0x320] ;  /* 0x0000c8001a1a7a20 */ /* 0x000fe40000410000 */
[----:B------:R-:W-:Y:S02]  /*8f60*/  FMUL.FTZ R28, R28, c[0x0][0x320] ;  /* 0x0000c8001c1c7a20 */ /* 0x000fe40000410000 */
[-C--:B--2---:R-:W-:Y:S03]  /*8f70*/  HMMA.16816.F32 R52, R172, R4.reuse, R52 ;  /* 0x00000004ac34723c */ /* 0x084fe60000001834 */
[----:B------:R-:W2:Y:S01]  /*8f80*/  MUFU.TANH R231, R31 ;  /* 0x0000001f00e77308 */ /* 0x000ea20000002400 */
[----:B------:R-:W-:Y:S02]  /*8f90*/  FMUL.FTZ R32, R32, c[0x0][0x320] ;  /* 0x0000c80020207a20 */ /* 0x000fe40000410000 */
[----:B------:R-:W-:Y:S02]  /*8fa0*/  FMUL.FTZ R34, R34, c[0x0][0x320] ;  /* 0x0000c80022227a20 */ /* 0x000fe40000410000 */
[C---:B------:R-:W-:Y:S04]  /*8fb0*/  HMMA.16816.F32 R56, R188.reuse, R4, R56 ;  /* 0x00000004bc38723c */ /* 0x040fe80000001838 */
[----:B------:R-:W-:Y:S01]  /*8fc0*/  FMUL.FTZ R46, R46, c[0x0][0x320] ;  /* 0x0000c8002e2e7a20 */ /* 0x000fe20000410000 */
[----:B------:R-:W2:Y:S01]  /*8fd0*/  MUFU.TANH R20, R20 ;  /* 0x0000001400147308 */ /* 0x000ea20000002400 */
[----:B------:R-:W-:Y:S02]  /*8fe0*/  FMUL.FTZ R36, R36, c[0x0][0x320] ;  /* 0x0000c80024247a20 */ /* 0x000fe40000410000 */
[-C--:B------:R-:W-:Y:S04]  /*8ff0*/  HMMA.16816.F32 R60, R188, R6.reuse, R60 ;  /* 0x00000006bc3c723c */ /* 0x080fe8000000183c */
[----:B------:R-:W-:Y:S02]  /*9000*/  FMUL.FTZ R48, R48, c[0x0][0x320] ;  /* 0x0000c80030307a20 */ /* 0x000fe40000410000 */
[----:B------:R-:W-:Y:S01]  /*9010*/  FMUL.FTZ R49, R49, c[0x0][0x320] ;  /* 0x0000c80031317a20 */ /* 0x000fe20000410000 */
[----:B------:R2:W2:Y:S01]  /*9020*/  MUFU.TANH R197, R46 ;  /* 0x0000002e00c57308 */ /* 0x0004a20000002400 */
[C---:B------:R-:W-:Y:S01]  /*9030*/  HMMA.16816.F32 R64, R172.reuse, R6, R64 ;  /* 0x00000006ac40723c */ /* 0x040fe20000001840 */
[----:B------:R-:W4:Y:S01]  /*9040*/  LDSM.16.M88.4 R4, [R213+0x2800] ;  /* 0x00280000d504783b */ /* 0x000f220000000200 */
[----:B------:R-:W-:Y:S04]  /*9050*/  DEPBAR.LE SB0, 0x0 ;  /* 0x000080000000791a */ /* 0x000fe80000000000 */
[----:B------:R-:W-:Y:S02]  /*9060*/  FMUL.FTZ R50, R50, c[0x0][0x320] ;  /* 0x0000c80032327a20 */ /* 0x000fe40000410000 */
[----:B------:R-:W-:Y:S01]  /*9070*/  FMUL.FTZ R51, R51, c[0x0][0x320] ;  /* 0x0000c80033337a20 */ /* 0x000fe20000410000 */
[----:B------:R-:W3:Y:S01]  /*9080*/  MUFU.TANH R21, R21 ;  /* 0x0000001500157308 */ /* 0x000ee20000002400 */
[----:B------:R-:W-:Y:S01]  /*9090*/  BAR.SYNC.DEFER_BLOCKING 0x0 ;  /* 0x0000000000007b1d */ /* 0x000fe20000010000 */
[-C--:B-1----:R-:W-:Y:S05]  /*90a0*/  HMMA.16816.F32 R68, R172, R8.reuse, R68 ;  /* 0x00000008ac44723c */ /* 0x082fea0000001844 */
[----:B------:R-:W-:Y:S02]  /*90b0*/  FMUL.FTZ R52, R52, c[0x0][0x320] ;  /* 0x0000c80034347a20 */ /* 0x000fe40000410000 */
[----:B------:R-:W-:Y:S01]  /*90c0*/  FMUL.FTZ R53, R53, c[0x0][0x320] ;  /* 0x0000c80035357a20 */ /* 0x000fe20000410000 */
[----:B------:R1:W1:Y:S01]  /*90d0*/  MUFU.TANH R193, R22 ;  /* 0x0000001600c17308 */ /* 0x0002620000002400 */
[C---:B------:R-:W-:Y:S01]  /*90e0*/  HMMA.16816.F32 R72, R188.reuse, R8, R72 ;  /* 0x00000008bc48723c */ /* 0x040fe20000001848 */
[----:B--2---:R-:W2:Y:S03]  /*90f0*/  LDL R46, [R1+0x18] ;  /* 0x00001800012e7983 */ /* 0x004ea60000100800 */
[----:B------:R-:W-:Y:S02]  /*9100*/  FMUL.FTZ R54, R54, c[0x0][0x320] ;  /* 0x0000c80036367a20 */ /* 0x000fe40000410000 */
[----:B------:R-:W-:Y:S02]  /*9110*/  FMUL.FTZ R55, R55, c[0x0][0x320] ;  /* 0x0000c80037377a20 */ /* 0x000fe40000410000 */
[-C--:B------:R-:W-:Y:S01]  /*9120*/  HMMA.16816.F32 R76, R188, R10.reuse, R76 ;  /* 0x0000000abc4c723c */ /* 0x080fe2000000184c */
[----:B------:R1:W1:Y:S03]  /*9130*/  MUFU.TANH R185, R23 ;  /* 0x0000001700b97308 */ /* 0x0002660000002400 */
[----:B------:R-:W-:Y:S02]  /*9140*/  FMUL.FTZ R56, R56, c[0x0][0x320] ;  /* 0x0000c80038387a20 */ /* 0x000fe40000410000 */
[----:B------:R-:W-:Y:S02]  /*9150*/  FMUL.FTZ R59, R59, c[0x0][0x320] ;  /* 0x0000c8003b3b7a20 */ /* 0x000fe40000410000 */
[C---:B------:R-:W-:Y:S01]  /*9160*/  HMMA.16816.F32 R80, R172.reuse, R10, R80 ;  /* 0x0000000aac50723c */ /* 0x040fe20000001850 */
[----:B------:R-:W2:Y:S02]  /*9170*/  LDL R10, [R1] ;  /* 0x00000000010a7983 */ /* 0x000ea40000100800 */
[----:B------:R1:W1:Y:S01]  /*9180*/  MUFU.TANH R207, R24 ;  /* 0x0000001800cf7308 */ /* 0x0002620000002400 */
[----:B------:R-:W-:Y:S02]  /*9190*/  FMUL.FTZ R60, R60, c[0x0][0x320] ;  /* 0x0000c8003c3c7a20 */ /* 0x000fe40000410000 */
[----:B------:R-:W-:Y:S02]  /*91a0*/  FMUL.FTZ R61, R61, c[0x0][0x320] ;  /* 0x0000c8003d3d7a20 */ /* 0x000fe40000410000 */
[-C--:B----4-:R-:W-:Y:S04]  /*91b0*/  HMMA.16816.F32 R84, R172, R4.reuse, R84 ;  /* 0x00000004ac54723c */ /* 0x090fe80000001854 */
[----:B------:R-:W-:Y:S01]  /*91c0*/  FMUL.FTZ R63, R63, c[0x0][0x320] ;  /* 0x0000c8003f3f7a20 */ /* 0x000fe20000410000 */
[----:B------:R4:W1:Y:S01]  /*91d0*/  MUFU.TANH R206, R25 ;  /* 0x0000001900ce7308 */ /* 0x0008620000002400 */
[----:B------:R-:W-:Y:S02]  /*91e0*/  FMUL.FTZ R64, R64, c[0x0][0x320] ;  /* 0x0000c80040407a20 */ /* 0x000fe40000410000 */
[C---:B------:R-:W-:Y:S04]  /*91f0*/  HMMA.16816.F32 R88, R188.reuse, R4, R88 ;  /* 0x00000004bc58723c */ /* 0x040fe80000001858 */
[----:B------:R-:W-:Y:S02]  /*9200*/  FMUL.FTZ R65, R65, c[0x0][0x320] ;  /* 0x0000c80041417a20 */ /* 0x000fe40000410000 */
[----:B------:R-:W-:Y:S01]  /*9210*/  FMUL.FTZ R66, R66, c[0x0][0x320] ;  /* 0x0000c80042427a20 */ /* 0x000fe20000410000 */
[----:B------:R4:W1:Y:S01]  /*9220*/  MUFU.TANH R235, R26 ;  /* 0x0000001a00eb7308 */ /* 0x0008620000002400 */
[-C--:B------:R-:W-:Y:S04]  /*9230*/  HMMA.16816.F32 R92, R188, R6.reuse, R92 ;  /* 0x00000006bc5c723c */ /* 0x080fe8000000185c */
[----:B------:R-:W-:Y:S04]  /*9240*/  @P0 IMAD.WIDE.U32 R4, R0, c[0x0][0x1e0], RZ ;  /* 0x0000780000040a25 */ /* 0x000fe800078e00ff */
[----:B------:R-:W-:Y:S01]  /*9250*/  HMMA.16816.F32 R96, R172, R6, R96 ;  /* 0x00000006ac60723c */ /* 0x000fe20000001860 */
[----:B------:R4:W1:Y:S01]  /*9260*/  MUFU.TANH R202, R28 ;  /* 0x0000001c00ca7308 */ /* 0x0008620000002400 */
[----:B------:R4:W4:Y:S02]  /*9270*/  LDL R6, [R1+0x1c] ;  /* 0x00001c0001067983 */ /* 0x0009240000100800 */
[----:B------:R-:W-:Y:S01]  /*9280*/  @P0 IADD3 R0, R5, R2, RZ ;  /* 0x0000000205000210 */ /* 0x000fe20007ffe0ff */
[----:B------:R-:W-:Y:S01]  /*9290*/  FMUL.FTZ R67, R67, c[0x0][0x320] ;  /* 0x0000c80043437a20 */ /* 0x000fe20000410000 */
[----:B------:R-:W-:Y:S01]  /*92a0*/  @P0 MOV R2, R242 ;  /* 0x000000f200020202 */ /* 0x000fe20000000f00 */
[----:B------:R-:W-:Y:S01]  /*92b0*/  FMUL.FTZ R68, R68, c[0x0][0x320] ;  /* 0x0000c80044447a20 */ /* 0x000fe20000410000 */
[----:B------:R-:W-:Y:S01]  /*92c0*/  @P0 SHF.L.U64.HI R7, R228, 0x5, R230 ;  /* 0x00000005e4070819 */ /* 0x000fe200000102e6 */
[----:B------:R-:W-:Y:S02]  /*92d0*/  @P0 IMAD R0, R0, 0x60, RZ ;  /* 0x0000006000000824 */ /* 0x000fe400078e02ff */
[----:B------:R1:W1:Y:S01]  /*92e0*/  MUFU.TANH R13, R32 ;  /* 0x00000020000d7308 */ /* 0x0002620000002400 */
[----:B------:R-:W-:Y:S02]  /*92f0*/  FMUL.FTZ R69, R69, c[0x0][0x320] ;  /* 0x0000c80045457a20 */ /* 0x000fe40000410000 */
[----:B------:R-:W-:Y:S02]  /*9300*/  FMUL.FTZ R70, R70, c[0x0][0x320] ;  /* 0x0000c80046467a20 */ /* 0x000fe40000410000 */
[----:B------:R-:W-:Y:S02]  /*9310*/  FMUL.FTZ R71, R71, c[0x0][0x320] ;  /* 0x0000c80047477a20 */ /* 0x000fe40000410000 */
[----:B------:R-:W-:Y:S02]  /*9320*/  FMUL.FTZ R72, R72, c[0x0][0x320] ;  /* 0x0000c80048487a20 */ /* 0x000fe40000410000 */
[----:B------:R-:W-:Y:S01]  /*9330*/  FMUL.FTZ R73, R73, c[0x0][0x320] ;  /* 0x0000c80049497a20 */ /* 0x000fe20000410000 */
[----:B------:R-:W1:Y:S01]  /*9340*/  MUFU.TANH R33, R33 ;  /* 0x0000002100217308 */ /* 0x000e620000002400 */
[----:B------:R-:W-:Y:S02]  /*9350*/  FMUL.FTZ R74, R74, c[0x0][0x320] ;  /* 0x0000c8004a4a7a20 */ /* 0x000fe40000410000 */
[----:B------:R-:W-:Y:S02]  /*9360*/  FMUL.FTZ R75, R75, c[0x0][0x320] ;  /* 0x0000c8004b4b7a20 */ /* 0x000fe40000410000 */
[----:B------:R-:W-:Y:S02]  /*9370*/  FMUL.FTZ R76, R76, c[0x0][0x320] ;  /* 0x0000c8004c4c7a20 */ /* 0x000fe40000410000 */
[----:B------:R-:W-:Y:S02]  /*9380*/  FMUL.FTZ R77, R77, c[0x0][0x320] ;  /* 0x0000c8004d4d7a20 */ /* 0x000fe40000410000 */
[----:B------:R-:W-:Y:S01]  /*9390*/  FMUL.FTZ R78, R78, c[0x0][0x320] ;  /* 0x0000c8004e4e7a20 */ /* 0x000fe20000410000 */
[----:B------:R1:W1:Y:S01]  /*93a0*/  MUFU.TANH R183, R34 ;  /* 0x0000002200b77308 */ /* 0x0002620000002400 */
        /* <DEDUP_REMOVED lines=31> */
[----:B------:R-:W-:Y:S01]  /*95a0*/  FMUL.FTZ R47, R47, c[0x0][0x320] ;  /* 0x0000c8002f2f7a20 */ /* 0x000fe20000410000 */
[----:B---3--:R-:W-:Y:S01]  /*95b0*/  @P0 MOV R3, R15 ;  /* 0x0000000f00030202 */ /* 0x008fe20000000f00 */
[----:B------:R-:W-:Y:S02]  /*95c0*/  FMUL.FTZ R57, R57, c[0x0][0x320] ;  /* 0x0000c80039397a20 */ /* 0x000fe40000410000 */
[----:B------:R-:W-:Y:S02]  /*95d0*/  FMUL.FTZ R58, R58, c[0x0][0x320] ;  /* 0x0000c8003a3a7a20 */ /* 0x000fe40000410000 */
[----:B------:R-:W-:Y:S01]  /*95e0*/  @P0 IMAD.WIDE.U32 R2, R4, 0x60, R2 ;  /* 0x0000006004020825 */ /* 0x000fe200078e0002 */
[----:B------:R3:W1:Y:S03]  /*95f0*/  MUFU.TANH R35, R39 ;  /* 0x0000002700237308 */ /* 0x0006660000002400 */
[----:B------:R-:W-:Y:S01]  /*9600*/  FMUL.FTZ R62, R62, c[0x0][0x320] ;  /* 0x0000c8003e3e7a20 */ /* 0x000fe20000410000 */
[----:B------:R-:W-:Y:S01]  /*9610*/  @P0 LEA R4, P1, R2, c[0x0][0x1c8], 0x1 ;  /* 0x0000720002040a11 */ /* 0x000fe200078208ff */
[----:B------:R-:W-:Y:S01]  /*9620*/  FMUL.FTZ R90, R90, c[0x0][0x320] ;  /* 0x0000c8005a5a7a20 */ /* 0x000fe20000410000 */
[----:B------:R-:W-:Y:S01]  /*9630*/  @P0 IADD3 R3, R3, R0, RZ ;  /* 0x0000000003030210 */ /* 0x000fe20007ffe0ff */
[----:B------:R-:W-:Y:S01]  /*9640*/  FMUL.FTZ R94, R94, c[0x0][0x320] ;  /* 0x0000c8005e5e7a20 */ /* 0x000fe20000410000 */
[----:B------:R-:W-:Y:S01]  /*9650*/  @P0 SHF.L.U32 R0, R228, 0x5, RZ ;  /* 0x00000005e4000819 */ /* 0x000fe200000006ff */
[----:B------:R-:W-:Y:S01]  /*9660*/  FMUL.FTZ R95, R95, c[0x0][0x320] ;  /* 0x0000c8005f5f7a20 */ /* 0x000fe20000410000 */
[----:B------:R3:W1:Y:S01]  /*9670*/  MUFU.TANH R194, R40 ;  /* 0x0000002800c27308 */ /* 0x0006620000002400 */
[----:B------:R-:W-:Y:S02]  /*9680*/  @P0 LEA.HI.X R5, R2, c[0x0][0x1cc], R3, 0x1, P1 ;  /* 0x0000730002050a11 */ /* 0x000fe400008f0c03 */
[-C--:B------:R-:W-:Y:S03]  /*9690*/  @P0 IADD3 R2, P1, R4, R0.reuse, RZ ;  /* 0x0000000004020210 */ /* 0x080fe60007f3e0ff */
[----:B------:R-:W-:Y:S01]  /*96a0*/  @!PT LDS RZ, [RZ] ;  /* 0x00000000fffff984 */ /* 0x000fe20000000800 */
[----:B------:R-:W-:Y:S01]  /*96b0*/  @!PT LDS RZ, [RZ] ;  /* 0x00000000fffff984 */ /* 0x000fe20000000800 */
[----:B------:R-:W-:Y:S01]  /*96c0*/  @!PT LDS RZ, [RZ] ;  /* 0x00000000fffff984 */ /* 0x000fe20000000800 */
[----:B------:R1:W-:Y:S01]  /*96d0*/  @P0 LDGSTS.E.BYPASS.LTC128B.128 [R227+0x3100], [R4.64], !P6 ;  /* 0x0310000004e30fae */ /* 0x0003e2000f101d4c */
[-C--:B------:R-:W-:Y:S02]  /*96e0*/  @P0 IADD3.X R3, R5, R7.reuse, RZ, P1, !PT ;  /* 0x0000000705030210 */ /* 0x080fe40000ffe4ff */
[-C--:B------:R-:W-:Y:S01]  /*96f0*/  @P0 IADD3 R8, P2, R2, R0.reuse, RZ ;  /* 0x0000000002080210 */ /* 0x080fe20007f5e0ff */
[----:B------:R3:W2:Y:S03]  /*9700*/  MUFU.TANH R192, R41 ;  /* 0x0000002900c07308 */ /* 0x0006a60000002400 */
[-C--:B------:R-:W-:Y:S01]  /*9710*/  @P0 IADD3.X R9, R3, R7.reuse, RZ, P2, !PT ;  /* 0x0000000703090210 */ /* 0x080fe200017fe4ff */
[----:B------:R3:W-:Y:S06]  /*9720*/  @P0 LDGSTS.E.BYPASS.LTC128B.128 [R227+0x3900], [R2.64], !P6 ;  /* 0x0390000002e30fae */ /* 0x0007ec000f101d4c */
[----:B------:R2:W2:Y:S02]  /*9730*/  MUFU.TANH R200, R42 ;  /* 0x0000002a00c87308 */ /* 0x0004a40000002400 */
[----:B------:R3:W-:Y:S08]  /*9740*/  @P0 LDGSTS.E.BYPASS.LTC128B.128 [R227+0x4100], [R8.64], !P6 ;  /* 0x0410000008e30fae */ /* 0x0007f0000f101d4c */
[----:B------:R2:W2:Y:S01]  /*9750*/  MUFU.TANH R199, R43 ;  /* 0x0000002b00c77308 */ /* 0x0004a20000002400 */
[-C--:B-1----:R-:W-:Y:S04]  /*9760*/  @P0 IADD3 R4, P1, R8, R0.reuse, RZ ;  /* 0x0000000008040210 */ /* 0x082fe80007f3e0ff */
[-C--:B------:R-:W-:Y:S05]  /*9770*/  @P0 IADD3.X R5, R9, R7.reuse, RZ, P1, !PT ;  /* 0x0000000709050210 */ /* 0x080fea0000ffe4ff */
[----:B------:R1:W1:Y:S01]  /*9780*/  MUFU.TANH R184, R44 ;  /* 0x0000002c00b87308 */ /* 0x0002620000002400 */
[-C--:B---3--:R-:W-:Y:S01]  /*9790*/  @P0 IADD3 R2, P2, R4, R0.reuse, RZ ;  /* 0x0000000004020210 */ /* 0x088fe20007f5e0ff */
[----:B------:R3:W-:Y:S03]  /*97a0*/  @P0 LDGSTS.E.BYPASS.LTC128B.128 [R227+0x4900], [R4.64], !P6 ;  /* 0x0490000004e30fae */ /* 0x0007e6000f101d4c */
[-C--:B------:R-:W-:Y:S02]  /*97b0*/  @P0 IADD3.X R3, R5, R7.reuse, RZ, P2, !PT ;  /* 0x0000000705030210 */ /* 0x080fe400017fe4ff */
[----:B------:R-:W-:Y:S03]  /*97c0*/  @P0 IADD3 R8, P1, R2, R0, RZ ;  /* 0x0000000002080210 */ /* 0x000fe60007f3e0ff */
[----:B------:R1:W1:Y:S01]  /*97d0*/  MUFU.TANH R170, R45 ;  /* 0x0000002d00aa7308 */ /* 0x0002620000002400 */
[----:B------:R1:W-:Y:S01]  /*97e0*/  @P0 LDGSTS.E.BYPASS.LTC128B.128 [R227+0x5100], [R2.64], !P6 ;  /* 0x0510000002e30fae */ /* 0x0003e2000f101d4c */
[----:B------:R-:W-:Y:S01]  /*97f0*/  IMAD R0, R225, -0x60, RZ ;  /* 0xffffffa0e1007824 */ /* 0x000fe200078e02ff */
[----:B------:R-:W-:Y:S06]  /*9800*/  @P0 IADD3.X R9, R3, R7, RZ, P1, !PT ;  /* 0x0000000703090210 */ /* 0x000fec0000ffe4ff */
[----:B------:R2:W-:Y:S01]  /*9810*/  @P0 LDGSTS.E.BYPASS.LTC128B.128 [R227+0x5900], [R8.64], !P6 ;  /* 0x0590000008e30fae */ /* 0x0005e2000f101d4c */
[----:B------:R1:W1:Y:S01]  /*9820*/  MUFU.TANH R196, R47 ;  /* 0x0000002f00c47308 */ /* 0x0002620000002400 */
[----:B------:R-:W-:Y:S06]  /*9830*/  PLOP3.LUT P0, PT, PT, PT, UP1, 0x40, 0x0 ;  /* 0x000000000000781c */ /* 0x000fec0003f0e818 */
[----:B------:R-:W0:Y:S03]  /*9840*/  LDGDEPBAR ;  /* 0x00000000000079af */ /* 0x000e260000000000 */
[----:B------:R-:W1:Y:S10]  /*9850*/  MUFU.TANH R49, R49 ;  /* 0x0000003100317308 */ /* 0x000e740000002400 */
[----:B------:R-:W1:Y:S10]  /*9860*/  MUFU.TANH R50, R50 ;  /* 0x0000003200327308 */ /* 0x000e740000002400 */
[----:B------:R-:W1:Y:S10]  /*9870*/  MUFU.TANH R51, R51 ;  /* 0x0000003300337308 */ /* 0x000e740000002400 */
[----:B------:R-:W1:Y:S10]  /*9880*/  MUFU.TANH R52, R52 ;  /* 0x0000003400347308 */ /* 0x000e740000002400 */
[----:B------:R-:W1:Y:S10]  /*9890*/  MUFU.TANH R53, R53 ;  /* 0x0000003500357308 */ /* 0x000e740000002400 */
[----:B------:R-:W1:Y:S10]  /*98a0*/  MUFU.TANH R54, R54 ;  /* 0x0000003600367308 */ /* 0x000e740000002400 */
[----:B------:R-:W1:Y:S10]  /*98b0*/  MUFU.TANH R55, R55 ;  /* 0x0000003700377308 */ /* 0x000e740000002400 */
[----:B------:R1:W1:Y:S10]  /*98c0*/  MUFU.TANH R168, R56 ;  /* 0x0000003800a87308 */ /* 0x0002740000002400 */
[----:B------:R1:W1:Y:S01]  /*98d0*/  MUFU.TANH R56, R57 ;  /* 0x0000003900387308 */ /* 0x0002620000002400 */
[----:B--2---:R-:W-:Y:S04]  /*98e0*/  IADD3 R9, -R46, 0x1, R0 ;  /* 0x000000012e097810 */ /* 0x004fe80007ffe100 */
[----:B---3--:R-:W-:Y:S05]  /*98f0*/  IADD3 R5, R9, c[0x0][0x1d0], RZ ;  /* 0x0000740009057a10 */ /* 0x008fea0007ffe0ff */
[----:B------:R2:W3:Y:S01]  /*9900*/  MUFU.TANH R181, R58 ;  /* 0x0000003a00b57308 */ /* 0x0004e20000002400 */
[----:B------:R-:W-:Y:S04]  /*9910*/  IADD3 R5, R5, -c[0x0][0x168], RZ ;  /* 0x80005a0005057a10 */ /* 0x000fe80007ffe0ff */
[C---:B------:R-:W-:Y:S02]  /*9920*/  IADD3 R7, R5.reuse, c[0x0][0x328], RZ ;  /* 0x0000ca0005077a10 */ /* 0x040fe40007ffe0ff */
[----:B------:R-:W-:Y:S03]  /*9930*/  IADD3 R8, R5, UR11, RZ ;  /* 0x0000000b05087c10 */ /* 0x000fe6000fffe0ff */
[----:B------:R2:W1:Y:S10]  /*9940*/  MUFU.TANH R180, R59 ;  /* 0x0000003b00b47308 */ /* 0x0004740000002400 */
[----:B------:R-:W1:Y:S10]  /*9950*/  MUFU.TANH R60, R60 ;  /* 0x0000003c003c7308 */ /* 0x000e740000002400 */
[----:B------:R-:W1:Y:S10]  /*9960*/  MUFU.TANH R61, R61 ;  /* 0x0000003d003d7308 */ /* 0x000e740000002400 */
[----:B------:R2:W1:Y:S01]  /*9970*/  MUFU.TANH R179, R62 ;  /* 0x0000003e00b37308 */ /* 0x0004620000002400 */
[----:B----4-:R-:W-:Y:S05]  /*9980*/  @P3 MOV R6, R10 ;  /* 0x0000000a00063202 */ /* 0x010fea0000000f00 */
[----:B------:R-:W1:Y:S04]  /*9990*/  SHFL.IDX PT, R4, R6, RZ, 0x1c1f ;  /* 0x001c1fff06047589 */ /* 0x000e6800000e0000 */
[----:B------:R2:W4:Y:S10]  /*99a0*/  MUFU.TANH R178, R63 ;  /* 0x0000003f00b27308 */ /* 0x0005340000002400 */
[----:B------:R-:W2:Y:S10]  /*99b0*/  MUFU.TANH R64, R64 ;  /* 0x0000004000407308 */ /* 0x000eb40000002400 */
[----:B------:R-:W2:Y:S01]  /*99c0*/  MUFU.TANH R65, R65 ;  /* 0x0000004100417308 */ /* 0x000ea20000002400 */
[----:B-1----:R-:W-:Y:S02]  /*99d0*/  IADD3 R3, R7, R4, RZ ;  /* 0x0000000407037210 */ /* 0x002fe40007ffe0ff */
[----:B------:R-:W-:Y:S07]  /*99e0*/  IADD3 R2, R4, R8, RZ ;  /* 0x0000000804027210 */ /* 0x000fee0007ffe0ff */
[----:B------:R-:W1:Y:S10]  /*99f0*/  MUFU.TANH R66, R66 ;  /* 0x0000004200427308 */ /* 0x000e740000002400 */
        /* <DEDUP_REMOVED lines=27> */
[----:B------:R1:W1:Y:S10]  /*9bb0*/  MUFU.TANH R63, R94 ;  /* 0x0000005e003f7308 */ /* 0x0002740000002400 */
[----:B------:R1:W1:Y:S10]  /*9bc0*/  MUFU.TANH R59, R95 ;  /* 0x0000005f003b7308 */ /* 0x0002740000002400 */
[----:B------:R-:W1:Y:S10]  /*9bd0*/  MUFU.TANH R30, R30 ;  /* 0x0000001e001e7308 */ /* 0x000e740000002400 */
[----:B------:R-:W1:Y:S10]  /*9be0*/  MUFU.TANH R27, R27 ;  /* 0x0000001b001b7308 */ /* 0x000e740000002400 */
[----:B------:R-:W1:Y:S10]  /*9bf0*/  MUFU.TANH R31, R31 ;  /* 0x0000001f001f7308 */ /* 0x000e740000002400 */
[----:B------:R-:W1:Y:S01]  /*9c00*/  MUFU.TANH R29, R29 ;  /* 0x0000001d001d7308 */ /* 0x000e620000002400 */
[----:B------:R-:W-:-:S05]  /*9c10*/  @P0 BRA `(.L_x_165) ;  /* 0x0000019000000947 */ /* 0x000fca0003800000 */
[----:B--234-:R-:W-:Y:S01]  /*9c20*/  IADD3 R4, R4, c[0x0][0x1d0], RZ ;  /* 0x0000740004047a10 */ /* 0x01cfe20007ffe0ff */
[----:B------:R-:W-:Y:S03]  /*9c30*/  BSSY B0, `(.L_x_166) ;  /* 0x0000012000007945 */ /* 0x000fe60003800000 */
[----:B------:R-:W-:Y:S04]  /*9c40*/  IADD3 R4, R4, -c[0x0][0x168], RZ ;  /* 0x80005a0004047a10 */ /* 0x000fe80007ffe0ff */
[----:B------:R-:W-:Y:S11]  /*9c50*/  ISETP.GT.AND P0, PT, R4, -0x1, PT ;  /* 0xffffffff0400780c */ /* 0x000ff60003f04270 */
[----:B------:R-:W-:Y:S02]  /*9c60*/  @!UPT UIADD3 URZ, URZ, URZ, URZ ;  /* 0x0000003f3f3ff290 */ /* 0x000fe4000fffe03f */
[----:B------:R-:W-:-:S05]  /*9c70*/  @P0 BRA `(.L_x_167) ;  /* 0x0000008000000947 */ /* 0x000fca0003800000 */
[----:B------:R-:W-:Y:S01]  /*9c80*/  LOP3.LUT R4, RZ, R4, RZ, 0x33, !PT ;  /* 0x00000004ff047212 */ /* 0x000fe200078e33ff */
[----:B------:R-:W-:Y:S05]  /*9c90*/  IMAD.MOV.U32 R10, RZ, RZ, c[0x0][0x32c] ;  /* 0x0000cb00ff0a7624 */ /* 0x000fea00078e00ff */
[----:B------:R-:W-:Y:S11]  /*9ca0*/  ISETP.NE.AND P0, PT, R10, 0x1, PT ;  /* 0x000000010a00780c */ /* 0x000ff60003f05270 */
[----:B------:R-:W-:Y:S02]  /*9cb0*/  @!UPT UIADD3 URZ, URZ, URZ, URZ ;  /* 0x0000003f3f3ff290 */ /* 0x000fe4000fffe03f */
[----:B------:R-:W-:Y:S05]  /*9cc0*/  @P0 IMAD.HI.U32 R10, R4, c[0x0][0x330], RZ ;  /* 0x0000cc00040a0a27 */ /* 0x000fea00078e00ff */
[----:B------:R-:W-:Y:S04]  /*9cd0*/  @P0 SHF.R.U32.HI R4, RZ, c[0x0][0x334], R10 ;  /* 0x0000cd00ff040a19 */ /* 0x000fe8000001160a */
[----:B------:R-:W-:Y:S01]  /*9ce0*/  LOP3.LUT R4, RZ, R4, RZ, 0x33, !PT ;  /* 0x00000004ff047212 */ /* 0x000fe200078e33ff */
[----:B------:R-:W-:-:S05]  /*9cf0*/  BRA `(.L_x_168) ;  /* 0x0000005000007947 */ /* 0x000fca0003800000 */
.L_x_167:
[----:B------:R-:W-:Y:S04]  /*9d00*/  MOV R10, c[0x0][0x32c] ;  /* 0x0000cb00000a7a02 */ /* 0x000fe80000000f00 */
[----:B------:R-:W-:Y:S11]  /*9d10*/  ISETP.NE.AND P0, PT, R10, 0x1, PT ;  /* 0x000000010a00780c */ /* 0x000ff60003f05270 */
[----:B------:R-:W-:Y:S02]  /*9d20*/  @!UPT UIADD3 URZ, URZ, URZ, URZ ;  /* 0x0000003f3f3ff290 */ /* 0x000fe4000fffe03f */
[----:B------:R-:W-:Y:S05]  /*9d30*/  @P0 IMAD.HI.U32 R10, R4, c[0x0][0x330], RZ ;  /* 0x0000cc00040a0a27 */ /* 0x000fea00078e00ff */
[----:B------:R-:W-:Y:S02]  /*9d40*/  @P0 SHF.R.U32.HI R4, RZ, c[0x0][0x334], R10 ;  /* 0x0000cd00ff040a19 */ /* 0x000fe4000001160a */
.L_x_168:
[----:B------:R-:W-:Y:S05]  /*9d50*/  BSYNC B0 ;  /* 0x0000000000007941 */ /* 0x000fea0003800000 */
.L_x_166:
[----:B------:R-:W-:Y:S04]  /*9d60*/  IMAD.IADD R10, R0, 0x1, -R46 ;  /* 0x00000001000a7824 */ /* 0x000fe800078e0a2e */
[----:B------:R-:W-:Y:S05]  /*9d70*/  IMAD R4, R4, c[0x0][0x32c], R10 ;  /* 0x0000cb0004047a24 */ /* 0x000fea00078e020a */
[----:B------:R-:W-:Y:S02]  /*9d80*/  IADD3 R10, R4, c[0x0][0x32c], RZ ;  /* 0x0000cb00040a7a10 */ /* 0x000fe40007ffe0ff */
[----:B------:R-:W-:Y:S02]  /*9d90*/  IMNMX R2, R2, R4, !PT ;  /* 0x0000000402027217 */ /* 0x000fe40007800200 */
[----:B------:R-:W-:Y:S02]  /*9da0*/  IMNMX R3, R3, R10, PT ;  /* 0x0000000a03037217 */ /* 0x000fe40003800200 */
.L_x_165:
[C---:B--234-:R-:W-:Y:S02]  /*9db0*/  ISETP.GE.AND P0, PT, R0.reuse, 0x9, PT ;  /* 0x000000090000780c */ /* 0x05cfe40003f06270 */
[----:B------:R-:W-:Y:S02]  /*9dc0*/  ISETP.GE.AND P1, PT, R0, 0x2, PT ;  /* 0x000000020000780c */ /* 0x000fe40003f26270 */
[----:B------:R-:W-:Y:S02]  /*9dd0*/  P2R R25, PR, RZ, 0x1 ;  /* 0x00000001ff197803 */ /* 0x000fe40000000000 */
[C---:B------:R-:W-:Y:S02]  /*9de0*/  ISETP.GT.AND P0, PT, R2.reuse, 0x8, !P0 ;  /* 0x000000080200780c */ /* 0x040fe40004704270 */
[----:B------:R-:W-:Y:S02]  /*9df0*/  P2R R26, PR, RZ, 0x2 ;  /* 0x00000002ff1a7803 */ /* 0x000fe40000000000 */
[----:B------:R-:W-:Y:S02]  /*9e00*/  ISETP.GT.AND P1, PT, R2, 0x1, !P1 ;  /* 0x000000010200780c */ /* 0x000fe40004f24270 */
[C---:B------:R-:W-:Y:S02]  /*9e10*/  ISETP.GE.AND P2, PT, R0.reuse, 0x11, PT ;  /* 0x000000110000780c */ /* 0x040fe40003f46270 */
[C---:B------:R-:W-:Y:S02]  /*9e20*/  ISETP.LT.OR P0, PT, R3.reuse, 0x9, P0 ;  /* 0x000000090300780c */ /* 0x040fe40000701670 */
[C---:B------:R-:W-:Y:S02]  /*9e30*/  ISETP.LT.OR P1, PT, R3.reuse, 0x2, P1 ;  /* 0x000000020300780c */ /* 0x040fe40000f21670 */
[----:B------:R-:W-:Y:S02]  /*9e40*/  ISETP.GE.AND P3, PT, R0, 0xa, PT ;  /* 0x0000000a0000780c */ /* 0x000fe40003f66270 */
[----:B------:R-:W-:Y:S02]  /*9e50*/  FSEL R36, R16, -INF , !P0 ;  /* 0xff80000010247808 */ /* 0x000fe40004000000 */
[----:B------:R-:W-:Y:S02]  /*9e60*/  ISETP.GT.AND P0, PT, R2, 0x10, !P2 ;  /* 0x000000100200780c */ /* 0x000fe40005704270 */
[----:B------:R-:W-:Y:S02]  /*9e70*/  FSEL R32, R176, -INF , !P1 ;  /* 0xff800000b0207808 */ /* 0x000fe40004800000 */
[----:B------:R-:W-:Y:S02]  /*9e80*/  ISETP.GT.AND P1, PT, R2, 0x9, !P3 ;  /* 0x000000090200780c */ /* 0x000fe40005f24270 */
[----:B------:R-:W-:Y:S02]  /*9e90*/  P2R R23, PR, RZ, 0x4 ;  /* 0x00000004ff177803 */ /* 0x000fe40000000000 */
[C---:B------:R-:W-:Y:S02]  /*9ea0*/  ISETP.LT.OR P0, PT, R3.reuse, 0x11, P0 ;  /* 0x000000110300780c */ /* 0x040fe40000701670 */
[----:B------:R-:W-:Y:S02]  /*9eb0*/  ISETP.GE.AND P2, PT, R0, 0x12, PT ;  /* 0x000000120000780c */ /* 0x000fe40003f46270 */
[----:B------:R-:W-:Y:S02]  /*9ec0*/  ISETP.LT.OR P1, PT, R3, 0xa, P1 ;  /* 0x0000000a0300780c */ /* 0x000fe40000f21670 */
[----:B------:R-:W-:Y:S02]  /*9ed0*/  FSEL R40, R20, -INF , !P0 ;  /* 0xff80000014287808 */ /* 0x000fe40004000000 */
[----:B------:R-:W-:Y:S02]  /*9ee0*/  ISETP.GT.AND P0, PT, R2, 0x11, !P2 ;  /* 0x000000110200780c */ /* 0x000fe40005704270 */
[----:B------:R-:W-:Y:S02]  /*9ef0*/  FSEL R38, R17, -INF , !P1 ;  /* 0xff80000011267808 */ /* 0x000fe40004800000 */
[----:B------:R-:W-:Y:S02]  /*9f00*/  ISETP.LT.OR P0, PT, R3, 0x12, P0 ;  /* 0x000000120300780c */ /* 0x000fe40000701670 */
[----:B------:R-:W-:Y:S02]  /*9f10*/  ISETP.GE.AND P1, PT, R0, 0x19, PT ;  /* 0x000000190000780c */ /* 0x000fe40003f26270 */
[----:B------:R-:W-:Y:S02]  /*9f20*/  FSEL R42, R21, -INF , !P0 ;  /* 0xff800000152a7808 */ /* 0x000fe40004000000 */
[----:B------:R-:W-:Y:S02]  /*9f30*/  ISETP.GT.AND P0, PT, R2, 0x18, !P1 ;  /* 0x000000180200780c */ /* 0x000fe40004f04270 */
[----:B------:R-:W-:Y:S02]  /*9f40*/  P2R R21, PR, RZ, 0x2 ;  /* 0x00000002ff157803 */ /* 0x000fe40000000000 */
        /* <DEDUP_REMOVED lines=10> */
[C---:B------:R-:W-:Y:S02]  /*9ff0*/  ISETP.LT.OR P0, PT, R3.reuse, 0x21, P0 ;  /* 0x000000210300780c */ /* 0x040fe40000701670 */
[----:B------:R-:W-:Y:S02]  /*a000*/  ISETP.GE.AND P1, PT, R0, 0x22, PT ;  /* 0x000000220000780c */ /* 0x000fe40003f26270 */
[----:B------:R-:W-:Y:S02]  /*a010*/  FSEL R57, R12, -INF , !P0 ;  /* 0xff8000000c397808 */ /* 0x000fe40004000000 */
[----:B------:R-:W-:Y:S02]  /*a020*/  ISETP.GT.AND P0, PT, R2, 0x21, !P1 ;  /* 0x000000210200780c */ /* 0x000fe40004f04270 */
[----:B------:R-:W-:Y:S02]  /*a030*/  P2R R18, PR, RZ, 0x2 ;  /* 0x00000002ff127803 */ /* 0x000fe40000000000 */
[----:B------:R-:W-:Y:S02]  /*a040*/  ISETP.LT.OR P0, PT, R3, 0x22, P0 ;  /* 0x000000220300780c */ /* 0x000fe40000701670 */
[----:B------:R-:W-:Y:S02]  /*a050*/  ISETP.GE.AND P1, PT, R0, 0x29, PT ;  /* 0x000000290000780c */ /* 0x000fe40003f26270 */
[----:B-1----:R-:W-:Y:S02]  /*a060*/  FSEL R90, R37, -INF , !P0 ;  /* 0xff800000255a7808 */ /* 0x002fe40004000000 */
        /* <DEDUP_REMOVED lines=26> */
[----:B------:R-:W-:Y:S02]  /*a210*/  ISETP.GE.AND P4, PT, R0, 0x41, PT ;  /* 0x000000410000780c */ /* 0x000fe40003f86270 */
[----:B------:R-:W-:Y:S02]  /*a220*/  ISETP.LT.OR P0, PT, R3, 0x3a, P0 ;  /* 0x0000003a0300780c */ /* 0x000fe40000701670 */
[----:B------:R-:W-:Y:S02]  /*a230*/  P2R R24, PR, RZ, 0x8 ;  /* 0x00000008ff187803 */ /* 0x000fe40000000000 */
[----:B------:R-:W-:Y:S02]  /*a240*/  FSEL R198, R65, -INF , !P0 ;  /* 0xff80000041c67808 */ /* 0x000fe40004000000 */
[----:B------:R-:W-:Y:S02]  /*a250*/  ISETP.GT.AND P0, PT, R2, 0x40, !P4 ;  /* 0x000000400200780c */ /* 0x000fe40006704270 */
[----:B------:R-:W-:Y:S02]  /*a260*/  ISETP.GE.AND P3, PT, R0, 0x42, PT ;  /* 0x000000420000780c */ /* 0x000fe40003f66270 */
[C---:B------:R-:W-:Y:S02]  /*a270*/  ISETP.LT.OR P0, PT, R3.reuse, 0x41, P0 ;  /* 0x000000410300780c */ /* 0x040fe40000701670 */
[----:B------:R-:W-:Y:S02]  /*a280*/  P2R R22, PR, RZ, 0x4 ;  /* 0x00000004ff167803 */ /* 0x000fe40000000000 */
        /* <DEDUP_REMOVED lines=17> */
[C---:B------:R-:W-:Y:S02]  /*a3a0*/  ISETP.GE.AND P1, PT, R0.reuse, 0x52, PT ;  /* 0x000000520000780c */ /* 0x040fe40003f26270 */
        /* <DEDUP_REMOVED lines=8> */
[----:B------:R-:W-:Y:S04]  /*a430*/  ISETP.GT.AND P0, PT, R2, 0x58, !P5 ;  /* 0x000000580200780c */ /* 0x000fe80006f04270 */
[C---:B------:R-:W-:Y:S04]  /*a440*/  ISETP.LT.OR P0, PT, R3.reuse, 0x59, P0 ;  /* 0x000000590300780c */ /* 0x040fe80000701670 */
[----:B------:R-:W-:Y:S02]  /*a450*/  FSEL R252, R30, -INF , !P0 ;  /* 0xff8000001efc7808 */ /* 0x000fe40004000000 */
[----:B------:R-:W-:Y:S04]  /*a460*/  ISETP.GT.AND P0, PT, R2, RZ, !P1 ;  /* 0x000000ff0200720c */ /* 0x000fe80004f04270 */
[C---:B------:R-:W-:Y:S04]  /*a470*/  ISETP.LT.OR P0, PT, R3.reuse, 0x1, P0 ;  /* 0x000000010300780c */ /* 0x040fe80000701670 */
[----:B------:R-:W-:Y:S02]  /*a480*/  FSEL R30, R226, -INF , !P0 ;  /* 0xff800000e21e7808 */ /* 0x000fe40004000000 */
[----:B------:R-:W-:Y:S04]  /*a490*/  ISETP.GE.AND P0, PT, R0, 0x5a, PT ;  /* 0x0000005a0000780c */ /* 0x000fe80003f06270 */
[----:B------:R-:W-:Y:S02]  /*a4a0*/  P2R R4, PR, RZ, 0x1 ;  /* 0x00000001ff047803 */ /* 0x000fe40000000000 */
[----:B------:R-:W-:Y:S04]  /*a4b0*/  ISETP.GT.AND P0, PT, R2, 0x59, !P0 ;  /* 0x000000590200780c */ /* 0x000fe80004704270 */
[----:B------:R-:W-:Y:S02]  /*a4c0*/  ISETP.LT.OR P0, PT, R3, 0x5a, P0 ;  /* 0x0000005a0300780c */ /* 0x000fe40000701670 */
[----:B------:R-:W1:Y:S02]  /*a4d0*/  SHFL.IDX PT, R3, R6, 0x1, 0x1c1f ;  /* 0x003c1f0006037f89 */ /* 0x000e6400000e0000 */
[----:B------:R-:W-:Y:S02]  /*a4e0*/  FSEL R84, R27, -INF , !P0 ;  /* 0xff8000001b547808 */ /* 0x000fe40004000000 */
[----:B------:R-:W-:Y:S01]  /*a4f0*/  PLOP3.LUT P0, PT, PT, PT, UP1, 0x40, 0x0 ;  /* 0x000000000000781c */ /* 0x000fe20003f0e818 */
[--C-:B-1----:R-:W-:Y:S02]  /*a500*/  IMAD.IADD R2, R7, 0x1, R3.reuse ;  /* 0x0000000107027824 */ /* 0x102fe400078e0203 */
[----:B------:R-:W-:Y:S10]  /*a510*/  IMAD.IADD R0, R8, 0x1, R3 ;  /* 0x0000000108007824 */ /* 0x000ff400078e0203 */
[----:B------:R-:W-:-:S05]  /*a520*/  @P0 BRA `(.L_x_169) ;  /* 0x000001b000000947 */ /* 0x000fca0003800000 */
[----:B------:R-:W-:Y:S01]  /*a530*/  IADD3 R0, R3, c[0x0][0x1d0], RZ ;  /* 0x0000740003007a10 */ /* 0x000fe20007ffe0ff */
        /* <DEDUP_REMOVED lines=13> */
.L_x_171:
[----:B------:R-:W-:Y:S04]  /*a610*/  MOV R2, c[0x0][0x32c] ;  /* 0x0000cb0000027a02 */ /* 0x000fe80000000f00 */
[----:B------:R-:W-:Y:S11]  /*a620*/  ISETP.NE.AND P0, PT, R2, 0x1, PT ;  /* 0x000000010200780c */ /* 0x000ff60003f05270 */
[----:B------:R-:W-:Y:S02]  /*a630*/  @!UPT UIADD3 URZ, URZ, URZ, URZ ;  /* 0x0000003f3f3ff290 */ /* 0x000fe4000fffe03f */
[----:B------:R-:W-:Y:S05]  /*a640*/  @P0 IMAD.HI.U32 R2, R0, c[0x0][0x330], RZ ;  /* 0x0000cc0000020a27 */ /* 0x000fea00078e00ff */
[----:B------:R-:W-:Y:S02]  /*a650*/  @P0 SHF.R.U32.HI R0, RZ, c[0x0][0x334], R2 ;  /* 0x0000cd00ff000a19 */ /* 0x000fe40000011602 */
.L_x_172:
[----:B------:R-:W-:Y:S05]  /*a660*/  BSYNC B0 ;  /* 0x0000000000007941 */ /* 0x000fea0003800000 */
.L_x_170:
[----:B------:R-:W-:Y:S02]  /*a670*/  IADD3 R2, R9, -0x1, RZ ;  /* 0xffffffff09027810 */ /* 0x000fe40007ffe0ff */
[C-C-:B------:R-:W-:Y:S02]  /*a680*/  IADD3 R27, R3.reuse, UR11, R5.reuse ;  /* 0x0000000b031b7c10 */ /* 0x140fe4000fffe005 */
[----:B------:R-:W-:Y:S01]  /*a690*/  IADD3 R3, R3, c[0x0][0x328], R5 ;  /* 0x0000ca0003037a10 */ /* 0x000fe20007ffe005 */
[----:B------:R-:W-:Y:S05]  /*a6a0*/  IMAD R0, R0, c[0x0][0x32c], R2 ;  /* 0x0000cb0000007a24 */ /* 0x000fea00078e0202 */
[----:B------:R-:W-:Y:S02]  /*a6b0*/  IADD3 R2, R0, c[0x0][0x32c], RZ ;  /* 0x0000cb0000027a10 */ /* 0x000fe40007ffe0ff */
[----:B------:R-:W-:Y:S02]  /*a6c0*/  IMNMX R0, R27, R0, !PT ;  /* 0x000000001b007217 */ /* 0x000fe40007800200 */
[----:B------:R-:W-:Y:S02]  /*a6d0*/  IMNMX R2, R3, R2, PT ;  /* 0x0000000203027217 */ /* 0x000fe40003800200 */
.L_x_169:
[----:B------:R-:W-:Y:S01]  /*a6e0*/  ISETP.NE.AND P0, PT, R26, RZ, PT ;  /* 0x000000ff1a00720c */ /* 0x000fe20003f05270 */
[----:B------:R-:W1:Y:S03]  /*a6f0*/  SHFL.IDX PT, R3, R6, 0x2, 0x1c1f ;  /* 0x005c1f0006037f89 */ /* 0x000e6600000e0000 */
[----:B------:R-:W-:Y:S04]  /*a700*/  ISETP.GT.AND P0, PT, R0, 0x1, !P0 ;  /* 0x000000010000780c */ /* 0x000fe80004704270 */
[----:B------:R-:W-:Y:S04]  /*a710*/  ISETP.LT.OR P0, PT, R2, 0x2, P0 ;  /* 0x000000020200780c */ /* 0x000fe80000701670 */
[----:B------:R-:W-:Y:S02]  /*a720*/  FSEL R34, R229, -INF , !P0 ;  /* 0xff800000e5227808 */ /* 0x000fe40004000000 */
[----:B------:R-:W-:Y:S04]  /*a730*/  ISETP.NE.AND P0, PT, R25, RZ, PT ;  /* 0x000000ff1900720c */ /* 0x000fe80003f05270 */
        /* <DEDUP_REMOVED lines=79> */
[----:B------:R-:W-:Y:S04]  /*ac30*/  ISETP.GT.AND P0, PT, R0, RZ, !P1 ;  /* 0x000000ff0000720c */ /* 0x000fe80004f04270 */
[----:B------:R-:W-:Y:S04]  /*ac40*/  ISETP.LT.OR P0, PT, R2, 0x1, P0 ;  /* 0x000000010200780c */ /* 0x000fe80000701670 */
[----:B------:R-:W-:Y:S02]  /*ac50*/  FSEL R31, R239, -INF , !P0 ;  /* 0xff800000ef1f7808 */ /* 0x000fe40004000000 */
[----:B------:R-:W-:Y:S04]  /*ac60*/  ISETP.NE.AND P0, PT, R4, RZ, PT ;  /* 0x000000ff0400720c */ /* 0x000fe80003f05270 */
[----:B------:R-:W-:Y:S01]  /*ac70*/  ISETP.GT.AND P0, PT, R0, 0x59, !P0 ;  /* 0x000000590000780c */ /* 0x000fe20004704270 */
[--C-:B-1----:R-:W-:Y:S03]  /*ac80*/  IMAD.IADD R0, R8, 0x1, R3.reuse ;  /* 0x0000000108007824 */ /* 0x102fe600078e0203 */
[----:B------:R-:W-:Y:S01]  /*ac90*/  ISETP.LT.OR P0, PT, R2, 0x5a, P0 ;  /* 0x0000005a0200780c */ /* 0x000fe20000701670 */
[----:B------:R-:W-:Y:S03]  /*aca0*/  IMAD.IADD R2, R7, 0x1, R3 ;  /* 0x0000000107027824 */ /* 0x000fe600078e0203 */
[----:B------:R-:W-:Y:S02]  /*acb0*/  FSEL R250, R29, -INF , !P0 ;  /* 0xff8000001dfa7808 */ /* 0x000fe40004000000 */
[----:B------:R-:W-:Y:S11]  /*acc0*/  PLOP3.LUT P0, PT, PT, PT, UP1, 0x40, 0x0 ;  /* 0x000000000000781c */ /* 0x000ff60003f0e818 */
[----:B------:R-:W-:Y:S02]  /*acd0*/  @!UPT UIADD3 URZ, URZ, URZ, URZ ;  /* 0x0000003f3f3ff290 */ /* 0x000fe4000fffe03f */
        /* <DEDUP_REMOVED lines=15> */
.L_x_175:
[----:B------:R-:W-:Y:S04]  /*add0*/  MOV R27, c[0x0][0x32c] ;  /* 0x0000cb00001b7a02 */ /* 0x000fe80000000f00 */
[----:B------:R-:W-:Y:S11]  /*ade0*/  ISETP.NE.AND P0, PT, R27, 0x1, PT ;  /* 0x000000011b00780c */ /* 0x000ff60003f05270 */
[----:B------:R-:W-:Y:S02]  /*adf0*/  @!UPT UIADD3 URZ, URZ, URZ, URZ ;  /* 0x0000003f3f3ff290 */ /* 0x000fe4000fffe03f */
[----:B------:R-:W-:Y:S05]  /*ae00*/  @P0 IMAD.HI.U32 R27, R3, c[0x0][0x330], RZ ;  /* 0x0000cc00031b0a27 */ /* 0x000fea00078e00ff */
[----:B------:R-:W-:Y:S02]  /*ae10*/  @P0 SHF.R.U32.HI R3, RZ, c[0x0][0x334], R27 ;  /* 0x0000cd00ff030a19 */ /* 0x000fe4000001161b */
.L_x_176:
[----:B------:R-:W-:Y:S05]  /*ae20*/  BSYNC B0 ;  /* 0x0000000000007941 */ /* 0x000fea0003800000 */
.L_x_174:
[----:B------:R-:W-:Y:S04]  /*ae30*/  IMAD R27, R225, -0x60, -R46 ;  /* 0xffffffa0e11b7824 */ /* 0x000fe800078e0a2e */
[----:B------:R-:W-:Y:S05]  /*ae40*/  IMAD R3, R3, c[0x0][0x32c], R27 ;  /* 0x0000cb0003037a24 */ /* 0x000fea00078e021b */
[----:B------:R-:W-:Y:S02]  /*ae50*/  IADD3 R27, R3, c[0x0][0x32c], RZ ;  /* 0x0000cb00031b7a10 */ /* 0x000fe40007ffe0ff */
[----:B------:R-:W-:Y:S02]  /*ae60*/  IMNMX R0, R0, R3, !PT ;  /* 0x0000000300007217 */ /* 0x000fe40007800200 */
[----:B------:R-:W-:Y:S02]  /*ae70*/  IMNMX R2, R2, R27, PT ;  /* 0x0000001b02027217 */ /* 0x000fe40003800200 */
.L_x_173:
        /* <DEDUP_REMOVED lines=111> */
.L_x_179:
[----:B------:R-:W-:Y:S04]  /*b570*/  MOV R2, c[0x0][0x32c] ;  /* 0x0000cb0000027a02 */ /* 0x000fe80000000f00 */
[----:B------:R-:W-:Y:S11]  /*b580*/  ISETP.NE.AND P0, PT, R2, 0x1, PT ;  /* 0x000000010200780c */ /* 0x000ff60003f05270 */
[----:B------:R-:W-:Y:S02]  /*b590*/  @!UPT UIADD3 URZ, URZ, URZ, URZ ;  /* 0x0000003f3f3ff290 */ /* 0x000fe4000fffe03f */
[----:B------:R-:W-:Y:S05]  /*b5a0*/  @P0 IMAD.HI.U32 R2, R0, c[0x0][0x330], RZ ;  /* 0x0000cc0000020a27 */ /* 0x000fea00078e00ff */
[----:B------:R-:W-:Y:S02]  /*b5b0*/  @P0 SHF.R.U32.HI R0, RZ, c[0x0][0x334], R2 ;  /* 0x0000cd00ff000a19 */ /* 0x000fe40000011602 */
.L_x_180:
[----:B------:R-:W-:Y:S05]  /*b5c0*/  BSYNC B0 ;  /* 0x0000000000007941 */ /* 0x000fea0003800000 */
.L_x_178:
[----:B------:R-:W-:Y:S02]  /*b5d0*/  IADD3 R9, R9, -0x1, RZ ;  /* 0xffffffff09097810 */ /* 0x000fe40007ffe0ff */
[C-C-:B------:R-:W-:Y:S02]  /*b5e0*/  IADD3 R6, R3.reuse, UR11, R5.reuse ;  /* 0x0000000b03067c10 */ /* 0x140fe4000fffe005 */
[----:B------:R-:W-:Y:S01]  /*b5f0*/  IADD3 R3, R3, c[0x0][0x328], R5 ;  /* 0x0000ca0003037a10 */ /* 0x000fe20007ffe005 */
[----:B------:R-:W-:Y:S05]  /*b600*/  IMAD R0, R0, c[0x0][0x32c], R9 ;  /* 0x0000cb0000007a24 */ /* 0x000fea00078e0209 */
[----:B------:R-:W-:Y:S02]  /*b610*/  IADD3 R2, R0, c[0x0][0x32c], RZ ;  /* 0x0000cb0000027a10 */ /* 0x000fe40007ffe0ff */
[----:B------:R-:W-:Y:S02]  /*b620*/  IMNMX R0, R6, R0, !PT ;  /* 0x0000000006007217 */ /* 0x000fe40007800200 */
[----:B------:R-:W-:Y:S02]  /*b630*/  IMNMX R2, R3, R2, PT ;  /* 0x0000000203027217 */ /* 0x000fe40003800200 */
.L_x_177:
[----:B------:R-:W-:Y:S02]  /*b640*/  ISETP.GT.AND P0, PT, R0, RZ, !P1 ;  /* 0x000000ff0000720c */ /* 0x000fe40004f04270 */
[----:B------:R-:W-:Y:S02]  /*b650*/  ISETP.NE.AND P1, PT, R23, RZ, PT ;  /* 0x000000ff1700720c */ /* 0x000fe40003f25270 */
[----:B------:R-:W-:Y:S02]  /*b660*/  ISETP.LT.OR P0, PT, R2, 0x1, P0 ;  /* 0x000000010200780c */ /* 0x000fe40000701670 */
[----:B------:R-:W-:Y:S02]  /*b670*/  FMNMX.FTZ R72, R30, R100, !PT ;  /* 0x000000641e487209 */ /* 0x000fe40007810000 */
[----:B------:R-:W-:Y:S02]  /*b680*/  FSEL R8, R251, -INF , !P0 ;  /* 0xff800000fb087808 */ /* 0x000fe40004000000 */
[----:B------:R-:W-:Y:S02]  /*b690*/  ISETP.NE.AND P0, PT, R26, RZ, PT ;  /* 0x000000ff1a00720c */ /* 0x000fe40003f05270 */
[----:B------:R-:W-:Y:S02]  /*b6a0*/  FMNMX.FTZ R72, R32, R72, !PT ;  /* 0x0000004820487209 */ /* 0x000fe40007810000 */
[----:B------:R-:W-:Y:S02]  /*b6b0*/  ISETP.GT.AND P0, PT, R0, 0x1, !P0 ;  /* 0x000000010000780c */ /* 0x000fe40004704270 */
[----:B------:R-:W-:Y:S02]  /*b6c0*/  FMNMX.FTZ R72, R36, R72, !PT ;  /* 0x0000004824487209 */ /* 0x000fe40007810000 */
        /* <DEDUP_REMOVED lines=37> */
[----:B------:R-:W-:Y:S01]  /*b920*/  FMNMX.FTZ R3, R49, R3, !PT ;  /* 0x0000000331037209 */ /* 0x000fe20007810000 */
[----:B------:R-:W-:Y:S01]  /*b930*/  LDSM.16.MT88.4 R20, [R209+0x100] ;  /* 0x00010000d114783b */ /* 0x000fe20000004200 */
[----:B------:R-:W-:Y:S02]  /*b940*/  ISETP.GT.AND P0, PT, R0, 0x19, !P0 ;  /* 0x000000190000780c */ /* 0x000fe40004704270 */
[----:B------:R-:W-:Y:S02]  /*b950*/  FMNMX.FTZ R72, R177, R72, !PT ;  /* 0x00000048b1487209 */ /* 0x000fe40007810000 */
[----:B------:R-:W-:Y:S02]  /*b960*/  ISETP.LT.OR P0, PT, R2, 0x1a, P0 ;  /* 0x0000001a0200780c */ /* 0x000fe40000701670 */
[----:B------:R-:W-:Y:S02]  /*b970*/  FMNMX.FTZ R3, R94, R3, !PT ;  /* 0x000000035e037209 */ /* 0x000fe40007810000 */
[----:B------:R-:W-:Y:S02]  /*b980*/  FSEL R88, R231, -INF , !P0 ;  /* 0xff800000e7587808 */ /* 0x000fe40004000000 */
[----:B------:R-:W-:Y:S02]  /*b990*/  FMNMX.FTZ R72, R182, R72, !PT ;  /* 0x00000048b6487209 */ /* 0x000fe40007810000 */
[----:B------:R-:W-:Y:S02]  /*b9a0*/  ISETP.NE.AND P0, PT, R19, RZ, PT ;  /* 0x000000ff1300720c */ /* 0x000fe40003f05270 */
[----:B------:R-:W-:Y:S02]  /*b9b0*/  FMNMX.FTZ R3, R95, R3, !PT ;  /* 0x000000035f037209 */ /* 0x000fe40007810000 */
[----:B------:R-:W-:Y:S02]  /*b9c0*/  ISETP.GT.AND P0, PT, R0, 0x20, !P0 ;  /* 0x000000200000780c */ /* 0x000fe40004704270 */
[----:B------:R-:W-:Y:S02]  /*b9d0*/  FMNMX.FTZ R72, R187, R72, !PT ;  /* 0x00000048bb487209 */ /* 0x000fe40007810000 */
[----:B------:R-:W-:Y:S02]  /*b9e0*/  FMNMX.FTZ R3, R173, R3, !PT ;  /* 0x00000003ad037209 */ /* 0x000fe40007810000 */
[----:B------:R-:W-:Y:S02]  /*b9f0*/  ISETP.LT.OR P0, PT, R2, 0x21, P0 ;  /* 0x000000210200780c */ /* 0x000fe40000701670 */
[----:B------:R-:W-:Y:S02]  /*ba00*/  FMNMX.FTZ R72, R195, R72, !PT ;  /* 0x00000048c3487209 */ /* 0x000fe40007810000 */
[----:B------:R-:W-:Y:S02]  /*ba10*/  FMNMX.FTZ R3, R175, R3, !PT ;  /* 0x00000003af037209 */ /* 0x000fe40007810000 */
[----:B------:R-:W-:Y:S02]  /*ba20*/  FSEL R98, R200, -INF , !P0 ;  /* 0xff800000c8627808 */ /* 0x000fe40004000000 */
[----:B------:R-:W-:Y:S02]  /*ba30*/  ISETP.NE.AND P0, PT, R18, RZ, PT ;  /* 0x000000ff1200720c */ /* 0x000fe40003f05270 */
[----:B------:R-:W-:Y:S02]  /*ba40*/  FMNMX.FTZ R72, R198, R72, !PT ;  /* 0x00000048c6487209 */ /* 0x000fe40007810000 */
[----:B------:R-:W-:Y:S02]  /*ba50*/  FMNMX.FTZ R3, R183, R3, !PT ;  /* 0x00000003b7037209 */ /* 0x000fe40007810000 */
[----:B------:R-:W-:Y:S02]  /*ba60*/  FMNMX.FTZ R72, R204, R72, !PT ;  /* 0x00000048cc487209 */ /* 0x000fe40007810000 */
[----:B------:R-:W-:Y:S02]  /*ba70*/  ISETP.GT.AND P0, PT, R0, 0x21, !P0 ;  /* 0x000000210000780c */ /* 0x000fe40004704270 */
        /* <DEDUP_REMOVED lines=15> */
[----:B------:R-:W-:Y:S02]  /*bb70*/  FMNMX.FTZ R72, R247, R72, !PT ;  /* 0x00000048f7487209 */ /* 0x000fe40007810000 */
[----:B------:R-:W-:Y:S02]  /*bb80*/  ISETP.NE.AND P0, PT, R16, RZ, PT ;  /* 0x000000ff1000720c */ /* 0x000fe40003f05270 */
[----:B------:R-:W-:Y:S02]  /*bb90*/  FMNMX.FTZ R3, R229, R3, !PT ;  /* 0x00000003e5037209 */ /* 0x000fe40007810000 */
[----:B------:R-:W-:Y:S02]  /*bba0*/  FMNMX.FTZ R72, R252, R72, !PT ;  /* 0x00000048fc487209 */ /* 0x000fe40007810000 */
[----:B------:R-:W-:Y:S02]  /*bbb0*/  ISETP.GT.AND P0, PT, R0, 0x29, !P0 ;  /* 0x000000290000780c */ /* 0x000fe40004704270 */
[----:B------:R-:W-:Y:S02]  /*bbc0*/  FMNMX.FTZ R3, R230, R3, !PT ;  /* 0x00000003e6037209 */ /* 0x000fe40007810000 */
[----:B------:R-:W-:Y:S02]  /*bbd0*/  FMNMX.FTZ R72, R84, R72, !PT ;  /* 0x0000004854487209 */ /* 0x000fe40007810000 */
[----:B------:R-:W-:Y:S02]  /*bbe0*/  ISETP.LT.OR P0, PT, R2, 0x2a, P0 ;  /* 0x0000002a0200780c */ /* 0x000fe40000701670 */
[----:B------:R-:W-:Y:S01]  /*bbf0*/  FMNMX.FTZ R3, R242, R3, !PT ;  /* 0x00000003f2037209 */ /* 0x000fe20007810000 */
[----:B------:R-:W-:Y:S01]  /*bc00*/  SHFL.BFLY PT, R5, R72, 0x2, 0x1f ;  /* 0x0c401f0048057f89 */ /* 0x000fe200000e0000 */
        /* <DEDUP_REMOVED lines=8> */
[----:B------:R-:W-:Y:S01]  /*bc90*/  ISETP.NE.AND P0, PT, R14, RZ, PT ;  /* 0x000000ff0e00720c */ /* 0x000fe20003f05270 */
[----:B------:R-:W1:Y:S01]  /*bca0*/  SHFL.BFLY PT, R6, R3, 0x2, 0x1f ;  /* 0x0c401f0003067f89 */ /* 0x000e6200000e0000 */
[----:B------:R-:W-:Y:S02]  /*bcb0*/  ISETP.NE.AND P1, PT, R12, RZ, PT ;  /* 0x000000ff0c00720c */ /* 0x000fe40003f25270 */
[C---:B------:R-:W-:Y:S02]  /*bcc0*/  ISETP.GT.AND P0, PT, R0.reuse, 0x31, !P0 ;  /* 0x000000310000780c */ /* 0x040fe40004704270 */
[----:B------:R-:W-:Y:S02]  /*bcd0*/  ISETP.GT.AND P5, PT, R0, 0x58, !P5 ;  /* 0x000000580000780c */ /* 0x000fe40006fa4270 */
[----:B------:R-:W-:Y:S04]  /*bce0*/  ISETP.LT.OR P0, PT, R2, 0x32, P0 ;  /* 0x000000320200780c */ /* 0x000fe80000701670 */
[----:B------:R-:W-:Y:S02]  /*bcf0*/  FSEL R180, R180, -INF , !P0 ;  /* 0xff800000b4b47808 */ /* 0x000fe40004000000 */
[----:B------:R-:W-:Y:S04]  /*bd00*/  ISETP.NE.AND P0, PT, R13, RZ, PT ;  /* 0x000000ff0d00720c */ /* 0x000fe80003f05270 */
[----:B------:R-:W-:Y:S04]  /*bd10*/  ISETP.GT.AND P0, PT, R0, 0x38, !P0 ;  /* 0x000000380000780c */ /* 0x000fe80004704270 */
[----:B------:R-:W-:Y:S02]  /*bd20*/  ISETP.LT.OR P0, PT, R2, 0x39, P0 ;  /* 0x000000390200780c */ /* 0x000fe40000701670 */
[----:B-1----:R-:W-:Y:S02]  /*bd30*/  FMNMX.FTZ R3, R3, R6, !PT ;  /* 0x0000000603037209 */ /* 0x002fe40007810000 */
[----:B------:R-:W-:Y:S02]  /*bd40*/  FMNMX.FTZ R72, R72, R5, !PT ;  /* 0x0000000548487209 */ /* 0x000fe40007810000 */
[----:B------:R-:W-:Y:S01]  /*bd50*/  FSEL R179, R179, -INF , !P0 ;  /* 0xff800000b3b37808 */ /* 0x000fe20004000000 */
[----:B------:R-:W-:Y:S01]  /*bd60*/  SHFL.BFLY PT, R71, R3, 0x1, 0x1f ;  /* 0x0c201f0003477f89 */ /* 0x000fe200000e0000 */
[----:B------:R-:W-:Y:S02]  /*bd70*/  ISETP.GT.AND P0, PT, R0, 0x39, !P1 ;  /* 0x000000390000780c */ /* 0x000fe40004f04270 */
[----:B------:R-:W-:Y:S02]  /*bd80*/  FMNMX.FTZ R5, R8, R103, !PT ;  /* 0x0000006708057209 */ /* 0x000fe40007810000 */
[----:B------:R-:W-:Y:S02]  /*bd90*/  ISETP.LT.OR P0, PT, R2, 0x3a, P0 ;  /* 0x0000003a0200780c */ /* 0x000fe40000701670 */
[----:B------:R-:W-:Y:S01]  /*bda0*/  FMNMX.FTZ R5, R9, R5, !PT ;  /* 0x0000000509057209 */ /* 0x000fe20007810000 */
[----:B------:R-:W1:Y:S01]  /*bdb0*/  SHFL.BFLY PT, R7, R72, 0x1, 0x1f ;  /* 0x0c201f0048077f89 */ /* 0x000e6200000e0000 */
[----:B------:R-:W-:Y:S02]  /*bdc0*/  FSEL R178, R178, -INF , !P0 ;  /* 0xff800000b2b27808 */ /* 0x000fe40004000000 */
[----:B------:R-:W-:Y:S02]  /*bdd0*/  ISETP.GT.AND P0, PT, R0, 0x40, !P4 ;  /* 0x000000400000780c */ /* 0x000fe40006704270 */
[----:B------:R-:W-:Y:S02]  /*bde0*/  ISETP.NE.AND P4, PT, R4, RZ, PT ;  /* 0x000000ff0400720c */ /* 0x000fe40003f85270 */
        /* <DEDUP_REMOVED lines=8> */
[----:B------:R-:W-:Y:S02]  /*be70*/  FMNMX.FTZ R4, R35, R4, !PT ;  /* 0x0000000423047209 */ /* 0x000fe40007810000 */
[----:B-1----:R-:W-:Y:S02]  /*be80*/  FMNMX.FTZ R72, R72, R7, !PT ;  /* 0x0000000748487209 */ /* 0x002fe40007810000 */
[----:B------:R-:W-:Y:S02]  /*be90*/  ISETP.GT.AND P0, PT, R0, 0x48, !P2 ;  /* 0x000000480000780c */ /* 0x000fe40005704270 */
[C---:B------:R-:W-:Y:S01]  /*bea0*/  FSETP.NEU.FTZ.AND P2, PT, R72.reuse, -INF , PT ;  /* 0xff8000004800780b */ /* 0x040fe20003f5d000 */
[----:B------:R-:W-:Y:S01]  /*beb0*/  FMUL.FTZ R74, R72, c[0x0][0x2d0] ;  /* 0x0000b400484a7a20 */ /* 0x000fe20000410000 */
[----:B------:R-:W-:Y:S02]  /*bec0*/  FMNMX.FTZ R4, R46, R4, !PT ;  /* 0x000000042e047209 */ /* 0x000fe40007810000 */
[----:B------:R-:W-:Y:S02]  /*bed0*/  FMNMX.FTZ R71, R3, R71, !PT ;  /* 0x0000004703477209 */ /* 0x000fe40007810000 */
[----:B------:R-:W-:Y:S02]  /*bee0*/  FSEL R74, R74, RZ, P2 ;  /* 0x000000ff4a4a7208 */ /* 0x000fe40001000000 */
[----:B------:R-:W-:Y:S01]  /*bef0*/  FMNMX.FTZ R4, R48, R4, !PT ;  /* 0x0000000430047209 */ /* 0x000fe20007810000 */
[----:B------:R-:W-:Y:S01]  /*bf00*/  FMUL.FTZ R75, R71, c[0x0][0x2d0] ;  /* 0x0000b400474b7a20 */ /* 0x000fe20000410000 */
[----:B------:R-:W-:Y:S01]  /*bf10*/  FMNMX.FTZ R5, R25, R5, !PT ;  /* 0x0000000519057209 */ /* 0x000fe20007810000 */
[--C-:B------:R-:W-:Y:S01]  /*bf20*/  FFMA.FTZ R3, R36, c[0x0][0x2d0], -R74.reuse ;  /* 0x0000b40024037a23 */ /* 0x100fe2000001084a */
[----:B------:R-:W-:Y:S01]  /*bf30*/  FMNMX.FTZ R4, R50, R4, !PT ;  /* 0x0000000432047209 */ /* 0x000fe20007810000 */
[--C-:B------:R-:W-:Y:S01]  /*bf40*/  FFMA.FTZ R16, R45, c[0x0][0x2d0], -R74.reuse ;  /* 0x0000b4002d107a23 */ /* 0x100fe2000001084a */
[----:B------:R-:W-:Y:S01]  /*bf50*/  ISETP.LT.OR P0, PT, R2, 0x49, P0 ;  /* 0x000000490200780c */ /* 0x000fe20000701670 */
[----:B------:R1:W-:Y:S01]  /*bf60*/  MUFU.EX2 R93, R3 ;  /* 0x00000003005d7308 */ /* 0x0003e20000000800 */
[----:B------:R-:W-:Y:S02]  /*bf70*/  FMNMX.FTZ R5, R24, R5, !PT ;  /* 0x0000000518057209 */ /* 0x000fe40007810000 */
        /* <DEDUP_REMOVED lines=9> */
[----:B------:R-:W-:Y:S01]  /*c010*/  FMNMX.FTZ R6, R98, R5, !PT ;  /* 0x0000000562067209 */ /* 0x000fe20007810000 */
[--C-:B------:R-:W-:Y:S01]  /*c020*/  FFMA.FTZ R5, R30, c[0x0][0x2d0], -R74.reuse ;  /* 0x0000b4001e057a23 */ /* 0x100fe2000001084a */
[----:B------:R-:W-:Y:S01]  /*c030*/  FMNMX.FTZ R4, R184, R4, !PT ;  /* 0x00000004b8047209 */ /* 0x000fe20007810000 */
[--C-:B-1----:R-:W-:Y:S01]  /*c040*/  FFMA.FTZ R3, R38, c[0x0][0x2d0], -R74.reuse ;  /* 0x0000b40026037a23 */ /* 0x102fe2000001084a */
[----:B------:R-:W-:Y:S01]  /*c050*/  FSEL R192, R186, -INF , !P0 ;  /* 0xff800000bac07808 */ /* 0x000fe20004000000 */
[----:B------:R1:W-:Y:S01]  /*c060*/  MUFU.EX2 R245, R5 ;  /* 0x0000000500f57308 */ /* 0x0003e20000000800 */
[----:B------:R-:W-:Y:S02]  /*c070*/  FMNMX.FTZ R4, R188, R4, !PT ;  /* 0x00000004bc047209 */ /* 0x000fe40007810000 */
[----:B------:R-:W-:Y:S02]  /*c080*/  ISETP.NE.AND P3, PT, R10, RZ, PT ;  /* 0x000000ff0a00720c */ /* 0x000fe40003f65270 */
[----:B------:R-:W-:Y:S02]  /*c090*/  FMNMX.FTZ R4, R189, R4, !PT ;  /* 0x00000004bd047209 */ /* 0x000fe40007810000 */
[----:B------:R-:W-:Y:S02]  /*c0a0*/  ISETP.GT.AND P3, PT, R0, 0x50, !P3 ;  /* 0x000000500000780c */ /* 0x000fe40005f64270 */
[----:B------:R-:W-:Y:S01]  /*c0b0*/  FMNMX.FTZ R4, R190, R4, !PT ;  /* 0x00000004be047209 */ /* 0x000fe20007810000 */
[----:B------:R2:W3:Y:S01]  /*c0c0*/  MUFU.EX2 R86, R3 ;  /* 0x0000000300567308 */ /* 0x0004e20000000800 */
[----:B------:R-:W-:Y:S02]  /*c0d0*/  ISETP.NE.AND P1, PT, R11, RZ, PT ;  /* 0x000000ff0b00720c */ /* 0x000fe40003f25270 */
[----:B------:R-:W-:Y:S02]  /*c0e0*/  FMNMX.FTZ R4, R202, R4, !PT ;  /* 0x00000004ca047209 */ /* 0x000fe40007810000 */
[----:B------:R-:W-:Y:S02]  /*c0f0*/  ISETP.GT.AND P0, PT, R0, 0x49, !P1 ;  /* 0x000000490000780c */ /* 0x000fe40004f04270 */
[----:B------:R-:W-:Y:S02]  /*c100*/  FSETP.NEU.FTZ.AND P1, PT, R71, -INF , PT ;  /* 0xff8000004700780b */ /* 0x000fe40003f3d000 */
[----:B------:R-:W-:Y:S02]  /*c110*/  FMNMX.FTZ R4, R206, R4, !PT ;  /* 0x00000004ce047209 */ /* 0x000fe40007810000 */
[----:B------:R-:W-:Y:S02]  /*c120*/  FMNMX.FTZ R6, R168, R6, !PT ;  /* 0x00000006a8067209 */ /* 0x000fe40007810000 */
[----:B------:R-:W-:Y:S02]  /*c130*/  FSEL R75, R75, RZ, P1 ;  /* 0x000000ff4b4b7208 */ /* 0x000fe40000800000 */
[----:B------:R-:W-:Y:S02]  /*c140*/  FMNMX.FTZ R4, R207, R4, !PT ;  /* 0x00000004cf047209 */ /* 0x000fe40007810000 */
[----:B-1----:R-:W-:Y:S01]  /*c150*/  FMNMX.FTZ R5, R169, R6, !PT ;  /* 0x00000006a9057209 */ /* 0x002fe20007810000 */
[----:B------:R-:W-:Y:S01]  /*c160*/  FFMA.FTZ R6, R32, c[0x0][0x2d0], -R74 ;  /* 0x0000b40020067a23 */ /* 0x000fe2000001084a */
[----:B------:R-:W-:Y:S01]  /*c170*/  FMNMX.FTZ R4, R226, R4, !PT ;  /* 0x00000004e2047209 */ /* 0x000fe20007810000 */
[--C-:B------:R-:W-:Y:S01]  /*c180*/  FFMA.FTZ R12, R43, c[0x0][0x2d0], -R75.reuse ;  /* 0x0000b4002b0c7a23 */ /* 0x100fe2000001084b */
[----:B------:R-:W-:Y:S01]  /*c190*/  FMNMX.FTZ R5, R170, R5, !PT ;  /* 0x00000005aa057209 */ /* 0x000fe20007810000 */
[----:B------:R-:W1:Y:S01]  /*c1a0*/  MUFU.EX2 R61, R6 ;  /* 0x00000006003d7308 */ /* 0x000e620000000800 */
[----:B------:R-:W-:Y:S01]  /*c1b0*/  FMNMX.FTZ R4, R237, R4, !PT ;  /* 0x00000004ed047209 */ /* 0x000fe20007810000 */
[--C-:B--2---:R-:W-:Y:S01]  /*c1c0*/  FFMA.FTZ R3, R31, c[0x0][0x2d0], -R75.reuse ;  /* 0x0000b4001f037a23 */ /* 0x104fe2000001084b */
[C---:B------:R-:W-:Y:S02]  /*c1d0*/  ISETP.LT.OR P0, PT, R2.reuse, 0x4a, P0 ;  /* 0x0000004a0200780c */ /* 0x040fe40000701670 */
[----:B------:R-:W-:Y:S02]  /*c1e0*/  ISETP.LT.OR P3, PT, R2, 0x51, P3 ;  /* 0x000000510200780c */ /* 0x000fe40001f61670 */
[----:B------:R-:W-:Y:S02]  /*c1f0*/  FSEL R186, R79, -INF , !P0 ;  /* 0xff8000004fba7808 */ /* 0x000fe40004000000 */
[----:B------:R-:W-:Y:S01]  /*c200*/  FSEL R194, R78, -INF , !P3 ;  /* 0xff8000004ec27808 */ /* 0x000fe20005800000 */
        /* <DEDUP_REMOVED lines=8> */
[----:B------:R-:W-:Y:S01]  /*c290*/  ISETP.NE.AND P0, PT, R28, RZ, PT ;  /* 0x000000ff1c00720c */ /* 0x000fe20003f05270 */
[----:B------:R-:W4:Y:S01]  /*c2a0*/  SHFL.BFLY PT, R7, R4, 0x2, 0x1f ;  /* 0x0c401f0004077f89 */ /* 0x000f2200000e0000 */
[----:B------:R-:W-:Y:S01]  /*c2b0*/  FMNMX.FTZ R5, R199, R5, !PT ;  /* 0x00000005c7057209 */ /* 0x000fe20007810000 */
[--C-:B------:R-:W-:Y:S01]  /*c2c0*/  FFMA.FTZ R28, R49, c[0x0][0x2d0], -R75.reuse ;  /* 0x0000b400311c7a23 */ /* 0x100fe2000001084b */
[C---:B------:R-:W-:Y:S02]  /*c2d0*/  ISETP.GT.AND P0, PT, R0.reuse, 0x51, !P0 ;  /* 0x000000510000780c */ /* 0x040fe40004704270 */
[----:B------:R-:W-:Y:S02]  /*c2e0*/  FMNMX.FTZ R5, R201, R5, !PT ;  /* 0x00000005c9057209 */ /* 0x000fe40007810000 */
[----:B------:R-:W-:Y:S02]  /*c2f0*/  ISETP.GT.AND P4, PT, R0, 0x59, !P4 ;  /* 0x000000590000780c */ /* 0x000fe40006784270 */
[----:B--2---:R-:W-:Y:S02]  /*c300*/  FMNMX.FTZ R3, R192, R5, !PT ;  /* 0x00000005c0037209 */ /* 0x004fe40007810000 */
[----:B------:R-:W-:Y:S02]  /*c310*/  ISETP.LT.OR P0, PT, R2, 0x52, P0 ;  /* 0x000000520200780c */ /* 0x000fe40000701670 */
[----:B------:R-:W-:Y:S01]  /*c320*/  FMNMX.FTZ R0, R186, R3, !PT ;  /* 0x00000003ba007209 */ /* 0x000fe20007810000 */
[--C-:B------:R-:W-:Y:S01]  /*c330*/  FFMA.FTZ R3, R34, c[0x0][0x2d0], -R75.reuse ;  /* 0x0000b40022037a23 */ /* 0x100fe2000001084b */
[----:B------:R-:W-:Y:S02]  /*c340*/  FSEL R196, R91, -INF , !P0 ;  /* 0xff8000005bc47808 */ /* 0x000fe40004000000 */
[----:B---3--:R-:W-:Y:S01]  /*c350*/  F2FP.PACK_AB R78, R86, R93 ;  /* 0x0000005d564e723e */ /* 0x008fe200000000ff */
[----:B------:R2:W3:Y:S01]  /*c360*/  MUFU.EX2 R60, R3 ;  /* 0x00000003003c7308 */ /* 0x0004e20000000800 */
[C---:B------:R-:W-:Y:S02]  /*c370*/  ISETP.LT.OR P0, PT, R2.reuse, 0x5a, P4 ;  /* 0x0000005a0200780c */ /* 0x040fe40002701670 */
[----:B------:R-:W-:Y:S01]  /*c380*/  ISETP.LT.OR P3, PT, R2, 0x59, P5 ;  /* 0x000000590200780c */ /* 0x000fe20002f61670 */
[--C-:B------:R-:W-:Y:S01]  /*c390*/  FFMA.FTZ R2, R37, c[0x0][0x2d0], -R75.reuse ;  /* 0x0000b40025027a23 */ /* 0x100fe2000001084b */
[----:B------:R-:W-:Y:S02]  /*c3a0*/  FSEL R73, R59, -INF , !P0 ;  /* 0xff8000003b497808 */ /* 0x000fe40004000000 */
[----:B----4-:R-:W-:Y:S02]  /*c3b0*/  FMNMX.FTZ R4, R4, R7, !PT ;  /* 0x0000000704047209 */ /* 0x010fe40007810000 */
[----:B------:R-:W-:Y:S01]  /*c3c0*/  FSEL R197, R63, -INF , !P3 ;  /* 0xff8000003fc57808 */ /* 0x000fe20005800000 */
[----:B------:R4:W-:Y:S01]  /*c3d0*/  MUFU.EX2 R92, R2 ;  /* 0x00000002005c7308 */ /* 0x0009e20000000800 */
[----:B------:R-:W-:Y:S01]  /*c3e0*/  FMNMX.FTZ R0, R194, R0, !PT ;  /* 0x00000000c2007209 */ /* 0x000fe20007810000 */
[----:B------:R-:W5:Y:S01]  /*c3f0*/  SHFL.BFLY PT, R70, R4, 0x1, 0x1f ;  /* 0x0c201f0004467f89 */ /* 0x000f6200000e0000 */
[----:B-1----:R-:W-:Y:S02]  /*c400*/  F2FP.PACK_AB R76, R61, R245 ;  /* 0x000000f53d4c723e */ /* 0x002fe400000000ff */
[----:B------:R-:W-:Y:S04]  /*c410*/  FMNMX.FTZ R0, R196, R0, !PT ;  /* 0x00000000c4007209 */ /* 0x000fe80007810000 */
[----:B------:R-:W-:Y:S01]  /*c420*/  FMNMX.FTZ R0, R197, R0, !PT ;  /* 0x00000000c5007209 */ /* 0x000fe20007810000 */
[----:B------:R-:W-:Y:S03]  /*c430*/  MUFU.EX2 R63, R28 ;  /* 0x0000001c003f7308 */ /* 0x000fe60000000800 */
[----:B------:R-:W-:Y:S01]  /*c440*/  FMNMX.FTZ R0, R73, R0, !PT ;  /* 0x0000000049007209 */ /* 0x000fe20007810000 */
[----:B--2---:R-:W-:Y:S01]  /*c450*/  FFMA.FTZ R3, R39, c[0x0][0x2d0], -R75 ;  /* 0x0000b40027037a23 */ /* 0x004fe2000001084b */
[----:B---3--:R-:W-:Y:S01]  /*c460*/  F2FP.PACK_AB R77, R60, R249 ;  /* 0x000000f93c4d723e */ /* 0x008fe200000000ff */
[----:B------:R-:W-:Y:S04]  /*c470*/  LDSM.16.MT88.4 R36, [R212+0x100] ;  /* 0x00010000d424783b */ /* 0x000fe80000004200 */
[----:B------:R-:W1:Y:S04]  /*c480*/  MUFU.EX2 R85, R3 ;  /* 0x0000000300557308 */ /* 0x000e680000000800 */
[----:B----4-:R-:W2:Y:S01]  /*c490*/  SHFL.BFLY PT, R2, R0, 0x2, 0x1f ;  /* 0x0c401f0000027f89 */ /* 0x010ea200000e0000 */
[----:B-----5:R-:W-:Y:S04]  /*c4a0*/  FMNMX.FTZ R70, R4, R70, !PT ;  /* 0x0000004604467209 */ /* 0x020fe80007810000 */
[C---:B------:R-:W-:Y:S01]  /*c4b0*/  FSETP.NEU.FTZ.AND P0, PT, R70.reuse, -INF , PT ;  /* 0xff8000004600780b */ /* 0x040fe20003f1d000 */
[----:B------:R-:W-:Y:S05]  /*c4c0*/  FMUL.FTZ R96, R70, c[0x0][0x2d0] ;  /* 0x0000b40046607a20 */ /* 0x000fea0000410000 */
[----:B------:R-:W-:Y:S05]  /*c4d0*/  FSEL R96, R96, RZ, P0 ;  /* 0x000000ff60607208 */ /* 0x000fea0000000000 */
[--C-:B------:R-:W-:Y:S02]  /*c4e0*/  FFMA.FTZ R4, R35, c[0x0][0x2d0], -R96.reuse ;  /* 0x0000b40023047a23 */ /* 0x100fe40000010860 */
[--C-:B------:R-:W-:Y:S01]  /*c4f0*/  FFMA.FTZ R32, R46, c[0x0][0x2d0], -R96.reuse ;  /* 0x0000b4002e207a23 */ /* 0x100fe20000010860 */
[----:B-1----:R-:W-:Y:S01]  /*c500*/  F2FP.PACK_AB R79, R85, R92 ;  /* 0x0000005c554f723e */ /* 0x002fe200000000ff */
[----:B------:R-:W-:Y:S01]  /*c510*/  MUFU.EX2 R52, R4 ;  /* 0x0000000400347308 */ /* 0x000fe20000000800 */
[--C-:B------:R-:W-:Y:S09]  /*c520*/  FFMA.FTZ R3, R27, c[0x0][0x2d0], -R96.reuse ;  /* 0x0000b4001b037a23 */ /* 0x100ff20000010860 */
[----:B------:R1:W-:Y:S02]  /*c530*/  MUFU.EX2 R251, R3 ;  /* 0x0000000300fb7308 */ /* 0x0003e40000000800 */
[--C-:B-1----:R-:W-:Y:S08]  /*c540*/  FFMA.FTZ R3, R29, c[0x0][0x2d0], -R96.reuse ;  /* 0x0000b4001d037a23 */ /* 0x102ff00000010860 */
[----:B------:R1:W3:Y:S02]  /*c550*/  MUFU.EX2 R246, R3 ;  /* 0x0000000300f67308 */ /* 0x0002e40000000800 */
[----:B-1----:R-:W-:Y:S01]  /*c560*/  FFMA.FTZ R3, R33, c[0x0][0x2d0], -R96 ;  /* 0x0000b40021037a23 */ /* 0x002fe20000010860 */
[----:B---3--:R-:W-:Y:S07]  /*c570*/  F2FP.PACK_AB R64, R246, R251 ;  /* 0x000000fbf640723e */ /* 0x008fee00000000ff */
[----:B------:R-:W-:Y:S10]  /*c580*/  MUFU.EX2 R33, R16 ;  /* 0x0000001000217308 */ /* 0x000ff40000000800 */
[----:B------:R2:W-:Y:S02]  /*c590*/  MUFU.EX2 R89, R3 ;  /* 0x0000000300597308 */ /* 0x0005e40000000800 */
[----:B--2---:R-:W-:Y:S01]  /*c5a0*/  FMNMX.FTZ R3, R0, R2, !PT ;  /* 0x0000000200037209 */ /* 0x004fe20007810000 */
[----:B------:R-:W-:Y:S01]  /*c5b0*/  FFMA.FTZ R2, R40, c[0x0][0x2d0], -R74 ;  /* 0x0000b40028027a23 */ /* 0x000fe2000001084a */
[----:B------:R-:W-:Y:S01]  /*c5c0*/  FSEL R0, R72, RZ, P2 ;  /* 0x000000ff48007208 */ /* 0x000fe20001000000 */
[----:B------:R-:W-:Y:S05]  /*c5d0*/  FFMA.FTZ R40, R50, c[0x0][0x2d0], -R96 ;  /* 0x0000b40032287a23 */ /* 0x000fea0000010860 */
[----:B------:R1:W-:Y:S01]  /*c5e0*/  MUFU.EX2 R80, R2 ;  /* 0x0000000200507308 */ /* 0x0003e20000000800 */
[----:B------:R-:W2:Y:S01]  /*c5f0*/  SHFL.BFLY PT, R4, R3, 0x1, 0x1f ;  /* 0x0c201f0003047f89 */ /* 0x000ea200000e0000 */
[----:B------:R-:W-:Y:S04]  /*c600*/  FADD.FTZ R0, -R0, R100 ;  /* 0x0000006400007221 */ /* 0x000fe80000010100 */
[----:B------:R-:W-:Y:S04]  /*c610*/  FMUL.FTZ R0, R0, c[0x0][0x2d0] ;  /* 0x0000b40000007a20 */ /* 0x000fe80000410000 */
[----:B------:R3:W4:Y:S01]  /*c620*/  MUFU.EX2 R69, R0 ;  /* 0x0000000000457308 */ /* 0x0007220000000800 */
[----:B-1----:R-:W-:Y:S02]  /*c630*/  FSEL R2, R71, RZ, P1 ;  /* 0x000000ff47027208 */ /* 0x002fe40000800000 */
[----:B--2---:R-:W-:Y:S03]  /*c640*/  FMNMX.FTZ R3, R3, R4, !PT ;  /* 0x0000000403037209 */ /* 0x004fe60007810000 */
[----:B------:R-:W-:Y:S02]  /*c650*/  FADD.FTZ R2, -R2, R101 ;  /* 0x0000006502027221 */ /* 0x000fe40000010100 */
[----:B------:R-:W-:Y:S02]  /*c660*/  FMUL.FTZ R97, R3, c[0x0][0x2d0] ;  /* 0x0000b40003617a20 */ /* 0x000fe40000410000 */
[----:B------:R-:W-:Y:S01]  /*c670*/  FMUL.FTZ R2, R2, c[0x0][0x2d0] ;  /* 0x0000b40002027a20 */ /* 0x000fe20000410000 */
[----:B---3--:R-:W-:Y:S01]  /*c680*/  FSEL R0, R70, RZ, P0 ;  /* 0x000000ff46007208 */ /* 0x008fe20000000000 */
[----:B----4-:R-:W-:Y:S01]  /*c690*/  FMUL.FTZ R16, R69, R116 ;  /* 0x0000007445107220 */ /* 0x010fe20000410000 */
[----:B------:R-:W-:Y:S01]  /*c6a0*/  FSETP.NEU.FTZ.AND P0, PT, R3, -INF , PT ;  /* 0xff8000000300780b */ /* 0x000fe20003f1d000 */
[----:B------:R-:W1:Y:S01]  /*c6b0*/  MUFU.EX2 R68, R2 ;  /* 0x0000000200447308 */ /* 0x000e620000000800 */
[----:B------:R-:W-:Y:S02]  /*c6c0*/  FMUL.FTZ R5, R69, R105 ;  /* 0x0000006945057220 */ /* 0x000fe40000410000 */
[----:B------:R-:W-:Y:S01]  /*c6d0*/  FADD.FTZ R0, -R0, R102 ;  /* 0x0000006600007221 */ /* 0x000fe20000010100 */
[----:B------:R-:W-:Y:S01]  /*c6e0*/  FSEL R97, R97, RZ, P0 ;  /* 0x000000ff61617208 */ /* 0x000fe20000000000 */
[----:B------:R-:W-:Y:S01]  /*c6f0*/  FMUL.FTZ R17, R69, R117 ;  /* 0x0000007545117220 */ /* 0x000fe20000410000 */
[----:B------:R-:W-:Y:S01]  /*c700*/  MOV R117, R249 ;  /* 0x000000f900757202 */ /* 0x000fe20000000f00 */
[----:B------:R-:W-:Y:S02]  /*c710*/  FMUL.FTZ R0, R0, c[0x0][0x2d0] ;  /* 0x0000b40000007a20 */ /* 0x000fe40000410000 */
[----:B------:R-:W-:Y:S02]  /*c720*/  IMAD.MOV.U32 R116, RZ, RZ, R245 ;  /* 0x000000ffff747224 */ /* 0x000fe400078e00f5 */
[----:B------:R2:W3:Y:S01]  /*c730*/  MUFU.EX2 R2, R0 ;  /* 0x0000000000027308 */ /* 0x0004e20000000800 */
[--C-:B------:R-:W-:Y:S02]  /*c740*/  FFMA.FTZ R4, R25, c[0x0][0x2d0], -R97.reuse ;  /* 0x0000b40019047a23 */ /* 0x100fe40000010861 */
[--C-:B------:R-:W-:Y:S02]  /*c750*/  FFMA.FTZ R58, R58, c[0x0][0x2d0], -R97.reuse ;  /* 0x0000b4003a3a7a23 */ /* 0x100fe40000010861 */
[--C-:B------:R-:W-:Y:S05]  /*c760*/  FFMA.FTZ R62, R62, c[0x0][0x2d0], -R97.reuse ;  /* 0x0000b4003e3e7a23 */ /* 0x100fea0000010861 */
[----:B------:R4:W-:Y:S01]  /*c770*/  MUFU.EX2 R54, R4 ;  /* 0x0000000400367308 */ /* 0x0009e20000000800 */
[C---:B-1----:R-:W-:Y:S02]  /*c780*/  FMUL.FTZ R6, R68.reuse, R106 ;  /* 0x0000006a44067220 */ /* 0x042fe40000410000 */
[C---:B------:R-:W-:Y:S01]  /*c790*/  FMUL.FTZ R7, R68.reuse, R107 ;  /* 0x0000006b44077220 */ /* 0x040fe20000410000 */
[----:B------:R-:W-:Y:S01]  /*c7a0*/  MOV R107, R52 ;  /* 0x00000034006b7202 */ /* 0x000fe20000000f00 */
[C---:B------:R-:W-:Y:S02]  /*c7b0*/  FMUL.FTZ R18, R68.reuse, R118 ;  /* 0x0000007644127220 */ /* 0x040fe40000410000 */
[C---:B------:R-:W-:Y:S01]  /*c7c0*/  FMUL.FTZ R19, R68.reuse, R119 ;  /* 0x0000007744137220 */ /* 0x040fe20000410000 */
[----:B------:R-:W-:Y:S01]  /*c7d0*/  F2FP.PACK_AB R66, R107, R89 ;  /* 0x000000596b42723e */ /* 0x000fe200000000ff */
[C---:B------:R-:W-:Y:S01]  /*c7e0*/  FMUL.FTZ R34, R68.reuse, R134 ;  /* 0x0000008644227220 */ /* 0x040fe20000410000 */
[----:B------:R-:W-:Y:S01]  /*c7f0*/  MOV R119, R246 ;  /* 0x000000f600777202 */ /* 0x000fe20000000f00 */
[----:B------:R-:W-:Y:S02]  /*c800*/  FMUL.FTZ R35, R68, R135 ;  /* 0x0000008744237220 */ /* 0x000fe40000410000 */
[----:B--2---:R-:W-:Y:S02]  /*c810*/  FFMA.FTZ R0, R8, c[0x0][0x2d0], -R97 ;  /* 0x0000b40008007a23 */ /* 0x004fe40000010861 */
[----:B------:R-:W-:Y:S02]  /*c820*/  IMAD.MOV.U32 R118, RZ, RZ, R251 ;  /* 0x000000ffff767224 */ /* 0x000fe400078e00fb */
[----:B------:R1:W-:Y:S01]  /*c830*/  MUFU.EX2 R200, R0 ;  /* 0x0000000000c87308 */ /* 0x0003e20000000800 */
[----:B------:R-:W-:Y:S02]  /*c840*/  FFMA.FTZ R8, R41, c[0x0][0x2d0], -R75 ;  /* 0x0000b40029087a23 */ /* 0x000fe4000001084b */
[----:B---3--:R-:W-:Y:S02]  /*c850*/  FMUL.FTZ R13, R2, R113 ;  /* 0x00000071020d7220 */ /* 0x008fe40000410000 */
[----:B----4-:R-:W-:Y:S02]  /*c860*/  FFMA.FTZ R4, R24, c[0x0][0x2d0], -R97 ;  /* 0x0000b40018047a23 */ /* 0x010fe40000010861 */
[----:B------:R-:W-:Y:S02]  /*c870*/  IMAD.MOV.U32 R113, RZ, RZ, R89 ;  /* 0x000000ffff717224 */ /* 0x000fe400078e0059 */
[----:B------:R-:W-:Y:S01]  /*c880*/  FMUL.FTZ R45, R2, R145 ;  /* 0x00000091022d7220 */ /* 0x000fe20000410000 */
[----:B------:R2:W-:Y:S01]  /*c890*/  MUFU.EX2 R87, R4 ;  /* 0x0000000400577308 */ /* 0x0005e20000000800 */
[----:B------:R-:W-:Y:S02]  /*c8a0*/  FMUL.FTZ R50, R68, R150 ;  /* 0x0000009644327220 */ /* 0x000fe40000410000 */
[C---:B------:R-:W-:Y:S02]  /*c8b0*/  FMUL.FTZ R25, R2.reuse, R125 ;  /* 0x0000007d02197220 */ /* 0x040fe40000410000 */
[C---:B------:R-:W-:Y:S02]  /*c8c0*/  FMUL.FTZ R28, R2.reuse, R128 ;  /* 0x00000080021c7220 */ /* 0x040fe40000410000 */
[C---:B------:R-:W-:Y:S02]  /*c8d0*/  FMUL.FTZ R29, R2.reuse, R129 ;  /* 0x00000081021d7220 */ /* 0x040fe40000410000 */
[----:B------:R-:W-:Y:S01]  /*c8e0*/  FMUL.FTZ R41, R2, R141 ;  /* 0x0000008d02297220 */ /* 0x000fe20000410000 */
[----:B------:R3:W4:Y:S01]  /*c8f0*/  MUFU.EX2 R31, R8 ;  /* 0x00000008001f7308 */ /* 0x0007220000000800 */
[----:B------:R-:W-:Y:S02]  /*c900*/  FFMA.FTZ R24, R44, c[0x0][0x2d0], -R75 ;  /* 0x0000b4002c187a23 */ /* 0x000fe4000001084b */
[----:B------:R-:W-:Y:S02]  /*c910*/  FFMA.FTZ R44, R51, c[0x0][0x2d0], -R96 ;  /* 0x0000b400332c7a23 */ /* 0x000fe40000010860 */
[----:B-1----:R-:W-:Y:S02]  /*c920*/  FFMA.FTZ R0, R9, c[0x0][0x2d0], -R97 ;  /* 0x0000b40009007a23 */ /* 0x002fe40000010861 */
[----:B------:R-:W-:Y:S02]  /*c930*/  FMUL.FTZ R51, R68, R151 ;  /* 0x0000009744337220 */ /* 0x000fe40000410000 */
[----:B------:R-:W-:Y:S01]  /*c940*/  FMUL.FTZ R9, R2, R109 ;  /* 0x0000006d02097220 */ /* 0x000fe20000410000 */
[----:B------:R1:W5:Y:S01]  /*c950*/  MUFU.EX2 R53, R0 ;  /* 0x0000000000357308 */ /* 0x0003620000000800 */
[----:B--2---:R-:W-:Y:S09]  /*c960*/  FFMA.FTZ R4, R42, c[0x0][0x2d0], -R74 ;  /* 0x0000b4002a047a23 */ /* 0x004ff2000001084a */
[----:B------:R-:W2:Y:S01]  /*c970*/  MUFU.EX2 R244, R4 ;  /* 0x0000000400f47308 */ /* 0x000ea20000000800 */
[----:B---3--:R-:W-:Y:S01]  /*c980*/  FMUL.FTZ R8, R2, R108 ;  /* 0x0000006c02087220 */ /* 0x008fe20000410000 */
[----:B------:R-:W-:Y:S01]  /*c990*/  MOV R108, R85 ;  /* 0x00000055006c7202 */ /* 0x000fe20000000f00 */
[----:B----4-:R-:W-:Y:S07]  /*c9a0*/  IMAD.MOV.U32 R125, RZ, RZ, R31 ;  /* 0x000000ffff7d7224 */ /* 0x010fee00078e001f */
[----:B------:R3:W4:Y:S01]  /*c9b0*/  MUFU.EX2 R30, R24 ;  /* 0x00000018001e7308 */ /* 0x0007220000000800 */
[----:B-1----:R-:W-:Y:S01]  /*c9c0*/  FSEL R0, R3, RZ, P0 ;  /* 0x000000ff03007208 */ /* 0x002fe20000000000 */
[----:B-----5:R-:W-:Y:S01]  /*c9d0*/  IMAD.MOV.U32 R106, RZ, RZ, R53 ;  /* 0x000000ffff6a7224 */ /* 0x020fe200078e0035 */
[C---:B------:R-:W-:Y:S02]  /*c9e0*/  ISETP.GT.AND P0, PT, R225.reuse, UR4, PT ;  /* 0x00000004e1007c0c */ /* 0x040fe4000bf04270 */
[----:B------:R-:W-:Y:S01]  /*c9f0*/  IADD3 R225, R225, -0x1, RZ ;  /* 0xffffffffe1e17810 */ /* 0x000fe20007ffe0ff */
[----:B------:R-:W-:Y:S01]  /*ca00*/  FADD.FTZ R0, -R0, R103 ;  /* 0x0000006700007221 */ /* 0x000fe20000010100 */
[----:B------:R-:W-:Y:S03]  /*ca10*/  F2FP.PACK_AB R65, R106, R200 ;  /* 0x000000c86a41723e */ /* 0x000fe600000000ff */
[----:B------:R1:W-:Y:S01]  /*ca20*/  MUFU.EX2 R49, R44 ;  /* 0x0000002c00317308 */ /* 0x0003e20000000800 */
[----:B------:R-:W-:Y:S01]  /*ca30*/  FMUL.FTZ R0, R0, c[0x0][0x2d0] ;  /* 0x0000b40000007a20 */ /* 0x000fe20000410000 */
[----:B--2---:R-:W-:Y:S01]  /*ca40*/  MOV R105, R244 ;  /* 0x000000f400697202 */ /* 0x004fe20000000f00 */
[----:B------:R-:W-:Y:S01]  /*ca50*/  FMUL.FTZ R4, R69, R104 ;  /* 0x0000006845047220 */ /* 0x000fe20000410000 */
[----:B------:R-:W-:Y:S02]  /*ca60*/  MOV R104, R54 ;  /* 0x0000003600687202 */ /* 0x000fe40000000f00 */
[----:B------:R-:W2:Y:S02]  /*ca70*/  LDSM.16.MT88.4 R52, [R210+0x100] ;  /* 0x00010000d234783b */ /* 0x000ea40000004200 */
[----:B------:R-:W-:Y:S02]  /*ca80*/  F2FP.PACK_AB R67, R87, R104 ;  /* 0x000000685743723e */ /* 0x000fe400000000ff */
[----:B------:R-:W5:Y:S01]  /*ca90*/  MUFU.EX2 R0, R0 ;  /* 0x0000000000007308 */ /* 0x000f620000000800 */
[-C--:B------:R-:W-:Y:S05]  /*caa0*/  HMMA.16816.F32 R4, R76, R20.reuse, R4 ;  /* 0x000000144c04723c */ /* 0x080fea0000001804 */
[C---:B---3--:R-:W-:Y:S02]  /*cab0*/  FMUL.FTZ R24, R2.reuse, R124 ;  /* 0x0000007c02187220 */ /* 0x048fe40000410000 */
[----:B----4-:R-:W-:Y:S02]  /*cac0*/  IMAD.MOV.U32 R129, RZ, RZ, R30 ;  /* 0x000000ffff817224 */ /* 0x010fe400078e001e */
[----:B------:R-:W-:Y:S03]  /*cad0*/  MUFU.EX2 R124, R32 ;  /* 0x00000020007c7308 */ /* 0x000fe60000000800 */
[----:B-1----:R-:W-:Y:S07]  /*cae0*/  FMUL.FTZ R44, R2, R144 ;  /* 0x00000090022c7220 */ /* 0x002fee0000410000 */
[----:B------:R-:W-:Y:S01]  /*caf0*/  MUFU.EX2 R151, R58 ;  /* 0x0000003a00977308 */ /* 0x000fe20000000800 */
[C---:B-----5:R-:W-:Y:S02]  /*cb00*/  FMUL.FTZ R11, R0.reuse, R111 ;  /* 0x0000006f000b7220 */ /* 0x060fe40000410000 */
[C---:B------:R-:W-:Y:S02]  /*cb10*/  FMUL.FTZ R10, R0.reuse, R110 ;  /* 0x0000006e000a7220 */ /* 0x040fe40000410000 */
[----:B------:R-:W-:Y:S05]  /*cb20*/  IMAD.MOV.U32 R110, RZ, RZ, R86 ;  /* 0x000000ffff6e7224 */ /* 0x000fea00078e0056 */
[----:B------:R1:W-:Y:S01]  /*cb30*/  MUFU.EX2 R111, R12 ;  /* 0x0000000c006f7308 */ /* 0x0003e20000000800 */
[C---:B------:R-:W-:Y:S01]  /*cb40*/  FMUL.FTZ R15, R0.reuse, R115 ;  /* 0x00000073000f7220 */ /* 0x040fe20000410000 */
[C---:B------:R-:W-:Y:S04]  /*cb50*/  HMMA.16816.F32 R8, R64.reuse, R20, R8 ;  /* 0x000000144008723c */ /* 0x040fe80000001808 */
[C---:B------:R-:W-:Y:S01]  /*cb60*/  FMUL.FTZ R14, R0.reuse, R114 ;  /* 0x00000072000e7220 */ /* 0x040fe20000410000 */
[----:B------:R-:W-:Y:S01]  /*cb70*/  MOV R114, R92 ;  /* 0x0000005c00727202 */ /* 0x000fe20000000f00 */
[C---:B------:R-:W-:Y:S01]  /*cb80*/  FMUL.FTZ R26, R0.reuse, R126 ;  /* 0x0000007e001a7220 */ /* 0x040fe20000410000 */
[----:B------:R-:W-:Y:S01]  /*cb90*/  MOV R126, R80 ;  /* 0x00000050007e7202 */ /* 0x000fe20000000f00 */
[----:B------:R-:W-:Y:S01]  /*cba0*/  FFMA.FTZ R20, R47, c[0x0][0x2d0], -R74 ;  /* 0x0000b4002f147a23 */ /* 0x000fe2000001084a */
[----:B------:R-:W3:Y:S03]  /*cbb0*/  LDSM.16.MT88.4 R80, [R211+0x100] ;  /* 0x00010000d350783b */ /* 0x000ee60000004200 */
[----:B------:R4:W5:Y:S01]  /*cbc0*/  MUFU.EX2 R59, R20 ;  /* 0x00000014003b7308 */ /* 0x0009620000000800 */
[C---:B------:R-:W-:Y:S02]  /*cbd0*/  FMUL.FTZ R21, R69.reuse, R121 ;  /* 0x0000007945157220 */ /* 0x040fe40000410000 */
[C---:B------:R-:W-:Y:S02]  /*cbe0*/  FMUL.FTZ R27, R0.reuse, R127 ;  /* 0x0000007f001b7220 */ /* 0x040fe40000410000 */
[C---:B------:R-:W-:Y:S02]  /*cbf0*/  FMUL.FTZ R31, R0.reuse, R131 ;  /* 0x00000083001f7220 */ /* 0x040fe40000410000 */
[----:B------:R-:W-:Y:S01]  /*cc00*/  FMUL.FTZ R30, R0, R130 ;  /* 0x00000082001e7220 */ /* 0x000fe20000410000 */
[----:B------:R-:W-:Y:S01]  /*cc10*/  MOV R130, R33 ;  /* 0x0000002100827202 */ /* 0x000fe20000000f00 */
[----:B-1----:R-:W-:Y:S01]  /*cc20*/  FMUL.FTZ R12, R2, R112 ;  /* 0x00000070020c7220 */ /* 0x002fe20000410000 */
[----:B------:R1:W-:Y:S01]  /*cc30*/  MUFU.EX2 R127, R40 ;  /* 0x00000028007f7308 */ /* 0x0003e20000000800 */
[C---:B------:R-:W-:Y:S01]  /*cc40*/  FMUL.FTZ R32, R69.reuse, R132 ;  /* 0x0000008445207220 */ /* 0x040fe20000410000 */
[----:B------:R-:W-:Y:S01]  /*cc50*/  MOV R112, R87 ;  /* 0x0000005700707202 */ /* 0x000fe20000000f00 */
[----:B------:R-:W-:Y:S02]  /*cc60*/  FMUL.FTZ R33, R69, R133 ;  /* 0x0000008545217220 */ /* 0x000fe40000410000 */
[----:B------:R-:W-:Y:S01]  /*cc70*/  LDSM.16.MT88.4 R132, [R212+0x2900] ;  /* 0x00290000d484783b */ /* 0x000fe20000004200 */
[-C--:B------:R-:W-:Y:S03]  /*cc80*/  HMMA.16816.F32 R12, R64, R22.reuse, R12 ;  /* 0x00000016400c723c */ /* 0x080fe6000000180c */
[----:B------:R-:W-:Y:S02]  /*cc90*/  IMAD.MOV.U32 R131, RZ, RZ, R84 ;  /* 0x000000ffff837224 */ /* 0x000fe400078e0054 */
[----:B------:R-:W-:Y:S02]  /*cca0*/  FFMA.FTZ R92, R95, c[0x0][0x2d0], -R75 ;  /* 0x0000b4005f5c7a23 */ /* 0x000fe4000001084b */
[----:B------:R-:W2:Y:S01]  /*ccb0*/  LDSM.16.MT88.4 R84, [R209+0x900] ;  /* 0x00090000d154783b */ /* 0x000ea20000004200 */
[C---:B------:R-:W-:Y:S04]  /*ccc0*/  HMMA.16816.F32 R16, R76.reuse, R22, R16 ;  /* 0x000000164c10723c */ /* 0x040fe80000001810 */
[C---:B----4-:R-:W-:Y:S02]  /*ccd0*/  FMUL.FTZ R20, R69.reuse, R120 ;  /* 0x0000007845147220 */ /* 0x050fe40000410000 */
[----:B------:R-:W-:Y:S01]  /*cce0*/  FMUL.FTZ R42, R0, R142 ;  /* 0x0000008e002a7220 */ /* 0x000fe20000410000 */
[----:B------:R4:W-:Y:S01]  /*ccf0*/  MUFU.EX2 R120, R62 ;  /* 0x0000003e00787308 */ /* 0x0009e20000000800 */
[C---:B------:R-:W-:Y:S01]  /*cd00*/  FMUL.FTZ R22, R68.reuse, R122 ;  /* 0x0000007a44167220 */ /* 0x040fe20000410000 */
[----:B------:R-:W-:Y:S03]  /*cd10*/  MOV R122, R60 ;  /* 0x0000003c007a7202 */ /* 0x000fe60000000f00 */
[----:B------:R-:W-:Y:S02]  /*cd20*/  FMUL.FTZ R23, R68, R123 ;  /* 0x0000007b44177220 */ /* 0x000fe40000410000 */
[----:B-----5:R-:W-:Y:S02]  /*cd30*/  IMAD.MOV.U32 R150, RZ, RZ, R59 ;  /* 0x000000ffff967224 */ /* 0x020fe400078e003b */
[C---:B------:R-:W-:Y:S02]  /*cd40*/  FMUL.FTZ R60, R2.reuse, R160 ;  /* 0x000000a0023c7220 */ /* 0x040fe40000410000 */
[----:B------:R-:W5:Y:S01]  /*cd50*/  LDL.LU R160, [R1+0x8] ;  /* 0x0000080001a07983 */ /* 0x000f620000300800 */
[-C--:B------:R-:W-:Y:S03]  /*cd60*/  HMMA.16816.F32 R20, R76, R36.reuse, R20 ;  /* 0x000000244c14723c */ /* 0x080fe60000001814 */
[----:B------:R-:W-:Y:S02]  /*cd70*/  IMAD.MOV.U32 R115, RZ, RZ, R93 ;  /* 0x000000ffff737224 */ /* 0x000fe400078e005d */
[----:B-1----:R-:W-:Y:S02]  /*cd80*/  FMUL.FTZ R40, R2, R140 ;  /* 0x0000008c02287220 */ /* 0x002fe40000410000 */
[----:B------:R-:W-:Y:S01]  /*cd90*/  FMUL.FTZ R59, R0, R159 ;  /* 0x0000009f003b7220 */ /* 0x000fe20000410000 */
[C---:B------:R-:W-:Y:S04]  /*cda0*/  HMMA.16816.F32 R24, R64.reuse, R36, R24 ;  /* 0x000000244018723c */ /* 0x040fe80000001818 */
[----:B------:R-:W-:Y:S02]  /*cdb0*/  IMAD.MOV.U32 R121, RZ, RZ, R61 ;  /* 0x000000ffff797224 */ /* 0x000fe400078e003d */
[----:B------:R-:W-:Y:S02]  /*cdc0*/  FMUL.FTZ R61, R2, R161 ;  /* 0x000000a1023d7220 */ /* 0x000fe40000410000 */
[-C--:B------:R-:W-:Y:S04]  /*cdd0*/  HMMA.16816.F32 R28, R64, R38.reuse, R28 ;  /* 0x00000026401c723c */ /* 0x080fe8000000181c */
[----:B------:R-:W-:Y:S02]  /*cde0*/  FFMA.FTZ R36, R48, c[0x0][0x2d0], -R96 ;  /* 0x0000b40030247a23 */ /* 0x000fe40000010860 */
[----:B------:R-:W-:Y:S02]  /*cdf0*/  IMAD.MOV.U32 R161, RZ, RZ, R116 ;  /* 0x000000ffffa17224 */ /* 0x000fe400078e0074 */
[C---:B------:R-:W-:Y:S01]  /*ce00*/  HMMA.16816.F32 R32, R76.reuse, R38, R32 ;  /* 0x000000264c20723c */ /* 0x040fe20000001820 */
[----:B------:R1:W-:Y:S03]  /*ce10*/  MUFU.EX2 R128, R36 ;  /* 0x0000002400807308 */ /* 0x0003e60000000800 */
[----:B------:R-:W-:Y:S02]  /*ce20*/  FMUL.FTZ R37, R69, R137 ;  /* 0x0000008945257220 */ /* 0x000fe40000410000 */
[----:B------:R-:W-:Y:S02]  /*ce30*/  FMUL.FTZ R43, R0, R143 ;  /* 0x0000008f002b7220 */ /* 0x000fe40000410000 */
[C---:B------:R-:W-:Y:S03]  /*ce40*/  FMUL.FTZ R38, R68.reuse, R138 ;  /* 0x0000008a44267220 */ /* 0x040fe60000410000 */
[----:B------:R-:W-:Y:S01]  /*ce50*/  MUFU.EX2 R138, R92 ;  /* 0x0000005c008a7308 */ /* 0x000fe20000000800 */
[----:B------:R-:W-:Y:S02]  /*ce60*/  FMUL.FTZ R39, R68, R139 ;  /* 0x0000008b44277220 */ /* 0x000fe40000410000 */
[--C-:B------:R-:W-:Y:S02]  /*ce70*/  FFMA.FTZ R48, R57, c[0x0][0x2d0], -R74.reuse ;  /* 0x0000b40039307a23 */ /* 0x100fe4000001084a */
[C---:B------:R-:W-:Y:S02]  /*ce80*/  FMUL.FTZ R46, R0.reuse, R146 ;  /* 0x00000092002e7220 */ /* 0x040fe40000410000 */
[----:B------:R-:W-:Y:S02]  /*ce90*/  FMUL.FTZ R47, R0, R147 ;  /* 0x00000093002f7220 */ /* 0x000fe40000410000 */
[----:B------:R-:W-:Y:S01]  /*cea0*/  FMUL.FTZ R57, R2, R157 ;  /* 0x0000009d02397220 */ /* 0x000fe20000410000 */
[----:B------:R3:W-:Y:S01]  /*ceb0*/  MUFU.EX2 R123, R48 ;  /* 0x00000030007b7308 */ /* 0x0007e20000000800 */
[C---:B------:R-:W-:Y:S02]  /*cec0*/  FMUL.FTZ R58, R0.reuse, R158 ;  /* 0x0000009e003a7220 */ /* 0x040fe40000410000 */
[----:B----4-:R-:W-:Y:S02]  /*ced0*/  FMUL.FTZ R62, R0, R162 ;  /* 0x000000a2003e7220 */ /* 0x010fe40000410000 */
[C---:B-1----:R-:W-:Y:S07]  /*cee0*/  FMUL.FTZ R36, R69.reuse, R136 ;  /* 0x0000008845247220 */ /* 0x042fee0000410000 */
[-C--:B--2---:R-:W-:Y:S08]  /*cef0*/  HMMA.16816.F32 R36, R76, R52.reuse, R36 ;  /* 0x000000344c24723c */ /* 0x084ff00000001824 */
[C---:B------:R-:W-:Y:S04]  /*cf00*/  HMMA.16816.F32 R40, R64.reuse, R52, R40 ;  /* 0x000000344028723c */ /* 0x040fe80000001828 */
[C---:B---3--:R-:W-:Y:S02]  /*cf10*/  FMUL.FTZ R48, R69.reuse, R148 ;  /* 0x0000009445307220 */ /* 0x048fe40000410000 */
[----:B------:R-:W-:Y:S02]  /*cf20*/  IMAD.MOV.U32 R148, RZ, RZ, R49 ;  /* 0x000000ffff947224 */ /* 0x000fe400078e0031 */
[-C--:B------:R-:W-:Y:S04]  /*cf30*/  HMMA.16816.F32 R44, R64, R54.reuse, R44 ;  /* 0x00000036402c723c */ /* 0x080fe8000000182c */
[--C-:B------:R-:W-:Y:S02]  /*cf40*/  FFMA.FTZ R52, R56, c[0x0][0x2d0], -R97.reuse ;  /* 0x0000b40038347a23 */ /* 0x100fe40000010861 */
[C---:B------:R-:W-:Y:S01]  /*cf50*/  FMUL.FTZ R49, R69.reuse, R149 ;  /* 0x0000009545317220 */ /* 0x040fe20000410000 */
[----:B------:R-:W-:Y:S01]  /*cf60*/  MOV R149, R63 ;  /* 0x0000003f00957202 */ /* 0x000fe20000000f00 */
[----:B------:R1:W2:Y:S01]  /*cf70*/  MUFU.EX2 R103, R52 ;  /* 0x0000003400677308 */ /* 0x0002a20000000800 */
[C---:B------:R-:W-:Y:S03]  /*cf80*/  FMUL.FTZ R53, R69.reuse, R153 ;  /* 0x0000009945357220 */ /* 0x040fe60000410000 */
[----:B------:R-:W-:Y:S01]  /*cf90*/  FMUL.FTZ R56, R2, R156 ;  /* 0x0000009c02387220 */ /* 0x000fe20000410000 */
[C---:B------:R-:W-:Y:S04]  /*cfa0*/  HMMA.16816.F32 R48, R76.reuse, R54, R48 ;  /* 0x000000364c30723c */ /* 0x040fe80000001830 */
[----:B------:R-:W-:Y:S03]  /*cfb0*/  FMUL.FTZ R63, R0, R163 ;  /* 0x000000a3003f7220 */ /* 0x000fe60000410000 */
[C---:B------:R-:W-:Y:S02]  /*cfc0*/  FMUL.FTZ R54, R68.reuse, R154 ;  /* 0x0000009a44367220 */ /* 0x040fe40000410000 */
[----:B------:R-:W-:Y:S03]  /*cfd0*/  FMUL.FTZ R55, R68, R155 ;  /* 0x0000009b44377220 */ /* 0x000fe60000410000 */
[----:B-1----:R-:W-:Y:S07]  /*cfe0*/  FMUL.FTZ R52, R69, R152 ;  /* 0x0000009845347220 */ /* 0x002fee0000410000 */
[-C--:B------:R-:W-:Y:S08]  /*cff0*/  HMMA.16816.F32 R52, R76, R80.reuse, R52 ;  /* 0x000000504c34723c */ /* 0x080ff00000001834 */
[C---:B------:R-:W-:Y:S07]  /*d000*/  HMMA.16816.F32 R56, R64.reuse, R80, R56 ;  /* 0x000000504038723c */ /* 0x040fee0000001838 */
[----:B------:R-:W-:Y:S01]  /*d010*/  FFMA.FTZ R80, R88, c[0x0][0x2d0], -R97 ;  /* 0x0000b40058507a23 */ /* 0x000fe20000010861 */
[-C--:B------:R-:W-:Y:S03]  /*d020*/  HMMA.16816.F32 R60, R64, R82.reuse, R60 ;  /* 0x00000052403c723c */ /* 0x080fe6000000183c */
[----:B------:R1:W3:Y:S01]  /*d030*/  MUFU.EX2 R109, R80 ;  /* 0x00000050006d7308 */ /* 0x0002e20000000800 */
[----:B--2---:R-:W-:Y:S03]  /*d040*/  F2FP.PACK_AB R81, R151, R103 ;  /* 0x000000679751723e */ /* 0x004fe600000000ff */
[C---:B------:R-:W-:Y:S02]  /*d050*/  FMUL.FTZ R64, R69.reuse, R164 ;  /* 0x000000a445407220 */ /* 0x040fe40000410000 */
[----:B------:R-:W-:Y:S03]  /*d060*/  FMUL.FTZ R65, R69, R165 ;  /* 0x000000a545417220 */ /* 0x000fe60000410000 */
[C---:B------:R-:W-:Y:S02]  /*d070*/  FMUL.FTZ R66, R68.reuse, R166 ;  /* 0x000000a644427220 */ /* 0x040fe40000410000 */
[----:B------:R-:W-:Y:S07]  /*d080*/  FMUL.FTZ R67, R68, R167 ;  /* 0x000000a744437220 */ /* 0x000fee0000410000 */
[----:B------:R-:W-:Y:S04]  /*d090*/  HMMA.16816.F32 R64, R76, R82, R64 ;  /* 0x000000524c40723c */ /* 0x000fe80000001840 */
[--C-:B-1----:R-:W-:Y:S03]  /*d0a0*/  FFMA.FTZ R80, R90, c[0x0][0x2d0], -R74.reuse ;  /* 0x0000b4005a507a23 */ /* 0x102fe6000001084a */
[----:B------:R-:W-:Y:S01]  /*d0b0*/  F2FP.PACK_AB R78, R150, R130 ;  /* 0x00000082964e723e */ /* 0x000fe200000000ff */
[----:B------:R-:W1:Y:S01]  /*d0c0*/  LDSM.16.MT88.4 R88, [R212+0x900] ;  /* 0x00090000d458783b */ /* 0x000e620000004200 */
[----:B------:R-:W-:Y:S01]  /*d0d0*/  F2FP.PACK_AB R79, R149, R129 ;  /* 0x00000081954f723e */ /* 0x000fe200000000ff */
[----:B------:R2:W-:Y:S02]  /*d0e0*/  MUFU.EX2 R251, R80 ;  /* 0x0000005000fb7308 */ /* 0x0005e40000000800 */
[----:B------:R-:W-:Y:S02]  /*d0f0*/  F2FP.PACK_AB R76, R105, R126 ;  /* 0x0000007e694c723e */ /* 0x000fe400000000ff */
[----:B------:R-:W-:Y:S02]  /*d100*/  F2FP.PACK_AB R77, R111, R125 ;  /* 0x0000007d6f4d723e */ /* 0x000fe400000000ff */
[----:B------:R-:W-:Y:S02]  /*d110*/  F2FP.PACK_AB R82, R148, R127 ;  /* 0x0000007f9452723e */ /* 0x000fe400000000ff */
[----:B---3--:R-:W-:Y:S03]  /*d120*/  F2FP.PACK_AB R83, R109, R120 ;  /* 0x000000786d53723e */ /* 0x008fe600000000ff */
[-C--:B------:R-:W-:Y:S03]  /*d130*/  HMMA.16816.F32 R4, R76, R84.reuse, R4 ;  /* 0x000000544c04723c */ /* 0x080fe60000001804 */
[--C-:B--2---:R-:W-:Y:S02]  /*d140*/  FFMA.FTZ R80, R94, c[0x0][0x2d0], -R75.reuse ;  /* 0x0000b4005e507a23 */ /* 0x104fe4000001084b */
[----:B------:R-:W2:Y:S02]  /*d150*/  LDSM.16.MT88.4 R92, [R210+0x900] ;  /* 0x00090000d25c783b */ /* 0x000ea40000004200 */
[----:B------:R3:W-:Y:S02]  /*d160*/  MUFU.EX2 R139, R80 ;  /* 0x00000050008b7308 */ /* 0x0007e40000000800 */
[----:B---3--:R-:W-:Y:S07]  /*d170*/  F2FP.PACK_AB R80, R128, R124 ;  /* 0x0000007c8050723e */ /* 0x008fee00000000ff */
[C---:B------:R-:W-:Y:S07]  /*d180*/  HMMA.16816.F32 R8, R80.reuse, R84, R8 ;  /* 0x000000545008723c */ /* 0x040fee0000001808 */
[--C-:B------:R-:W-:Y:S01]  /*d190*/  FFMA.FTZ R84, R176, c[0x0][0x2d0], -R74.reuse ;  /* 0x0000b400b0547a23 */ /* 0x100fe2000001084a */
[-C--:B------:R-:W-:Y:S03]  /*d1a0*/  HMMA.16816.F32 R12, R80, R86.reuse, R12 ;  /* 0x00000056500c723c */ /* 0x080fe6000000180c */
[----:B------:R3:W-:Y:S05]  /*d1b0*/  MUFU.EX2 R249, R84 ;  /* 0x0000005400f97308 */ /* 0x0007ea0000000800 */
[C---:B------:R-:W-:Y:S08]  /*d1c0*/  HMMA.16816.F32 R16, R76.reuse, R86, R16 ;  /* 0x000000564c10723c */ /* 0x040ff00000001810 */
[-C--:B-1----:R-:W-:Y:S08]  /*d1d0*/  HMMA.16816.F32 R20, R76, R88.reuse, R20 ;  /* 0x000000584c14723c */ /* 0x082ff00000001814 */
[C---:B------:R-:W-:Y:S04]  /*d1e0*/  HMMA.16816.F32 R24, R80.reuse, R88, R24 ;  /* 0x000000585018723c */ /* 0x040fe80000001818 */
[----:B---3--:R-:W-:Y:S03]  /*d1f0*/  FFMA.FTZ R84, R177, c[0x0][0x2d0], -R74 ;  /* 0x0000b400b1547a23 */ /* 0x008fe6000001084a */
[--C-:B------:R-:W-:Y:S01]  /*d200*/  FFMA.FTZ R88, R171, c[0x0][0x2d0], -R96.reuse ;  /* 0x0000b400ab587a23 */ /* 0x100fe20000010860 */
[-C--:B------:R-:W-:Y:S01]  /*d210*/  HMMA.16816.F32 R28, R80, R90.reuse, R28 ;  /* 0x0000005a501c723c */ /* 0x080fe2000000181c */
[----:B------:R1:W-:Y:S07]  /*d220*/  MUFU.EX2 R246, R84 ;  /* 0x0000005400f67308 */ /* 0x0003ee0000000800 */
[C---:B------:R-:W-:Y:S03]  /*d230*/  HMMA.16816.F32 R32, R76.reuse, R90, R32 ;  /* 0x0000005a4c20723c */ /* 0x040fe60000001820 */
[----:B------:R3:W-:Y:S05]  /*d240*/  MUFU.EX2 R136, R88 ;  /* 0x0000005800887308 */ /* 0x0007ea0000000800 */
[-C--:B--2---:R-:W-:Y:S08]  /*d250*/  HMMA.16816.F32 R36, R76, R92.reuse, R36 ;  /* 0x0000005c4c24723c */ /* 0x084ff00000001824 */
[C---:B------:R-:W-:Y:S04]  /*d260*/  HMMA.16816.F32 R40, R80.reuse, R92, R40 ;  /* 0x0000005c5028723c */ /* 0x040fe80000001828 */
[----:B-1----:R-:W-:Y:S03]  /*d270*/  FFMA.FTZ R84, R173, c[0x0][0x2d0], -R75 ;  /* 0x0000b400ad547a23 */ /* 0x002fe6000001084b */
[----:B------:R-:W-:Y:S01]  /*d280*/  FFMA.FTZ R92, R168, c[0x0][0x2d0], -R97 ;  /* 0x0000b400a85c7a23 */ /* 0x000fe20000010861 */
[----:B------:R1:W-:Y:S01]  /*d290*/  MUFU.EX2 R245, R84 ;  /* 0x0000005400f57308 */ /* 0x0003e20000000800 */
[-C--:B------:R-:W-:Y:S03]  /*d2a0*/  HMMA.16816.F32 R44, R80, R94.reuse, R44 ;  /* 0x0000005e502c723c */ /* 0x080fe6000000182c */
[--C-:B---3--:R-:W-:Y:S05]  /*d2b0*/  FFMA.FTZ R88, R172, c[0x0][0x2d0], -R96.reuse ;  /* 0x0000b400ac587a23 */ /* 0x108fea0000010860 */
[C---:B------:R-:W-:Y:S01]  /*d2c0*/  HMMA.16816.F32 R48, R76.reuse, R94, R48 ;  /* 0x0000005e4c30723c */ /* 0x040fe20000001830 */
[----:B------:R2:W-:Y:S03]  /*d2d0*/  MUFU.EX2 R142, R88 ;  /* 0x00000058008e7308 */ /* 0x0005e60000000800 */
[----:B-----5:R-:W-:Y:S07]  /*d2e0*/  FFMA.FTZ R69, R69, R160, R161 ;  /* 0x000000a045457223 */ /* 0x020fee00000100a1 */
[----:B------:R3:W-:Y:S01]  /*d2f0*/  MUFU.EX2 R235, R92 ;  /* 0x0000005c00eb7308 */ /* 0x0007e20000000800 */
[----:B-1----:R-:W-:Y:S09]  /*d300*/  FFMA.FTZ R84, R175, c[0x0][0x2d0], -R75 ;  /* 0x0000b400af547a23 */ /* 0x002ff2000001084b */
[----:B------:R1:W-:Y:S01]  /*d310*/  MUFU.EX2 R143, R84 ;  /* 0x00000054008f7308 */ /* 0x0003e20000000800 */
[--C-:B--2---:R-:W-:Y:S09]  /*d320*/  FFMA.FTZ R88, R174, c[0x0][0x2d0], -R96.reuse ;  /* 0x0000b400ae587a23 */ /* 0x104ff20000010860 */
[----:B------:R2:W4:Y:S01]  /*d330*/  MUFU.EX2 R141, R88 ;  /* 0x00000058008d7308 */ /* 0x0005220000000800 */
[----:B---3--:R-:W-:Y:S09]  /*d340*/  FFMA.FTZ R92, R169, c[0x0][0x2d0], -R97 ;  /* 0x0000b400a95c7a23 */ /* 0x008ff20000010861 */
[----:B------:R3:W-:Y:S01]  /*d350*/  MUFU.EX2 R234, R92 ;  /* 0x0000005c00ea7308 */ /* 0x0007e20000000800 */
[----:B-1----:R-:W-:Y:S09]  /*d360*/  FFMA.FTZ R84, R99, c[0x0][0x2d0], -R96 ;  /* 0x0000b40063547a23 */ /* 0x002ff20000010860 */
[----:B------:R1:W-:Y:S01]  /*d370*/  MUFU.EX2 R137, R84 ;  /* 0x0000005400897308 */ /* 0x0003e20000000800 */
[--C-:B--2---:R-:W-:Y:S09]  /*d380*/  FFMA.FTZ R88, R182, c[0x0][0x2d0], -R74.reuse ;  /* 0x0000b400b6587a23 */ /* 0x104ff2000001084a */
[----:B------:R2:W-:Y:S01]  /*d390*/  MUFU.EX2 R244, R88 ;  /* 0x0000005800f47308 */ /* 0x0005e20000000800 */
[----:B---3--:R-:W-:Y:S09]  /*d3a0*/  FFMA.FTZ R92, R185, c[0x0][0x2d0], -R75 ;  /* 0x0000b400b95c7a23 */ /* 0x008ff2000001084b */
[----:B------:R3:W-:Y:S01]  /*d3b0*/  MUFU.EX2 R145, R92 ;  /* 0x0000005c00917308 */ /* 0x0007e20000000800 */
[----:B-1----:R-:W1:Y:S01]  /*d3c0*/  LDSM.16.MT88.4 R84, [R211+0x900] ;  /* 0x00090000d354783b */ /* 0x002e620000004200 */
[--C-:B--2---:R-:W-:Y:S08]  /*d3d0*/  FFMA.FTZ R88, R98, c[0x0][0x2d0], -R97.reuse ;  /* 0x0000b40062587a23 */ /* 0x104ff00000010861 */
[----:B------:R2:W5:Y:S01]  /*d3e0*/  MUFU.EX2 R140, R88 ;  /* 0x00000058008c7308 */ /* 0x0005620000000800 */
[----:B---3--:R-:W-:Y:S08]  /*d3f0*/  LDSM.16.MT88.4 R92, [R210+0x1100] ;  /* 0x00110000d25c783b */ /* 0x008ff00000004200 */
[----:B--2---:R-:W2:Y:S01]  /*d400*/  LDSM.16.MT88.4 R88, [R209+0x1100] ;  /* 0x00110000d158783b */ /* 0x004ea20000004200 */
[-C--:B-1----:R-:W-:Y:S08]  /*d410*/  HMMA.16816.F32 R52, R76, R84.reuse, R52 ;  /* 0x000000544c34723c */ /* 0x082ff00000001834 */
[C---:B------:R-:W-:Y:S07]  /*d420*/  HMMA.16816.F32 R56, R80.reuse, R84, R56 ;  /* 0x000000545038723c */ /* 0x040fee0000001838 */
[----:B------:R-:W-:Y:S01]  /*d430*/  FFMA.FTZ R84, R170, c[0x0][0x2d0], -R97 ;  /* 0x0000b400aa547a23 */ /* 0x000fe20000010861 */
[-C--:B------:R-:W-:Y:S03]  /*d440*/  HMMA.16816.F32 R60, R80, R86.reuse, R60 ;  /* 0x00000056503c723c */ /* 0x080fe6000000183c */
[----:B------:R1:W3:Y:S04]  /*d450*/  MUFU.EX2 R232, R84 ;  /* 0x0000005400e87308 */ /* 0x0002e80000000800 */
[--C-:B------:R-:W-:Y:S01]  /*d460*/  FFMA.FTZ R80, R187, c[0x0][0x2d0], -R74.reuse ;  /* 0x0000b400bb507a23 */ /* 0x100fe2000001084a */
[----:B------:R-:W-:Y:S04]  /*d470*/  HMMA.16816.F32 R64, R76, R86, R64 ;  /* 0x000000564c40723c */ /* 0x000fe80000001840 */
[----:B----4-:R-:W-:Y:S01]  /*d480*/  F2FP.PACK_AB R82, R141, R142 ;  /* 0x0000008e8d52723e */ /* 0x010fe200000000ff */
[----:B------:R4:W-:Y:S01]  /*d490*/  MUFU.EX2 R147, R80 ;  /* 0x0000005000937308 */ /* 0x0009e20000000800 */
[----:B-----5:R-:W-:Y:S02]  /*d4a0*/  F2FP.PACK_AB R81, R235, R140 ;  /* 0x0000008ceb51723e */ /* 0x020fe400000000ff */
[----:B------:R-:W-:Y:S04]  /*d4b0*/  F2FP.PACK_AB R76, R251, R123 ;  /* 0x0000007bfb4c723e */ /* 0x000fe800000000ff */
[----:B------:R-:W-:Y:S02]  /*d4c0*/  F2FP.PACK_AB R77, R138, R139 ;  /* 0x0000008b8a4d723e */ /* 0x000fe400000000ff */
[----:B------:R-:W-:Y:S02]  /*d4d0*/  F2FP.PACK_AB R78, R246, R249 ;  /* 0x000000f9f64e723e */ /* 0x000fe400000000ff */
[----:B------:R-:W-:Y:S01]  /*d4e0*/  F2FP.PACK_AB R79, R143, R245 ;  /* 0x000000f58f4f723e */ /* 0x000fe200000000ff */
[----:B-1----:R-:W1:Y:S01]  /*d4f0*/  LDSM.16.MT88.4 R84, [R212+0x1100] ;  /* 0x00110000d454783b */ /* 0x002e620000004200 */
[----:B---3--:R-:W-:Y:S05]  /*d500*/  F2FP.PACK_AB R83, R232, R234 ;  /* 0x000000eae853723e */ /* 0x008fea00000000ff */
[-C--:B--2---:R-:W-:Y:S03]  /*d510*/  HMMA.16816.F32 R4, R76, R88.reuse, R4 ;  /* 0x000000584c04723c */ /* 0x084fe60000001804 */
[--C-:B----4-:R-:W-:Y:S04]  /*d520*/  FFMA.FTZ R80, R183, c[0x0][0x2d0], -R75.reuse ;  /* 0x0000b400b7507a23 */ /* 0x110fe8000001084b */
[----:B------:R2:W-:Y:S02]  /*d530*/  MUFU.EX2 R146, R80 ;  /* 0x0000005000927308 */ /* 0x0005e40000000800 */
[----:B--2---:R-:W-:Y:S07]  /*d540*/  F2FP.PACK_AB R80, R136, R137 ;  /* 0x000000898850723e */ /* 0x004fee00000000ff */
[C---:B------:R-:W-:Y:S07]  /*d550*/  HMMA.16816.F32 R8, R80.reuse, R88, R8 ;  /* 0x000000585008723c */ /* 0x040fee0000001808 */
[--C-:B------:R-:W-:Y:S01]  /*d560*/  FFMA.FTZ R88, R195, c[0x0][0x2d0], -R74.reuse ;  /* 0x0000b400c3587a23 */ /* 0x100fe2000001084a */
[-C--:B------:R-:W-:Y:S03]  /*d570*/  HMMA.16816.F32 R12, R80, R90.reuse, R12 ;  /* 0x0000005a500c723c */ /* 0x080fe6000000180c */
[----:B------:R2:W-:Y:S05]  /*d580*/  MUFU.EX2 R231, R88 ;  /* 0x0000005800e77308 */ /* 0x0005ea0000000800 */
[C---:B------:R-:W-:Y:S08]  /*d590*/  HMMA.16816.F32 R16, R76.reuse, R90, R16 ;  /* 0x0000005a4c10723c */ /* 0x040ff00000001810 */
[-C--:B-1----:R-:W-:Y:S08]  /*d5a0*/  HMMA.16816.F32 R20, R76, R84.reuse, R20 ;  /* 0x000000544c14723c */ /* 0x082ff00000001814 */
[C---:B------:R-:W-:Y:S04]  /*d5b0*/  HMMA.16816.F32 R24, R80.reuse, R84, R24 ;  /* 0x000000545018723c */ /* 0x040fe80000001818 */
[----:B--2---:R-:W-:Y:S01]  /*d5c0*/  FFMA.FTZ R88, R198, c[0x0][0x2d0], -R74 ;  /* 0x0000b400c6587a23 */ /* 0x004fe2000001084a */
[----:B------:R-:W-:Y:S02]  /*d5d0*/  MOV R198, R109 ;  /* 0x0000006d00c67202 */ /* 0x000fe40000000f00 */
[--C-:B------:R-:W-:Y:S01]  /*d5e0*/  FFMA.FTZ R84, R184, c[0x0][0x2d0], -R96.reuse ;  /* 0x0000b400b8547a23 */ /* 0x100fe20000010860 */
[-C--:B------:R-:W-:Y:S01]  /*d5f0*/  HMMA.16816.F32 R28, R80, R86.reuse, R28 ;  /* 0x00000056501c723c */ /* 0x080fe2000000181c */
[----:B------:R1:W-:Y:S07]  /*d600*/  MUFU.EX2 R195, R88 ;  /* 0x0000005800c37308 */ /* 0x0003ee0000000800 */
[C---:B------:R-:W-:Y:S03]  /*d610*/  HMMA.16816.F32 R32, R76.reuse, R86, R32 ;  /* 0x000000564c20723c */ /* 0x040fe60000001820 */
[----:B------:R2:W-:Y:S05]  /*d620*/  MUFU.EX2 R144, R84 ;  /* 0x0000005400907308 */ /* 0x0005ea0000000800 */
[-C--:B------:R-:W-:Y:S08]  /*d630*/  HMMA.16816.F32 R36, R76, R92.reuse, R36 ;  /* 0x0000005c4c24723c */ /* 0x080ff00000001824 */
[C---:B------:R-:W-:Y:S04]  /*d640*/  HMMA.16816.F32 R40, R80.reuse, R92, R40 ;  /* 0x0000005c5028723c */ /* 0x040fe80000001828 */
[----:B-1----:R-:W-:Y:S03]  /*d650*/  FFMA.FTZ R88, R191, c[0x0][0x2d0], -R75 ;  /* 0x0000b400bf587a23 */ /* 0x002fe6000001084b */
[----:B------:R-:W-:Y:S01]  /*d660*/  FFMA.FTZ R92, R180, c[0x0][0x2d0], -R97 ;  /* 0x0000b400b45c7a23 */ /* 0x000fe20000010861 */
[-C--:B------:R-:W-:Y:S01]  /*d670*/  HMMA.16816.F32 R44, R80, R94.reuse, R44 ;  /* 0x0000005e502c723c */ /* 0x080fe2000000182c */
[----:B------:R1:W-:Y:S03]  /*d680*/  MUFU.EX2 R191, R88 ;  /* 0x0000005800bf7308 */ /* 0x0003e60000000800 */
[--C-:B--2---:R-:W-:Y:S04]  /*d690*/  FFMA.FTZ R84, R188, c[0x0][0x2d0], -R96.reuse ;  /* 0x0000b400bc547a23 */ /* 0x104fe80000010860 */
[C---:B------:R-:W-:Y:S03]  /*d6a0*/  HMMA.16816.F32 R48, R76.reuse, R94, R48 ;  /* 0x0000005e4c30723c */ /* 0x040fe60000001830 */
[----:B------:R2:W-:Y:S10]  /*d6b0*/  MUFU.EX2 R187, R84 ;  /* 0x0000005400bb7308 */ /* 0x0005f40000000800 */
[----:B------:R3:W-:Y:S01]  /*d6c0*/  MUFU.EX2 R155, R92 ;  /* 0x0000005c009b7308 */ /* 0x0007e20000000800 */
[----:B-1----:R-:W-:Y:S09]  /*d6d0*/  FFMA.FTZ R88, R193, c[0x0][0x2d0], -R75 ;  /* 0x0000b400c1587a23 */ /* 0x002ff2000001084b */
[----:B------:R1:W-:Y:S01]  /*d6e0*/  MUFU.EX2 R193, R88 ;  /* 0x0000005800c17308 */ /* 0x0003e20000000800 */
[--C-:B--2---:R-:W-:Y:S02]  /*d6f0*/  FFMA.FTZ R84, R189, c[0x0][0x2d0], -R96.reuse ;  /* 0x0000b400bd547a23 */ /* 0x104fe40000010860 */
[----:B------:R-:W-:Y:S01]  /*d700*/  IMAD.MOV.U32 R189, RZ, RZ, R123 ;  /* 0x000000ffffbd7224 */ /* 0x000fe200078e007b */
[----:B------:R-:W-:Y:S06]  /*d710*/  MOV R123, R118 ;  /* 0x00000076007b7202 */ /* 0x000fec0000000f00 */
[----:B------:R2:W-:Y:S01]  /*d720*/  MUFU.EX2 R184, R84 ;  /* 0x0000005400b87308 */ /* 0x0005e20000000800 */
[----:B---3--:R-:W-:Y:S09]  /*d730*/  FFMA.FTZ R92, R179, c[0x0][0x2d0], -R97 ;  /* 0x0000b400b35c7a23 */ /* 0x008ff20000010861 */
[----:B------:R3:W-:Y:S01]  /*d740*/  MUFU.EX2 R154, R92 ;  /* 0x0000005c009a7308 */ /* 0x0007e20000000800 */
[----:B-1----:R-:W1:Y:S01]  /*d750*/  LDSM.16.MT88.4 R88, [R211+0x1100] ;  /* 0x00110000d358783b */ /* 0x002e620000004200 */
[----:B--2---:R-:W-:Y:S01]  /*d760*/  FFMA.FTZ R84, R190, c[0x0][0x2d0], -R96 ;  /* 0x0000b400be547a23 */ /* 0x004fe20000010860 */
[----:B------:R-:W-:Y:S06]  /*d770*/  MOV R190, R127 ;  /* 0x0000007f00be7202 */ /* 0x000fec0000000f00 */
[----:B------:R-:W2:Y:S01]  /*d780*/  LDL.LU R127, [R1+0xc] ;  /* 0x00000c00017f7983 */ /* 0x000ea20000300800 */
[----:B------:R4:W5:Y:S01]  /*d790*/  MUFU.EX2 R185, R84 ;  /* 0x0000005400b97308 */ /* 0x0009620000000800 */
[----:B---3--:R-:W-:Y:S01]  /*d7a0*/  FFMA.FTZ R92, R205, c[0x0][0x2d0], -R75 ;  /* 0x0000b400cd5c7a23 */ /* 0x008fe2000001084b */
[----:B------:R-:W-:Y:S01]  /*d7b0*/  MOV R205, R190 ;  /* 0x000000be00cd7202 */ /* 0x000fe20000000f00 */
[----:B------:R-:W-:Y:S07]  /*d7c0*/  IMAD.MOV.U32 R190, RZ, RZ, R151 ;  /* 0x000000ffffbe7224 */ /* 0x000fee00078e0097 */
[----:B------:R3:W-:Y:S01]  /*d7d0*/  MUFU.EX2 R159, R92 ;  /* 0x0000005c009f7308 */ /* 0x0007e20000000800 */
[--C-:B----4-:R-:W-:Y:S01]  /*d7e0*/  FFMA.FTZ R84, R204, c[0x0][0x2d0], -R74.reuse ;  /* 0x0000b400cc547a23 */ /* 0x110fe2000001084a */
[----:B------:R-:W-:Y:S01]  /*d7f0*/  MOV R204, R122 ;  /* 0x0000007a00cc7202 */ /* 0x000fe20000000f00 */
[-C--:B-1----:R-:W-:Y:S01]  /*d800*/  HMMA.16816.F32 R52, R76, R88.reuse, R52 ;  /* 0x000000584c34723c */ /* 0x082fe20000001834 */
[----:B------:R-:W4:Y:S06]  /*d810*/  LDL.LU R122, [R1+0x10] ;  /* 0x00001000017a7983 */ /* 0x000f2c0000300800 */
[----:B------:R1:W-:Y:S01]  /*d820*/  MUFU.EX2 R183, R84 ;  /* 0x0000005400b77308 */ /* 0x0003e20000000800 */
[C---:B------:R-:W-:Y:S01]  /*d830*/  HMMA.16816.F32 R56, R80.reuse, R88, R56 ;  /* 0x000000585038723c */ /* 0x040fe20000001838 */
[----:B---3--:R-:W-:Y:S06]  /*d840*/  LDSM.16.MT88.4 R92, [R210+0x1900] ;  /* 0x00190000d25c783b */ /* 0x008fec0000004200 */
[--C-:B------:R-:W-:Y:S01]  /*d850*/  FFMA.FTZ R88, R178, c[0x0][0x2d0], -R97.reuse ;  /* 0x0000b400b2587a23 */ /* 0x100fe20000010861 */
[-C--:B------:R-:W-:Y:S03]  /*d860*/  HMMA.16816.F32 R60, R80, R90.reuse, R60 ;  /* 0x0000005a503c723c */ /* 0x080fe6000000183c */
[----:B------:R-:W3:Y:S04]  /*d870*/  MUFU.EX2 R102, R88 ;  /* 0x0000005800667308 */ /* 0x000ee80000000800 */
[--C-:B------:R-:W-:Y:S01]  /*d880*/  FFMA.FTZ R80, R228, c[0x0][0x2d0], -R74.reuse ;  /* 0x0000b400e4507a23 */ /* 0x100fe2000001084a */
[----:B------:R-:W-:Y:S04]  /*d890*/  HMMA.16816.F32 R64, R76, R90, R64 ;  /* 0x0000005a4c40723c */ /* 0x000fe80000001840 */
[----:B-1----:R-:W-:Y:S01]  /*d8a0*/  FFMA.FTZ R84, R181, c[0x0][0x2d0], -R97 ;  /* 0x0000b400b5547a23 */ /* 0x002fe20000010861 */
[----:B-----5:R-:W-:Y:S01]  /*d8b0*/  F2FP.PACK_AB R82, R185, R184 ;  /* 0x000000b8b952723e */ /* 0x020fe200000000ff */
[----:B------:R1:W-:Y:S01]  /*d8c0*/  MUFU.EX2 R181, R80 ;  /* 0x0000005000b57308 */ /* 0x0003e20000000800 */
[----:B------:R-:W-:Y:S02]  /*d8d0*/  F2FP.PACK_AB R76, R147, R244 ;  /* 0x000000f4934c723e */ /* 0x000fe400000000ff */
[----:B------:R-:W-:Y:S03]  /*d8e0*/  F2FP.PACK_AB R77, R145, R146 ;  /* 0x00000092914d723e */ /* 0x000fe600000000ff */
[----:B------:R-:W-:Y:S02]  /*d8f0*/  F2FP.PACK_AB R78, R195, R231 ;  /* 0x000000e7c34e723e */ /* 0x000fe400000000ff */
[----:B------:R-:W-:Y:S02]  /*d900*/  F2FP.PACK_AB R79, R193, R191 ;  /* 0x000000bfc14f723e */ /* 0x000fe400000000ff */
[----:B------:R5:W5:Y:S01]  /*d910*/  MUFU.EX2 R182, R84 ;  /* 0x0000005400b67308 */ /* 0x000b620000000800 */
[----:B------:R-:W-:Y:S01]  /*d920*/  MOV R228, R121 ;  /* 0x0000007900e47202 */ /* 0x000fe20000000f00 */
[----:B------:R-:W-:Y:S01]  /*d930*/  IMAD.MOV.U32 R121, RZ, RZ, R119 ;  /* 0x000000ffff797224 */ /* 0x000fe200078e0077 */
[----:B---3--:R-:W-:Y:S01]  /*d940*/  F2FP.PACK_AB R83, R102, R154 ;  /* 0x0000009a6653723e */ /* 0x008fe200000000ff */
[----:B------:R-:W-:Y:S03]  /*d950*/  LDSM.16.MT88.4 R88, [R212+0x1900] ;  /* 0x00190000d458783b */ /* 0x000fe60000004200 */
[----:B------:R-:W-:Y:S02]  /*d960*/  MOV R188, R121 ;  /* 0x0000007900bc7202 */ /* 0x000fe40000000f00 */
[----:B------:R-:W-:Y:S01]  /*d970*/  MOV R121, R113 ;  /* 0x0000007100797202 */ /* 0x000fe20000000f00 */
[----:B-1----:R-:W-:Y:S01]  /*d980*/  FFMA.FTZ R80, R203, c[0x0][0x2d0], -R75 ;  /* 0x0000b400cb507a23 */ /* 0x002fe2000001084b */
[----:B------:R-:W-:Y:S03]  /*d990*/  MOV R203, R150 ;  /* 0x0000009600cb7202 */ /* 0x000fe60000000f00 */
[----:B------:R1:W-:Y:S01]  /*d9a0*/  MUFU.EX2 R153, R80 ;  /* 0x0000005000997308 */ /* 0x0003e20000000800 */
[----:B-----5:R-:W3:Y:S01]  /*d9b0*/  LDSM.16.MT88.4 R84, [R209+0x1900] ;  /* 0x00190000d154783b */ /* 0x020ee20000004200 */
[----:B------:R-:W-:Y:S02]  /*d9c0*/  F2FP.PACK_AB R81, R155, R182 ;  /* 0x000000b69b51723e */ /* 0x000fe400000000ff */
[----:B-1----:R-:W-:Y:S01]  /*d9d0*/  F2FP.PACK_AB R80, R187, R144 ;  /* 0x00000090bb50723e */ /* 0x002fe200000000ff */
[-C--:B---3--:R-:W-:Y:S08]  /*d9e0*/  HMMA.16816.F32 R4, R76, R84.reuse, R4 ;  /* 0x000000544c04723c */ /* 0x088ff00000001804 */
[C---:B------:R-:W-:Y:S07]  /*d9f0*/  HMMA.16816.F32 R8, R80.reuse, R84, R8 ;  /* 0x000000545008723c */ /* 0x040fee0000001808 */
[--C-:B------:R-:W-:Y:S01]  /*da00*/  FFMA.FTZ R84, R233, c[0x0][0x2d0], -R74.reuse ;  /* 0x0000b400e9547a23 */ /* 0x100fe2000001084a */
[-C--:B------:R-:W-:Y:S03]  /*da10*/  HMMA.16816.F32 R12, R80, R86.reuse, R12 ;  /* 0x00000056500c723c */ /* 0x080fe6000000180c */
[----:B------:R1:W-:Y:S01]  /*da20*/  MUFU.EX2 R158, R84 ;  /* 0x00000054009e7308 */ /* 0x0003e20000000800 */
[----:B------:R-:W-:Y:S04]  /*da30*/  IMAD.MOV.U32 R233, RZ, RZ, R111 ;  /* 0x000000ffffe97224 */ /* 0x000fe800078e006f */
[C---:B------:R-:W-:Y:S08]  /*da40*/  HMMA.16816.F32 R16, R76.reuse, R86, R16 ;  /* 0x000000564c10723c */ /* 0x040ff00000001810 */
[-C--:B------:R-:W-:Y:S08]  /*da50*/  HMMA.16816.F32 R20, R76, R88.reuse, R20 ;  /* 0x000000584c14723c */ /* 0x080ff00000001814 */
[C---:B------:R-:W-:Y:S04]  /*da60*/  HMMA.16816.F32 R24, R80.reuse, R88, R24 ;  /* 0x000000585018723c */ /* 0x040fe80000001818 */
[----:B-1----:R-:W-:Y:S02]  /*da70*/  FFMA.FTZ R84, R236, c[0x0][0x2d0], -R74 ;  /* 0x0000b400ec547a23 */ /* 0x002fe4000001084a */
[----:B------:R-:W-:Y:S02]  /*da80*/  IMAD.MOV.U32 R236, RZ, RZ, R105 ;  /* 0x000000ffffec7224 */ /* 0x000fe400078e0069 */
[-C--:B------:R-:W-:Y:S01]  /*da90*/  HMMA.16816.F32 R28, R80, R90.reuse, R28 ;  /* 0x0000005a501c723c */ /* 0x080fe2000000181c */
[----:B------:R1:W-:Y:S03]  /*daa0*/  MUFU.EX2 R180, R84 ;  /* 0x0000005400b47308 */ /* 0x0003e60000000800 */
[--C-:B------:R-:W-:Y:S01]  /*dab0*/  FFMA.FTZ R88, R206, c[0x0][0x2d0], -R96.reuse ;  /* 0x0000b400ce587a23 */ /* 0x100fe20000010860 */
[----:B------:R-:W-:Y:S03]  /*dac0*/  MOV R206, R110 ;  /* 0x0000006e00ce7202 */ /* 0x000fe60000000f00 */
[C---:B------:R-:W-:Y:S03]  /*dad0*/  HMMA.16816.F32 R32, R76.reuse, R90, R32 ;  /* 0x0000005a4c20723c */ /* 0x040fe60000001820 */
[----:B------:R3:W-:Y:S05]  /*dae0*/  MUFU.EX2 R156, R88 ;  /* 0x00000058009c7308 */ /* 0x0007ea0000000800 */
[-C--:B------:R-:W-:Y:S08]  /*daf0*/  HMMA.16816.F32 R36, R76, R92.reuse, R36 ;  /* 0x0000005c4c24723c */ /* 0x080ff00000001824 */
[C---:B------:R-:W-:Y:S04]  /*db00*/  HMMA.16816.F32 R40, R80.reuse, R92, R40 ;  /* 0x0000005c5028723c */ /* 0x040fe80000001828 */
[----:B-1----:R-:W-:Y:S01]  /*db10*/  FFMA.FTZ R84, R229, c[0x0][0x2d0], -R75 ;  /* 0x0000b400e5547a23 */ /* 0x002fe2000001084b */
[----:B------:R-:W-:Y:S02]  /*db20*/  MOV R229, R104 ;  /* 0x0000006800e57202 */ /* 0x000fe40000000f00 */
[----:B------:R-:W-:Y:S01]  /*db30*/  FFMA.FTZ R92, R201, c[0x0][0x2d0], -R97 ;  /* 0x0000b400c95c7a23 */ /* 0x000fe20000010861 */
[-C--:B------:R-:W-:Y:S01]  /*db40*/  HMMA.16816.F32 R44, R80, R94.reuse, R44 ;  /* 0x0000005e502c723c */ /* 0x080fe2000000182c */
[----:B------:R1:W-:Y:S03]  /*db50*/  MUFU.EX2 R157, R84 ;  /* 0x00000054009d7308 */ /* 0x0003e60000000800 */
[--C-:B---3--:R-:W-:Y:S04]  /*db60*/  FFMA.FTZ R88, R207, c[0x0][0x2d0], -R96.reuse ;  /* 0x0000b400cf587a23 */ /* 0x108fe80000010860 */
[C---:B------:R-:W-:Y:S03]  /*db70*/  HMMA.16816.F32 R48, R76.reuse, R94, R48 ;  /* 0x0000005e4c30723c */ /* 0x040fe60000001830 */
[----:B------:R3:W-:Y:S10]  /*db80*/  MUFU.EX2 R178, R88 ;  /* 0x0000005800b27308 */ /* 0x0007f40000000800 */
[----:B------:R5:W-:Y:S01]  /*db90*/  MUFU.EX2 R100, R92 ;  /* 0x0000005c00647308 */ /* 0x000be20000000800 */
[----:B-1----:R-:W-:Y:S01]  /*dba0*/  FFMA.FTZ R84, R230, c[0x0][0x2d0], -R75 ;  /* 0x0000b400e6547a23 */ /* 0x002fe2000001084b */
[----:B------:R-:W-:Y:S08]  /*dbb0*/  MOV R230, R107 ;  /* 0x0000006b00e67202 */ /* 0x000ff00000000f00 */
[----:B------:R1:W-:Y:S01]  /*dbc0*/  MUFU.EX2 R179, R84 ;  /* 0x0000005400b37308 */ /* 0x0003e20000000800 */
[--C-:B---3--:R-:W-:Y:S09]  /*dbd0*/  FFMA.FTZ R88, R226, c[0x0][0x2d0], -R96.reuse ;  /* 0x0000b400e2587a23 */ /* 0x108ff20000010860 */
[----:B------:R3:W2:Y:S01]  /*dbe0*/  MUFU.EX2 R177, R88 ;  /* 0x0000005800b17308 */ /* 0x0006a20000000800 */
[----:B-----5:R-:W-:Y:S09]  /*dbf0*/  FFMA.FTZ R92, R192, c[0x0][0x2d0], -R97 ;  /* 0x0000b400c05c7a23 */ /* 0x020ff20000010861 */
[----:B------:R5:W-:Y:S01]  /*dc00*/  MUFU.EX2 R99, R92 ;  /* 0x0000005c00637308 */ /* 0x000be20000000800 */
[----:B-1----:R-:W-:Y:S02]  /*dc10*/  FFMA.FTZ R84, R202, c[0x0][0x2d0], -R96 ;  /* 0x0000b400ca547a23 */ /* 0x002fe40000010860 */
[----:B------:R-:W-:Y:S07]  /*dc20*/  IMAD.MOV.U32 R202, RZ, RZ, R108 ;  /* 0x000000ffffca7224 */ /* 0x000fee00078e006c */
[----:B------:R1:W-:Y:S01]  /*dc30*/  MUFU.EX2 R152, R84 ;  /* 0x0000005400987308 */ /* 0x0003e20000000800 */
[----:B---3--:R-:W-:Y:S09]  /*dc40*/  FFMA.FTZ R88, R241, c[0x0][0x2d0], -R74 ;  /* 0x0000b400f1587a23 */ /* 0x008ff2000001084a */
[----:B------:R3:W-:Y:S01]  /*dc50*/  MUFU.EX2 R176, R88 ;  /* 0x0000005800b07308 */ /* 0x0007e20000000800 */
[----:B-----5:R-:W-:Y:S09]  /*dc60*/  FFMA.FTZ R92, R243, c[0x0][0x2d0], -R75 ;  /* 0x0000b400f35c7a23 */ /* 0x020ff2000001084b */
[----:B------:R5:W-:Y:S01]  /*dc70*/  MUFU.EX2 R172, R92 ;  /* 0x0000005c00ac7308 */ /* 0x000be20000000800 */
[----:B-1----:R-:W1:Y:S01]  /*dc80*/  LDSM.16.MT88.4 R84, [R211+0x1900] ;  /* 0x00190000d354783b */ /* 0x002e620000004200 */
[----:B---3--:R-:W-:Y:S08]  /*dc90*/  FFMA.FTZ R88, R199, c[0x0][0x2d0], -R97 ;  /* 0x0000b400c7587a23 */ /* 0x008ff00000010861 */
[----:B------:R3:W1:Y:S01]  /*dca0*/  MUFU.EX2 R101, R88 ;  /* 0x0000005800657308 */ /* 0x0006620000000800 */
[----:B-----5:R-:W-:Y:S01]  /*dcb0*/  LDSM.16.MT88.4 R92, [R210+0x2100] ;  /* 0x00210000d25c783b */ /* 0x020fe20000004200 */
[----:B----4-:R-:W-:Y:S01]  /*dcc0*/  FFMA.FTZ R2, R2, R122, R123 ;  /* 0x0000007a02027223 */ /* 0x010fe2000001007b */
[----:B------:R-:W-:Y:S01]  /*dcd0*/  MOV R123, R115 ;  /* 0x00000073007b7202 */ /* 0x000fe20000000f00 */
[----:B------:R-:W-:Y:S02]  /*dce0*/  IMAD.MOV.U32 R122, RZ, RZ, R114 ;  /* 0x000000ffff7a7224 */ /* 0x000fe400078e0072 */
[----:B------:R-:W-:Y:S01]  /*dcf0*/  FADD.FTZ R2, R188, R2 ;  /* 0x00000002bc027221 */ /* 0x000fe20000010000 */
[----:B------:R-:W-:Y:S02]  /*dd00*/  MOV R188, R120 ;  /* 0x0000007800bc7202 */ /* 0x000fe40000000f00 */
[----:B---3--:R-:W3:Y:S01]  /*dd10*/  LDSM.16.MT88.4 R88, [R209+0x2100] ;  /* 0x00210000d158783b */ /* 0x008ee20000004200 */
[-C--:B-1----:R-:W-:Y:S08]  /*dd20*/  HMMA.16816.F32 R52, R76, R84.reuse, R52 ;  /* 0x000000544c34723c */ /* 0x082ff00000001834 */
[C---:B------:R-:W-:Y:S07]  /*dd30*/  HMMA.16816.F32 R56, R80.reuse, R84, R56 ;  /* 0x000000545038723c */ /* 0x040fee0000001838 */
[----:B------:R-:W-:Y:S01]  /*dd40*/  FFMA.FTZ R84, R186, c[0x0][0x2d0], -R97 ;  /* 0x0000b400ba547a23 */ /* 0x000fe20000010861 */
[-C--:B------:R-:W-:Y:S03]  /*dd50*/  HMMA.16816.F32 R60, R80, R86.reuse, R60 ;  /* 0x00000056503c723c */ /* 0x080fe6000000183c */
[----:B------:R1:W4:Y:S04]  /*dd60*/  MUFU.EX2 R98, R84 ;  /* 0x0000005400627308 */ /* 0x0003280000000800 */
[--C-:B------:R-:W-:Y:S01]  /*dd70*/  FFMA.FTZ R80, R247, c[0x0][0x2d0], -R74.reuse ;  /* 0x0000b400f7507a23 */ /* 0x100fe2000001084a */
[----:B------:R-:W-:Y:S04]  /*dd80*/  HMMA.16816.F32 R64, R76, R86, R64 ;  /* 0x000000564c40723c */ /* 0x000fe80000001840 */
[----:B--2---:R-:W-:Y:S01]  /*dd90*/  F2FP.PACK_AB R82, R177, R178 ;  /* 0x000000b2b152723e */ /* 0x004fe200000000ff */
[----:B------:R2:W5:Y:S01]  /*dda0*/  MUFU.EX2 R175, R80 ;  /* 0x0000005000af7308 */ /* 0x0005620000000800 */
[----:B------:R-:W-:Y:S02]  /*ddb0*/  F2FP.PACK_AB R81, R100, R101 ;  /* 0x000000656451723e */ /* 0x000fe400000000ff */
[----:B------:R-:W-:Y:S04]  /*ddc0*/  F2FP.PACK_AB R76, R181, R183 ;  /* 0x000000b7b54c723e */ /* 0x000fe800000000ff */
[----:B------:R-:W-:Y:S02]  /*ddd0*/  F2FP.PACK_AB R77, R159, R153 ;  /* 0x000000999f4d723e */ /* 0x000fe400000000ff */
[----:B------:R-:W-:Y:S02]  /*dde0*/  F2FP.PACK_AB R78, R180, R158 ;  /* 0x0000009eb44e723e */ /* 0x000fe400000000ff */
[----:B------:R-:W-:Y:S01]  /*ddf0*/  F2FP.PACK_AB R79, R179, R157 ;  /* 0x0000009db34f723e */ /* 0x000fe200000000ff */
[----:B-1----:R-:W1:Y:S01]  /*de00*/  LDSM.16.MT88.4 R84, [R212+0x2100] ;  /* 0x00210000d454783b */ /* 0x002e620000004200 */
[----:B----4-:R-:W-:Y:S05]  /*de10*/  F2FP.PACK_AB R83, R98, R99 ;  /* 0x000000636253723e */ /* 0x010fea00000000ff */
[-C--:B---3--:R-:W-:Y:S03]  /*de20*/  HMMA.16816.F32 R4, R76, R88.reuse, R4 ;  /* 0x000000584c04723c */ /* 0x088fe60000001804 */
[----:B--2---:R-:W-:Y:S01]  /*de30*/  FFMA.FTZ R80, R242, c[0x0][0x2d0], -R75 ;  /* 0x0000b400f2507a23 */ /* 0x004fe2000001084b */
[----:B-----5:R-:W-:Y:S03]  /*de40*/  F2FP.PACK_AB R164, R175, R176 ;  /* 0x000000b0afa4723e */ /* 0x020fe600000000ff */
[----:B------:R2:W3:Y:S02]  /*de50*/  MUFU.EX2 R174, R80 ;  /* 0x0000005000ae7308 */ /* 0x0004e40000000800 */
[----:B--2---:R-:W-:Y:S03]  /*de60*/  F2FP.PACK_AB R80, R156, R152 ;  /* 0x000000989c50723e */ /* 0x004fe600000000ff */
[----:B---3--:R-:W-:Y:S04]  /*de70*/  F2FP.PACK_AB R165, R172, R174 ;  /* 0x000000aeaca5723e */ /* 0x008fe800000000ff */
[C---:B------:R-:W-:Y:S07]  /*de80*/  HMMA.16816.F32 R8, R80.reuse, R88, R8 ;  /* 0x000000585008723c */ /* 0x040fee0000001808 */
[--C-:B------:R-:W-:Y:S01]  /*de90*/  FFMA.FTZ R88, R252, c[0x0][0x2d0], -R74.reuse ;  /* 0x0000b400fc587a23 */ /* 0x100fe2000001084a */
[-C--:B------:R-:W-:Y:S03]  /*dea0*/  HMMA.16816.F32 R12, R80, R90.reuse, R12 ;  /* 0x0000005a500c723c */ /* 0x080fe6000000180c */
[----:B------:R2:W-:Y:S01]  /*deb0*/  MUFU.EX2 R173, R88 ;  /* 0x0000005800ad7308 */ /* 0x0005e20000000800 */
[----:B------:R-:W-:Y:S01]  /*dec0*/  FFMA.FTZ R74, R131, c[0x0][0x2d0], -R74 ;  /* 0x0000b400834a7a23 */ /* 0x000fe2000001084a */
[----:B------:R-:W-:Y:S02]  /*ded0*/  MOV R131, R117 ;  /* 0x0000007500837202 */ /* 0x000fe40000000f00 */
[----:B------:R-:W-:Y:S01]  /*dee0*/  LDSM.16.MT88.4 R116, [R209+0x2900] ;  /* 0x00290000d174783b */ /* 0x000fe20000004200 */
[C---:B------:R-:W-:Y:S04]  /*def0*/  HMMA.16816.F32 R16, R76.reuse, R90, R16 ;  /* 0x0000005a4c10723c */ /* 0x040fe80000001810 */
[----:B------:R-:W-:Y:S01]  /*df00*/  FFMA.FTZ R68, R68, R127, R131 ;  /* 0x0000007f44447223 */ /* 0x000fe20000010083 */
[----:B------:R3:W4:Y:S01]  /*df10*/  MUFU.EX2 R171, R74 ;  /* 0x0000004a00ab7308 */ /* 0x0007220000000800 */
[----:B------:R-:W-:Y:S02]  /*df20*/  MOV R131, R112 ;  /* 0x0000007000837202 */ /* 0x000fe40000000f00 */
[-C--:B-1----:R-:W-:Y:S04]  /*df30*/  HMMA.16816.F32 R20, R76, R84.reuse, R20 ;  /* 0x000000544c14723c */ /* 0x082fe80000001814 */
[----:B------:R-:W-:Y:S04]  /*df40*/  MOV R127, R106 ;  /* 0x0000006a007f7202 */ /* 0x000fe80000000f00 */
[C---:B------:R-:W-:Y:S01]  /*df50*/  HMMA.16816.F32 R24, R80.reuse, R84, R24 ;  /* 0x000000545018723c */ /* 0x040fe20000001818 */
[----:B--2---:R-:W1:Y:S07]  /*df60*/  LDSM.16.MT88.4 R88, [R211+0x2100] ;  /* 0x00210000d358783b */ /* 0x004e6e0000004200 */
[-C--:B------:R-:W-:Y:S04]  /*df70*/  HMMA.16816.F32 R28, R80, R86.reuse, R28 ;  /* 0x00000056501c723c */ /* 0x080fe8000000181c */
[--C-:B---3--:R-:W-:Y:S01]  /*df80*/  FFMA.FTZ R74, R248, c[0x0][0x2d0], -R75.reuse ;  /* 0x0000b400f84a7a23 */ /* 0x108fe2000001084b */
[----:B----4-:R-:W-:Y:S01]  /*df90*/  F2FP.PACK_AB R166, R171, R173 ;  /* 0x000000adaba6723e */ /* 0x010fe200000000ff */
[----:B------:R-:W-:Y:S02]  /*dfa0*/  FFMA.FTZ R75, R250, c[0x0][0x2d0], -R75 ;  /* 0x0000b400fa4b7a23 */ /* 0x000fe4000001084b */
[C---:B------:R-:W-:Y:S01]  /*dfb0*/  HMMA.16816.F32 R32, R76.reuse, R86, R32 ;  /* 0x000000564c20723c */ /* 0x040fe20000001820 */
[----:B------:R2:W-:Y:S07]  /*dfc0*/  MUFU.EX2 R170, R74 ;  /* 0x0000004a00aa7308 */ /* 0x0005ee0000000800 */
[-C--:B------:R-:W-:Y:S03]  /*dfd0*/  HMMA.16816.F32 R36, R76, R92.reuse, R36 ;  /* 0x0000005c4c24723c */ /* 0x080fe60000001824 */
[----:B------:R-:W3:Y:S05]  /*dfe0*/  MUFU.EX2 R169, R75 ;  /* 0x0000004b00a97308 */ /* 0x000eea0000000800 */
[C---:B------:R-:W-:Y:S08]  /*dff0*/  HMMA.16816.F32 R40, R80.reuse, R92, R40 ;  /* 0x0000005c5028723c */ /* 0x040ff00000001828 */
[-C--:B------:R-:W-:Y:S04]  /*e000*/  HMMA.16816.F32 R44, R80, R94.reuse, R44 ;  /* 0x0000005e502c723c */ /* 0x080fe8000000182c */
[--C-:B--2---:R-:W-:Y:S04]  /*e010*/  FFMA.FTZ R74, R237, c[0x0][0x2d0], -R96.reuse ;  /* 0x0000b400ed4a7a23 */ /* 0x104fe80000010860 */
[----:B------:R2:W-:Y:S01]  /*e020*/  MUFU.EX2 R168, R74 ;  /* 0x0000004a00a87308 */ /* 0x0005e20000000800 */
[C---:B------:R-:W-:Y:S04]  /*e030*/  HMMA.16816.F32 R48, R76.reuse, R94, R48 ;  /* 0x0000005e4c30723c */ /* 0x040fe80000001830 */
[----:B---3--:R-:W-:Y:S04]  /*e040*/  F2FP.PACK_AB R167, R169, R170 ;  /* 0x000000aaa9a7723e */ /* 0x008fe800000000ff */
[-C--:B-1----:R-:W-:Y:S08]  /*e050*/  HMMA.16816.F32 R52, R76, R88.reuse, R52 ;  /* 0x000000584c34723c */ /* 0x082ff00000001834 */
[C---:B------:R-:W-:Y:S04]  /*e060*/  HMMA.16816.F32 R56, R80.reuse, R88, R56 ;  /* 0x000000585038723c */ /* 0x040fe80000001838 */
[----:B--2---:R-:W-:Y:S04]  /*e070*/  FFMA.FTZ R74, R238, c[0x0][0x2d0], -R96 ;  /* 0x0000b400ee4a7a23 */ /* 0x004fe80000010860 */
[-C--:B------:R-:W-:Y:S01]  /*e080*/  HMMA.16816.F32 R60, R80, R90.reuse, R60 ;  /* 0x0000005a503c723c */ /* 0x080fe2000000183c */
[----:B------:R1:W2:Y:S07]  /*e090*/  MUFU.EX2 R85, R74 ;  /* 0x0000004a00557308 */ /* 0x0002ae0000000800 */
[----:B------:R-:W-:Y:S08]  /*e0a0*/  HMMA.16816.F32 R64, R76, R90, R64 ;  /* 0x0000005a4c40723c */ /* 0x000ff00000001840 */
[-C--:B------:R-:W-:Y:S07]  /*e0b0*/  HMMA.16816.F32 R104, R164, R116.reuse, R4 ;  /* 0x00000074a468723c */ /* 0x080fee0000001804 */
[----:B------:R-:W-:Y:S01]  /*e0c0*/  FADD.FTZ R4, R228, R69 ;  /* 0x00000045e4047221 */ /* 0x000fe20000010000 */
[----:B------:R-:W-:Y:S01]  /*e0d0*/  MOV R228, R149 ;  /* 0x0000009500e47202 */ /* 0x000fe20000000f00 */
[----:B------:R-:W-:Y:S03]  /*e0e0*/  FADD.FTZ R6, R204, R68 ;  /* 0x00000044cc067221 */ /* 0x000fe60000010000 */
[--C-:B-1----:R-:W-:Y:S01]  /*e0f0*/  FFMA.FTZ R74, R239, c[0x0][0x2d0], -R96.reuse ;  /* 0x0000b400ef4a7a23 */ /* 0x102fe20000010860 */
[----:B--2---:R-:W-:Y:S01]  /*e100*/  F2FP.PACK_AB R160, R85, R168 ;  /* 0x000000a855a0723e */ /* 0x004fe200000000ff */
[----:B------:R-:W-:Y:S02]  /*e110*/  FFMA.FTZ R96, R240, c[0x0][0x2d0], -R96 ;  /* 0x0000b400f0607a23 */ /* 0x000fe40000010860 */
[----:B------:R-:W-:Y:S01]  /*e120*/  IMAD.MOV.U32 R204, RZ, RZ, R148 ;  /* 0x000000ffffcc7224 */ /* 0x000fe200078e0094 */
[----:B------:R1:W-:Y:S01]  /*e130*/  MUFU.EX2 R86, R74 ;  /* 0x0000004a00567308 */ /* 0x0003e20000000800 */
[----:B------:R-:W-:Y:S01]  /*e140*/  FADD.FTZ R4, R123, R4 ;  /* 0x000000047b047221 */ /* 0x000fe20000010000 */
[----:B------:R-:W2:Y:S01]  /*e150*/  LDSM.16.MT88.4 R148, [R210+0x2900] ;  /* 0x00290000d294783b */ /* 0x000ea20000004200 */
[----:B------:R-:W-:Y:S02]  /*e160*/  FADD.FTZ R6, R122, R6 ;  /* 0x000000067a067221 */ /* 0x000fe40000010000 */
[----:B------:R-:W-:Y:S02]  /*e170*/  FADD.FTZ R5, R121, R2 ;  /* 0x0000000279057221 */ /* 0x000fe40000010000 */
[----:B------:R-:W-:Y:S02]  /*e180*/  FADD.FTZ R4, R206, R4 ;  /* 0x00000004ce047221 */ /* 0x000fe40000010000 */
[----:B------:R-:W-:Y:S01]  /*e190*/  FADD.FTZ R2, R202, R6 ;  /* 0x00000006ca027221 */ /* 0x000fe20000010000 */
[----:B------:R-:W3:Y:S01]  /*e1a0*/  MUFU.EX2 R96, R96 ;  /* 0x0000006000607308 */ /* 0x000ee20000000800 */
[----:B------:R-:W-:Y:S02]  /*e1b0*/  FADD.FTZ R6, R126, R4 ;  /* 0x000000047e067221 */ /* 0x000fe40000010000 */
[--C-:B-1----:R-:W-:Y:S07]  /*e1c0*/  FFMA.FTZ R74, R194, c[0x0][0x2d0], -R97.reuse ;  /* 0x0000b400c24a7a23 */ /* 0x102fee0000010861 */
[----:B------:R1:W-:Y:S01]  /*e1d0*/  MUFU.EX2 R75, R74 ;  /* 0x0000004a004b7308 */ /* 0x0003e20000000800 */
[----:B---3--:R-:W-:Y:S01]  /*e1e0*/  F2FP.PACK_AB R162, R96, R86 ;  /* 0x0000005660a2723e */ /* 0x008fe200000000ff */
[--C-:B-1----:R-:W-:Y:S08]  /*e1f0*/  FFMA.FTZ R74, R196, c[0x0][0x2d0], -R97.reuse ;  /* 0x0000b400c44a7a23 */ /* 0x102ff00000010861 */
[----:B------:R1:W3:Y:S02]  /*e200*/  MUFU.EX2 R84, R74 ;  /* 0x0000004a00547308 */ /* 0x0002e40000000800 */
[--C-:B-1----:R-:W-:Y:S01]  /*e210*/  FFMA.FTZ R74, R197, c[0x0][0x2d0], -R97.reuse ;  /* 0x0000b400c54a7a23 */ /* 0x102fe20000010861 */
[----:B---3--:R-:W-:Y:S01]  /*e220*/  F2FP.PACK_AB R161, R84, R75 ;  /* 0x0000004b54a1723e */ /* 0x008fe200000000ff */
[----:B------:R-:W-:Y:S02]  /*e230*/  FFMA.FTZ R97, R73, c[0x0][0x2d0], -R97 ;  /* 0x0000b40049617a23 */ /* 0x000fe40000010861 */
[----:B------:R-:W3:Y:S04]  /*e240*/  LDL.LU R73, [R1+0x14] ;  /* 0x0000140001497983 */ /* 0x000ee80000300800 */
[----:B------:R-:W-:Y:S10]  /*e250*/  MUFU.EX2 R74, R74 ;  /* 0x0000004a004a7308 */ /* 0x000ff40000000800 */
[----:B------:R-:W1:Y:S02]  /*e260*/  MUFU.EX2 R97, R97 ;  /* 0x0000006100617308 */ /* 0x000e640000000800 */
[----:B-1----:R-:W-:Y:S07]  /*e270*/  F2FP.PACK_AB R163, R97, R74 ;  /* 0x0000004a61a3723e */ /* 0x002fee00000000ff */
[C---:B------:R-:W-:Y:S08]  /*e280*/  HMMA.16816.F32 R108, R160.reuse, R116, R8 ;  /* 0x00000074a06c723c */ /* 0x040ff00000001808 */
[-C--:B------:R-:W-:Y:S08]  /*e290*/  HMMA.16816.F32 R112, R160, R118.reuse, R12 ;  /* 0x00000076a070723c */ /* 0x080ff0000000180c */
[C---:B------:R-:W-:Y:S08]  /*e2a0*/  HMMA.16816.F32 R116, R164.reuse, R118, R16 ;  /* 0x00000076a474723c */ /* 0x040ff00000001810 */
[-C--:B------:R-:W-:Y:S04]  /*e2b0*/  HMMA.16816.F32 R120, R164, R132.reuse, R20 ;  /* 0x00000084a478723c */ /* 0x080fe80000001814 */
[----:B---3--:R-:W-:Y:S02]  /*e2c0*/  FFMA.FTZ R8, R0, R73, R200 ;  /* 0x0000004900087223 */ /* 0x008fe400000100c8 */
[----:B------:R-:W-:Y:S02]  /*e2d0*/  FADD.FTZ R0, R230, R5 ;  /* 0x00000005e6007221 */ /* 0x000fe40000010000 */
[----:B------:R-:W-:Y:S04]  /*e2e0*/  FADD.FTZ R8, R127, R8 ;  /* 0x000000087f087221 */ /* 0x000fe80000010000 */
        /* <DEDUP_REMOVED lines=17> */
[----:B------:R-:W-:Y:S02]  /*e400*/  FADD.FTZ R11, R190, R4 ;  /* 0x00000004be0b7221 */ /* 0x000fe40000010000 */
[----:B------:R-:W-:Y:S01]  /*e410*/  FADD.FTZ R8, R204, R2 ;  /* 0x00000002cc087221 */ /* 0x000fe20000010000 */
[----:B------:R-:W1:Y:S01]  /*e420*/  LDSM.16.MT88.4 R4, [R211+0x2900] ;  /* 0x00290000d304783b */ /* 0x000e620000004200 */
[----:B------:R-:W-:Y:S04]  /*e430*/  FADD.FTZ R9, R189, R0 ;  /* 0x00000000bd097221 */ /* 0x000fe80000010000 */
[----:B------:R-:W-:Y:S02]  /*e440*/  FADD.FTZ R2, R139, R10 ;  /* 0x0000000a8b027221 */ /* 0x000fe40000010000 */
[----:B------:R-:W-:Y:S02]  /*e450*/  FADD.FTZ R0, R137, R8 ;  /* 0x0000000889007221 */ /* 0x000fe40000010000 */
[----:B------:R-:W-:Y:S02]  /*e460*/  FADD.FTZ R8, R188, R11 ;  /* 0x0000000bbc087221 */ /* 0x000fe40000010000 */
[----:B------:R-:W-:Y:S02]  /*e470*/  FADD.FTZ R9, R251, R9 ;  /* 0x00000009fb097221 */ /* 0x000fe40000010000 */
[----:B------:R-:W-:Y:S02]  /*e480*/  FADD.FTZ R2, R138, R2 ;  /* 0x000000028a027221 */ /* 0x000fe40000010000 */
[----:B------:R-:W-:Y:S02]  /*e490*/  FADD.FTZ R0, R136, R0 ;  /* 0x0000000088007221 */ /* 0x000fe40000010000 */
[----:B------:R-:W-:Y:S01]  /*e4a0*/  FADD.FTZ R12, R198, R8 ;  /* 0x00000008c60c7221 */ /* 0x000fe20000010000 */
[-C--:B--2---:R-:W-:Y:S03]  /*e4b0*/  HMMA.16816.F32 R136, R164, R148.reuse, R36 ;  /* 0x00000094a488723c */ /* 0x084fe60000001824 */
        /* <DEDUP_REMOVED lines=36> */
[----:B------:R-:W-:Y:S02]  /*e700*/  FADD.FTZ R9, R157, R0 ;  /* 0x000000009d097221 */ /* 0x000fe40000010000 */
[C---:B------:R-:W-:Y:S04]  /*e710*/  HMMA.16816.F32 R156, R160.reuse, R4, R56 ;  /* 0x00000004a09c723c */ /* 0x040fe80000001838 */
[----:B------:R-:W-:Y:S01]  /*e720*/  FADD.FTZ R8, R102, R8 ;  /* 0x0000000866087221 */ /* 0x000fe20000010000 */
[----:B------:R-:W-:Y:S01]  /*e730*/  MOV R102, R70 ;  /* 0x0000004600667202 */ /* 0x000fe20000000f00 */
[----:B------:R-:W-:Y:S02]  /*e740*/  FADD.FTZ R2, R178, R10 ;  /* 0x0000000ab2027221 */ /* 0x000fe40000010000 */
[----:B------:R-:W-:Y:S01]  /*e750*/  FADD.FTZ R8, R101, R8 ;  /* 0x0000000865087221 */ /* 0x000fe20000010000 */
[-C--:B------:R-:W-:Y:S03]  /*e760*/  HMMA.16816.F32 R160, R160, R6.reuse, R60 ;  /* 0x00000006a0a0723c */ /* 0x080fe6000000183c */
[----:B------:R-:W-:Y:S01]  /*e770*/  FADD.FTZ R4, R100, R8 ;  /* 0x0000000864047221 */ /* 0x000fe20000010000 */
[----:B------:R-:W-:Y:S01]  /*e780*/  MOV R101, R71 ;  /* 0x0000004700657202 */ /* 0x000fe20000000f00 */
        /* <DEDUP_REMOVED lines=18> */
[----:B------:R1:W-:Y:S01]  /*e8b0*/  STL [R1+0x8], R6 ;  /* 0x0000080601007387 */ /* 0x0003e20000100800 */
[----:B------:R-:W-:Y:S02]  /*e8c0*/  FADD.FTZ R4, R86, R4 ;  /* 0x0000000456047221 */ /* 0x000fe40000010000 */
[----:B------:R-:W-:Y:S01]  /*e8d0*/  FADD.FTZ R0, R74, R2 ;  /* 0x000000024a007221 */ /* 0x000fe20000010000 */
[----:B------:R1:W-:Y:S01]  /*e8e0*/  STL [R1+0xc], R5 ;  /* 0x00000c0501007387 */ /* 0x0003e20000100800 */
[----:B------:R-:W-:Y:S02]  /*e8f0*/  FADD.FTZ R2, R96, R4 ;  /* 0x0000000460027221 */ /* 0x000fe40000010000 */
[----:B------:R-:W-:Y:S02]  /*e900*/  FADD.FTZ R0, R97, R0 ;  /* 0x0000000061007221 */ /* 0x000fe40000010000 */
[----:B------:R-:W-:Y:S01]  /*e910*/  IMAD.MOV.U32 R100, RZ, RZ, R72 ;  /* 0x000000ffff647224 */ /* 0x000fe200078e0048 */
[----:B------:R1:W-:Y:S04]  /*e920*/  STL [R1+0x10], R2 ;  /* 0x0000100201007387 */ /* 0x0003e80000100800 */
[----:B------:R1:W-:Y:S01]  /*e930*/  STL [R1+0x14], R0 ;  /* 0x0000140001007387 */ /* 0x0003e20000100800 */
[----:B------:R-:W-:-:S05]  /*e940*/  @P0 BRA `(.L_x_181) ;  /* 0xffff98f000000947 */ /* 0x000fca000383ffff */
.L_x_164:
[----:B------:R-:W2:Y:S01]  /*e950*/  S2UR UR6, SR_CTAID.X ;  /* 0x00000000000679c3 */ /* 0x000ea20000002500 */
[----:B------:R-:W-:Y:S01]  /*e960*/  ULDC.64 UR4, c[0x0][0x2c8] ;  /* 0x0000b20000047ab9 */ /* 0x000fe20000000a00 */
[----:B------:R-:W-:Y:S01]  /*e970*/  PLOP3.LUT P0, PT, PT, PT, UP1, 0x40, 0x0 ;  /* 0x000000000000781c */ /* 0x000fe20003f0e818 */
[----:B--2---:R-:W-:-:S04]  /*e980*/  ULEA UR6, UR6, 0x7f, 0x7 ;  /* 0x0000007f06067891 */ /* 0x004fc8000f8e383f */
[----:B------:R-:W-:-:S03]  /*e990*/  UIMAD.WIDE.U32 UR14, UR6, UR4, URZ ;  /* 0x00000004060e72a5 */ /* 0x000fc6000f8e003f */
[----:B------:R-:W-:Y:S02]  /*e9a0*/  ULDC UR4, c[0x0][0x168] ;  /* 0x00005a0000047ab9 */ /* 0x000fe40000000800 */
[----:B------:R-:W-:Y:S02]  /*e9b0*/  @UP2 USHF.R.U32.HI UR6, URZ, UR5, UR15 ;  /* 0x000000053f062299 */ /* 0x000fe4000801160f */
[----:B------:R-:W-:Y:S02]  /*e9c0*/  UIADD3 UR4, -UR4, 0x1, URZ ;  /* 0x0000000104047890 */ /* 0x000fe4000fffe13f */
[----:B------:R-:W-:Y:S02]  /*e9d0*/  ULDC UR5, c[0x0][0x1d0] ;  /* 0x0000740000057ab9 */ /* 0x000fe40000000800 */
[----:B------:R-:W-:-:S03]  /*e9e0*/  UIADD3 UR7, UR6, UR5, UR4 ;  /* 0x0000000506077290 */ /* 0x000fc6000fffe004 */
[----:B------:R-:W-:Y:S02]  /*e9f0*/  ULDC UR6, c[0x0][0x324] ;  /* 0x0000c90000067ab9 */ /* 0x000fe40000000800 */
[----:B------:R-:W-:Y:S01]  /*ea00*/  UIADD3 UR6, UR7, -UR6, URZ ;  /* 0x8000000607067290 */ /* 0x000fe2000fffe03f */
[----:B------:R-:W-:Y:S05]  /*ea10*/  @P0 BRA `(.L_x_182) ;  /* 0x0000014000000947 */ /* 0x000fea0003800000 */
        /* <DEDUP_REMOVED lines=11> */
.L_x_183:
[----:B------:R-:W-:Y:S02]  /*ead0*/  ULDC UR4, c[0x0][0x32c] ;  /* 0x0000cb0000047ab9 */ /* 0x000fe40000000800 */
[----:B------:R-:W-:-:S03]  /*eae0*/  UISETP.NE.AND UP0, UPT, UR4, 0x1, UPT ;  /* 0x000000010400788c */ /* 0x000fc6000bf05270 */
[----:B------:R-:W-:Y:S02]  /*eaf0*/  ULDC.64 UR4, c[0x0][0x330] ;  /* 0x0000cc0000047ab9 */ /* 0x000fe40000000a00 */
[----:B------:R-:W-:-:S06]  /*eb00*/  UIMAD.WIDE.U32 UR14, UR7, UR4, URZ ;  /* 0x00000004070e72a5 */ /* 0x000fcc000f8e003f */
[----:B------:R-:W-:Y:S02]  /*eb10*/  @UP0 USHF.R.U32.HI UR7, URZ, UR5, UR15 ;  /* 0x000000053f070299 */ /* 0x000fe4000801160f */
.L_x_184:
[----:B------:R-:W-:Y:S02]  /*eb20*/  ULDC UR4, c[0x0][0x32c] ;  /* 0x0000cb0000047ab9 */ /* 0x000fe40000000800 */
[----:B------:R-:W-:-:S04]  /*eb30*/  UIMAD UR4, UR7, UR4, URZ ;  /* 0x00000004070472a4 */ /* 0x000fc8000f8e023f */
[----:B------:R-:W-:-:S04]  /*eb40*/  UISETP.LT.AND UP0, UPT, UR6, UR4, UPT ;  /* 0x000000040600728c */ /* 0x000fc8000bf01270 */
[----:B------:R-:W-:-:S04]  /*eb50*/  USEL UR6, UR6, UR4, !UP0 ;  /* 0x0000000406067287 */ /* 0x000fc8000c000000 */
.L_x_182:
[----:B------:R-:W-:-:S04]  /*eb60*/  UIADD3 UR6, UR6, 0x5f, URZ ;  /* 0x0000005f06067890 */ /* 0x000fc8000fffe03f */
[----:B------:R-:W-:-:S04]  /*eb70*/  UIMAD.WIDE UR4, UR6, 0x2aaaaaab, URZ ;  /* 0x2aaaaaab060478a5 */ /* 0x000fc8000f8e023f */
[----:B------:R-:W-:-:S04]  /*eb80*/  USHF.R.U32.HI UR4, URZ, 0x1f, UR5 ;  /* 0x0000001f3f047899 */ /* 0x000fc80008011605 */
[----:B------:R-:W-:-:S04]  /*eb90*/  ULEA.HI.SX32 UR4, UR5, UR4, 0x1c ;  /* 0x0000000405047291 */ /* 0x000fc8000f8fe23f */
[----:B------:R-:W-:-:S04]  /*eba0*/  UISETP.LT.AND UP0, UPT, UR8, UR4, UPT ;  /* 0x000000040800728c */ /* 0x000fc8000bf01270 */
[----:B------:R-:W-:-:S06]  /*ebb0*/  USEL UR4, UR8, UR4, !UP0 ;  /* 0x0000000408047287 */ /* 0x000fcc000c000000 */
[----:B------:R-:W-:-:S13]  /*ebc0*/  ISETP.GE.AND P0, PT, R225, UR4, PT ;  /* 0x00000004e1007c0c */ /* 0x000fda000bf06270 */
[----:B------:R-:W-:Y:S05]  /*ebd0*/  @!P0 BRA `(.L_x_185) ;  /* 0x00004da000008947 */ /* 0x000fea0003800000 */
[----:B------:R-:W-:Y:S01]  /*ebe0*/  MOV R100, R71 ;  /* 0x0000004700647202 */ /* 0x000fe20000000f00 */
[----:B------:R-:W-:Y:S01]  /*ebf0*/  IMAD.MOV.U32 R102, RZ, RZ, R3 ;  /* 0x000000ffff667224 */ /* 0x000fe200078e0003 */
[----:B-1----:R-:W-:Y:S01]  /*ec00*/  MOV R2, R72 ;  /* 0x0000004800027202 */ /* 0x002fe20000000f00 */
[----:B------:R-:W-:Y:S01]  /*ec10*/  IMAD.MOV.U32 R103, RZ, RZ, R225 ;  /* 0x000000ffff677224 */ /* 0x000fe200078e00e1 */
[----:B------:R-:W-:Y:S02]  /*ec20*/  MOV R101, R70 ;  /* 0x0000004600657202 */ /* 0x000fe40000000f00 */
.L_x_186:
[----:B------:R-:W-:Y:S04]  /*ec30*/  DEPBAR.LE SB0, 0x0 ;  /* 0x000080000000791a */ /* 0x000fe80000000000 */
[----:B------:R-:W-:Y:S01]  /*ec40*/  BAR.SYNC.DEFER_BLOCKING 0x0 ;  /* 0x0000000000007b1d */ /* 0x000fe20000010000 */
[C---:B------:R-:W-:Y:S11]  /*ec50*/  ISETP.LT.AND P0, PT, R103.reuse, UR8, PT ;  /* 0x0000000867007c0c */ /* 0x040ff6000bf01270 */
[----:B------:R-:W-:Y:S02]  /*ec60*/  @!UPT UIADD3 URZ, URZ, URZ, URZ ;  /* 0x0000003f3f3ff290 */ /* 0x000fe4000fffe03f */
[----:B--2---:R-:W-:Y:S05]  /*ec70*/  @!P0 SHF.R.S32.HI R0, RZ, 0x1f, R103 ;  /* 0x0000001fff008819 */ /* 0x004fea0000011467 */
[----:B------:R-:W-:Y:S04]  /*ec80*/  @!P0 IMAD R0, R0, c[0x0][0x208], RZ ;  /* 0x0000820000008a24 */ /* 0x000fe800078e02ff */
[C---:B------:R-:W-:Y:S01]  /*ec90*/  @!P0 IMAD R0, R103.reuse, c[0x0][0x20c], R0 ;  /* 0x0000830067008a24 */ /* 0x040fe200078e0200 */
[----:B-----5:R-:W-:Y:S08]  /*eca0*/  LDSM.16.M88.4 R96, [R215+0x6100] ;  /* 0x00610000d760783b */ /* 0x020ff00000000200 */
[----:B------:R-:W1:Y:S08]  /*ecb0*/  LDSM.16.M88.4 R16, [R208+0x3100] ;  /* 0x00310000d010783b */ /* 0x000e700000000200 */
[----:B------:R-:W2:Y:S06]  /*ecc0*/  LDL.64 R198, [R1+0x30] ;  /* 0x0000300001c67983 */ /* 0x000eac0000100a00 */
[----:B------:R-:W3:Y:S06]  /*ecd0*/  LDL.64 R196, [R1+0x38] ;  /* 0x0000380001c47983 */ /* 0x000eec0000100a00 */
[----:B------:R-:W4:Y:S08]  /*ece0*/  LDSM.16.M88.4 R92, [R215+0x8100] ;  /* 0x00810000d75c783b */ /* 0x000f300000000200 */
        /* <DEDUP_REMOVED lines=19> */
[-C--:B-1----:R-:W-:Y:S08]  /*ee20*/  HMMA.16816.F32 R4, R96, R16.reuse, RZ ;  /* 0x000000106004723c */ /* 0x082ff000000018ff */
[C---:B----4-:R-:W-:Y:S08]  /*ee30*/  HMMA.16816.F32 R8, R92.reuse, R16, RZ ;  /* 0x000000105c08723c */ /* 0x050ff000000018ff */
        /* <DEDUP_REMOVED lines=27> */
[----:B------:R-:W-:Y:S04]  /*eff0*/  @!P0 IADD3 R0, R177, R0, RZ ;  /* 0x00000000b1008210 */ /* 0x000fe80007ffe0ff */
[C---:B------:R-:W-:Y:S04]  /*f000*/  HMMA.16816.F32 R16, R172.reuse, R178, R16 ;  /* 0x000000b2ac10723c */ /* 0x040fe80000001810 */
[----:B------:R-:W-:Y:S04]  /*f010*/  @!P0 IMAD R0, R0, 0x60, RZ ;  /* 0x0000006000008824 */ /* 0x000fe800078e02ff */
[-C--:B------:R-:W-:Y:S08]  /*f020*/  HMMA.16816.F32 R20, R172, R184.reuse, R20 ;  /* 0x000000b8ac14723c */ /* 0x080ff00000001814 */
[C---:B------:R-:W-:Y:S07]  /*f030*/  HMMA.16816.F32 R24, R180.reuse, R184, R24 ;  /* 0x000000b8b418723c */ /* 0x040fee0000001818 */
[----:B---3--:R-:W-:Y:S01]  /*f040*/  @!P0 MOV R184, R196 ;  /* 0x000000c400b88202 */ /* 0x008fe20000000f00 */
[-C--:B------:R-:W-:Y:S04]  /*f050*/  HMMA.16816.F32 R28, R180, R186.reuse, R28 ;  /* 0x000000bab41c723c */ /* 0x080fe8000000181c */
[----:B--2---:R-:W-:Y:S04]  /*f060*/  @!P0 MOV R185, R199 ;  /* 0x000000c700b98202 */ /* 0x004fe80000000f00 */
[C---:B------:R-:W-:Y:S04]  /*f070*/  HMMA.16816.F32 R32, R172.reuse, R186, R32 ;  /* 0x000000baac20723c */ /* 0x040fe80000001820 */
[----:B------:R-:W-:Y:S02]  /*f080*/  @!P0 IMAD.WIDE.U32 R184, R176, 0x60, R184 ;  /* 0x00000060b0b88825 */ /* 0x000fe400078e00b8 */
[----:B------:R-:W2:Y:S02]  /*f090*/  LDSM.16.M88.4 R176, [R221] ;  /* 0x00000000ddb0783b */ /* 0x000ea40000000200 */
[-C--:B------:R-:W-:Y:S04]  /*f0a0*/  HMMA.16816.F32 R36, R172, R188.reuse, R36 ;  /* 0x000000bcac24723c */ /* 0x080fe80000001824 */
[C---:B------:R-:W-:Y:S02]  /*f0b0*/  @!P0 LEA R194, P1, R184.reuse, c[0x0][0x1f8], 0x1 ;  /* 0x00007e00b8c28a11 */ /* 0x040fe400078208ff */
[----:B------:R-:W-:Y:S02]  /*f0c0*/  @!P0 IADD3 R0, R185, R0, RZ ;  /* 0x00000000b9008210 */ /* 0x000fe40007ffe0ff */
[C---:B------:R-:W-:Y:S04]  /*f0d0*/  HMMA.16816.F32 R40, R180.reuse, R188, R40 ;  /* 0x000000bcb428723c */ /* 0x040fe80000001828 */
[----:B------:R-:W-:Y:S02]  /*f0e0*/  @!P0 LEA.HI.X R195, R184, c[0x0][0x1fc], R0, 0x1, P1 ;  /* 0x00007f00b8c38a11 */ /* 0x000fe400008f0c00 */
[----:B------:R-:W3:Y:S01]  /*f0f0*/  LDSM.16.M88.4 R184, [R220] ;  /* 0x00000000dcb8783b */ /* 0x000ee20000000200 */
[----:B------:R-:W-:Y:S01]  /*f100*/  @!P0 IADD3 R192, P2, R194, UR10, RZ ;  /* 0x0000000ac2c08c10 */ /* 0x000fe2000ff5e0ff */
[-C--:B------:R-:W-:Y:S04]  /*f110*/  HMMA.16816.F32 R44, R180, R190.reuse, R44 ;  /* 0x000000beb42c723c */ /* 0x080fe8000000182c */
[----:B------:R-:W-:Y:S02]  /*f120*/  @!P0 IADD3.X R193, R195, UR9, RZ, P2, !PT ;  /* 0x00000009c3c18c10 */ /* 0x000fe400097fe4ff */
[----:B------:R-:W-:Y:S01]  /*f130*/  @!PT LDS RZ, [RZ] ;  /* 0x00000000fffff984 */ /* 0x000fe20000000800 */
[----:B------:R-:W-:Y:S01]  /*f140*/  @!PT LDS RZ, [RZ] ;  /* 0x00000000fffff984 */ /* 0x000fe20000000800 */
[----:B------:R-:W-:Y:S01]  /*f150*/  @!PT LDS RZ, [RZ] ;  /* 0x00000000fffff984 */ /* 0x000fe20000000800 */
[----:B------:R4:W-:Y:S02]  /*f160*/  @!P0 LDGSTS.E.BYPASS.LTC128B.128 [R227+0x100], [R194.64], !P6 ;  /* 0x00100000c2e38fae */ /* 0x0009e4000f101d4c */
[C---:B------:R-:W-:Y:S06]  /*f170*/  HMMA.16816.F32 R48, R172.reuse, R190, R48 ;  /* 0x000000beac30723c */ /* 0x040fec0000001830 */
[----:B------:R2:W-:Y:S01]  /*f180*/  @!P0 LDGSTS.E.BYPASS.LTC128B.128 [R227+0x900], [R192.64], !P6 ;  /* 0x00900000c0e38fae */ /* 0x0005e2000f101d4c */
        /* <DEDUP_REMOVED lines=11> */
[----:B----4-:R-:W-:Y:S02]  /*f240*/  @!P0 IADD3 R194, P1, R168, UR10, RZ ;  /* 0x0000000aa8c28c10 */ /* 0x010fe4000ff3e0ff */
[C---:B------:R-:W-:Y:S01]  /*f250*/  HMMA.16816.F32 R64, R172.reuse, R170, R64 ;  /* 0x000000aaac40723c */ /* 0x040fe20000001840 */
[----:B------:R4:W-:Y:S03]  /*f260*/  @!P0 LDGSTS.E.BYPASS.LTC128B.128 [R227+0x2100], [R168.64], !P6 ;  /* 0x02100000a8e38fae */ /* 0x0009e6000f101d4c */
[----:B------:R-:W-:Y:S04]  /*f270*/  @!P0 IADD3.X R195, R169, UR9, RZ, P1, !PT ;  /* 0x00000009a9c38c10 */ /* 0x000fe80008ffe4ff */
[-C--:B--2---:R-:W-:Y:S01]  /*f280*/  HMMA.16816.F32 R68, R172, R176.reuse, R68 ;  /* 0x000000b0ac44723c */ /* 0x084fe20000001844 */
[----:B------:R2:W-:Y:S02]  /*f290*/  @!P0 LDGSTS.E.BYPASS.LTC128B.128 [R227+0x2900], [R194.64], !P6 ;  /* 0x02900000c2e38fae */ /* 0x0005e4000f101d4c */
[----:B------:R-:W-:Y:S05]  /*f2a0*/  ISETP.GT.AND P0, PT, R103, UR8, PT ;  /* 0x0000000867007c0c */ /* 0x000fea000bf04270 */
[C---:B------:R-:W-:Y:S01]  /*f2b0*/  HMMA.16816.F32 R72, R180.reuse, R176, R72 ;  /* 0x000000b0b448723c */ /* 0x040fe20000001848 */
[----:B------:R-:W-:Y:S07]  /*f2c0*/  LDSM.16.M88.4 R196, [R214+0x3900] ;  /* 0x00390000d6c4783b */ /* 0x000fee0000000200 */
[-C--:B------:R-:W-:Y:S01]  /*f2d0*/  HMMA.16816.F32 R76, R180, R178.reuse, R76 ;  /* 0x000000b2b44c723c */ /* 0x080fe2000000184c */
[----:B-1----:R-:W-:Y:S07]  /*f2e0*/  LDSM.16.M88.4 R188, [R214+0x3100] ;  /* 0x00310000d6bc783b */ /* 0x002fee0000000200 */
[C---:B------:R-:W-:Y:S01]  /*f2f0*/  HMMA.16816.F32 R80, R172.reuse, R178, R80 ;  /* 0x000000b2ac50723c */ /* 0x040fe20000001850 */
[----:B----4-:R-:W1:Y:S07]  /*f300*/  LDSM.16.M88.4 R168, [R216+0x6100] ;  /* 0x00610000d8a8783b */ /* 0x010e6e0000000200 */
[-C--:B---3--:R-:W-:Y:S01]  /*f310*/  HMMA.16816.F32 R84, R172, R184.reuse, R84 ;  /* 0x000000b8ac54723c */ /* 0x088fe20000001854 */
[----:B--2---:R-:W2:Y:S07]  /*f320*/  LDSM.16.M88.4 R192, [R216+0x8100] ;  /* 0x00810000d8c0783b */ /* 0x004eae0000000200 */
[C---:B------:R-:W-:Y:S01]  /*f330*/  HMMA.16816.F32 R88, R180.reuse, R184, R88 ;  /* 0x000000b8b458723c */ /* 0x040fe20000001858 */
[----:B------:R-:W3:Y:S07]  /*f340*/  LDSM.16.M88.4 R200, [R214+0x4100] ;  /* 0x00410000d6c8783b */ /* 0x000eee0000000200 */
[-C--:B------:R-:W-:Y:S01]  /*f350*/  HMMA.16816.F32 R92, R180, R186.reuse, R92 ;  /* 0x000000bab45c723c */ /* 0x080fe2000000185c */
[----:B------:R-:W4:Y:S07]  /*f360*/  LDSM.16.M88.4 R176, [R214+0x4900] ;  /* 0x00490000d6b0783b */ /* 0x000f2e0000000200 */
[----:B------:R-:W-:Y:S01]  /*f370*/  HMMA.16816.F32 R96, R172, R186, R96 ;  /* 0x000000baac60723c */ /* 0x000fe20000001860 */
[----:B------:R-:W3:Y:S07]  /*f380*/  LDSM.16.M88.4 R180, [R214+0x5100] ;  /* 0x00510000d6b4783b */ /* 0x000eee0000000200 */
[-C--:B-1----:R-:W-:Y:S01]  /*f390*/  HMMA.16816.F32 R4, R168, R188.reuse, R4 ;  /* 0x000000bca804723c */ /* 0x082fe20000001804 */
[----:B------:R-:W1:Y:S07]  /*f3a0*/  LDSM.16.M88.4 R204, [R214+0x5900] ;  /* 0x00590000d6cc783b */ /* 0x000e6e0000000200 */
[C---:B--2---:R-:W-:Y:S01]  /*f3b0*/  HMMA.16816.F32 R8, R192.reuse, R188, R8 ;  /* 0x000000bcc008723c */ /* 0x044fe20000001808 */
[----:B------:R-:W-:Y:S07]  /*f3c0*/  LDSM.16.M88.4 R172, [R217+0x6100] ;  /* 0x00610000d9ac783b */ /* 0x000fee0000000200 */
[-C--:B------:R-:W-:Y:S01]  /*f3d0*/  HMMA.16816.F32 R12, R192, R190.reuse, R12 ;  /* 0x000000bec00c723c */ /* 0x080fe2000000180c */
[----:B------:R-:W2:Y:S07]  /*f3e0*/  LDSM.16.M88.4 R184, [R213] ;  /* 0x00000000d5b8783b */ /* 0x000eae0000000200 */
[C---:B------:R-:W-:Y:S01]  /*f3f0*/  HMMA.16816.F32 R16, R168.reuse, R190, R16 ;  /* 0x000000bea810723c */ /* 0x040fe20000001810 */
[----:B------:R-:W1:Y:S07]  /*f400*/  LDSM.16.M88.4 R188, [R217+0x8100] ;  /* 0x00810000d9bc783b */ /* 0x000e6e0000000200 */
[-C--:B------:R-:W-:Y:S01]  /*f410*/  HMMA.16816.F32 R20, R168, R196.reuse, R20 ;  /* 0x000000c4a814723c */ /* 0x080fe20000001814 */
[----:B------:R-:W0:Y:S07]  /*f420*/  LDGDEPBAR ;  /* 0x00000000000079af */ /* 0x000e2e0000000000 */
[C---:B------:R-:W-:Y:S08]  /*f430*/  HMMA.16816.F32 R24, R192.reuse, R196, R24 ;  /* 0x000000c4c018723c */ /* 0x040ff00000001818 */
[-C--:B------:R-:W-:Y:S08]  /*f440*/  HMMA.16816.F32 R28, R192, R198.reuse, R28 ;  /* 0x000000c6c01c723c */ /* 0x080ff0000000181c */
[C---:B------:R-:W-:Y:S08]  /*f450*/  HMMA.16816.F32 R32, R168.reuse, R198, R32 ;  /* 0x000000c6a820723c */ /* 0x040ff00000001820 */
        /* <DEDUP_REMOVED lines=26> */
[----:B------:R-:W-:Y:S01]  /*f600*/  MUFU.TANH R177, R6 ;  /* 0x0000000600b17308 */ /* 0x000fe20000002400 */
[----:B------:R-:W-:Y:S02]  /*f610*/  FMUL.FTZ R9, R9, c[0x0][0x320] ;  /* 0x0000c80009097a20 */ /* 0x000fe40000410000 */
[----:B------:R-:W-:Y:S02]  /*f620*/  FMUL.FTZ R10, R10, c[0x0][0x320] ;  /* 0x0000c8000a0a7a20 */ /* 0x000fe40000410000 */
[----:B------:R-:W-:Y:S02]  /*f630*/  FMUL.FTZ R11, R11, c[0x0][0x320] ;  /* 0x0000c8000b0b7a20 */ /* 0x000fe40000410000 */
[----:B------:R-:W-:Y:S02]  /*f640*/  FMUL.FTZ R15, R15, c[0x0][0x320] ;  /* 0x0000c8000f0f7a20 */ /* 0x000fe40000410000 */
[----:B------:R-:W-:Y:S01]  /*f650*/  FMUL.FTZ R12, R12, c[0x0][0x320] ;  /* 0x0000c8000c0c7a20 */ /* 0x000fe20000410000 */
[----:B------:R-:W2:Y:S01]  /*f660*/  MUFU.TANH R168, R5 ;  /* 0x0000000500a87308 */ /* 0x000ea20000002400 */
[----:B------:R-:W-:Y:S02]  /*f670*/  FMUL.FTZ R13, R13, c[0x0][0x320] ;  /* 0x0000c8000d0d7a20 */ /* 0x000fe40000410000 */
[----:B------:R-:W-:Y:S01]  /*f680*/  FMUL.FTZ R17, R17, c[0x0][0x320] ;  /* 0x0000c80011117a20 */ /* 0x000fe20000410000 */
[----:B-1----:R-:W-:Y:S01]  /*f690*/  FMNMX.FTZ R0, R169, R2, !PT ;  /* 0x00000002a9007209 */ /* 0x002fe20007810000 */
[----:B------:R-:W-:Y:S02]  /*f6a0*/  FMUL.FTZ R14, R14, c[0x0][0x320] ;  /* 0x0000c8000e0e7a20 */ /* 0x000fe40000410000 */
[----:B------:R-:W-:Y:S02]  /*f6b0*/  FMUL.FTZ R16, R16, c[0x0][0x320] ;  /* 0x0000c80010107a20 */ /* 0x000fe40000410000 */
[----:B------:R-:W-:Y:S01]  /*f6c0*/  FMUL.FTZ R18, R18, c[0x0][0x320] ;  /* 0x0000c80012127a20 */ /* 0x000fe20000410000 */
[----:B------:R-:W-:Y:S01]  /*f6d0*/  MUFU.TANH R179, R15 ;  /* 0x0000000f00b37308 */ /* 0x000fe20000002400 */
[----:B------:R-:W-:Y:S09]  /*f6e0*/  FMUL.FTZ R19, R19, c[0x0][0x320] ;  /* 0x0000c80013137a20 */ /* 0x000ff20000410000 */
[----:B------:R1:W-:Y:S01]  /*f6f0*/  MUFU.TANH R170, R7 ;  /* 0x0000000700aa7308 */ /* 0x0003e20000002400 */
[----:B--2---:R-:W-:Y:S09]  /*f700*/  FMNMX.FTZ R0, R168, R0, !PT ;  /* 0x00000000a8007209 */ /* 0x004ff20007810000 */
[----:B------:R-:W2:Y:S10]  /*f710*/  MUFU.TANH R180, R8 ;  /* 0x0000000800b47308 */ /* 0x000eb40000002400 */
[----:B------:R-:W-:Y:S01]  /*f720*/  MUFU.TANH R171, R9 ;  /* 0x0000000900ab7308 */ /* 0x000fe20000002400 */
[----:B-1----:R-:W1:Y:S09]  /*f730*/  LDSM.16.M88.4 R4, [R213+0x800] ;  /* 0x00080000d504783b */ /* 0x002e720000000200 */
[----:B------:R-:W-:Y:S10]  /*f740*/  MUFU.TANH R176, R10 ;  /* 0x0000000a00b07308 */ /* 0x000ff40000002400 */
[----:B------:R3:W-:Y:S10]  /*f750*/  MUFU.TANH R178, R11 ;  /* 0x0000000b00b27308 */ /* 0x0007f40000002400 */
[----:B------:R-:W4:Y:S10]  /*f760*/  MUFU.TANH R16, R16 ;  /* 0x0000001000107308 */ /* 0x000f340000002400 */
[----:B------:R-:W-:Y:S01]  /*f770*/  MUFU.TANH R18, R18 ;  /* 0x0000001200127308 */ /* 0x000fe20000002400 */
[----:B---3--:R-:W3:Y:S01]  /*f780*/  LDSM.16.M88.4 R8, [R213+0x1000] ;  /* 0x00100000d508783b */ /* 0x008ee20000000200 */
[-C--:B-1----:R-:W-:Y:S08]  /*f790*/  HMMA.16816.F32 R20, R172, R4.reuse, R20 ;  /* 0x00000004ac14723c */ /* 0x082ff00000001814 */
[----:B------:R-:W1:Y:S01]  /*f7a0*/  MUFU.TANH R17, R17 ;  /* 0x0000001100117308 */ /* 0x000e620000002400 */
[C---:B------:R-:W-:Y:S09]  /*f7b0*/  HMMA.16816.F32 R24, R188.reuse, R4, R24 ;  /* 0x00000004bc18723c */ /* 0x040ff20000001818 */
[----:B------:R-:W-:Y:S01]  /*f7c0*/  MUFU.TANH R19, R19 ;  /* 0x0000001300137308 */ /* 0x000fe20000002400 */
[-C--:B------:R-:W-:Y:S08]  /*f7d0*/  HMMA.16816.F32 R28, R188, R6.reuse, R28 ;  /* 0x00000006bc1c723c */ /* 0x080ff0000000181c */
        /* <DEDUP_REMOVED lines=8> */
[----:B------:R-:W-:Y:S01]  /*f860*/  FMUL.FTZ R26, R26, c[0x0][0x320] ;  /* 0x0000c8001a1a7a20 */ /* 0x000fe20000410000 */
[-C--:B---3--:R-:W-:Y:S03]  /*f870*/  HMMA.16816.F32 R36, R172, R8.reuse, R36 ;  /* 0x00000008ac24723c */ /* 0x088fe60000001824 */
        /* <DEDUP_REMOVED lines=8> */
[-C--:B------:R-:W-:Y:S03]  /*f900*/  HMMA.16816.F32 R44, R188, R10.reuse, R44 ;  /* 0x0000000abc2c723c */ /* 0x080fe6000000182c */
[----:B------:R-:W-:Y:S02]  /*f910*/  FMUL.FTZ R33, R33, c[0x0][0x320] ;  /* 0x0000c80021217a20 */ /* 0x000fe40000410000 */
[----:B------:R-:W-:Y:S02]  /*f920*/  FMUL.FTZ R35, R35, c[0x0][0x320] ;  /* 0x0000c80023237a20 */ /* 0x000fe40000410000 */
[----:B------:R-:W-:Y:S01]  /*f930*/  FMUL.FTZ R36, R36, c[0x0][0x320] ;  /* 0x0000c80024247a20 */ /* 0x000fe20000410000 */
[C---:B------:R-:W-:Y:S01]  /*f940*/  HMMA.16816.F32 R48, R172.reuse, R10, R48 ;  /* 0x0000000aac30723c */ /* 0x040fe20000001830 */
[----:B------:R-:W-:Y:S01]  /*f950*/  MUFU.TANH R32, R32 ;  /* 0x0000002000207308 */ /* 0x000fe20000002400 */
[----:B------:R-:W3:Y:S02]  /*f960*/  LDSM.16.M88.4 R8, [R213+0x2000] ;  /* 0x00200000d508783b */ /* 0x000ee40000000200 */
        /* <DEDUP_REMOVED lines=8> */
[----:B------:R1:W-:Y:S01]  /*f9f0*/  MUFU.TANH R15, R23 ;  /* 0x00000017000f7308 */ /* 0x0003e20000002400 */
[----:B------:R-:W-:Y:S02]  /*fa00*/  FMUL.FTZ R42, R42, c[0x0][0x320] ;  /* 0x0000c8002a2a7a20 */ /* 0x000fe40000410000 */
[-C--:B------:R-:W-:Y:S04]  /*fa10*/  HMMA.16816.F32 R60, R188, R6.reuse, R60 ;  /* 0x00000006bc3c723c */ /* 0x080fe8000000183c */
[----:B------:R-:W-:Y:S02]  /*fa20*/  FMUL.FTZ R47, R47, c[0x0][0x320] ;  /* 0x0000c8002f2f7a20 */ /* 0x000fe40000410000 */
[----:B------:R-:W-:Y:S01]  /*fa30*/  FMUL.FTZ R44, R44, c[0x0][0x320] ;  /* 0x0000c8002c2c7a20 */ /* 0x000fe20000410000 */
[----:B------:R-:W-:Y:S01]  /*fa40*/  MUFU.TANH R34, R34 ;  /* 0x0000002200227308 */ /* 0x000fe20000002400 */
[C---:B------:R-:W-:Y:S01]  /*fa50*/  HMMA.16816.F32 R64, R172.reuse, R6, R64 ;  /* 0x00000006ac40723c */ /* 0x040fe20000001840 */
[----:B------:R-:W2:Y:S01]  /*fa60*/  LDSM.16.M88.4 R4, [R213+0x2800] ;  /* 0x00280000d504783b */ /* 0x000ea20000000200 */
[----:B------:R-:W-:Y:S04]  /*fa70*/  DEPBAR.LE SB0, 0x0 ;  /* 0x000080000000791a */ /* 0x000fe80000000000 */
[----:B------:R-:W-:Y:S02]  /*fa80*/  FMUL.FTZ R54, R54, c[0x0][0x320] ;  /* 0x0000c80036367a20 */ /* 0x000fe40000410000 */
[----:B------:R-:W-:Y:S01]  /*fa90*/  FMUL.FTZ R55, R55, c[0x0][0x320] ;  /* 0x0000c80037377a20 */ /* 0x000fe20000410000 */
[----:B------:R-:W-:Y:S01]  /*faa0*/  MUFU.TANH R33, R33 ;  /* 0x0000002100217308 */ /* 0x000fe20000002400 */
[-C--:B---3--:R-:W-:Y:S01]  /*fab0*/  HMMA.16816.F32 R68, R172, R8.reuse, R68 ;  /* 0x00000008ac44723c */ /* 0x088fe20000001844 */
[----:B------:R-:W-:Y:S04]  /*fac0*/  BAR.SYNC.DEFER_BLOCKING 0x0 ;  /* 0x0000000000007b1d */ /* 0x000fe80000010000 */
[----:B------:R-:W-:Y:S02]  /*fad0*/  FMUL.FTZ R53, R53, c[0x0][0x320] ;  /* 0x0000c80035357a20 */ /* 0x000fe40000410000 */
[----:B------:R-:W-:Y:S01]  /*fae0*/  FMUL.FTZ R52, R52, c[0x0][0x320] ;  /* 0x0000c80034347a20 */ /* 0x000fe20000410000 */
[C---:B------:R-:W-:Y:S01]  /*faf0*/  HMMA.16816.F32 R72, R188.reuse, R8, R72 ;  /* 0x00000008bc48723c */ /* 0x040fe20000001848 */
[----:B------:R-:W-:Y:S01]  /*fb00*/  MUFU.TANH R35, R35 ;  /* 0x0000002300237308 */ /* 0x000fe20000002400 */
[----:B-1----:R-:W3:Y:S02]  /*fb10*/  LDL.64 R22, [R1+0x28] ;  /* 0x0000280001167983 */ /* 0x002ee40000100a00 */
[----:B------:R-:W-:Y:S02]  /*fb20*/  FMUL.FTZ R56, R56, c[0x0][0x320] ;  /* 0x0000c80038387a20 */ /* 0x000fe40000410000 */
[----:B------:R-:W-:Y:S02]  /*fb30*/  FMUL.FTZ R66, R66, c[0x0][0x320] ;  /* 0x0000c80042427a20 */ /* 0x000fe40000410000 */
[-C--:B------:R-:W-:Y:S03]  /*fb40*/  HMMA.16816.F32 R76, R188, R10.reuse, R76 ;  /* 0x0000000abc4c723c */ /* 0x080fe6000000184c */
[----:B------:R-:W-:Y:S01]  /*fb50*/  MUFU.TANH R194, R36 ;  /* 0x0000002400c27308 */ /* 0x000fe20000002400 */
[----:B------:R-:W-:Y:S02]  /*fb60*/  FMUL.FTZ R57, R57, c[0x0][0x320] ;  /* 0x0000c80039397a20 */ /* 0x000fe40000410000 */
[----:B------:R-:W-:Y:S02]  /*fb70*/  FMUL.FTZ R50, R50, c[0x0][0x320] ;  /* 0x0000c80032327a20 */ /* 0x000fe40000410000 */
[C---:B------:R-:W-:Y:S04]  /*fb80*/  HMMA.16816.F32 R80, R172.reuse, R10, R80 ;  /* 0x0000000aac50723c */ /* 0x040fe80000001850 */
[----:B------:R-:W-:Y:S01]  /*fb90*/  FMUL.FTZ R69, R69, c[0x0][0x320] ;  /* 0x0000c80045457a20 */ /* 0x000fe20000410000 */
[----:B------:R-:W-:Y:S01]  /*fba0*/  MUFU.TANH R199, R38 ;  /* 0x0000002600c77308 */ /* 0x000fe20000002400 */
[----:B------:R-:W-:Y:S02]  /*fbb0*/  FMUL.FTZ R70, R70, c[0x0][0x320] ;  /* 0x0000c80046467a20 */ /* 0x000fe40000410000 */
[-C--:B--2---:R-:W-:Y:S04]  /*fbc0*/  HMMA.16816.F32 R84, R172, R4.reuse, R84 ;  /* 0x00000004ac54723c */ /* 0x084fe80000001854 */
[----:B------:R-:W-:Y:S02]  /*fbd0*/  FMUL.FTZ R48, R48, c[0x0][0x320] ;  /* 0x0000c80030307a20 */ /* 0x000fe40000410000 */
[----:B------:R-:W-:Y:S01]  /*fbe0*/  FMUL.FTZ R51, R51, c[0x0][0x320] ;  /* 0x0000c80033337a20 */ /* 0x000fe20000410000 */
[----:B------:R-:W1:Y:S01]  /*fbf0*/  MUFU.TANH R3, R69 ;  /* 0x0000004500037308 */ /* 0x000e620000002400 */
[C---:B------:R-:W-:Y:S04]  /*fc00*/  HMMA.16816.F32 R88, R188.reuse, R4, R88 ;  /* 0x00000004bc58723c */ /* 0x040fe80000001858 */
[----:B------:R-:W-:Y:S02]  /*fc10*/  FMUL.FTZ R72, R72, c[0x0][0x320] ;  /* 0x0000c80048487a20 */ /* 0x000fe40000410000 */
[----:B------:R-:W-:Y:S01]  /*fc20*/  FMUL.FTZ R76, R76, c[0x0][0x320] ;  /* 0x0000c8004c4c7a20 */ /* 0x000fe20000410000 */
[----:B------:R-:W-:Y:S01]  /*fc30*/  FMNMX.FTZ R5, R180, R101, !PT ;  /* 0x00000065b4057209 */ /* 0x000fe20007810000 */
[-C--:B------:R-:W-:Y:S01]  /*fc40*/  HMMA.16816.F32 R92, R188, R6.reuse, R92 ;  /* 0x00000006bc5c723c */ /* 0x080fe2000000185c */
[----:B------:R-:W-:Y:S03]  /*fc50*/  MUFU.TANH R201, R44 ;  /* 0x0000002c00c97308 */ /* 0x000fe60000002400 */
[----:B------:R-:W-:Y:S01]  /*fc60*/  FMUL.FTZ R82, R82, c[0x0][0x320] ;  /* 0x0000c80052527a20 */ /* 0x000fe20000410000 */
[----:B----4-:R-:W-:Y:S01]  /*fc70*/  FMNMX.FTZ R4, R16, R0, !PT ;  /* 0x0000000010047209 */ /* 0x010fe20007810000 */
[----:B------:R-:W-:Y:S02]  /*fc80*/  FMUL.FTZ R80, R80, c[0x0][0x320] ;  /* 0x0000c80050507a20 */ /* 0x000fe40000410000 */
[----:B------:R-:W-:Y:S01]  /*fc90*/  FMUL.FTZ R83, R83, c[0x0][0x320] ;  /* 0x0000c80053537a20 */ /* 0x000fe20000410000 */
[----:B------:R-:W-:Y:S01]  /*fca0*/  FMNMX.FTZ R4, R17, R4, !PT ;  /* 0x0000000411047209 */ /* 0x000fe20007810000 */
[----:B------:R-:W-:Y:S01]  /*fcb0*/  HMMA.16816.F32 R96, R172, R6, R96 ;  /* 0x00000006ac60723c */ /* 0x000fe20000001860 */
[----:B------:R2:W-:Y:S03]  /*fcc0*/  MUFU.TANH R44, R72 ;  /* 0x00000048002c7308 */ /* 0x0005e60000002400 */
[----:B------:R-:W-:Y:S01]  /*fcd0*/  FMNMX.FTZ R4, R20, R4, !PT ;  /* 0x0000000414047209 */ /* 0x000fe20007810000 */
[----:B------:R-:W-:Y:S01]  /*fce0*/  FMUL.FTZ R81, R81, c[0x0][0x320] ;  /* 0x0000c80051517a20 */ /* 0x000fe20000410000 */
[----:B-1----:R-:W-:Y:S01]  /*fcf0*/  MOV R191, R3 ;  /* 0x0000000300bf7202 */ /* 0x002fe20000000f00 */
[----:B------:R-:W-:Y:S01]  /*fd00*/  FMUL.FTZ R86, R86, c[0x0][0x320] ;  /* 0x0000c80056567a20 */ /* 0x000fe20000410000 */
[----:B------:R-:W-:Y:S01]  /*fd10*/  FMNMX.FTZ R3, R177, R100, !PT ;  /* 0x00000064b1037209 */ /* 0x000fe20007810000 */
[----:B------:R-:W-:Y:S02]  /*fd20*/  FMUL.FTZ R84, R84, c[0x0][0x320] ;  /* 0x0000c80054547a20 */ /* 0x000fe40000410000 */
[----:B------:R-:W-:Y:S01]  /*fd30*/  MUFU.TANH R200, R39 ;  /* 0x0000002700c87308 */ /* 0x000fe20000002400 */
        /* <DEDUP_REMOVED lines=29> */
[----:B------:R-:W2:Y:S01]  /*ff10*/  MUFU.TANH R184, R48 ;  /* 0x0000003000b87308 */ /* 0x000ea20000002400 */
[----:B------:R-:W-:Y:S01]  /*ff20*/  FMUL.FTZ R96, R96, c[0x0][0x320] ;  /* 0x0000c80060607a20 */ /* 0x000fe20000410000 */
[----:B------:R-:W-:Y:S01]  /*ff30*/  FMNMX.FTZ R0, R199, R3, !PT ;  /* 0x00000003c7007209 */ /* 0x000fe20007810000 */
[----:B------:R-:W-:Y:S01]  /*ff40*/  FMUL.FTZ R61, R61, c[0x0][0x320] ;  /* 0x0000c8003d3d7a20 */ /* 0x000fe20000410000 */
[----:B-1----:R-:W3:Y:S01]  /*ff50*/  LDL.64 R36, [R1+0x20] ;  /* 0x0000200001247983 */ /* 0x002ee20000100a00 */
[----:B----4-:R-:W-:Y:S01]  /*ff60*/  FMNMX.FTZ R72, R195, R72, !PT ;  /* 0x00000048c3487209 */ /* 0x010fe20007810000 */
[----:B------:R-:W-:Y:S01]  /*ff70*/  FMUL.FTZ R73, R73, c[0x0][0x320] ;  /* 0x0000c80049497a20 */ /* 0x000fe20000410000 */
[----:B------:R-:W-:Y:S01]  /*ff80*/  FMNMX.FTZ R0, R200, R0, !PT ;  /* 0x00000000c8007209 */ /* 0x000fe20007810000 */
[----:B------:R-:W-:Y:S02]  /*ff90*/  FMUL.FTZ R77, R77, c[0x0][0x320] ;  /* 0x0000c8004d4d7a20 */ /* 0x000fe40000410000 */
[----:B------:R-:W1:Y:S01]  /*ffa0*/  MUFU.TANH R198, R51 ;  /* 0x0000003300c67308 */ /* 0x000e620000002400 */
[----:B------:R-:W-:Y:S02]  /*ffb0*/  FMUL.FTZ R74, R74, c[0x0][0x320] ;  /* 0x0000c8004a4a7a20 */ /* 0x000fe40000410000 */
[----:B------:R-:W-:Y:S01]  /*ffc0*/  FMUL.FTZ R92, R92, c[0x0][0x320] ;  /* 0x0000c8005c5c7a20 */ /* 0x000fe20000410000 */
[----:B------:R-:W-:Y:S01]  /*ffd0*/  FMNMX.FTZ R0, R197, R0, !PT ;  /* 0x00000000c5007209 */ /* 0x000fe20007810000 */
[----:B------:R-:W-:Y:S02]  /*ffe0*/  FMUL.FTZ R79, R79, c[0x0][0x320] ;  /* 0x0000c8004f4f7a20 */ /* 0x000fe40000410000 */
[----:B------:R-:W-:Y:S02]  /*fff0*/  FMUL.FTZ R99, R99, c[0x0][0x320] ;  /* 0x0000c80063637a20 */ /* 0x000fe40000410000 */
[----:B------:R-:W-:Y:S01]  /*10000*/  FMUL.FTZ R64, R64, c[0x0][0x320] ;  /* 0x0000c80040407a20 */ /* 0x000fe20000410000 */
[----:B------:R4:W-:Y:S01]  /*10010*/  MUFU.TANH R239, R74 ;  /* 0x0000004a00ef7308 */ /* 0x0009e20000002400 */
[----:B------:R-:W-:Y:S02]  /*10020*/  FMUL.FTZ R75, R75, c[0x0][0x320] ;  /* 0x0000c8004b4b7a20 */ /* 0x000fe40000410000 */
[----:B------:R-:W-:Y:S01]  /*10030*/  FMUL.FTZ R65, R65, c[0x0][0x320] ;  /* 0x0000c80041417a20 */ /* 0x000fe20000410000 */
[----:B--2---:R-:W-:Y:S01]  /*10040*/  FMNMX.FTZ R72, R184, R72, !PT ;  /* 0x00000048b8487209 */ /* 0x004fe20007810000 */
        /* <DEDUP_REMOVED lines=12> */
[----:B------:R-:W-:Y:S02]  /*10110*/  FMUL.FTZ R78, R78, c[0x0][0x320] ;  /* 0x0000c8004e4e7a20 */ /* 0x000fe40000410000 */
[----:B----4-:R-:W-:Y:S02]  /*10120*/  FMUL.FTZ R74, R94, c[0x0][0x320] ;  /* 0x0000c8005e4a7a20 */ /* 0x010fe40000410000 */
[----:B------:R-:W-:Y:S02]  /*10130*/  FMUL.FTZ R25, R25, c[0x0][0x320] ;  /* 0x0000c80019197a20 */ /* 0x000fe40000410000 */
[----:B------:R-:W-:Y:S01]  /*10140*/  FMUL.FTZ R28, R28, c[0x0][0x320] ;  /* 0x0000c8001c1c7a20 */ /* 0x000fe20000410000 */
[----:B------:R-:W4:Y:S01]  /*10150*/  MUFU.TANH R228, R54 ;  /* 0x0000003600e47308 */ /* 0x000f220000002400 */
[----:B------:R-:W-:Y:S01]  /*10160*/  FMUL.FTZ R29, R29, c[0x0][0x320] ;  /* 0x0000c8001d1d7a20 */ /* 0x000fe20000410000 */
[----:B--2---:R-:W-:Y:S08]  /*10170*/  FMNMX.FTZ R72, R183, R72, !PT ;  /* 0x00000048b7487209 */ /* 0x004ff00007810000 */
[----:B------:R-:W2:Y:S01]  /*10180*/  MUFU.TANH R52, R52 ;  /* 0x0000003400347308 */ /* 0x000ea20000002400 */
[----:B-1----:R-:W-:Y:S09]  /*10190*/  MOV R190, R238 ;  /* 0x000000ee00be7202 */ /* 0x002ff20000000f00 */
[----:B------:R-:W-:Y:S01]  /*101a0*/  MUFU.TANH R226, R40 ;  /* 0x0000002800e27308 */ /* 0x000fe20000002400 */
[----:B----4-:R-:W-:Y:S09]  /*101b0*/  FMNMX.FTZ R0, R228, R0, !PT ;  /* 0x00000000e4007209 */ /* 0x010ff20007810000 */
[----:B------:R-:W1:Y:S01]  /*101c0*/  MUFU.TANH R40, R55 ;  /* 0x0000003700287308 */ /* 0x000e620000002400 */
[----:B--2---:R-:W-:Y:S09]  /*101d0*/  FMNMX.FTZ R72, R52, R72, !PT ;  /* 0x0000004834487209 */ /* 0x004ff20007810000 */
[----:B------:R-:W2:Y:S10]  /*101e0*/  MUFU.TANH R24, R24 ;  /* 0x0000001800187308 */ /* 0x000eb40000002400 */
[----:B------:R-:W4:Y:S01]  /*101f0*/  MUFU.TANH R234, R53 ;  /* 0x0000003500ea7308 */ /* 0x000f220000002400 */
[----:B-1----:R-:W-:Y:S09]  /*10200*/  FMNMX.FTZ R0, R40, R0, !PT ;  /* 0x0000000028007209 */ /* 0x002ff20007810000 */
[----:B------:R-:W1:Y:S01]  /*10210*/  MUFU.TANH R221, R66 ;  /* 0x0000004200dd7308 */ /* 0x000e620000002400 */
[----:B--2---:R-:W-:Y:S09]  /*10220*/  FMNMX.FTZ R4, R24, R5, !PT ;  /* 0x0000000518047209 */ /* 0x004ff20007810000 */
[----:B------:R-:W2:Y:S01]  /*10230*/  MUFU.TANH R25, R25 ;  /* 0x0000001900197308 */ /* 0x000ea20000002400 */
[----:B----4-:R-:W-:Y:S09]  /*10240*/  FMNMX.FTZ R72, R234, R72, !PT ;  /* 0x00000048ea487209 */ /* 0x010ff20007810000 */
        /* <DEDUP_REMOVED lines=14> */
[----:B------:R-:W-:Y:S01]  /*10330*/  MUFU.TANH R237, R43 ;  /* 0x0000002b00ed7308 */ /* 0x000fe20000002400 */
[----:B--2---:R-:W-:Y:S02]  /*10340*/  FMNMX.FTZ R3, R29, R4, !PT ;  /* 0x000000041d037209 */ /* 0x004fe40007810000 */
[----:B------:R-:W-:Y:S02]  /*10350*/  FMNMX.FTZ R4, R176, R102, !PT ;  /* 0x00000066b0047209 */ /* 0x000fe40007810000 */
[----:B------:R-:W-:Y:S05]  /*10360*/  FMNMX.FTZ R3, R226, R3, !PT ;  /* 0x00000003e2037209 */ /* 0x000fea0007810000 */
[----:B------:R-:W1:Y:S01]  /*10370*/  MUFU.TANH R43, R71 ;  /* 0x00000047002b7308 */ /* 0x000e620000002400 */
[----:B---3--:R-:W-:Y:S02]  /*10380*/  MOV R23, c[0x0][0x1e4] ;  /* 0x0000790000177a02 */ /* 0x008fe40000000f00 */
[----:B------:R-:W-:Y:S02]  /*10390*/  FMNMX.FTZ R4, R178, R4, !PT ;  /* 0x00000004b2047209 */ /* 0x000fe40007810000 */
[----:B----4-:R-:W-:Y:S04]  /*103a0*/  FMNMX.FTZ R72, R51, R72, !PT ;  /* 0x0000004833487209 */ /* 0x010fe80007810000 */
[----:B------:R-:W-:Y:S01]  /*103b0*/  FMNMX.FTZ R72, R191, R72, !PT ;  /* 0x00000048bf487209 */ /* 0x000fe20007810000 */
[----:B------:R-:W2:Y:S10]  /*103c0*/  MUFU.TANH R230, R82 ;  /* 0x0000005200e67308 */ /* 0x000eb40000002400 */
[----:B------:R-:W3:Y:S01]  /*103d0*/  MUFU.TANH R14, R14 ;  /* 0x0000000e000e7308 */ /* 0x000ee20000002400 */
[----:B-1----:R-:W-:Y:S09]  /*103e0*/  FMNMX.FTZ R0, R43, R0, !PT ;  /* 0x000000002b007209 */ /* 0x002ff20007810000 */
[----:B------:R-:W1:Y:S01]  /*103f0*/  MUFU.TANH R219, R80 ;  /* 0x0000005000db7308 */ /* 0x000e620000002400 */
[----:B--2---:R-:W-:Y:S09]  /*10400*/  FMNMX.FTZ R0, R230, R0, !PT ;  /* 0x00000000e6007209 */ /* 0x004ff20007810000 */
[----:B------:R-:W2:Y:S01]  /*10410*/  MUFU.TANH R236, R46 ;  /* 0x0000002e00ec7308 */ /* 0x000ea20000002400 */
[----:B---3--:R-:W-:Y:S04]  /*10420*/  FMNMX.FTZ R4, R14, R4, !PT ;  /* 0x000000040e047209 */ /* 0x008fe80007810000 */
[----:B------:R-:W-:Y:S05]  /*10430*/  FMNMX.FTZ R4, R179, R4, !PT ;  /* 0x00000004b3047209 */ /* 0x000fea0007810000 */
[----:B------:R-:W3:Y:S01]  /*10440*/  MUFU.TANH R46, R83 ;  /* 0x00000053002e7308 */ /* 0x000ee20000002400 */
[----:B-1----:R-:W-:Y:S09]  /*10450*/  FMNMX.FTZ R72, R219, R72, !PT ;  /* 0x00000048db487209 */ /* 0x002ff20007810000 */
[----:B------:R-:W1:Y:S01]  /*10460*/  MUFU.TANH R204, R81 ;  /* 0x0000005100cc7308 */ /* 0x000e620000002400 */
[----:B--2---:R-:W-:Y:S09]  /*10470*/  MOV R48, R236 ;  /* 0x000000ec00307202 */ /* 0x004ff20000000f00 */
[----:B------:R-:W2:Y:S01]  /*10480*/  MUFU.TANH R220, R86 ;  /* 0x0000005600dc7308 */ /* 0x000ea20000002400 */
[----:B---3--:R-:W-:Y:S09]  /*10490*/  FMNMX.FTZ R0, R46, R0, !PT ;  /* 0x000000002e007209 */ /* 0x008ff20007810000 */
[----:B------:R-:W3:Y:S01]  /*104a0*/  MUFU.TANH R182, R26 ;  /* 0x0000001a00b67308 */ /* 0x000ee20000002400 */
[----:B-1----:R-:W-:Y:S09]  /*104b0*/  FMNMX.FTZ R72, R204, R72, !PT ;  /* 0x00000048cc487209 */ /* 0x002ff20007810000 */
[----:B------:R-:W1:Y:S01]  /*104c0*/  MUFU.TANH R202, R41 ;  /* 0x0000002900ca7308 */ /* 0x000e620000002400 */
[----:B--2---:R-:W-:Y:S09]  /*104d0*/  FMNMX.FTZ R0, R220, R0, !PT ;  /* 0x00000000dc007209 */ /* 0x004ff20007810000 */
[----:B------:R-:W2:Y:S01]  /*104e0*/  MUFU.TANH R208, R84 ;  /* 0x0000005400d07308 */ /* 0x000ea20000002400 */
[----:B---3--:R-:W-:Y:S09]  /*104f0*/  FMNMX.FTZ R4, R182, R4, !PT ;  /* 0x00000004b6047209 */ /* 0x008ff20007810000 */
[----:B------:R-:W-:Y:S01]  /*10500*/  MUFU.TANH R196, R31 ;  /* 0x0000001f00c47308 */ /* 0x000fe20000002400 */
[----:B-1----:R-:W-:Y:S04]  /*10510*/  FMNMX.FTZ R3, R202, R3, !PT ;  /* 0x00000003ca037209 */ /* 0x002fe80007810000 */
[----:B------:R-:W-:Y:S05]  /*10520*/  FMNMX.FTZ R3, R201, R3, !PT ;  /* 0x00000003c9037209 */ /* 0x000fea0007810000 */
[----:B------:R-:W1:Y:S01]  /*10530*/  MUFU.TANH R31, R87 ;  /* 0x00000057001f7308 */ /* 0x000e620000002400 */
[----:B--2---:R-:W-:Y:S09]  /*10540*/  FMNMX.FTZ R72, R208, R72, !PT ;  /* 0x00000048d0487209 */ /* 0x004ff20007810000 */
[----:B------:R-:W2:Y:S10]  /*10550*/  MUFU.TANH R192, R27 ;  /* 0x0000001b00c07308 */ /* 0x000eb40000002400 */
[----:B------:R-:W-:Y:S01]  /*10560*/  MUFU.TANH R41, R42 ;  /* 0x0000002a00297308 */ /* 0x000fe20000002400 */
[----:B-1----:R-:W-:Y:S09]  /*10570*/  FMNMX.FTZ R0, R31, R0, !PT ;  /* 0x000000001f007209 */ /* 0x002ff20007810000 */
[----:B------:R-:W1:Y:S01]  /*10580*/  MUFU.TANH R42, R85 ;  /* 0x00000055002a7308 */ /* 0x000e620000002400 */
[----:B--2---:R-:W-:Y:S09]  /*10590*/  FMNMX.FTZ R4, R192, R4, !PT ;  /* 0x00000004c0047209 */ /* 0x004ff20007810000 */
        /* <DEDUP_REMOVED lines=8> */
[----:B------:R3:W4:Y:S01]  /*10620*/  MUFU.TANH R175, R99 ;  /* 0x0000006300af7308 */ /* 0x0007220000002400 */
[----:B------:R-:W-:Y:S02]  /*10630*/  FMNMX.FTZ R4, R41, R4, !PT ;  /* 0x0000000429047209 */ /* 0x000fe40007810000 */
[----:B-1----:R-:W-:Y:S02]  /*10640*/  FMNMX.FTZ R3, R30, R3, !PT ;  /* 0x000000031e037209 */ /* 0x002fe40007810000 */
[----:B------:R-:W-:Y:S05]  /*10650*/  MOV R45, R237 ;  /* 0x000000ed002d7202 */ /* 0x000fea0000000f00 */
[----:B------:R-:W1:Y:S01]  /*10660*/  MUFU.TANH R218, R56 ;  /* 0x0000003800da7308 */ /* 0x000e620000002400 */
[----:B------:R-:W-:Y:S02]  /*10670*/  FMNMX.FTZ R4, R45, R4, !PT ;  /* 0x000000042d047209 */ /* 0x000fe40007810000 */
[----:B--2---:R-:W-:Y:S02]  /*10680*/  FMNMX.FTZ R72, R173, R72, !PT ;  /* 0x00000048ad487209 */ /* 0x004fe40007810000 */
[----:B------:R-:W-:Y:S05]  /*10690*/  FMNMX.FTZ R4, R48, R4, !PT ;  /* 0x0000000430047209 */ /* 0x000fea0007810000 */
[----:B------:R-:W2:Y:S01]  /*106a0*/  MUFU.TANH R172, R97 ;  /* 0x0000006100ac7308 */ /* 0x000ea20000002400 */
[----:B---3--:R-:W-:Y:S02]  /*106b0*/  MOV R99, R239 ;  /* 0x000000ef00637202 */ /* 0x008fe40000000f00 */
[----:B----4-:R-:W-:Y:S07]  /*106c0*/  FMNMX.FTZ R0, R175, R0, !PT ;  /* 0x00000000af007209 */ /* 0x010fee0007810000 */
[----:B------:R-:W3:Y:S01]  /*106d0*/  MUFU.TANH R224, R57 ;  /* 0x0000003900e07308 */ /* 0x000ee20000002400 */
[----:B------:R-:W4:Y:S01]  /*106e0*/  SHFL.BFLY PT, R71, R0, 0x2, 0x1f ;  /* 0x0c401f0000477f89 */ /* 0x000f2200000e0000 */
[----:B-1----:R-:W-:Y:S08]  /*106f0*/  FMNMX.FTZ R3, R218, R3, !PT ;  /* 0x00000003da037209 */ /* 0x002ff00007810000 */
[----:B------:R-:W1:Y:S01]  /*10700*/  MUFU.TANH R233, R60 ;  /* 0x0000003c00e97308 */ /* 0x000e620000002400 */
[----:B--2---:R-:W-:Y:S05]  /*10710*/  FMNMX.FTZ R72, R172, R72, !PT ;  /* 0x00000048ac487209 */ /* 0x004fea0007810000 */
[----:B------:R-:W2:Y:S04]  /*10720*/  SHFL.BFLY PT, R5, R72, 0x2, 0x1f ;  /* 0x0c401f0048057f89 */ /* 0x000ea800000e0000 */
[----:B------:R-:W2:Y:S01]  /*10730*/  MUFU.TANH R225, R47 ;  /* 0x0000002f00e17308 */ /* 0x000ea20000002400 */
[----:B---3--:R-:W-:Y:S02]  /*10740*/  FMNMX.FTZ R3, R224, R3, !PT ;  /* 0x00000003e0037209 */ /* 0x008fe40007810000 */
[----:B----4-:R-:W-:Y:S07]  /*10750*/  FMNMX.FTZ R71, R0, R71, !PT ;  /* 0x0000004700477209 */ /* 0x010fee0007810000 */
[----:B------:R-:W3:Y:S01]  /*10760*/  MUFU.TANH R235, R61 ;  /* 0x0000003d00eb7308 */ /* 0x000ee20000002400 */
[----:B-1----:R-:W-:Y:S09]  /*10770*/  FMNMX.FTZ R3, R233, R3, !PT ;  /* 0x00000003e9037209 */ /* 0x002ff20007810000 */
[----:B------:R-:W1:Y:S01]  /*10780*/  MUFU.TANH R229, R58 ;  /* 0x0000003a00e57308 */ /* 0x000e620000002400 */
[----:B--2---:R-:W-:Y:S02]  /*10790*/  FMNMX.FTZ R72, R72, R5, !PT ;  /* 0x0000000548487209 */ /* 0x004fe40007810000 */
[----:B------:R-:W-:Y:S01]  /*107a0*/  MOV R50, R225 ;  /* 0x000000e100327202 */ /* 0x000fe20000000f00 */
[----:B------:R-:W2:Y:S01]  /*107b0*/  SHFL.BFLY PT, R5, R71, 0x1, 0x1f ;  /* 0x0c201f0047057f89 */ /* 0x000ea200000e0000 */
[----:B------:R-:W-:Y:S02]  /*107c0*/  IADD3 R225, R103, -0x1, RZ ;  /* 0xffffffff67e17810 */ /* 0x000fe40007ffe0ff */
[----:B------:R-:W-:Y:S03]  /*107d0*/  FMNMX.FTZ R4, R50, R4, !PT ;  /* 0x0000000432047209 */ /* 0x000fe60007810000 */
[----:B------:R-:W4:Y:S01]  /*107e0*/  MUFU.TANH R231, R73 ;  /* 0x0000004900e77308 */ /* 0x000f220000002400 */
[----:B---3--:R-:W-:Y:S01]  /*107f0*/  MOV R94, R235 ;  /* 0x000000eb005e7202 */ /* 0x008fe20000000f00 */
[----:B------:R-:W3:Y:S01]  /*10800*/  SHFL.BFLY PT, R7, R72, 0x1, 0x1f ;  /* 0x0c201f0048077f89 */ /* 0x000ee200000e0000 */
[----:B------:R-:W-:Y:S07]  /*10810*/  FMNMX.FTZ R3, R235, R3, !PT ;  /* 0x00000003eb037209 */ /* 0x000fee0007810000 */
[----:B------:R-:W3:Y:S01]  /*10820*/  MUFU.TANH R232, R59 ;  /* 0x0000003b00e87308 */ /* 0x000ee20000002400 */
[----:B------:R-:W-:Y:S02]  /*10830*/  FMNMX.FTZ R3, R44, R3, !PT ;  /* 0x000000032c037209 */ /* 0x000fe40007810000 */
[----:B-1----:R-:W-:Y:S07]  /*10840*/  FMNMX.FTZ R4, R229, R4, !PT ;  /* 0x00000004e5047209 */ /* 0x002fee0007810000 */
[----:B------:R-:W1:Y:S01]  /*10850*/  MUFU.TANH R222, R76 ;  /* 0x0000004c00de7308 */ /* 0x000e620000002400 */
[----:B--2---:R-:W-:Y:S02]  /*10860*/  FMNMX.FTZ R71, R71, R5, !PT ;  /* 0x0000000547477209 */ /* 0x004fe40007810000 */
[----:B----4-:R-:W-:Y:S02]  /*10870*/  FMNMX.FTZ R3, R231, R3, !PT ;  /* 0x00000003e7037209 */ /* 0x010fe40007810000 */
[----:B---3--:R-:W-:Y:S05]  /*10880*/  FMNMX.FTZ R72, R72, R7, !PT ;  /* 0x0000000748487209 */ /* 0x008fea0007810000 */
[----:B------:R-:W2:Y:S01]  /*10890*/  MUFU.TANH R215, R77 ;  /* 0x0000004d00d77308 */ /* 0x000ea20000002400 */
[----:B------:R-:W-:Y:S09]  /*108a0*/  FMNMX.FTZ R4, R232, R4, !PT ;  /* 0x00000004e8047209 */ /* 0x000ff20007810000 */
[----:B------:R2:W-:Y:S01]  /*108b0*/  MUFU.TANH R26, R93 ;  /* 0x0000005d001a7308 */ /* 0x0005e20000002400 */
[----:B-1----:R-:W-:Y:S09]  /*108c0*/  FMNMX.FTZ R3, R222, R3, !PT ;  /* 0x00000003de037209 */ /* 0x002ff20007810000 */
[----:B------:R-:W1:Y:S10]  /*108d0*/  MUFU.TANH R206, R62 ;  /* 0x0000003e00ce7308 */ /* 0x000e740000002400 */
[----:B------:R-:W3:Y:S01]  /*108e0*/  MUFU.TANH R205, R63 ;  /* 0x0000003f00cd7308 */ /* 0x000ee20000002400 */
[----:B--2---:R-:W-:Y:S04]  /*108f0*/  MOV R93, R215 ;  /* 0x000000d7005d7202 */ /* 0x004fe80000000f00 */
[----:B------:R-:W-:Y:S05]  /*10900*/  FMNMX.FTZ R3, R93, R3, !PT ;  /* 0x000000035d037209 */ /* 0x000fea0007810000 */
[----:B------:R-:W2:Y:S01]  /*10910*/  MUFU.TANH R174, R88 ;  /* 0x0000005800ae7308 */ /* 0x000ea20000002400 */
[----:B-1----:R-:W-:Y:S09]  /*10920*/  FMNMX.FTZ R0, R206, R4, !PT ;  /* 0x00000004ce007209 */ /* 0x002ff20007810000 */
[----:B------:R-:W1:Y:S01]  /*10930*/  MUFU.TANH R47, R89 ;  /* 0x00000059002f7308 */ /* 0x000e620000002400 */
[----:B---3--:R-:W-:Y:S04]  /*10940*/  FMNMX.FTZ R0, R205, R0, !PT ;  /* 0x00000000cd007209 */ /* 0x008fe80007810000 */
[----:B------:R-:W-:Y:S01]  /*10950*/  FMNMX.FTZ R4, R99, R0, !PT ;  /* 0x0000000063047209 */ /* 0x000fe20007810000 */
[----:B------:R-:W-:Y:S04]  /*10960*/  FMUL.FTZ R0, R95, c[0x0][0x320] ;  /* 0x0000c8005f007a20 */ /* 0x000fe80000410000 */
[----:B------:R-:W3:Y:S01]  /*10970*/  MUFU.TANH R27, R92 ;  /* 0x0000005c001b7308 */ /* 0x000ee20000002400 */
[----:B------:R-:W-:Y:S02]  /*10980*/  MOV R95, R234 ;  /* 0x000000ea005f7202 */ /* 0x000fe40000000f00 */
[----:B------:R-:W-:Y:S02]  /*10990*/  FMNMX.FTZ R4, R190, R4, !PT ;  /* 0x00000004be047209 */ /* 0x000fe40007810000 */
[----:B--2---:R-:W-:Y:S05]  /*109a0*/  FMNMX.FTZ R3, R174, R3, !PT ;  /* 0x00000003ae037209 */ /* 0x004fea0007810000 */
[----:B------:R2:W-:Y:S01]  /*109b0*/  MUFU.TANH R75, R0 ;  /* 0x00000000004b7308 */ /* 0x0005e20000002400 */
[----:B-1----:R-:W-:Y:S09]  /*109c0*/  FMNMX.FTZ R3, R47, R3, !PT ;  /* 0x000000032f037209 */ /* 0x002ff20007810000 */
[----:B------:R-:W1:Y:S01]  /*109d0*/  MUFU.TANH R98, R78 ;  /* 0x0000004e00627308 */ /* 0x000e620000002400 */
[----:B---3--:R-:W-:Y:S02]  /*109e0*/  FMNMX.FTZ R3, R27, R3, !PT ;  /* 0x000000031b037209 */ /* 0x008fe40007810000 */
[----:B------:R-:W-:Y:S02]  /*109f0*/  MOV R92, R226 ;  /* 0x000000e2005c7202 */ /* 0x000fe40000000f00 */
[----:B------:R-:W-:Y:S05]  /*10a00*/  FMNMX.FTZ R3, R26, R3, !PT ;  /* 0x000000031a037209 */ /* 0x000fea0007810000 */
[----:B------:R-:W3:Y:S01]  /*10a10*/  MUFU.TANH R96, R79 ;  /* 0x0000004f00607308 */ /* 0x000ee20000002400 */
[----:B------:R-:W4:Y:S01]  /*10a20*/  SHFL.BFLY PT, R6, R3, 0x2, 0x1f ;  /* 0x0c401f0003067f89 */ /* 0x000f2200000e0000 */
[----:B--2---:R-:W-:Y:S04]  /*10a30*/  FADD.FTZ R0, -R72, R2 ;  /* 0x0000000248007221 */ /* 0x004fe80000010100 */
[----:B------:R-:W-:Y:S04]  /*10a40*/  FMUL.FTZ R2, R0, c[0x0][0x2d0] ;  /* 0x0000b40000027a20 */ /* 0x000fe80000410000 */
[----:B------:R-:W2:Y:S01]  /*10a50*/  MUFU.TANH R215, R90 ;  /* 0x0000005a00d77308 */ /* 0x000ea20000002400 */
[----:B-1----:R-:W-:Y:S09]  /*10a60*/  FMNMX.FTZ R4, R98, R4, !PT ;  /* 0x0000000462047209 */ /* 0x002ff20007810000 */
[----:B------:R-:W1:Y:S01]  /*10a70*/  MUFU.TANH R97, R91 ;  /* 0x0000005b00617308 */ /* 0x000e620000002400 */
[----:B---3--:R-:W-:Y:S02]  /*10a80*/  FMNMX.FTZ R4, R96, R4, !PT ;  /* 0x0000000460047209 */ /* 0x008fe40007810000 */
[----:B----4-:R-:W-:Y:S02]  /*10a90*/  FMNMX.FTZ R3, R3, R6, !PT ;  /* 0x0000000603037209 */ /* 0x010fe40007810000 */
[----:B------:R-:W-:Y:S05]  /*10aa0*/  @P0 SHF.R.S32.HI R6, RZ, 0x1f, R225 ;  /* 0x0000001fff060819 */ /* 0x000fea00000114e1 */
[----:B------:R-:W3:Y:S01]  /*10ab0*/  MUFU.TANH R74, R74 ;  /* 0x0000004a004a7308 */ /* 0x000ee20000002400 */
[----:B------:R-:W4:Y:S01]  /*10ac0*/  SHFL.BFLY PT, R70, R3, 0x1, 0x1f ;  /* 0x0c201f0003467f89 */ /* 0x000f2200000e0000 */
[----:B--2---:R-:W-:Y:S01]  /*10ad0*/  FMNMX.FTZ R4, R215, R4, !PT ;  /* 0x00000004d7047209 */ /* 0x004fe20007810000 */
[----:B------:R-:W-:Y:S04]  /*10ae0*/  @P0 IMAD R6, R6, c[0x0][0x1e0], RZ ;  /* 0x0000780006060a24 */ /* 0x000fe800078e02ff */
[----:B------:R-:W-:Y:S03]  /*10af0*/  @P0 IMAD R6, R225, c[0x0][0x1e4], R6 ;  /* 0x00007900e1060a24 */ /* 0x000fe600078e0206 */
[----:B------:R2:W2:Y:S01]  /*10b00*/  MUFU.EX2 R73, R2 ;  /* 0x0000000200497308 */ /* 0x0004a20000000800 */
[----:B-1----:R-:W-:Y:S04]  /*10b10*/  FMNMX.FTZ R0, R97, R4, !PT ;  /* 0x0000000461007209 */ /* 0x002fe80007810000 */
[----:B---3--:R-:W-:Y:S02]  /*10b20*/  FMNMX.FTZ R0, R74, R0, !PT ;  /* 0x000000004a007209 */ /* 0x008fe40007810000 */
[----:B----4-:R-:W-:Y:S02]  /*10b30*/  FMNMX.FTZ R70, R3, R70, !PT ;  /* 0x0000004603467209 */ /* 0x010fe40007810000 */
[----:B------:R-:W-:Y:S05]  /*10b40*/  FMNMX.FTZ R0, R75, R0, !PT ;  /* 0x000000004b007209 */ /* 0x000fea0007810000 */
[----:B------:R-:W1:Y:S01]  /*10b50*/  SHFL.BFLY PT, R3, R0, 0x2, 0x1f ;  /* 0x0c401f0000037f89 */ /* 0x000e6200000e0000 */
[----:B--2---:R-:W-:Y:S02]  /*10b60*/  FADD.FTZ R2, -R71, R100 ;  /* 0x0000006447027221 */ /* 0x004fe40000010100 */
[----:B------:R-:W-:Y:S02]  /*10b70*/  FMUL.FTZ R100, R72, c[0x0][0x2d0] ;  /* 0x0000b40048647a20 */ /* 0x000fe40000410000 */
[----:B------:R-:W-:Y:S02]  /*10b80*/  FMUL.FTZ R2, R2, c[0x0][0x2d0] ;  /* 0x0000b40002027a20 */ /* 0x000fe40000410000 */
[--C-:B------:R-:W-:Y:S01]  /*10b90*/  FFMA.FTZ R4, R169, c[0x0][0x2d0], -R100.reuse ;  /* 0x0000b400a9047a23 */ /* 0x100fe20000010864 */
[----:B------:R-:W-:Y:S01]  /*10ba0*/  MOV R169, R47 ;  /* 0x0000002f00a97202 */ /* 0x000fe20000000f00 */
[----:B------:R2:W-:Y:S01]  /*10bb0*/  MUFU.EX2 R69, R2 ;  /* 0x0000000200457308 */ /* 0x0005e20000000800 */
[--C-:B------:R-:W-:Y:S09]  /*10bc0*/  FFMA.FTZ R56, R183, c[0x0][0x2d0], -R100.reuse ;  /* 0x0000b400b7387a23 */ /* 0x100ff20000010864 */
[----:B------:R-:W-:Y:S01]  /*10bd0*/  MUFU.EX2 R246, R4 ;  /* 0x0000000400f67308 */ /* 0x000fe20000000800 */
[----:B-1----:R-:W-:Y:S01]  /*10be0*/  FMNMX.FTZ R0, R0, R3, !PT ;  /* 0x0000000300007209 */ /* 0x002fe20007810000 */
[--C-:B------:R-:W-:Y:S02]  /*10bf0*/  FFMA.FTZ R3, R17, c[0x0][0x2d0], -R100.reuse ;  /* 0x0000b40011037a23 */ /* 0x100fe40000010864 */
[----:B------:R-:W-:Y:S01]  /*10c00*/  FMUL.FTZ R17, R73, R117 ;  /* 0x0000007549117220 */ /* 0x000fe20000410000 */
[----:B------:R-:W-:Y:S05]  /*10c10*/  MOV R117, R229 ;  /* 0x000000e500757202 */ /* 0x000fea0000000f00 */
[----:B------:R1:W-:Y:S01]  /*10c20*/  MUFU.EX2 R252, R3 ;  /* 0x0000000300fc7308 */ /* 0x0003e20000000800 */
[----:B--2---:R-:W-:Y:S02]  /*10c30*/  FADD.FTZ R2, -R70, R101 ;  /* 0x0000006546027221 */ /* 0x004fe40000010100 */
[----:B------:R-:W-:Y:S02]  /*10c40*/  FMUL.FTZ R101, R71, c[0x0][0x2d0] ;  /* 0x0000b40047657a20 */ /* 0x000fe40000410000 */
[----:B------:R-:W-:Y:S02]  /*10c50*/  FMUL.FTZ R2, R2, c[0x0][0x2d0] ;  /* 0x0000b40002027a20 */ /* 0x000fe40000410000 */
[--C-:B------:R-:W-:Y:S03]  /*10c60*/  FFMA.FTZ R60, R199, c[0x0][0x2d0], -R101.reuse ;  /* 0x0000b400c73c7a23 */ /* 0x100fe60000010865 */
[----:B------:R2:W3:Y:S01]  /*10c70*/  MUFU.EX2 R68, R2 ;  /* 0x0000000200447308 */ /* 0x0004e20000000800 */
[--C-:B-1----:R-:W-:Y:S01]  /*10c80*/  FFMA.FTZ R3, R177, c[0x0][0x2d0], -R101.reuse ;  /* 0x0000b400b1037a23 */ /* 0x102fe20000010865 */
[----:B------:R-:W-:Y:S08]  /*10c90*/  MOV R177, R31 ;  /* 0x0000001f00b17202 */ /* 0x000ff00000000f00 */
[----:B------:R1:W-:Y:S01]  /*10ca0*/  MUFU.EX2 R244, R3 ;  /* 0x0000000300f47308 */ /* 0x0003e20000000800 */
[--C-:B--2---:R-:W-:Y:S01]  /*10cb0*/  FFMA.FTZ R2, R168, c[0x0][0x2d0], -R100.reuse ;  /* 0x0000b400a8027a23 */ /* 0x104fe20000010864 */
[----:B------:R-:W-:Y:S01]  /*10cc0*/  MOV R168, R27 ;  /* 0x0000001b00a87202 */ /* 0x000fe20000000f00 */
[C---:B---3--:R-:W-:Y:S07]  /*10cd0*/  FMUL.FTZ R57, R68.reuse, R157 ;  /* 0x0000009d44397220 */ /* 0x048fee0000410000 */
[----:B------:R2:W3:Y:S01]  /*10ce0*/  MUFU.EX2 R251, R2 ;  /* 0x0000000200fb7308 */ /* 0x0004e20000000800 */
[----:B------:R-:W-:Y:S02]  /*10cf0*/  FMUL.FTZ R61, R68, R161 ;  /* 0x000000a1443d7220 */ /* 0x000fe40000410000 */
[--C-:B-1----:R-:W-:Y:S01]  /*10d00*/  FFMA.FTZ R3, R170, c[0x0][0x2d0], -R101.reuse ;  /* 0x0000b400aa037a23 */ /* 0x102fe20000010865 */
[----:B------:R-:W-:Y:S06]  /*10d10*/  MOV R170, R233 ;  /* 0x000000e900aa7202 */ /* 0x000fec0000000f00 */
[----:B------:R1:W4:Y:S01]  /*10d20*/  MUFU.EX2 R247, R3 ;  /* 0x0000000300f77308 */ /* 0x0003220000000800 */
[----:B--2---:R-:W-:Y:S01]  /*10d30*/  FFMA.FTZ R2, R16, c[0x0][0x2d0], -R100 ;  /* 0x0000b40010027a23 */ /* 0x004fe20000010864 */
[----:B---3--:R-:W-:Y:S08]  /*10d40*/  F2FP.PACK_AB R76, R251, R246 ;  /* 0x000000f6fb4c723e */ /* 0x008ff000000000ff */
[----:B------:R2:W3:Y:S01]  /*10d50*/  MUFU.EX2 R250, R2 ;  /* 0x0000000200fa7308 */ /* 0x0004e20000000800 */
[--C-:B-1----:R-:W-:Y:S01]  /*10d60*/  FFMA.FTZ R3, R18, c[0x0][0x2d0], -R101.reuse ;  /* 0x0000b40012037a23 */ /* 0x102fe20000010865 */
[----:B----4-:R-:W-:Y:S01]  /*10d70*/  F2FP.PACK_AB R77, R247, R244 ;  /* 0x000000f4f74d723e */ /* 0x010fe200000000ff */
[----:B------:R-:W-:Y:S01]  /*10d80*/  FMUL.FTZ R18, R69, R118 ;  /* 0x0000007645127220 */ /* 0x000fe20000410000 */
[----:B------:R-:W-:Y:S06]  /*10d90*/  MOV R118, R49 ;  /* 0x0000003100767202 */ /* 0x000fec0000000f00 */
[----:B------:R1:W-:Y:S01]  /*10da0*/  MUFU.EX2 R249, R3 ;  /* 0x0000000300f97308 */ /* 0x0003e20000000800 */
[----:B------:R-:W-:Y:S01]  /*10db0*/  FMUL.FTZ R49, R73, R149 ;  /* 0x0000009549317220 */ /* 0x000fe20000410000 */
[----:B--2---:R-:W1:Y:S01]  /*10dc0*/  SHFL.BFLY PT, R2, R0, 0x1, 0x1f ;  /* 0x0c201f0000027f89 */ /* 0x004e6200000e0000 */
[----:B---3--:R-:W-:Y:S02]  /*10dd0*/  F2FP.PACK_AB R78, R252, R250 ;  /* 0x000000fafc4e723e */ /* 0x008fe400000000ff */
[----:B-1----:R-:W-:Y:S01]  /*10de0*/  FMNMX.FTZ R3, R0, R2, !PT ;  /* 0x0000000200037209 */ /* 0x002fe20007810000 */
[----:B------:R-:W-:Y:S02]  /*10df0*/  FFMA.FTZ R0, R19, c[0x0][0x2d0], -R101 ;  /* 0x0000b40013007a23 */ /* 0x000fe40000010865 */
[----:B------:R-:W-:Y:S01]  /*10e00*/  FMUL.FTZ R19, R69, R119 ;  /* 0x0000007745137220 */ /* 0x000fe20000410000 */
[----:B------:R-:W-:Y:S01]  /*10e10*/  MOV R119, R207 ;  /* 0x000000cf00777202 */ /* 0x000fe20000000f00 */
[----:B------:R1:W2:Y:S02]  /*10e20*/  MUFU.EX2 R248, R0 ;  /* 0x0000000000f87308 */ /* 0x0002a40000000800 */
[----:B-1----:R-:W-:Y:S01]  /*10e30*/  FADD.FTZ R0, -R3, R102 ;  /* 0x0000006603007221 */ /* 0x002fe20000010100 */
[----:B--2---:R-:W-:Y:S01]  /*10e40*/  F2FP.PACK_AB R79, R248, R249 ;  /* 0x000000f9f84f723e */ /* 0x004fe200000000ff */
[----:B------:R-:W-:Y:S02]  /*10e50*/  FMUL.FTZ R102, R70, c[0x0][0x2d0] ;  /* 0x0000b40046667a20 */ /* 0x000fe40000410000 */
[----:B------:R-:W-:Y:S02]  /*10e60*/  FMUL.FTZ R0, R0, c[0x0][0x2d0] ;  /* 0x0000b40000007a20 */ /* 0x000fe40000410000 */
[--C-:B------:R-:W-:Y:S01]  /*10e70*/  FFMA.FTZ R2, R180, c[0x0][0x2d0], -R102.reuse ;  /* 0x0000b400b4027a23 */ /* 0x100fe20000010866 */
[----:B------:R-:W-:Y:S01]  /*10e80*/  MOV R180, R42 ;  /* 0x0000002a00b47202 */ /* 0x000fe20000000f00 */
[--C-:B------:R-:W-:Y:S02]  /*10e90*/  FFMA.FTZ R92, R92, c[0x0][0x2d0], -R102.reuse ;  /* 0x0000b4005c5c7a23 */ /* 0x100fe40000010866 */
[----:B------:R1:W-:Y:S01]  /*10ea0*/  MUFU.EX2 R241, R2 ;  /* 0x0000000200f17308 */ /* 0x0003e20000000800 */
[--C-:B------:R-:W-:Y:S02]  /*10eb0*/  FFMA.FTZ R16, R25, c[0x0][0x2d0], -R102.reuse ;  /* 0x0000b40019107a23 */ /* 0x100fe40000010866 */
[----:B------:R-:W-:Y:S07]  /*10ec0*/  FMUL.FTZ R25, R68, R125 ;  /* 0x0000007d44197220 */ /* 0x000fee0000410000 */
[----:B------:R-:W2:Y:S01]  /*10ed0*/  MUFU.EX2 R0, R0 ;  /* 0x0000000000007308 */ /* 0x000ea20000000800 */
[--C-:B-1----:R-:W-:Y:S01]  /*10ee0*/  FFMA.FTZ R2, R171, c[0x0][0x2d0], -R102.reuse ;  /* 0x0000b400ab027a23 */ /* 0x102fe20000010866 */
[----:B------:R-:W-:Y:S08]  /*10ef0*/  MOV R171, R231 ;  /* 0x000000e700ab7202 */ /* 0x000ff00000000f00 */
[----:B------:R1:W-:Y:S01]  /*10f00*/  MUFU.EX2 R231, R16 ;  /* 0x0000001000e77308 */ /* 0x0003e20000000800 */
[C---:B--2---:R-:W-:Y:S02]  /*10f10*/  FMUL.FTZ R27, R0.reuse, R127 ;  /* 0x0000007f001b7220 */ /* 0x044fe40000410000 */
[C---:B------:R-:W-:Y:S07]  /*10f20*/  FMUL.FTZ R31, R0.reuse, R131 ;  /* 0x00000083001f7220 */ /* 0x040fee0000410000 */
[----:B------:R2:W3:Y:S01]  /*10f30*/  MUFU.EX2 R242, R2 ;  /* 0x0000000200f27308 */ /* 0x0004e20000000800 */
[C---:B------:R-:W-:Y:S02]  /*10f40*/  FMUL.FTZ R42, R0.reuse, R142 ;  /* 0x0000008e002a7220 */ /* 0x040fe40000410000 */
[C---:B------:R-:W-:Y:S02]  /*10f50*/  FMUL.FTZ R47, R0.reuse, R147 ;  /* 0x00000093002f7220 */ /* 0x040fe40000410000 */
[C---:B------:R-:W-:Y:S02]  /*10f60*/  FMUL.FTZ R58, R0.reuse, R158 ;  /* 0x0000009e003a7220 */ /* 0x040fe40000410000 */
[C---:B------:R-:W-:Y:S02]  /*10f70*/  FMUL.FTZ R59, R0.reuse, R159 ;  /* 0x0000009f003b7220 */ /* 0x040fe40000410000 */
[C---:B------:R-:W-:Y:S02]  /*10f80*/  FMUL.FTZ R62, R0.reuse, R162 ;  /* 0x000000a2003e7220 */ /* 0x040fe40000410000 */
[----:B------:R-:W-:Y:S02]  /*10f90*/  FMUL.FTZ R63, R0, R163 ;  /* 0x000000a3003f7220 */ /* 0x000fe40000410000 */
[----:B-1----:R-:W-:Y:S01]  /*10fa0*/  FMUL.FTZ R16, R73, R116 ;  /* 0x0000007449107220 */ /* 0x002fe20000410000 */
[----:B------:R-:W-:Y:S01]  /*10fb0*/  MOV R116, R50 ;  /* 0x0000003200747202 */ /* 0x000fe20000000f00 */
[----:B------:R-:W-:Y:S02]  /*10fc0*/  FMUL.FTZ R50, R69, R150 ;  /* 0x0000009645327220 */ /* 0x000fe40000410000 */
[--C-:B--2---:R-:W-:Y:S01]  /*10fd0*/  FFMA.FTZ R2, R12, c[0x0][0x2d0], -R102.reuse ;  /* 0x0000b4000c027a23 */ /* 0x104fe20000010866 */
[----:B---3--:R-:W-:Y:S03]  /*10fe0*/  F2FP.PACK_AB R64, R242, R241 ;  /* 0x000000f1f240723e */ /* 0x008fe600000000ff */
[----:B------:R1:W-:Y:S02]  /*10ff0*/  MUFU.EX2 R243, R2 ;  /* 0x0000000200f37308 */ /* 0x0003e40000000800 */
[----:B-1----:R-:W-:Y:S08]  /*11000*/  FFMA.FTZ R2, R13, c[0x0][0x2d0], -R102 ;  /* 0x0000b4000d027a23 */ /* 0x002ff00000010866 */
[----:B------:R1:W2:Y:S02]  /*11010*/  MUFU.EX2 R245, R2 ;  /* 0x0000000200f57308 */ /* 0x0002a40000000800 */
[----:B-1----:R-:W-:Y:S01]  /*11020*/  FMUL.FTZ R2, R3, c[0x0][0x2d0] ;  /* 0x0000b40003027a20 */ /* 0x002fe20000410000 */
[----:B--2---:R-:W-:Y:S03]  /*11030*/  F2FP.PACK_AB R66, R245, R243 ;  /* 0x000000f3f542723e */ /* 0x004fe600000000ff */
[--C-:B------:R-:W-:Y:S01]  /*11040*/  FFMA.FTZ R4, R176, c[0x0][0x2d0], -R2.reuse ;  /* 0x0000b400b0047a23 */ /* 0x100fe20000010802 */
[----:B------:R-:W-:Y:S01]  /*11050*/  MOV R176, R43 ;  /* 0x0000002b00b07202 */ /* 0x000fe20000000f00 */
[--C-:B------:R-:W-:Y:S02]  /*11060*/  FFMA.FTZ R7, R14, c[0x0][0x2d0], -R2.reuse ;  /* 0x0000b4000e077a23 */ /* 0x100fe40000010802 */
[----:B------:R1:W-:Y:S01]  /*11070*/  MUFU.EX2 R186, R4 ;  /* 0x0000000400ba7308 */ /* 0x0003e20000000800 */
[--C-:B------:R-:W-:Y:S02]  /*11080*/  FFMA.FTZ R8, R179, c[0x0][0x2d0], -R2.reuse ;  /* 0x0000b400b3087a23 */ /* 0x100fe40000010802 */
[C---:B------:R-:W-:Y:S01]  /*11090*/  FMUL.FTZ R14, R0.reuse, R114 ;  /* 0x00000072000e7220 */ /* 0x040fe20000410000 */
[----:B------:R-:W-:Y:S01]  /*110a0*/  MOV R114, R52 ;  /* 0x0000003400727202 */ /* 0x000fe20000000f00 */
[----:B------:R-:W-:Y:S02]  /*110b0*/  FMUL.FTZ R43, R0, R143 ;  /* 0x0000008f002b7220 */ /* 0x000fe40000410000 */
[--C-:B------:R-:W-:Y:S03]  /*110c0*/  FFMA.FTZ R74, R74, c[0x0][0x2d0], -R2.reuse ;  /* 0x0000b4004a4a7a23 */ /* 0x100fe60000010802 */
[----:B------:R2:W-:Y:S10]  /*110d0*/  MUFU.EX2 R188, R7 ;  /* 0x0000000700bc7308 */ /* 0x0005f40000000800 */
[----:B------:R-:W3:Y:S01]  /*110e0*/  MUFU.EX2 R185, R8 ;  /* 0x0000000800b97308 */ /* 0x000ee20000000800 */
[----:B-1----:R-:W-:Y:S01]  /*110f0*/  FFMA.FTZ R4, R178, c[0x0][0x2d0], -R2 ;  /* 0x0000b400b2047a23 */ /* 0x002fe20000010802 */
[----:B------:R-:W-:Y:S08]  /*11100*/  MOV R178, R232 ;  /* 0x000000e800b27202 */ /* 0x000ff00000000f00 */
[----:B------:R1:W4:Y:S01]  /*11110*/  MUFU.EX2 R187, R4 ;  /* 0x0000000400bb7308 */ /* 0x0003220000000800 */
[----:B--2---:R-:W-:Y:S02]  /*11120*/  @P0 MOV R7, R37 ;  /* 0x0000002500070202 */ /* 0x004fe40000000f00 */
[----:B---3--:R-:W-:Y:S01]  /*11130*/  F2FP.PACK_AB R67, R185, R188 ;  /* 0x000000bcb943723e */ /* 0x008fe200000000ff */
[----:B-1----:R-:W-:Y:S01]  /*11140*/  @P0 IMAD.WIDE.U32 R4, R225, c[0x0][0x1e0], RZ ;  /* 0x00007800e1040a25 */ /* 0x002fe200078e00ff */
[----:B----4-:R-:W-:Y:S04]  /*11150*/  F2FP.PACK_AB R65, R187, R186 ;  /* 0x000000babb41723e */ /* 0x010fe800000000ff */
[----:B------:R-:W-:Y:S02]  /*11160*/  @P0 IADD3 R5, R5, R6, RZ ;  /* 0x0000000605050210 */ /* 0x000fe40007ffe0ff */
[----:B------:R-:W-:Y:S02]  /*11170*/  @P0 MOV R6, R22 ;  /* 0x0000001600060202 */ /* 0x000fe40000000f00 */
[----:B------:R-:W-:Y:S01]  /*11180*/  MOV R22, c[0x0][0x1e0] ;  /* 0x0000780000167a02 */ /* 0x000fe20000000f00 */
[----:B------:R-:W-:Y:S02]  /*11190*/  @P0 IMAD R5, R5, 0x60, RZ ;  /* 0x0000006005050824 */ /* 0x000fe400078e02ff */
[----:B------:R-:W-:Y:S01]  /*111a0*/  @P0 IMAD.WIDE.U32 R6, R4, 0x60, R6 ;  /* 0x0000006004060825 */ /* 0x000fe200078e0006 */
[C---:B------:R-:W-:Y:S02]  /*111b0*/  @P0 SHF.L.U32 R13, R22.reuse, 0x5, RZ ;  /* 0x00000005160d0819 */ /* 0x040fe400000006ff */
[----:B------:R-:W-:Y:S02]  /*111c0*/  @P0 SHF.L.U64.HI R12, R22, 0x5, R23 ;  /* 0x00000005160c0819 */ /* 0x000fe40000010217 */
[----:B------:R-:W-:Y:S01]  /*111d0*/  @P0 IADD3 R5, R7, R5, RZ ;  /* 0x0000000507050210 */ /* 0x000fe20007ffe0ff */
[--C-:B------:R-:W-:Y:S01]  /*111e0*/  FFMA.FTZ R7, R20, c[0x0][0x2d0], -R100.reuse ;  /* 0x0000b40014077a23 */ /* 0x100fe20000010864 */
[C---:B------:R-:W-:Y:S03]  /*111f0*/  @P0 LEA R4, P1, R6.reuse, c[0x0][0x1c8], 0x1 ;  /* 0x0000720006040a11 */ /* 0x040fe600078208ff */
[----:B------:R1:W-:Y:S01]  /*11200*/  MUFU.EX2 R240, R7 ;  /* 0x0000000700f07308 */ /* 0x0003e20000000800 */
[----:B------:R-:W-:Y:S02]  /*11210*/  @P0 LEA.HI.X R5, R6, c[0x0][0x1cc], R5, 0x1, P1 ;  /* 0x0000730006050a11 */ /* 0x000fe400008f0c05 */
[-C--:B------:R-:W-:Y:S03]  /*11220*/  @P0 IADD3 R10, P2, R4, R13.reuse, RZ ;  /* 0x0000000d040a0210 */ /* 0x080fe60007f5e0ff */
[----:B------:R2:W-:Y:S01]  /*11230*/  @P0 LDGSTS.E.BYPASS.LTC128B.128 [R227+0x3100], [R4.64], !P6 ;  /* 0x0310000004e30fae */ /* 0x0005e2000f101d4c */
[-C--:B------:R-:W-:Y:S02]  /*11240*/  @P0 IADD3.X R11, R5, R12.reuse, RZ, P2, !PT ;  /* 0x0000000c050b0210 */ /* 0x080fe400017fe4ff */
[-C--:B------:R-:W-:Y:S04]  /*11250*/  @P0 IADD3 R8, P1, R10, R13.reuse, RZ ;  /* 0x0000000d0a080210 */ /* 0x080fe80007f3e0ff */
[----:B------:R-:W-:Y:S01]  /*11260*/  @P0 IADD3.X R9, R11, R12, RZ, P1, !PT ;  /* 0x0000000c0b090210 */ /* 0x000fe20000ffe4ff */
[----:B------:R3:W-:Y:S01]  /*11270*/  @P0 LDGSTS.E.BYPASS.LTC128B.128 [R227+0x3900], [R10.64], !P6 ;  /* 0x039000000ae30fae */ /* 0x0007e2000f101d4c */
[-C--:B------:R-:W-:Y:S07]  /*11280*/  @P0 IADD3 R6, P3, R8, R13.reuse, RZ ;  /* 0x0000000d08060210 */ /* 0x080fee0007f7e0ff */
[----:B------:R4:W-:Y:S01]  /*11290*/  @P0 LDGSTS.E.BYPASS.LTC128B.128 [R227+0x4100], [R8.64], !P6 ;  /* 0x0410000008e30fae */ /* 0x0009e2000f101d4c */
[--C-:B-1----:R-:W-:Y:S04]  /*112a0*/  FFMA.FTZ R7, R21, c[0x0][0x2d0], -R100.reuse ;  /* 0x0000b40015077a23 */ /* 0x102fe80000010864 */
[----:B------:R1:W-:Y:S01]  /*112b0*/  MUFU.EX2 R239, R7 ;  /* 0x0000000700ef7308 */ /* 0x0003e20000000800 */
[-C--:B--2---:R-:W-:Y:S04]  /*112c0*/  @P0 IADD3 R4, P2, R6, R13.reuse, RZ ;  /* 0x0000000d06040210 */ /* 0x084fe80007f5e0ff */
[----:B---3--:R-:W-:Y:S01]  /*112d0*/  @P0 IADD3 R10, P1, R4, R13, RZ ;  /* 0x0000000d040a0210 */ /* 0x008fe20007f3e0ff */
[----:B------:R-:W-:Y:S02]  /*112e0*/  FFMA.FTZ R11, R32, c[0x0][0x2d0], -R100 ;  /* 0x0000b400200b7a23 */ /* 0x000fe40000010864 */
[----:B------:R-:W-:Y:S02]  /*112f0*/  FFMA.FTZ R32, R192, c[0x0][0x2d0], -R2 ;  /* 0x0000b400c0207a23 */ /* 0x000fe40000010802 */
[----:B------:R2:W-:Y:S01]  /*11300*/  MUFU.EX2 R238, R11 ;  /* 0x0000000b00ee7308 */ /* 0x0005e20000000800 */
[C---:B------:R-:W-:Y:S01]  /*11310*/  FMUL.FTZ R13, R68.reuse, R113 ;  /* 0x00000071440d7220 */ /* 0x040fe20000410000 */
[----:B------:R-:W-:Y:S01]  /*11320*/  MOV R113, R51 ;  /* 0x0000003300717202 */ /* 0x000fe20000000f00 */
[----:B----4-:R-:W-:Y:S01]  /*11330*/  FMUL.FTZ R8, R68, R108 ;  /* 0x0000006c44087220 */ /* 0x010fe20000410000 */
[----:B------:R-:W-:Y:S01]  /*11340*/  MOV R108, R44 ;  /* 0x0000002c006c7202 */ /* 0x000fe20000000f00 */
[----:B------:R-:W-:Y:S01]  /*11350*/  FFMA.FTZ R44, R194, c[0x0][0x2d0], -R100 ;  /* 0x0000b400c22c7a23 */ /* 0x000fe20000010864 */
[----:B-1----:R-:W-:Y:S01]  /*11360*/  @P0 IADD3.X R7, R9, R12, RZ, P3, !PT ;  /* 0x0000000c09070210 */ /* 0x002fe20001ffe4ff */
[----:B------:R-:W-:Y:S01]  /*11370*/  FMUL.FTZ R9, R68, R109 ;  /* 0x0000006d44097220 */ /* 0x000fe20000410000 */
[----:B------:R-:W-:Y:S01]  /*11380*/  MOV R109, R40 ;  /* 0x00000028006d7202 */ /* 0x000fe20000000f00 */
[----:B------:R-:W-:Y:S01]  /*11390*/  FFMA.FTZ R40, R196, c[0x0][0x2d0], -R2 ;  /* 0x0000b400c4287a23 */ /* 0x000fe20000010802 */
[-C--:B------:R-:W-:Y:S01]  /*113a0*/  @P0 IADD3.X R5, R7, R12.reuse, RZ, P2, !PT ;  /* 0x0000000c07050210 */ /* 0x080fe200017fe4ff */
[----:B------:R1:W-:Y:S01]  /*113b0*/  @P0 LDGSTS.E.BYPASS.LTC128B.128 [R227+0x4900], [R6.64], !P6 ;  /* 0x0490000006e30fae */ /* 0x0003e2000f101d4c */
[----:B------:R-:W-:Y:S07]  /*113c0*/  FMUL.FTZ R51, R69, R151 ;  /* 0x0000009745337220 */ /* 0x000fee0000410000 */
[----:B------:R3:W-:Y:S01]  /*113d0*/  @P0 LDGSTS.E.BYPASS.LTC128B.128 [R227+0x5100], [R4.64], !P6 ;  /* 0x0510000004e30fae */ /* 0x0007e2000f101d4c */
[----:B--2---:R-:W-:Y:S01]  /*113e0*/  @P0 IADD3.X R11, R5, R12, RZ, P1, !PT ;  /* 0x0000000c050b0210 */ /* 0x004fe20000ffe4ff */
[--C-:B------:R-:W-:Y:S02]  /*113f0*/  FFMA.FTZ R12, R24, c[0x0][0x2d0], -R102.reuse ;  /* 0x0000b400180c7a23 */ /* 0x100fe40000010866 */
[----:B------:R-:W-:Y:S04]  /*11400*/  FFMA.FTZ R24, R29, c[0x0][0x2d0], -R102 ;  /* 0x0000b4001d187a23 */ /* 0x000fe80000010866 */
[----:B------:R2:W-:Y:S01]  /*11410*/  @P0 LDGSTS.E.BYPASS.LTC128B.128 [R227+0x5900], [R10.64], !P6 ;  /* 0x059000000ae30fae */ /* 0x0005e2000f101d4c */
[----:B------:R4:W-:Y:S01]  /*11420*/  MUFU.EX2 R232, R12 ;  /* 0x0000000c00e87308 */ /* 0x0009e20000000800 */
[C---:B------:R-:W-:Y:S01]  /*11430*/  FMUL.FTZ R29, R68.reuse, R129 ;  /* 0x00000081441d7220 */ /* 0x040fe20000410000 */
[----:B------:R-:W-:Y:S02]  /*11440*/  ISETP.GT.AND P0, PT, R103, UR4, PT ;  /* 0x0000000467007c0c */ /* 0x000fe4000bf04270 */
[----:B------:R-:W-:Y:S03]  /*11450*/  MOV R103, R225 ;  /* 0x000000e100677202 */ /* 0x000fe60000000f00 */
[----:B------:R-:W2:Y:S01]  /*11460*/  LDSM.16.MT88.4 R20, [R209+0x100] ;  /* 0x00010000d114783b */ /* 0x000ea20000004200 */
[----:B-1----:R-:W-:Y:S02]  /*11470*/  FFMA.FTZ R6, R33, c[0x0][0x2d0], -R100 ;  /* 0x0000b40021067a23 */ /* 0x002fe40000010864 */
[----:B------:R-:W-:Y:S01]  /*11480*/  FMUL.FTZ R7, R69, R107 ;  /* 0x0000006b45077220 */ /* 0x000fe20000410000 */
[----:B------:R-:W-:Y:S01]  /*11490*/  MOV R107, R230 ;  /* 0x000000e6006b7202 */ /* 0x000fe20000000f00 */
[----:B------:R1:W-:Y:S01]  /*114a0*/  MUFU.EX2 R237, R6 ;  /* 0x0000000600ed7308 */ /* 0x0003e20000000800 */
[----:B------:R-:W-:Y:S02]  /*114b0*/  FMUL.FTZ R33, R73, R133 ;  /* 0x0000008549217220 */ /* 0x000fe40000410000 */
[----:B------:R-:W2:Y:S01]  /*114c0*/  LDSM.16.MT88.4 R36, [R212+0x100] ;  /* 0x00010000d424783b */ /* 0x000ea20000004200 */
[--C-:B---3--:R-:W-:Y:S02]  /*114d0*/  FFMA.FTZ R4, R181, c[0x0][0x2d0], -R101.reuse ;  /* 0x0000b400b5047a23 */ /* 0x108fe40000010865 */
[----:B------:R-:W-:Y:S01]  /*114e0*/  FMUL.FTZ R5, R73, R105 ;  /* 0x0000006949057220 */ /* 0x000fe20000410000 */
[----:B------:R-:W-:Y:S03]  /*114f0*/  MOV R105, R204 ;  /* 0x000000cc00697202 */ /* 0x000fe60000000f00 */
[----:B------:R3:W-:Y:S01]  /*11500*/  MUFU.EX2 R233, R4 ;  /* 0x0000000400e97308 */ /* 0x0007e20000000800 */
[----:B------:R-:W2:Y:S01]  /*11510*/  LDSM.16.MT88.4 R52, [R210+0x100] ;  /* 0x00010000d234783b */ /* 0x000ea20000004200 */
[----:B----4-:R-:W-:Y:S01]  /*11520*/  FMUL.FTZ R12, R68, R112 ;  /* 0x00000070440c7220 */ /* 0x010fe20000410000 */
[----:B------:R-:W-:Y:S01]  /*11530*/  MOV R112, R203 ;  /* 0x000000cb00707202 */ /* 0x000fe20000000f00 */
[C---:B--2---:R-:W-:Y:S01]  /*11540*/  FMUL.FTZ R10, R0.reuse, R110 ;  /* 0x0000006e000a7220 */ /* 0x044fe20000410000 */
[----:B------:R-:W-:Y:S01]  /*11550*/  MOV R110, R46 ;  /* 0x0000002e006e7202 */ /* 0x000fe20000000f00 */
[C---:B------:R-:W-:Y:S01]  /*11560*/  FMUL.FTZ R11, R0.reuse, R111 ;  /* 0x0000006f000b7220 */ /* 0x040fe20000410000 */
[----:B------:R-:W-:Y:S01]  /*11570*/  MOV R111, R205 ;  /* 0x000000cd006f7202 */ /* 0x000fe20000000f00 */
[C---:B------:R-:W-:Y:S01]  /*11580*/  FMUL.FTZ R46, R0.reuse, R146 ;  /* 0x00000092002e7220 */ /* 0x040fe20000410000 */
[----:B------:R-:W2:Y:S01]  /*11590*/  LDSM.16.MT88.4 R80, [R211+0x100] ;  /* 0x00010000d350783b */ /* 0x000ea20000004200 */
[----:B------:R4:W-:Y:S01]  /*115a0*/  MUFU.EX2 R230, R24 ;  /* 0x0000001800e67308 */ /* 0x0009e20000000800 */
[----:B-1----:R-:W-:Y:S01]  /*115b0*/  FMUL.FTZ R6, R69, R106 ;  /* 0x0000006a45067220 */ /* 0x002fe20000410000 */
[----:B------:R-:W-:Y:S01]  /*115c0*/  MOV R106, R26 ;  /* 0x0000001a006a7202 */ /* 0x000fe20000000f00 */
[C---:B------:R-:W-:Y:S04]  /*115d0*/  FMUL.FTZ R26, R0.reuse, R126 ;  /* 0x0000007e001a7220 */ /* 0x040fe80000410000 */
[----:B------:R-:W1:Y:S03]  /*115e0*/  LDSM.16.MT88.4 R84, [R209+0x900] ;  /* 0x00090000d154783b */ /* 0x000e660000004200 */
[----:B------:R2:W-:Y:S01]  /*115f0*/  MUFU.EX2 R181, R32 ;  /* 0x0000002000b57308 */ /* 0x0005e20000000800 */
[--C-:B---3--:R-:W-:Y:S04]  /*11600*/  FFMA.FTZ R4, R15, c[0x0][0x2d0], -R101.reuse ;  /* 0x0000b4000f047a23 */ /* 0x108fe80000010865 */
[----:B------:R-:W3:Y:S01]  /*11610*/  LDSM.16.MT88.4 R88, [R212+0x900] ;  /* 0x00090000d458783b */ /* 0x000ee20000004200 */
[----:B------:R-:W-:Y:S01]  /*11620*/  FMUL.FTZ R15, R0, R115 ;  /* 0x00000073000f7220 */ /* 0x000fe20000410000 */
[----:B------:R-:W-:Y:S03]  /*11630*/  MOV R115, R206 ;  /* 0x000000ce00737202 */ /* 0x000fe60000000f00 */
[----:B------:R1:W-:Y:S03]  /*11640*/  MUFU.EX2 R234, R4 ;  /* 0x0000000400ea7308 */ /* 0x0003e60000000800 */
[----:B------:R-:W0:Y:S01]  /*11650*/  LDGDEPBAR ;  /* 0x00000000000079af */ /* 0x000e220000000000 */
[----:B----4-:R-:W-:Y:S06]  /*11660*/  FMUL.FTZ R24, R68, R124 ;  /* 0x0000007c44187220 */ /* 0x010fec0000410000 */
[----:B------:R4:W-:Y:S01]  /*11670*/  MUFU.EX2 R206, R56 ;  /* 0x0000003800ce7308 */ /* 0x0009e20000000800 */
[----:B--2---:R-:W-:Y:S02]  /*11680*/  FMUL.FTZ R32, R73, R132 ;  /* 0x0000008449207220 */ /* 0x004fe40000410000 */
[--C-:B-1----:R-:W-:Y:S02]  /*11690*/  FFMA.FTZ R4, R34, c[0x0][0x2d0], -R101.reuse ;  /* 0x0000b40022047a23 */ /* 0x102fe40000010865 */
[----:B------:R-:W-:Y:S05]  /*116a0*/  FMUL.FTZ R34, R69, R134 ;  /* 0x0000008645227220 */ /* 0x000fea0000410000 */
[----:B------:R1:W-:Y:S01]  /*116b0*/  MUFU.EX2 R235, R4 ;  /* 0x0000000400eb7308 */ /* 0x0003e20000000800 */
[----:B----4-:R-:W-:Y:S02]  /*116c0*/  FMUL.FTZ R56, R68, R156 ;  /* 0x0000009c44387220 */ /* 0x010fe40000410000 */
[--C-:B-1----:R-:W-:Y:S02]  /*116d0*/  FFMA.FTZ R4, R35, c[0x0][0x2d0], -R101.reuse ;  /* 0x0000b40023047a23 */ /* 0x102fe40000010865 */
[----:B------:R-:W-:Y:S05]  /*116e0*/  FMUL.FTZ R35, R69, R135 ;  /* 0x0000008745237220 */ /* 0x000fea0000410000 */
[----:B------:R1:W-:Y:S01]  /*116f0*/  MUFU.EX2 R236, R4 ;  /* 0x0000000400ec7308 */ /* 0x0003e20000000800 */
[----:B------:R-:W-:Y:S01]  /*11700*/  LDSM.16.MT88.4 R132, [R212+0x2900] ;  /* 0x00290000d484783b */ /* 0x000fe20000004200 */
[C---:B-1----:R-:W-:Y:S01]  /*11710*/  FMUL.FTZ R4, R73.reuse, R104 ;  /* 0x0000006849047220 */ /* 0x042fe20000410000 */
[----:B------:R-:W-:Y:S07]  /*11720*/  MOV R104, R228 ;  /* 0x000000e400687202 */ /* 0x000fee0000000f00 */
[----:B------:R1:W-:Y:S01]  /*11730*/  MUFU.EX2 R228, R44 ;  /* 0x0000002c00e47308 */ /* 0x0003e20000000800 */
[-C--:B------:R-:W-:Y:S08]  /*11740*/  HMMA.16816.F32 R4, R76, R20.reuse, R4 ;  /* 0x000000144c04723c */ /* 0x080ff00000001804 */
[C---:B------:R-:W-:Y:S07]  /*11750*/  HMMA.16816.F32 R8, R64.reuse, R20, R8 ;  /* 0x000000144008723c */ /* 0x040fee0000001808 */
[----:B------:R-:W-:Y:S01]  /*11760*/  FFMA.FTZ R20, R28, c[0x0][0x2d0], -R102 ;  /* 0x0000b4001c147a23 */ /* 0x000fe20000010866 */
[-C--:B------:R-:W-:Y:S03]  /*11770*/  HMMA.16816.F32 R12, R64, R22.reuse, R12 ;  /* 0x00000016400c723c */ /* 0x080fe6000000180c */
[----:B------:R2:W-:Y:S01]  /*11780*/  MUFU.EX2 R229, R20 ;  /* 0x0000001400e57308 */ /* 0x0005e20000000800 */
[----:B------:R-:W-:Y:S01]  /*11790*/  FMUL.FTZ R21, R73, R121 ;  /* 0x0000007949157220 */ /* 0x000fe20000410000 */
[----:B------:R-:W-:Y:S01]  /*117a0*/  MOV R121, R45 ;  /* 0x0000002d00797202 */ /* 0x000fe20000000f00 */
[----:B-1----:R-:W-:Y:S02]  /*117b0*/  FMUL.FTZ R44, R68, R144 ;  /* 0x00000090442c7220 */ /* 0x002fe40000410000 */
[C---:B------:R-:W-:Y:S04]  /*117c0*/  HMMA.16816.F32 R16, R76.reuse, R22, R16 ;  /* 0x000000164c10723c */ /* 0x040fe80000001810 */
[----:B------:R-:W-:Y:S01]  /*117d0*/  FFMA.FTZ R28, R182, c[0x0][0x2d0], -R2 ;  /* 0x0000b400b61c7a23 */ /* 0x000fe20000010802 */
[----:B------:R-:W-:Y:S01]  /*117e0*/  MOV R124, R121 ;  /* 0x00000079007c7202 */ /* 0x000fe20000000f00 */
[----:B------:R-:W-:Y:S01]  /*117f0*/  FMUL.FTZ R45, R68, R145 ;  /* 0x00000091442d7220 */ /* 0x000fe20000410000 */
[----:B------:R-:W-:Y:S01]  /*11800*/  MOV R121, R114 ;  /* 0x0000007200797202 */ /* 0x000fe20000000f00 */
[C---:B------:R-:W-:Y:S01]  /*11810*/  FMUL.FTZ R22, R69.reuse, R122 ;  /* 0x0000007a45167220 */ /* 0x040fe20000410000 */
[----:B------:R1:W4:Y:S03]  /*11820*/  MUFU.EX2 R182, R28 ;  /* 0x0000001c00b67308 */ /* 0x0003260000000800 */
[----:B------:R-:W-:Y:S01]  /*11830*/  FMUL.FTZ R23, R69, R123 ;  /* 0x0000007b45177220 */ /* 0x000fe20000410000 */
[----:B------:R-:W-:Y:S01]  /*11840*/  MOV R123, R30 ;  /* 0x0000001e007b7202 */ /* 0x000fe20000000f00 */
[----:B------:R-:W-:Y:S01]  /*11850*/  FMUL.FTZ R30, R0, R130 ;  /* 0x00000082001e7220 */ /* 0x000fe20000410000 */
[----:B------:R-:W-:Y:S01]  /*11860*/  MOV R122, R41 ;  /* 0x00000029007a7202 */ /* 0x000fe20000000f00 */
[C---:B------:R-:W-:Y:S01]  /*11870*/  FMUL.FTZ R41, R68.reuse, R141 ;  /* 0x0000008d44297220 */ /* 0x040fe20000410000 */
[----:B------:R-:W-:Y:S01]  /*11880*/  MOV R126, R123 ;  /* 0x0000007b007e7202 */ /* 0x000fe20000000f00 */
[----:B--2---:R-:W-:Y:S01]  /*11890*/  FMUL.FTZ R20, R73, R120 ;  /* 0x0000007849147220 */ /* 0x004fe20000410000 */
[----:B------:R-:W-:Y:S01]  /*118a0*/  MOV R120, R48 ;  /* 0x0000003000787202 */ /* 0x000fe20000000f00 */
[----:B------:R-:W-:Y:S01]  /*118b0*/  FFMA.FTZ R48, R195, c[0x0][0x2d0], -R100 ;  /* 0x0000b400c3307a23 */ /* 0x000fe20000010864 */
[----:B------:R-:W-:Y:S02]  /*118c0*/  MOV R114, R178 ;  /* 0x000000b200727202 */ /* 0x000fe40000000f00 */
[----:B------:R-:W-:Y:S01]  /*118d0*/  MOV R178, R93 ;  /* 0x0000005d00b27202 */ /* 0x000fe20000000f00 */
[----:B------:R2:W-:Y:S01]  /*118e0*/  MUFU.EX2 R226, R48 ;  /* 0x0000003000e27308 */ /* 0x0005e20000000800 */
[-C--:B------:R-:W-:Y:S03]  /*118f0*/  HMMA.16816.F32 R20, R76, R36.reuse, R20 ;  /* 0x000000244c14723c */ /* 0x080fe60000001814 */
[----:B------:R-:W-:Y:S02]  /*11900*/  MOV R123, R120 ;  /* 0x00000078007b7202 */ /* 0x000fe40000000f00 */
[----:B------:R-:W-:Y:S01]  /*11910*/  MOV R120, R95 ;  /* 0x0000005f00787202 */ /* 0x000fe20000000f00 */
[C---:B-1----:R-:W-:Y:S02]  /*11920*/  FMUL.FTZ R28, R68.reuse, R128 ;  /* 0x00000080441c7220 */ /* 0x042fe40000410000 */
[C---:B------:R-:W-:Y:S04]  /*11930*/  HMMA.16816.F32 R24, R64.reuse, R36, R24 ;  /* 0x000000244018723c */ /* 0x040fe80000001818 */
[----:B------:R-:W-:Y:S02]  /*11940*/  MOV R125, R122 ;  /* 0x0000007a007d7202 */ /* 0x000fe40000000f00 */
[----:B------:R-:W-:Y:S01]  /*11950*/  MOV R122, R116 ;  /* 0x00000074007a7202 */ /* 0x000fe20000000f00 */
[----:B------:R-:W-:Y:S01]  /*11960*/  FFMA.FTZ R36, R193, c[0x0][0x2d0], -R2 ;  /* 0x0000b400c1247a23 */ /* 0x000fe20000010802 */
[-C--:B------:R-:W-:Y:S03]  /*11970*/  HMMA.16816.F32 R28, R64, R38.reuse, R28 ;  /* 0x00000026401c723c */ /* 0x080fe6000000181c */
[----:B------:R1:W-:Y:S01]  /*11980*/  MUFU.EX2 R179, R36 ;  /* 0x0000002400b37308 */ /* 0x0003e20000000800 */
[C---:B------:R-:W-:Y:S01]  /*11990*/  FMUL.FTZ R37, R73.reuse, R137 ;  /* 0x0000008949257220 */ /* 0x040fe20000410000 */
[----:B------:R-:W-:Y:S01]  /*119a0*/  MOV R116, R170 ;  /* 0x000000aa00747202 */ /* 0x000fe20000000f00 */
[----:B--2---:R-:W-:Y:S02]  /*119b0*/  FMUL.FTZ R48, R73, R148 ;  /* 0x0000009449307220 */ /* 0x004fe40000410000 */
[C---:B------:R-:W-:Y:S01]  /*119c0*/  HMMA.16816.F32 R32, R76.reuse, R38, R32 ;  /* 0x000000264c20723c */ /* 0x040fe20000001820 */
[----:B------:R-:W-:Y:S03]  /*119d0*/  LDSM.16.MT88.4 R148, [R210+0x2900] ;  /* 0x00290000d294783b */ /* 0x000fe60000004200 */
[----:B------:R-:W-:Y:S01]  /*119e0*/  MOV R170, R94 ;  /* 0x0000005e00aa7202 */ /* 0x000fe20000000f00 */
[----:B------:R2:W2:Y:S02]  /*119f0*/  MUFU.EX2 R137, R40 ;  /* 0x0000002800897308 */ /* 0x0004a40000000800 */
[C---:B------:R-:W-:Y:S02]  /*11a00*/  FMUL.FTZ R38, R69.reuse, R138 ;  /* 0x0000008a45267220 */ /* 0x040fe40000410000 */
[----:B------:R-:W-:Y:S06]  /*11a10*/  FMUL.FTZ R39, R69, R139 ;  /* 0x0000008b45277220 */ /* 0x000fec0000410000 */
[----:B------:R3:W-:Y:S01]  /*11a20*/  MUFU.EX2 R139, R60 ;  /* 0x0000003c008b7308 */ /* 0x0007e20000000800 */
[C---:B-1----:R-:W-:Y:S09]  /*11a30*/  FMUL.FTZ R36, R73.reuse, R136 ;  /* 0x0000008849247220 */ /* 0x042ff20000410000 */
[----:B------:R1:W-:Y:S01]  /*11a40*/  MUFU.EX2 R138, R92 ;  /* 0x0000005c008a7308 */ /* 0x0003e20000000800 */
[-C--:B------:R-:W-:Y:S03]  /*11a50*/  HMMA.16816.F32 R36, R76, R52.reuse, R36 ;  /* 0x000000344c24723c */ /* 0x080fe60000001824 */
[C---:B--2---:R-:W-:Y:S07]  /*11a60*/  FMUL.FTZ R40, R68.reuse, R140 ;  /* 0x0000008c44287220 */ /* 0x044fee0000410000 */
[C---:B------:R-:W-:Y:S04]  /*11a70*/  HMMA.16816.F32 R40, R64.reuse, R52, R40 ;  /* 0x000000344028723c */ /* 0x040fe80000001828 */
[----:B---3--:R-:W-:Y:S03]  /*11a80*/  FMUL.FTZ R60, R68, R160 ;  /* 0x000000a0443c7220 */ /* 0x008fe60000410000 */
[----:B------:R-:W-:Y:S01]  /*11a90*/  FFMA.FTZ R52, R184, c[0x0][0x2d0], -R100 ;  /* 0x0000b400b8347a23 */ /* 0x000fe20000010864 */
[-C--:B------:R-:W-:Y:S03]  /*11aa0*/  HMMA.16816.F32 R44, R64, R54.reuse, R44 ;  /* 0x00000036402c723c */ /* 0x080fe6000000182c */
[----:B------:R2:W3:Y:S01]  /*11ab0*/  MUFU.EX2 R207, R52 ;  /* 0x0000003400cf7308 */ /* 0x0004e20000000800 */
[----:B------:R-:W-:Y:S01]  /*11ac0*/  FMUL.FTZ R53, R73, R153 ;  /* 0x0000009949357220 */ /* 0x000fe20000410000 */
[----:B-1----:R-:W1:Y:S03]  /*11ad0*/  LDSM.16.MT88.4 R92, [R210+0x900] ;  /* 0x00090000d25c783b */ /* 0x002e660000004200 */
[C---:B------:R-:W-:Y:S07]  /*11ae0*/  HMMA.16816.F32 R48, R76.reuse, R54, R48 ;  /* 0x000000364c30723c */ /* 0x040fee0000001830 */
[C---:B------:R-:W-:Y:S02]  /*11af0*/  FMUL.FTZ R54, R69.reuse, R154 ;  /* 0x0000009a45367220 */ /* 0x040fe40000410000 */
[----:B------:R-:W-:Y:S03]  /*11b00*/  FMUL.FTZ R55, R69, R155 ;  /* 0x0000009b45377220 */ /* 0x000fe60000410000 */
[----:B--2---:R-:W-:Y:S07]  /*11b10*/  FMUL.FTZ R52, R73, R152 ;  /* 0x0000009849347220 */ /* 0x004fee0000410000 */
[-C--:B------:R-:W-:Y:S08]  /*11b20*/  HMMA.16816.F32 R52, R76, R80.reuse, R52 ;  /* 0x000000504c34723c */ /* 0x080ff00000001834 */
[C---:B------:R-:W-:Y:S07]  /*11b30*/  HMMA.16816.F32 R56, R64.reuse, R80, R56 ;  /* 0x000000504038723c */ /* 0x040fee0000001838 */
[--C-:B------:R-:W-:Y:S01]  /*11b40*/  FFMA.FTZ R80, R200, c[0x0][0x2d0], -R101.reuse ;  /* 0x0000b400c8507a23 */ /* 0x100fe20000010865 */
[-C--:B------:R-:W-:Y:S03]  /*11b50*/  HMMA.16816.F32 R60, R64, R82.reuse, R60 ;  /* 0x00000052403c723c */ /* 0x080fe6000000183c */
[----:B------:R2:W1:Y:S01]  /*11b60*/  MUFU.EX2 R205, R80 ;  /* 0x0000005000cd7308 */ /* 0x0004620000000800 */
[----:B----4-:R-:W-:Y:S03]  /*11b70*/  F2FP.PACK_AB R81, R181, R182 ;  /* 0x000000b6b551723e */ /* 0x010fe600000000ff */
        /* <DEDUP_REMOVED lines=14> */
[--C-:B--2---:R-:W-:Y:S04]  /*11c60*/  FFMA.FTZ R80, R198, c[0x0][0x2d0], -R101.reuse ;  /* 0x0000b400c6507a23 */ /* 0x104fe80000010865 */
[----:B------:R2:W4:Y:S02]  /*11c70*/  MUFU.EX2 R203, R80 ;  /* 0x0000005000cb7308 */ /* 0x0005240000000800 */
[----:B--2---:R-:W-:Y:S07]  /*11c80*/  F2FP.PACK_AB R80, R231, R232 ;  /* 0x000000e8e750723e */ /* 0x004fee00000000ff */
[C---:B------:R-:W-:Y:S07]  /*11c90*/  HMMA.16816.F32 R8, R80.reuse, R84, R8 ;  /* 0x000000545008723c */ /* 0x040fee0000001808 */
[--C-:B------:R-:W-:Y:S01]  /*11ca0*/  FFMA.FTZ R84, R202, c[0x0][0x2d0], -R102.reuse ;  /* 0x0000b400ca547a23 */ /* 0x100fe20000010866 */
[-C--:B------:R-:W-:Y:S03]  /*11cb0*/  HMMA.16816.F32 R12, R80, R86.reuse, R12 ;  /* 0x00000056500c723c */ /* 0x080fe6000000180c */
[----:B------:R2:W-:Y:S05]  /*11cc0*/  MUFU.EX2 R143, R84 ;  /* 0x00000054008f7308 */ /* 0x0005ea0000000800 */
[C---:B------:R-:W-:Y:S08]  /*11cd0*/  HMMA.16816.F32 R16, R76.reuse, R86, R16 ;  /* 0x000000564c10723c */ /* 0x040ff00000001810 */
[-C--:B------:R-:W-:Y:S08]  /*11ce0*/  HMMA.16816.F32 R20, R76, R88.reuse, R20 ;  /* 0x000000584c14723c */ /* 0x080ff00000001814 */
[C---:B------:R-:W-:Y:S04]  /*11cf0*/  HMMA.16816.F32 R24, R80.reuse, R88, R24 ;  /* 0x000000585018723c */ /* 0x040fe80000001818 */
[--C-:B--2---:R-:W-:Y:S04]  /*11d00*/  FFMA.FTZ R84, R201, c[0x0][0x2d0], -R102.reuse ;  /* 0x0000b400c9547a23 */ /* 0x104fe80000010866 */
[-C--:B------:R-:W-:Y:S01]  /*11d10*/  HMMA.16816.F32 R28, R80, R90.reuse, R28 ;  /* 0x0000005a501c723c */ /* 0x080fe2000000181c */
[----:B------:R2:W-:Y:S07]  /*11d20*/  MUFU.EX2 R142, R84 ;  /* 0x00000054008e7308 */ /* 0x0005ee0000000800 */
[C---:B------:R-:W-:Y:S08]  /*11d30*/  HMMA.16816.F32 R32, R76.reuse, R90, R32 ;  /* 0x0000005a4c20723c */ /* 0x040ff00000001820 */
[-C--:B-1----:R-:W-:Y:S08]  /*11d40*/  HMMA.16816.F32 R36, R76, R92.reuse, R36 ;  /* 0x0000005c4c24723c */ /* 0x082ff00000001824 */
[C---:B------:R-:W-:Y:S04]  /*11d50*/  HMMA.16816.F32 R40, R80.reuse, R92, R40 ;  /* 0x0000005c5028723c */ /* 0x040fe80000001828 */
[----:B--2---:R-:W-:Y:S01]  /*11d60*/  FFMA.FTZ R84, R126, c[0x0][0x2d0], -R102 ;  /* 0x0000b4007e547a23 */ /* 0x004fe20000010866 */
[----:B------:R-:W-:Y:S02]  /*11d70*/  MOV R126, R125 ;  /* 0x0000007d007e7202 */ /* 0x000fe40000000f00 */
[----:B------:R-:W-:Y:S01]  /*11d80*/  MOV R125, R124 ;  /* 0x0000007c007d7202 */ /* 0x000fe20000000f00 */
[-C--:B------:R-:W-:Y:S01]  /*11d90*/  HMMA.16816.F32 R44, R80, R94.reuse, R44 ;  /* 0x0000005e502c723c */ /* 0x080fe2000000182c */
[----:B------:R1:W2:Y:S03]  /*11da0*/  MUFU.EX2 R202, R84 ;  /* 0x0000005400ca7308 */ /* 0x0002a60000000800 */
[----:B------:R-:W-:Y:S02]  /*11db0*/  MOV R124, R123 ;  /* 0x0000007b007c7202 */ /* 0x000fe40000000f00 */
[----:B------:R-:W-:Y:S02]  /*11dc0*/  MOV R123, R122 ;  /* 0x0000007a007b7202 */ /* 0x000fe40000000f00 */
[C---:B------:R-:W-:Y:S04]  /*11dd0*/  HMMA.16816.F32 R48, R76.reuse, R94, R48 ;  /* 0x0000005e4c30723c */ /* 0x040fe80000001830 */
[----:B------:R-:W-:Y:S02]  /*11de0*/  MOV R122, R121 ;  /* 0x00000079007a7202 */ /* 0x000fe40000000f00 */
[----:B------:R-:W-:Y:S02]  /*11df0*/  MOV R121, R120 ;  /* 0x0000007800797202 */ /* 0x000fe40000000f00 */
[----:B------:R-:W-:Y:S04]  /*11e00*/  MOV R120, R119 ;  /* 0x0000007700787202 */ /* 0x000fe80000000f00 */
[----:B------:R-:W-:Y:S02]  /*11e10*/  MOV R119, R112 ;  /* 0x0000007000777202 */ /* 0x000fe40000000f00 */
[----:B------:R-:W-:Y:S02]  /*11e20*/  MOV R112, R104 ;  /* 0x0000006800707202 */ /* 0x000fe40000000f00 */
[----:B------:R-:W-:Y:S01]  /*11e30*/  MOV R104, R220 ;  /* 0x000000dc00687202 */ /* 0x000fe20000000f00 */
[--C-:B-1----:R-:W-:Y:S01]  /*11e40*/  FFMA.FTZ R84, R126, c[0x0][0x2d0], -R2.reuse ;  /* 0x0000b4007e547a23 */ /* 0x102fe20000010802 */
[----:B------:R-:W-:Y:S01]  /*11e50*/  MOV R126, R125 ;  /* 0x0000007d007e7202 */ /* 0x000fe20000000f00 */
[----:B------:R1:W5:Y:S01]  /*11e60*/  LDL.LU R220, [R1+0x60] ;  /* 0x0000600001dc7983 */ /* 0x0003620000300800 */
[----:B------:R-:W-:Y:S01]  /*11e70*/  MOV R125, R124 ;  /* 0x0000007c007d7202 */ /* 0x000fe20000000f00 */
[----:B------:R1:W-:Y:S01]  /*11e80*/  MUFU.EX2 R136, R84 ;  /* 0x0000005400887308 */ /* 0x0003e20000000800 */
[----:B------:R-:W-:Y:S01]  /*11e90*/  MOV R124, R123 ;  /* 0x0000007b007c7202 */ /* 0x000fe20000000f00 */
[--C-:B------:R-:W-:Y:S01]  /*11ea0*/  FFMA.FTZ R88, R126, c[0x0][0x2d0], -R2.reuse ;  /* 0x0000b4007e587a23 */ /* 0x100fe20000010802 */
[----:B------:R-:W-:Y:S02]  /*11eb0*/  MOV R126, R125 ;  /* 0x0000007d007e7202 */ /* 0x000fe40000000f00 */
[----:B------:R-:W-:Y:S02]  /*11ec0*/  MOV R125, R124 ;  /* 0x0000007c007d7202 */ /* 0x000fe40000000f00 */
[----:B------:R-:W-:Y:S02]  /*11ed0*/  MOV R123, R122 ;  /* 0x0000007a007b7202 */ /* 0x000fe40000000f00 */
[----:B------:R-:W-:Y:S01]  /*11ee0*/  MOV R122, R121 ;  /* 0x00000079007a7202 */ /* 0x000fe20000000f00 */
[----:B------:R2:W2:Y:S01]  /*11ef0*/  MUFU.EX2 R141, R88 ;  /* 0x00000058008d7308 */ /* 0x0004a20000000800 */
        /* <DEDUP_REMOVED lines=11> */
[----:B------:R-:W-:Y:S02]  /*11fb0*/  MOV R109, R221 ;  /* 0x000000dd006d7202 */ /* 0x000fe40000000f00 */
[----:B------:R1:W5:Y:S01]  /*11fc0*/  LDL.LU R221, [R1+0x5c] ;  /* 0x00005c0001dd7983 */ /* 0x0003620000300800 */
[--C-:B--2---:R-:W-:Y:S01]  /*11fd0*/  FFMA.FTZ R88, R126, c[0x0][0x2d0], -R2.reuse ;  /* 0x0000b4007e587a23 */ /* 0x104fe20000010802 */
        /* <DEDUP_REMOVED lines=11> */
[----:B------:R3:W5:Y:S01]  /*12090*/  LDL.LU R222, [R1+0x58] ;  /* 0x0000580001de7983 */ /* 0x0007620000300800 */
[----:B------:R-:W-:Y:S02]  /*120a0*/  MOV R119, R112 ;  /* 0x0000007000777202 */ /* 0x000fe40000000f00 */
[----:B------:R-:W-:Y:S02]  /*120b0*/  MOV R112, R223 ;  /* 0x000000df00707202 */ /* 0x000fe40000000f00 */
[----:B------:R3:W5:Y:S01]  /*120c0*/  LDL.LU R223, [R1+0x54] ;  /* 0x0000540001df7983 */ /* 0x0007620000300800 */
[----:B--2---:R-:W-:Y:S01]  /*120d0*/  FFMA.FTZ R88, R126, c[0x0][0x2d0], -R2 ;  /* 0x0000b4007e587a23 */ /* 0x004fe20000010802 */
[----:B------:R-:W-:Y:S01]  /*120e0*/  MOV R126, R125 ;  /* 0x0000007d007e7202 */ /* 0x000fe20000000f00 */
[-C--:B-1----:R-:W-:Y:S02]  /*120f0*/  HMMA.16816.F32 R52, R76, R84.reuse, R52 ;  /* 0x000000544c34723c */ /* 0x082fe40000001834 */
[----:B------:R1:W2:Y:S01]  /*12100*/  MUFU.EX2 R144, R88 ;  /* 0x0000005800907308 */ /* 0x0002a20000000800 */
[----:B------:R-:W-:Y:S02]  /*12110*/  MOV R125, R124 ;  /* 0x0000007c007d7202 */ /* 0x000fe40000000f00 */
[----:B------:R-:W-:Y:S02]  /*12120*/  MOV R124, R123 ;  /* 0x0000007b007c7202 */ /* 0x000fe40000000f00 */
[----:B------:R-:W-:Y:S01]  /*12130*/  MOV R123, R122 ;  /* 0x0000007a007b7202 */ /* 0x000fe20000000f00 */
[C---:B------:R-:W-:Y:S04]  /*12140*/  HMMA.16816.F32 R56, R80.reuse, R84, R56 ;  /* 0x000000545038723c */ /* 0x040fe80000001838 */
[----:B------:R-:W-:Y:S02]  /*12150*/  MOV R122, R121 ;  /* 0x00000079007a7202 */ /* 0x000fe40000000f00 */
[----:B------:R-:W-:Y:S02]  /*12160*/  MOV R121, R120 ;  /* 0x0000007800797202 */ /* 0x000fe40000000f00 */
[-C--:B------:R-:W-:Y:S04]  /*12170*/  HMMA.16816.F32 R60, R80, R86.reuse, R60 ;  /* 0x00000056503c723c */ /* 0x080fe8000000183c */
[----:B------:R-:W-:Y:S02]  /*12180*/  MOV R120, R119 ;  /* 0x0000007700787202 */ /* 0x000fe40000000f00 */
[----:B------:R-:W-:Y:S02]  /*12190*/  MOV R119, R118 ;  /* 0x0000007600777202 */ /* 0x000fe40000000f00 */
[----:B------:R-:W-:Y:S04]  /*121a0*/  HMMA.16816.F32 R64, R76, R86, R64 ;  /* 0x000000564c40723c */ /* 0x000fe80000001840 */
[--C-:B-1----:R-:W-:Y:S01]  /*121b0*/  FFMA.FTZ R88, R126, c[0x0][0x2d0], -R100.reuse ;  /* 0x0000b4007e587a23 */ /* 0x102fe20000010864 */
[----:B------:R-:W-:Y:S02]  /*121c0*/  MOV R126, R125 ;  /* 0x0000007d007e7202 */ /* 0x000fe40000000f00 */
[----:B------:R-:W-:Y:S01]  /*121d0*/  MOV R125, R124 ;  /* 0x0000007c007d7202 */ /* 0x000fe20000000f00 */
[----:B------:R1:W-:Y:S01]  /*121e0*/  MUFU.EX2 R147, R88 ;  /* 0x0000005800937308 */ /* 0x0003e20000000800 */
[----:B------:R-:W-:Y:S03]  /*121f0*/  MOV R124, R123 ;  /* 0x0000007b007c7202 */ /* 0x000fe60000000f00 */
[----:B------:R-:W-:Y:S02]  /*12200*/  MOV R123, R122 ;  /* 0x0000007a007b7202 */ /* 0x000fe40000000f00 */
[----:B------:R-:W-:Y:S02]  /*12210*/  MOV R122, R121 ;  /* 0x00000079007a7202 */ /* 0x000fe40000000f00 */
[----:B------:R-:W-:Y:S02]  /*12220*/  MOV R121, R120 ;  /* 0x0000007800797202 */ /* 0x000fe40000000f00 */
[----:B------:R-:W-:Y:S02]  /*12230*/  F2FP.PACK_AB R76, R226, R228 ;  /* 0x000000e4e24c723e */ /* 0x000fe400000000ff */
[----:B---3--:R-:W-:Y:S02]  /*12240*/  F2FP.PACK_AB R78, R206, R207 ;  /* 0x000000cfce4e723e */ /* 0x008fe400000000ff */
[----:B------:R-:W-:Y:S02]  /*12250*/  F2FP.PACK_AB R77, R205, R139 ;  /* 0x0000008bcd4d723e */ /* 0x000fe400000000ff */
[----:B----4-:R-:W-:Y:S02]  /*12260*/  F2FP.PACK_AB R79, R203, R204 ;  /* 0x000000cccb4f723e */ /* 0x010fe400000000ff */
[----:B------:R-:W-:Y:S02]  /*12270*/  MOV R118, R117 ;  /* 0x0000007500767202 */ /* 0x000fe40000000f00 */
[----:B------:R-:W-:Y:S02]  /*12280*/  MOV R117, R224 ;  /* 0x000000e000757202 */ /* 0x000fe40000000f00 */
[----:B------:R-:W-:Y:S01]  /*12290*/  MOV R120, R119 ;  /* 0x0000007700787202 */ /* 0x000fe20000000f00 */
[----:B------:R3:W5:Y:S01]  /*122a0*/  LDL.LU R224, [R1+0x50] ;  /* 0x0000500001e07983 */ /* 0x0007620000300800 */
[--C-:B-1----:R-:W-:Y:S01]  /*122b0*/  FFMA.FTZ R88, R126, c[0x0][0x2d0], -R100.reuse ;  /* 0x0000b4007e587a23 */ /* 0x102fe20000010864 */
[----:B------:R-:W-:Y:S02]  /*122c0*/  MOV R126, R125 ;  /* 0x0000007d007e7202 */ /* 0x000fe40000000f00 */
        /* <DEDUP_REMOVED lines=8> */
[----:B------:R4:W-:Y:S01]  /*12350*/  MUFU.EX2 R199, R92 ;  /* 0x0000005c00c77308 */ /* 0x0009e20000000800 */
[----:B------:R-:W-:Y:S02]  /*12360*/  MOV R122, R121 ;  /* 0x00000079007a7202 */ /* 0x000fe40000000f00 */
[----:B------:R-:W-:Y:S02]  /*12370*/  MOV R119, R117 ;  /* 0x0000007500777202 */ /* 0x000fe40000000f00 */
[----:B------:R-:W-:Y:S02]  /*12380*/  MOV R123, R122 ;  /* 0x0000007a007b7202 */ /* 0x000fe40000000f00 */
[----:B------:R-:W-:Y:S02]  /*12390*/  MOV R117, R218 ;  /* 0x000000da00757202 */ /* 0x000fe40000000f00 */
[----:B------:R-:W-:Y:S01]  /*123a0*/  F2FP.PACK_AB R82, R202, R142 ;  /* 0x0000008eca52723e */ /* 0x000fe200000000ff */
[----:B------:R3:W5:Y:S01]  /*123b0*/  LDL.LU R218, [R1+0x4c] ;  /* 0x00004c0001da7983 */ /* 0x0007620000300800 */
[----:B------:R-:W-:Y:S02]  /*123c0*/  F2FP.PACK_AB R81, R141, R136 ;  /* 0x000000888d51723e */ /* 0x000fe400000000ff */
[----:B--2---:R-:W-:Y:S01]  /*123d0*/  F2FP.PACK_AB R83, R144, R140 ;  /* 0x0000008c9053723e */ /* 0x004fe200000000ff */
[----:B-1----:R-:W1:Y:S01]  /*123e0*/  LDSM.16.MT88.4 R88, [R209+0x1100] ;  /* 0x00110000d158783b */ /* 0x002e620000004200 */
[----:B------:R-:W-:Y:S02]  /*123f0*/  MOV R121, R120 ;  /* 0x0000007800797202 */ /* 0x000fe40000000f00 */
[----:B------:R-:W-:Y:S02]  /*12400*/  MOV R120, R119 ;  /* 0x0000007700787202 */ /* 0x000fe40000000f00 */
[----:B------:R-:W-:Y:S02]  /*12410*/  MOV R119, R117 ;  /* 0x0000007500777202 */ /* 0x000fe40000000f00 */
[----:B------:R-:W-:Y:S02]  /*12420*/  MOV R117, R116 ;  /* 0x0000007400757202 */ /* 0x000fe40000000f00 */
[----:B------:R-:W-:Y:S01]  /*12430*/  MOV R116, R114 ;  /* 0x0000007200747202 */ /* 0x000fe20000000f00 */
[----:B----4-:R-:W-:Y:S01]  /*12440*/  FFMA.FTZ R92, R126, c[0x0][0x2d0], -R100 ;  /* 0x0000b4007e5c7a23 */ /* 0x010fe20000010864 */
[----:B------:R-:W-:Y:S02]  /*12450*/  MOV R126, R125 ;  /* 0x0000007d007e7202 */ /* 0x000fe40000000f00 */
[----:B------:R-:W-:Y:S01]  /*12460*/  MOV R125, R124 ;  /* 0x0000007c007d7202 */ /* 0x000fe20000000f00 */
[----:B------:R2:W-:Y:S01]  /*12470*/  MUFU.EX2 R200, R92 ;  /* 0x0000005c00c87308 */ /* 0x0005e20000000800 */
[----:B------:R-:W-:Y:S01]  /*12480*/  MOV R124, R123 ;  /* 0x0000007b007c7202 */ /* 0x000fe20000000f00 */
[--C-:B------:R-:W-:Y:S01]  /*12490*/  FFMA.FTZ R84, R126, c[0x0][0x2d0], -R101.reuse ;  /* 0x0000b4007e547a23 */ /* 0x100fe20000010865 */
[----:B------:R-:W-:Y:S01]  /*124a0*/  MOV R114, R219 ;  /* 0x000000db00727202 */ /* 0x000fe20000000f00 */
[--C-:B------:R-:W-:Y:S01]  /*124b0*/  FFMA.FTZ R80, R125, c[0x0][0x2d0], -R101.reuse ;  /* 0x0000b4007d507a23 */ /* 0x100fe20000010865 */
[----:B------:R3:W5:Y:S01]  /*124c0*/  LDL.LU R219, [R1+0x48] ;  /* 0x0000480001db7983 */ /* 0x0007620000300800 */
[----:B------:R-:W-:Y:S02]  /*124d0*/  MOV R122, R121 ;  /* 0x00000079007a7202 */ /* 0x000fe40000000f00 */
[----:B------:R-:W-:Y:S02]  /*124e0*/  MOV R121, R120 ;  /* 0x0000007800797202 */ /* 0x000fe40000000f00 */
[----:B------:R4:W-:Y:S01]  /*124f0*/  MUFU.EX2 R198, R80 ;  /* 0x0000005000c67308 */ /* 0x0009e20000000800 */
[----:B------:R-:W-:Y:S02]  /*12500*/  MOV R123, R122 ;  /* 0x0000007a007b7202 */ /* 0x000fe40000000f00 */
[----:B------:R-:W-:Y:S02]  /*12510*/  MOV R120, R119 ;  /* 0x0000007700787202 */ /* 0x000fe40000000f00 */
[----:B------:R-:W-:Y:S02]  /*12520*/  MOV R119, R117 ;  /* 0x0000007500777202 */ /* 0x000fe40000000f00 */
[----:B------:R-:W-:Y:S02]  /*12530*/  MOV R117, R116 ;  /* 0x0000007400757202 */ /* 0x000fe40000000f00 */
[----:B------:R-:W-:Y:S01]  /*12540*/  MOV R116, R115 ;  /* 0x0000007300747202 */ /* 0x000fe20000000f00 */
[----:B------:R3:W-:Y:S01]  /*12550*/  MUFU.EX2 R146, R84 ;  /* 0x0000005400927308 */ /* 0x0007e20000000800 */
[----:B------:R-:W-:Y:S02]  /*12560*/  MOV R115, R170 ;  /* 0x000000aa00737202 */ /* 0x000fe40000000f00 */
[----:B------:R-:W-:Y:S01]  /*12570*/  MOV R170, R208 ;  /* 0x000000d000aa7202 */ /* 0x000fe20000000f00 */
[--C-:B--2---:R-:W-:Y:S01]  /*12580*/  FFMA.FTZ R92, R123, c[0x0][0x2d0], -R101.reuse ;  /* 0x0000b4007b5c7a23 */ /* 0x104fe20000010865 */
[----:B------:R2:W5:Y:S01]  /*12590*/  LDL.LU R208, [R1+0x44] ;  /* 0x0000440001d07983 */ /* 0x0005620000300800 */
[-C--:B-1----:R-:W-:Y:S03]  /*125a0*/  HMMA.16816.F32 R4, R76, R88.reuse, R4 ;  /* 0x000000584c04723c */ /* 0x082fe60000001804 */
[----:B------:R-:W-:Y:S01]  /*125b0*/  MOV R122, R120 ;  /* 0x00000078007a7202 */ /* 0x000fe20000000f00 */
[----:B------:R1:W-:Y:S01]  /*125c0*/  MUFU.EX2 R197, R92 ;  /* 0x0000005c00c57308 */ /* 0x0003e20000000800 */
[----:B------:R-:W-:Y:S02]  /*125d0*/  MOV R120, R119 ;  /* 0x0000007700787202 */ /* 0x000fe40000000f00 */
[----:B------:R-:W-:Y:S01]  /*125e0*/  MOV R119, R115 ;  /* 0x0000007300777202 */ /* 0x000fe20000000f00 */
[--C-:B----4-:R-:W-:Y:S01]  /*125f0*/  FFMA.FTZ R80, R124, c[0x0][0x2d0], -R101.reuse ;  /* 0x0000b4007c507a23 */ /* 0x110fe20000010865 */
[----:B------:R-:W-:Y:S03]  /*12600*/  MOV R115, R111 ;  /* 0x0000006f00737202 */ /* 0x000fe60000000f00 */
[----:B------:R-:W-:Y:S02]  /*12610*/  MOV R111, R105 ;  /* 0x00000069006f7202 */ /* 0x000fe40000000f00 */
[----:B------:R4:W-:Y:S01]  /*12620*/  MUFU.EX2 R196, R80 ;  /* 0x0000005000c47308 */ /* 0x0009e20000000800 */
[----:B------:R-:W-:Y:S02]  /*12630*/  MOV R105, R215 ;  /* 0x000000d700697202 */ /* 0x000fe40000000f00 */
[----:B------:R2:W5:Y:S04]  /*12640*/  LDL.LU R215, [R1+0x40] ;  /* 0x0000400001d77983 */ /* 0x0005680000300800 */
[----:B---3--:R-:W3:Y:S08]  /*12650*/  LDSM.16.MT88.4 R84, [R212+0x1100] ;  /* 0x00110000d454783b */ /* 0x008ef00000004200 */
[----:B-1----:R-:W1:Y:S01]  /*12660*/  LDSM.16.MT88.4 R92, [R210+0x1100] ;  /* 0x00110000d25c783b */ /* 0x002e620000004200 */
[----:B----4-:R-:W-:Y:S07]  /*12670*/  F2FP.PACK_AB R80, R143, R138 ;  /* 0x0000008a8f50723e */ /* 0x010fee00000000ff */
[C---:B------:R-:W-:Y:S07]  /*12680*/  HMMA.16816.F32 R8, R80.reuse, R88, R8 ;  /* 0x000000585008723c */ /* 0x040fee0000001808 */
[--C-:B------:R-:W-:Y:S01]  /*12690*/  FFMA.FTZ R88, R122, c[0x0][0x2d0], -R102.reuse ;  /* 0x0000b4007a587a23 */ /* 0x100fe20000010866 */
[-C--:B------:R-:W-:Y:S03]  /*126a0*/  HMMA.16816.F32 R12, R80, R90.reuse, R12 ;  /* 0x0000005a500c723c */ /* 0x080fe6000000180c */
[----:B------:R4:W-:Y:S05]  /*126b0*/  MUFU.EX2 R145, R88 ;  /* 0x0000005800917308 */ /* 0x0009ea0000000800 */
[C---:B------:R-:W-:Y:S08]  /*126c0*/  HMMA.16816.F32 R16, R76.reuse, R90, R16 ;  /* 0x0000005a4c10723c */ /* 0x040ff00000001810 */
[-C--:B---3--:R-:W-:Y:S08]  /*126d0*/  HMMA.16816.F32 R20, R76, R84.reuse, R20 ;  /* 0x000000544c14723c */ /* 0x088ff00000001814 */
[C---:B------:R-:W-:Y:S04]  /*126e0*/  HMMA.16816.F32 R24, R80.reuse, R84, R24 ;  /* 0x000000545018723c */ /* 0x040fe80000001818 */
[----:B----4-:R-:W-:Y:S03]  /*126f0*/  FFMA.FTZ R88, R121, c[0x0][0x2d0], -R102 ;  /* 0x0000b40079587a23 */ /* 0x010fe60000010866 */
[----:B------:R-:W-:Y:S01]  /*12700*/  FFMA.FTZ R84, R118, c[0x0][0x2d0], -R2 ;  /* 0x0000b40076547a23 */ /* 0x000fe20000010802 */
[-C--:B------:R-:W-:Y:S01]  /*12710*/  HMMA.16816.F32 R28, R80, R86.reuse, R28 ;  /* 0x00000056501c723c */ /* 0x080fe2000000181c */
[----:B------:R3:W-:Y:S07]  /*12720*/  MUFU.EX2 R194, R88 ;  /* 0x0000005800c27308 */ /* 0x0007ee0000000800 */
[C---:B------:R-:W-:Y:S03]  /*12730*/  HMMA.16816.F32 R32, R76.reuse, R86, R32 ;  /* 0x000000564c20723c */ /* 0x040fe60000001820 */
[----:B------:R4:W-:Y:S05]  /*12740*/  MUFU.EX2 R155, R84 ;  /* 0x00000054009b7308 */ /* 0x0009ea0000000800 */
[-C--:B-1----:R-:W-:Y:S08]  /*12750*/  HMMA.16816.F32 R36, R76, R92.reuse, R36 ;  /* 0x0000005c4c24723c */ /* 0x082ff00000001824 */
[C---:B------:R-:W-:Y:S04]  /*12760*/  HMMA.16816.F32 R40, R80.reuse, R92, R40 ;  /* 0x0000005c5028723c */ /* 0x040fe80000001828 */
[----:B---3--:R-:W-:Y:S03]  /*12770*/  FFMA.FTZ R88, R120, c[0x0][0x2d0], -R102 ;  /* 0x0000b40078587a23 */ /* 0x008fe60000010866 */
[----:B------:R-:W-:Y:S01]  /*12780*/  FFMA.FTZ R92, R191, c[0x0][0x2d0], -R100 ;  /* 0x0000b400bf5c7a23 */ /* 0x000fe20000010864 */
[-C--:B------:R-:W-:Y:S01]  /*12790*/  HMMA.16816.F32 R44, R80, R94.reuse, R44 ;  /* 0x0000005e502c723c */ /* 0x080fe2000000182c */
[----:B------:R1:W-:Y:S03]  /*127a0*/  MUFU.EX2 R195, R88 ;  /* 0x0000005800c37308 */ /* 0x0003e60000000800 */
[----:B----4-:R-:W-:Y:S04]  /*127b0*/  FFMA.FTZ R84, R117, c[0x0][0x2d0], -R2 ;  /* 0x0000b40075547a23 */ /* 0x010fe80000010802 */
[C---:B------:R-:W-:Y:S03]  /*127c0*/  HMMA.16816.F32 R48, R76.reuse, R94, R48 ;  /* 0x0000005e4c30723c */ /* 0x040fe60000001830 */
[----:B------:R3:W-:Y:S10]  /*127d0*/  MUFU.EX2 R153, R84 ;  /* 0x0000005400997308 */ /* 0x0007f40000000800 */
[----:B------:R4:W-:Y:S01]  /*127e0*/  MUFU.EX2 R191, R92 ;  /* 0x0000005c00bf7308 */ /* 0x0009e20000000800 */
[----:B-1----:R-:W-:Y:S09]  /*127f0*/  FFMA.FTZ R88, R119, c[0x0][0x2d0], -R102 ;  /* 0x0000b40077587a23 */ /* 0x002ff20000010866 */
[----:B------:R1:W1:Y:S01]  /*12800*/  MUFU.EX2 R193, R88 ;  /* 0x0000005800c17308 */ /* 0x0002620000000800 */
[----:B---3--:R-:W-:Y:S02]  /*12810*/  FFMA.FTZ R84, R116, c[0x0][0x2d0], -R2 ;  /* 0x0000b40074547a23 */ /* 0x008fe40000010802 */
[----:B------:R-:W-:Y:S07]  /*12820*/  LDSM.16.MT88.4 R116, [R209+0x2900] ;  /* 0x00290000d174783b */ /* 0x000fee0000004200 */
[----:B------:R3:W-:Y:S01]  /*12830*/  MUFU.EX2 R154, R84 ;  /* 0x00000054009a7308 */ /* 0x0007e20000000800 */
[----:B----4-:R-:W-:Y:S09]  /*12840*/  FFMA.FTZ R92, R114, c[0x0][0x2d0], -R100 ;  /* 0x0000b400725c7a23 */ /* 0x010ff20000010864 */
[----:B------:R-:W-:Y:S01]  /*12850*/  MUFU.EX2 R192, R92 ;  /* 0x0000005c00c07308 */ /* 0x000fe20000000800 */
[----:B-1----:R-:W1:Y:S01]  /*12860*/  LDSM.16.MT88.4 R88, [R211+0x1100] ;  /* 0x00110000d358783b */ /* 0x002e620000004200 */
[----:B---3--:R-:W-:Y:S08]  /*12870*/  FFMA.FTZ R84, R115, c[0x0][0x2d0], -R2 ;  /* 0x0000b40073547a23 */ /* 0x008ff00000010802 */
[----:B------:R3:W4:Y:S02]  /*12880*/  MUFU.EX2 R152, R84 ;  /* 0x0000005400987308 */ /* 0x0007240000000800 */
[--C-:B---3--:R-:W-:Y:S01]  /*12890*/  FFMA.FTZ R84, R113, c[0x0][0x2d0], -R100.reuse ;  /* 0x0000b40071547a23 */ /* 0x108fe20000010864 */
[----:B------:R-:W-:Y:S01]  /*128a0*/  MOV R113, R112 ;  /* 0x0000007000717202 */ /* 0x000fe20000000f00 */
[-C--:B-1----:R-:W-:Y:S03]  /*128b0*/  HMMA.16816.F32 R52, R76, R88.reuse, R52 ;  /* 0x000000584c34723c */ /* 0x082fe60000001834 */
[----:B------:R-:W-:Y:S02]  /*128c0*/  MOV R112, R109 ;  /* 0x0000006d00707202 */ /* 0x000fe40000000f00 */
[----:B------:R-:W-:Y:S02]  /*128d0*/  MOV R109, R108 ;  /* 0x0000006c006d7202 */ /* 0x000fe40000000f00 */
[----:B------:R-:W-:Y:S01]  /*128e0*/  MOV R108, R171 ;  /* 0x000000ab006c7202 */ /* 0x000fe20000000f00 */
[C---:B------:R-:W-:Y:S04]  /*128f0*/  HMMA.16816.F32 R56, R80.reuse, R88, R56 ;  /* 0x000000585038723c */ /* 0x040fe80000001838 */
[----:B------:R-:W-:Y:S02]  /*12900*/  MOV R171, R170 ;  /* 0x000000aa00ab7202 */ /* 0x000fe40000000f00 */
[----:B------:R-:W-:Y:S01]  /*12910*/  MOV R170, R189 ;  /* 0x000000bd00aa7202 */ /* 0x000fe20000000f00 */
[----:B------:R-:W-:Y:S01]  /*12920*/  FFMA.FTZ R88, R111, c[0x0][0x2d0], -R100 ;  /* 0x0000b4006f587a23 */ /* 0x000fe20000010864 */
[-C--:B------:R-:W-:Y:S01]  /*12930*/  HMMA.16816.F32 R60, R80, R90.reuse, R60 ;  /* 0x0000005a503c723c */ /* 0x080fe2000000183c */
[----:B------:R1:W-:Y:S03]  /*12940*/  MUFU.EX2 R189, R84 ;  /* 0x0000005400bd7308 */ /* 0x0003e60000000800 */
[----:B------:R-:W-:Y:S02]  /*12950*/  MOV R111, R107 ;  /* 0x0000006b006f7202 */ /* 0x000fe40000000f00 */
[----:B------:R-:W-:Y:S01]  /*12960*/  MOV R107, R190 ;  /* 0x000000be006b7202 */ /* 0x000fe20000000f00 */
[--C-:B------:R-:W-:Y:S01]  /*12970*/  FFMA.FTZ R80, R113, c[0x0][0x2d0], -R101.reuse ;  /* 0x0000b40071507a23 */ /* 0x100fe20000010865 */
[----:B------:R-:W-:Y:S03]  /*12980*/  HMMA.16816.F32 R64, R76, R90, R64 ;  /* 0x0000005a4c40723c */ /* 0x000fe60000001840 */
[----:B------:R3:W-:Y:S01]  /*12990*/  MUFU.EX2 R159, R80 ;  /* 0x00000050009f7308 */ /* 0x0007e20000000800 */
[----:B------:R-:W-:Y:S01]  /*129a0*/  F2FP.PACK_AB R82, R193, R195 ;  /* 0x000000c3c152723e */ /* 0x000fe200000000ff */
[--C-:B------:R-:W-:Y:S01]  /*129b0*/  FFMA.FTZ R92, R111, c[0x0][0x2d0], -R101.reuse ;  /* 0x0000b4006f5c7a23 */ /* 0x100fe20000010865 */
[----:B------:R-:W-:Y:S02]  /*129c0*/  F2FP.PACK_AB R81, R153, R155 ;  /* 0x0000009b9951723e */ /* 0x000fe400000000ff */
[----:B------:R-:W-:Y:S04]  /*129d0*/  F2FP.PACK_AB R76, R201, R147 ;  /* 0x00000093c94c723e */ /* 0x000fe800000000ff */
[----:B------:R-:W-:Y:S01]  /*129e0*/  F2FP.PACK_AB R78, R200, R199 ;  /* 0x000000c7c84e723e */ /* 0x000fe200000000ff */
[----:B------:R2:W-:Y:S01]  /*129f0*/  MUFU.EX2 R190, R88 ;  /* 0x0000005800be7308 */ /* 0x0005e20000000800 */
[----:B------:R-:W-:Y:S02]  /*12a00*/  F2FP.PACK_AB R77, R198, R146 ;  /* 0x00000092c64d723e */ /* 0x000fe400000000ff */
[----:B------:R-:W-:Y:S01]  /*12a10*/  F2FP.PACK_AB R79, R197, R196 ;  /* 0x000000c4c54f723e */ /* 0x000fe200000000ff */
[----:B-1----:R-:W1:Y:S01]  /*12a20*/  LDSM.16.MT88.4 R84, [R209+0x1900] ;  /* 0x00190000d154783b */ /* 0x002e620000004200 */
[----:B----4-:R-:W-:Y:S05]  /*12a30*/  F2FP.PACK_AB R83, R152, R154 ;  /* 0x0000009a9853723e */ /* 0x010fea00000000ff */
[----:B------:R4:W-:Y:S01]  /*12a40*/  MUFU.EX2 R184, R92 ;  /* 0x0000005c00b87308 */ /* 0x0009e20000000800 */
[--C-:B---3--:R-:W-:Y:S09]  /*12a50*/  FFMA.FTZ R80, R112, c[0x0][0x2d0], -R101.reuse ;  /* 0x0000b40070507a23 */ /* 0x108ff20000010865 */
[----:B------:R3:W-:Y:S01]  /*12a60*/  MUFU.EX2 R158, R80 ;  /* 0x00000050009e7308 */ /* 0x0007e20000000800 */
[----:B--2---:R-:W2:Y:S08]  /*12a70*/  LDSM.16.MT88.4 R88, [R212+0x1900] ;  /* 0x00190000d458783b */ /* 0x004eb00000004200 */
[----:B----4-:R-:W4:Y:S01]  /*12a80*/  LDSM.16.MT88.4 R92, [R210+0x1900] ;  /* 0x00190000d25c783b */ /* 0x010f220000004200 */
[-C--:B-1----:R-:W-:Y:S03]  /*12a90*/  HMMA.16816.F32 R4, R76, R84.reuse, R4 ;  /* 0x000000544c04723c */ /* 0x082fe60000001804 */
[----:B---3--:R-:W-:Y:S07]  /*12aa0*/  F2FP.PACK_AB R80, R194, R145 ;  /* 0x00000091c250723e */ /* 0x008fee00000000ff */
[C---:B------:R-:W-:Y:S07]  /*12ab0*/  HMMA.16816.F32 R8, R80.reuse, R84, R8 ;  /* 0x000000545008723c */ /* 0x040fee0000001808 */
[--C-:B------:R-:W-:Y:S01]  /*12ac0*/  FFMA.FTZ R84, R110, c[0x0][0x2d0], -R101.reuse ;  /* 0x0000b4006e547a23 */ /* 0x100fe20000010865 */
[-C--:B------:R-:W-:Y:S03]  /*12ad0*/  HMMA.16816.F32 R12, R80, R86.reuse, R12 ;  /* 0x00000056500c723c */ /* 0x080fe6000000180c */
[----:B------:R1:W-:Y:S05]  /*12ae0*/  MUFU.EX2 R183, R84 ;  /* 0x0000005400b77308 */ /* 0x0003ea0000000800 */
[C---:B------:R-:W-:Y:S08]  /*12af0*/  HMMA.16816.F32 R16, R76.reuse, R86, R16 ;  /* 0x000000564c10723c */ /* 0x040ff00000001810 */
[-C--:B--2---:R-:W-:Y:S08]  /*12b00*/  HMMA.16816.F32 R20, R76, R88.reuse, R20 ;  /* 0x000000584c14723c */ /* 0x084ff00000001814 */
[C---:B------:R-:W-:Y:S04]  /*12b10*/  HMMA.16816.F32 R24, R80.reuse, R88, R24 ;  /* 0x000000585018723c */ /* 0x040fe80000001818 */
[--C-:B-1----:R-:W-:Y:S01]  /*12b20*/  FFMA.FTZ R84, R109, c[0x0][0x2d0], -R102.reuse ;  /* 0x0000b4006d547a23 */ /* 0x102fe20000010866 */
[----:B------:R-:W-:Y:S02]  /*12b30*/  MOV R109, R104 ;  /* 0x00000068006d7202 */ /* 0x000fe40000000f00 */
[--C-:B------:R-:W-:Y:S01]  /*12b40*/  FFMA.FTZ R88, R178, c[0x0][0x2d0], -R102.reuse ;  /* 0x0000b400b2587a23 */ /* 0x100fe20000010866 */
[-C--:B------:R-:W-:Y:S01]  /*12b50*/  HMMA.16816.F32 R28, R80, R90.reuse, R28 ;  /* 0x0000005a501c723c */ /* 0x080fe2000000181c */
[----:B------:R1:W-:Y:S03]  /*12b60*/  MUFU.EX2 R157, R84 ;  /* 0x00000054009d7308 */ /* 0x0003e60000000800 */
[----:B------:R-:W-:Y:S02]  /*12b70*/  MOV R104, R168 ;  /* 0x000000a800687202 */ /* 0x000fe40000000f00 */
[----:B------:R-:W-:Y:S02]  /*12b80*/  MOV R168, R174 ;  /* 0x000000ae00a87202 */ /* 0x000fe40000000f00 */
[C---:B------:R-:W-:Y:S03]  /*12b90*/  HMMA.16816.F32 R32, R76.reuse, R90, R32 ;  /* 0x0000005a4c20723c */ /* 0x040fe60000001820 */
[----:B------:R2:W-:Y:S05]  /*12ba0*/  MUFU.EX2 R178, R88 ;  /* 0x0000005800b27308 */ /* 0x0005ea0000000800 */
[-C--:B----4-:R-:W-:Y:S08]  /*12bb0*/  HMMA.16816.F32 R36, R76, R92.reuse, R36 ;  /* 0x0000005c4c24723c */ /* 0x090ff00000001824 */
[C---:B------:R-:W-:Y:S04]  /*12bc0*/  HMMA.16816.F32 R40, R80.reuse, R92, R40 ;  /* 0x0000005c5028723c */ /* 0x040fe80000001828 */
[----:B-1----:R-:W-:Y:S01]  /*12bd0*/  FFMA.FTZ R84, R108, c[0x0][0x2d0], -R102 ;  /* 0x0000b4006c547a23 */ /* 0x002fe20000010866 */
[----:B------:R-:W-:Y:S02]  /*12be0*/  MOV R108, R105 ;  /* 0x00000069006c7202 */ /* 0x000fe40000000f00 */
[----:B------:R-:W-:Y:S01]  /*12bf0*/  MOV R105, R170 ;  /* 0x000000aa00697202 */ /* 0x000fe20000000f00 */
[-C--:B------:R-:W-:Y:S01]  /*12c00*/  HMMA.16816.F32 R44, R80, R94.reuse, R44 ;  /* 0x0000005e502c723c */ /* 0x080fe2000000182c */
[----:B------:R1:W-:Y:S03]  /*12c10*/  MUFU.EX2 R156, R84 ;  /* 0x00000054009c7308 */ /* 0x0003e60000000800 */
[----:B--2---:R-:W-:Y:S01]  /*12c20*/  FFMA.FTZ R88, R99, c[0x0][0x2d0], -R2 ;  /* 0x0000b40063587a23 */ /* 0x004fe20000010802 */
[----:B------:R-:W-:Y:S01]  /*12c30*/  MOV R170, R175 ;  /* 0x000000af00aa7202 */ /* 0x000fe20000000f00 */
[----:B------:R-:W-:Y:S01]  /*12c40*/  FFMA.FTZ R92, R171, c[0x0][0x2d0], -R100 ;  /* 0x0000b400ab5c7a23 */ /* 0x000fe20000010864 */
[----:B------:R-:W-:Y:S01]  /*12c50*/  MOV R171, R177 ;  /* 0x000000b100ab7202 */ /* 0x000fe20000000f00 */
[C---:B------:R-:W-:Y:S03]  /*12c60*/  HMMA.16816.F32 R48, R76.reuse, R94, R48 ;  /* 0x0000005e4c30723c */ /* 0x040fe60000001830 */
[----:B------:R2:W-:Y:S10]  /*12c70*/  MUFU.EX2 R99, R88 ;  /* 0x0000005800637308 */ /* 0x0005f40000000800 */
[----:B------:R3:W-:Y:S01]  /*12c80*/  MUFU.EX2 R177, R92 ;  /* 0x0000005c00b17308 */ /* 0x0007e20000000800 */
[----:B-1----:R-:W-:Y:S01]  /*12c90*/  FFMA.FTZ R84, R176, c[0x0][0x2d0], -R102 ;  /* 0x0000b400b0547a23 */ /* 0x002fe20000010866 */
[----:B------:R-:W-:Y:S08]  /*12ca0*/  MOV R176, R180 ;  /* 0x000000b400b07202 */ /* 0x000ff00000000f00 */
[----:B------:R1:W-:Y:S01]  /*12cb0*/  MUFU.EX2 R180, R84 ;  /* 0x0000005400b47308 */ /* 0x0003e20000000800 */
[----:B--2---:R-:W-:Y:S01]  /*12cc0*/  FFMA.FTZ R88, R107, c[0x0][0x2d0], -R2 ;  /* 0x0000b4006b587a23 */ /* 0x004fe20000010802 */
[----:B------:R-:W-:Y:S08]  /*12cd0*/  MOV R107, R97 ;  /* 0x00000061006b7202 */ /* 0x000ff00000000f00 */
[----:B------:R2:W-:Y:S01]  /*12ce0*/  MUFU.EX2 R97, R88 ;  /* 0x0000005800617308 */ /* 0x0005e20000000800 */
[----:B---3--:R-:W-:Y:S09]  /*12cf0*/  FFMA.FTZ R92, R176, c[0x0][0x2d0], -R100 ;  /* 0x0000b400b05c7a23 */ /* 0x008ff20000010864 */
[----:B------:R3:W4:Y:S01]  /*12d00*/  MUFU.EX2 R175, R92 ;  /* 0x0000005c00af7308 */ /* 0x0007220000000800 */
[----:B-1----:R-:W1:Y:S01]  /*12d10*/  LDSM.16.MT88.4 R84, [R211+0x1900] ;  /* 0x00190000d354783b */ /* 0x002e620000004200 */
[--C-:B--2---:R-:W-:Y:S08]  /*12d20*/  FFMA.FTZ R88, R98, c[0x0][0x2d0], -R2.reuse ;  /* 0x0000b40062587a23 */ /* 0x104ff00000010802 */
[----:B------:R2:W-:Y:S01]  /*12d30*/  MUFU.EX2 R98, R88 ;  /* 0x0000005800627308 */ /* 0x0005e20000000800 */
[--C-:B---3--:R-:W-:Y:S01]  /*12d40*/  FFMA.FTZ R92, R171, c[0x0][0x2d0], -R101.reuse ;  /* 0x0000b400ab5c7a23 */ /* 0x108fe20000010865 */
[----:B----4-:R-:W-:Y:S08]  /*12d50*/  F2FP.PACK_AB R164, R175, R177 ;  /* 0x000000b1afa4723e */ /* 0x010ff000000000ff */
[----:B------:R3:W-:Y:S01]  /*12d60*/  MUFU.EX2 R171, R92 ;  /* 0x0000005c00ab7308 */ /* 0x0007e20000000800 */
[----:B--2---:R-:W-:Y:S01]  /*12d70*/  FFMA.FTZ R88, R96, c[0x0][0x2d0], -R2 ;  /* 0x0000b40060587a23 */ /* 0x004fe20000010802 */
[-C--:B-1----:R-:W-:Y:S08]  /*12d80*/  HMMA.16816.F32 R52, R76, R84.reuse, R52 ;  /* 0x000000544c34723c */ /* 0x082ff00000001834 */
[----:B------:R1:W2:Y:S01]  /*12d90*/  MUFU.EX2 R96, R88 ;  /* 0x0000005800607308 */ /* 0x0002a20000000800 */
[C---:B------:R-:W-:Y:S01]  /*12da0*/  HMMA.16816.F32 R56, R80.reuse, R84, R56 ;  /* 0x000000545038723c */ /* 0x040fe20000001838 */
[----:B---3--:R-:W-:Y:S06]  /*12db0*/  LDSM.16.MT88.4 R92, [R210+0x2100] ;  /* 0x00210000d25c783b */ /* 0x008fec0000004200 */
[--C-:B------:R-:W-:Y:S01]  /*12dc0*/  FFMA.FTZ R84, R173, c[0x0][0x2d0], -R100.reuse ;  /* 0x0000b400ad547a23 */ /* 0x100fe20000010864 */
[-C--:B------:R-:W-:Y:S03]  /*12dd0*/  HMMA.16816.F32 R60, R80, R86.reuse, R60 ;  /* 0x00000056503c723c */ /* 0x080fe6000000183c */
[----:B------:R3:W-:Y:S04]  /*12de0*/  MUFU.EX2 R176, R84 ;  /* 0x0000005400b07308 */ /* 0x0007e80000000800 */
[----:B------:R-:W-:Y:S01]  /*12df0*/  FFMA.FTZ R80, R172, c[0x0][0x2d0], -R100 ;  /* 0x0000b400ac507a23 */ /* 0x000fe20000010864 */
[----:B------:R-:W-:Y:S01]  /*12e00*/  HMMA.16816.F32 R64, R76, R86, R64 ;  /* 0x000000564c40723c */ /* 0x000fe20000001840 */
[----:B-1----:R-:W1:Y:S03]  /*12e10*/  LDSM.16.MT88.4 R88, [R209+0x2100] ;  /* 0x00210000d158783b */ /* 0x002e660000004200 */
[----:B------:R-:W-:Y:S01]  /*12e20*/  F2FP.PACK_AB R82, R178, R180 ;  /* 0x000000b4b252723e */ /* 0x000fe200000000ff */
[----:B------:R4:W4:Y:S01]  /*12e30*/  MUFU.EX2 R174, R80 ;  /* 0x0000005000ae7308 */ /* 0x0009220000000800 */
[----:B------:R-:W-:Y:S02]  /*12e40*/  F2FP.PACK_AB R81, R97, R99 ;  /* 0x000000636151723e */ /* 0x000fe400000000ff */
[----:B------:R-:W-:Y:S04]  /*12e50*/  F2FP.PACK_AB R76, R191, R189 ;  /* 0x000000bdbf4c723e */ /* 0x000fe800000000ff */
[----:B------:R-:W-:Y:S02]  /*12e60*/  F2FP.PACK_AB R78, R190, R192 ;  /* 0x000000c0be4e723e */ /* 0x000fe400000000ff */
[----:B------:R-:W-:Y:S02]  /*12e70*/  F2FP.PACK_AB R77, R158, R159 ;  /* 0x0000009f9e4d723e */ /* 0x000fe400000000ff */
[----:B------:R-:W-:Y:S02]  /*12e80*/  F2FP.PACK_AB R79, R183, R184 ;  /* 0x000000b8b74f723e */ /* 0x000fe400000000ff */
[----:B--2---:R-:W-:Y:S01]  /*12e90*/  F2FP.PACK_AB R83, R96, R98 ;  /* 0x000000626053723e */ /* 0x004fe200000000ff */
[----:B---3--:R-:W2:Y:S01]  /*12ea0*/  LDSM.16.MT88.4 R84, [R212+0x2100] ;  /* 0x00210000d454783b */ /* 0x008ea20000004200 */
[--C-:B----4-:R-:W-:Y:S01]  /*12eb0*/  FFMA.FTZ R80, R109, c[0x0][0x2d0], -R101.reuse ;  /* 0x0000b4006d507a23 */ /* 0x110fe20000010865 */
[----:B------:R-:W-:Y:S06]  /*12ec0*/  MOV R109, R106 ;  /* 0x0000006a006d7202 */ /* 0x000fec0000000f00 */
[----:B------:R-:W3:Y:S01]  /*12ed0*/  LDL.LU R106, [R1+0x8] ;  /* 0x00000800016a7983 */ /* 0x000ee20000300800 */
[----:B------:R4:W2:Y:S01]  /*12ee0*/  MUFU.EX2 R173, R80 ;  /* 0x0000005000ad7308 */ /* 0x0008a20000000800 */
[----:B------:R-:W-:Y:S01]  /*12ef0*/  F2FP.PACK_AB R166, R174, R176 ;  /* 0x000000b0aea6723e */ /* 0x000fe200000000ff */
[-C--:B-1----:R-:W-:Y:S03]  /*12f00*/  HMMA.16816.F32 R4, R76, R88.reuse, R4 ;  /* 0x000000584c04723c */ /* 0x082fe60000001804 */
[----:B----4-:R-:W-:Y:S02]  /*12f10*/  F2FP.PACK_AB R80, R156, R157 ;  /* 0x0000009d9c50723e */ /* 0x010fe400000000ff */
[----:B--2---:R-:W-:Y:S05]  /*12f20*/  F2FP.PACK_AB R165, R171, R173 ;  /* 0x000000adaba5723e */ /* 0x004fea00000000ff */
[C---:B------:R-:W-:Y:S07]  /*12f30*/  HMMA.16816.F32 R8, R80.reuse, R88, R8 ;  /* 0x000000585008723c */ /* 0x040fee0000001808 */
[--C-:B------:R-:W-:Y:S01]  /*12f40*/  FFMA.FTZ R88, R105, c[0x0][0x2d0], -R101.reuse ;  /* 0x0000b40069587a23 */ /* 0x100fe20000010865 */
[-C--:B------:R-:W-:Y:S01]  /*12f50*/  HMMA.16816.F32 R12, R80, R90.reuse, R12 ;  /* 0x0000005a500c723c */ /* 0x080fe2000000180c */
[----:B------:R-:W2:Y:S02]  /*12f60*/  LDL.LU R105, [R1+0xc] ;  /* 0x00000c0001697983 */ /* 0x000ea40000300800 */
[----:B------:R1:W-:Y:S05]  /*12f70*/  MUFU.EX2 R172, R88 ;  /* 0x0000005800ac7308 */ /* 0x0003ea0000000800 */
[C---:B------:R-:W-:Y:S08]  /*12f80*/  HMMA.16816.F32 R16, R76.reuse, R90, R16 ;  /* 0x0000005a4c10723c */ /* 0x040ff00000001810 */
[-C--:B------:R-:W-:Y:S08]  /*12f90*/  HMMA.16816.F32 R20, R76, R84.reuse, R20 ;  /* 0x000000544c14723c */ /* 0x080ff00000001814 */
[C---:B------:R-:W-:Y:S04]  /*12fa0*/  HMMA.16816.F32 R24, R80.reuse, R84, R24 ;  /* 0x000000545018723c */ /* 0x040fe80000001818 */
[----:B-1----:R-:W-:Y:S03]  /*12fb0*/  FFMA.FTZ R88, R170, c[0x0][0x2d0], -R101 ;  /* 0x0000b400aa587a23 */ /* 0x002fe60000010865 */
[--C-:B------:R-:W-:Y:S01]  /*12fc0*/  FFMA.FTZ R84, R104, c[0x0][0x2d0], -R102.reuse ;  /* 0x0000b40068547a23 */ /* 0x100fe20000010866 */
[-C--:B------:R-:W-:Y:S01]  /*12fd0*/  HMMA.16816.F32 R28, R80, R86.reuse, R28 ;  /* 0x00000056501c723c */ /* 0x080fe2000000181c */
[----:B------:R-:W4:Y:S01]  /*12fe0*/  LDL.LU R104, [R1+0x10] ;  /* 0x0000100001687983 */ /* 0x000f220000300800 */
[----:B------:R1:W1:Y:S06]  /*12ff0*/  MUFU.EX2 R170, R88 ;  /* 0x0000005800aa7308 */ /* 0x00026c0000000800 */
[C---:B------:R-:W-:Y:S01]  /*13000*/  HMMA.16816.F32 R32, R76.reuse, R86, R32 ;  /* 0x000000564c20723c */ /* 0x040fe20000001820 */
[----:B------:R-:W4:Y:S03]  /*13010*/  LDL.LU R87, [R1+0x14] ;  /* 0x0000140001577983 */ /* 0x000f260000300800 */
[----:B------:R1:W-:Y:S04]  /*13020*/  MUFU.EX2 R101, R84 ;  /* 0x0000005400657308 */ /* 0x0003e80000000800 */
[-C--:B------:R-:W-:Y:S08]  /*13030*/  HMMA.16816.F32 R36, R76, R92.reuse, R36 ;  /* 0x0000005c4c24723c */ /* 0x080ff00000001824 */
[C---:B------:R-:W-:Y:S04]  /*13040*/  HMMA.16816.F32 R40, R80.reuse, R92, R40 ;  /* 0x0000005c5028723c */ /* 0x040fe80000001828 */
[--C-:B-1----:R-:W-:Y:S01]  /*13050*/  FFMA.FTZ R88, R168, c[0x0][0x2d0], -R102.reuse ;  /* 0x0000b400a8587a23 */ /* 0x102fe20000010866 */
[----:B------:R-:W-:Y:S03]  /*13060*/  F2FP.PACK_AB R167, R170, R172 ;  /* 0x000000acaaa7723e */ /* 0x000fe600000000ff */
[----:B------:R1:W-:Y:S01]  /*13070*/  MUFU.EX2 R168, R88 ;  /* 0x0000005800a87308 */ /* 0x0003e20000000800 */
[-C--:B------:R-:W-:Y:S03]  /*13080*/  HMMA.16816.F32 R44, R80, R94.reuse, R44 ;  /* 0x0000005e502c723c */ /* 0x080fe6000000182c */
[--C-:B------:R-:W-:Y:S05]  /*13090*/  FFMA.FTZ R84, R109, c[0x0][0x2d0], -R102.reuse ;  /* 0x0000b4006d547a23 */ /* 0x100fea0000010866 */
[C---:B------:R-:W-:Y:S01]  /*130a0*/  HMMA.16816.F32 R48, R76.reuse, R94, R48 ;  /* 0x0000005e4c30723c */ /* 0x040fe20000001830 */
[----:B------:R1:W1:Y:S03]  /*130b0*/  MUFU.EX2 R100, R84 ;  /* 0x0000005400647308 */ /* 0x0002660000000800 */
[----:B-1----:R-:W-:Y:S01]  /*130c0*/  FFMA.FTZ R88, R169, c[0x0][0x2d0], -R102 ;  /* 0x0000b400a9587a23 */ /* 0x002fe20000010866 */
[----:B------:R-:W-:Y:S06]  /*130d0*/  MOV R102, R3 ;  /* 0x0000000300667202 */ /* 0x000fec0000000f00 */
[----:B------:R1:W1:Y:S01]  /*130e0*/  MUFU.EX2 R169, R88 ;  /* 0x0000005800a97308 */ /* 0x0002620000000800 */
[--C-:B------:R-:W-:Y:S01]  /*130f0*/  FFMA.FTZ R84, R108, c[0x0][0x2d0], -R2.reuse ;  /* 0x0000b4006c547a23 */ /* 0x100fe20000010802 */
[----:B------:R-:W-:Y:S08]  /*13100*/  F2FP.PACK_AB R162, R100, R101 ;  /* 0x0000006564a2723e */ /* 0x000ff000000000ff */
[----:B------:R1:W-:Y:S02]  /*13110*/  MUFU.EX2 R85, R84 ;  /* 0x0000005400557308 */ /* 0x0003e40000000800 */
[----:B-1----:R-:W1:Y:S01]  /*13120*/  LDSM.16.MT88.4 R88, [R211+0x2100] ;  /* 0x00210000d358783b */ /* 0x002e620000004200 */
[----:B------:R-:W-:Y:S01]  /*13130*/  F2FP.PACK_AB R160, R169, R168 ;  /* 0x000000a8a9a0723e */ /* 0x000fe200000000ff */
[--C-:B------:R-:W-:Y:S02]  /*13140*/  FFMA.FTZ R84, R107, c[0x0][0x2d0], -R2.reuse ;  /* 0x0000b4006b547a23 */ /* 0x100fe40000010802 */
[----:B------:R-:W-:Y:S04]  /*13150*/  FFMA.FTZ R2, R75, c[0x0][0x2d0], -R2 ;  /* 0x0000b4004b027a23 */ /* 0x000fe80000010802 */
[----:B------:R-:W1:Y:S10]  /*13160*/  MUFU.EX2 R86, R84 ;  /* 0x0000005400567308 */ /* 0x000e740000000800 */
[----:B------:R-:W-:Y:S10]  /*13170*/  MUFU.EX2 R84, R74 ;  /* 0x0000004a00547308 */ /* 0x000ff40000000800 */
[----:B------:R-:W1:Y:S02]  /*13180*/  MUFU.EX2 R74, R2 ;  /* 0x00000002004a7308 */ /* 0x000e640000000800 */
[----:B-1----:R-:W-:Y:S01]  /*13190*/  F2FP.PACK_AB R161, R86, R85 ;  /* 0x0000005556a1723e */ /* 0x002fe200000000ff */
[-C--:B------:R-:W-:Y:S08]  /*131a0*/  HMMA.16816.F32 R52, R76, R88.reuse, R52 ;  /* 0x000000584c34723c */ /* 0x080ff00000001834 */
[C---:B------:R-:W-:Y:S08]  /*131b0*/  HMMA.16816.F32 R56, R80.reuse, R88, R56 ;  /* 0x000000585038723c */ /* 0x040ff00000001838 */
[-C--:B------:R-:W-:Y:S04]  /*131c0*/  HMMA.16816.F32 R60, R80, R90.reuse, R60 ;  /* 0x0000005a503c723c */ /* 0x080fe8000000183c */
[----:B------:R-:W-:Y:S04]  /*131d0*/  F2FP.PACK_AB R163, R74, R84 ;  /* 0x000000544aa3723e */ /* 0x000fe800000000ff */
[----:B------:R-:W-:Y:S04]  /*131e0*/  HMMA.16816.F32 R64, R76, R90, R64 ;  /* 0x0000005a4c40723c */ /* 0x000fe80000001840 */
[----:B---3--:R-:W-:Y:S02]  /*131f0*/  FFMA.FTZ R73, R73, R106, R246 ;  /* 0x0000006a49497223 */ /* 0x008fe400000100f6 */
[----:B--2---:R-:W-:Y:S02]  /*13200*/  FFMA.FTZ R69, R69, R105, R244 ;  /* 0x0000006945457223 */ /* 0x004fe400000100f4 */
[----:B----4-:R-:W-:Y:S02]  /*13210*/  FFMA.FTZ R2, R68, R104, R241 ;  /* 0x0000006844027223 */ /* 0x010fe400000100f1 */
[-C--:B------:R-:W-:Y:S05]  /*13220*/  HMMA.16816.F32 R104, R164, R116.reuse, R4 ;  /* 0x00000074a468723c */ /* 0x080fea0000001804 */
[----:B------:R-:W-:Y:S02]  /*13230*/  FADD.FTZ R2, R242, R2 ;  /* 0x00000002f2027221 */ /* 0x000fe40000010000 */
[----:B------:R-:W-:Y:S01]  /*13240*/  FFMA.FTZ R0, R0, R87, R186 ;  /* 0x0000005700007223 */ /* 0x000fe200000100ba */
        /* <DEDUP_REMOVED lines=31> */
[----:B------:R-:W1:Y:S01]  /*13440*/  LDSM.16.MT88.4 R4, [R211+0x2900] ;  /* 0x00290000d304783b */ /* 0x000e620000004200 */
        /* <DEDUP_REMOVED lines=71> */
[----:B------:R-:W-:Y:S01]  /*138c0*/  FADD.FTZ R2, R101, R0 ;  /* 0x0000000065027221 */ /* 0x000fe20000010000 */
[----:B------:R-:W-:Y:S01]  /*138d0*/  MOV R101, R70 ;  /* 0x0000004600657202 */ /* 0x000fe20000000f00 */
[----:B------:R-:W-:Y:S02]  /*138e0*/  FADD.FTZ R0, R84, R4 ;  /* 0x0000000454007221 */ /* 0x000fe40000010000 */
[----:B------:R-:W-:Y:S02]  /*138f0*/  FADD.FTZ R4, R170, R5 ;  /* 0x00000005aa047221 */ /* 0x000fe40000010000 */
[----:B------:R-:W-:Y:S01]  /*13900*/  FADD.FTZ R2, R100, R2 ;  /* 0x0000000264027221 */ /* 0x000fe20000010000 */
[----:B------:R-:W-:Y:S01]  /*13910*/  MOV R100, R71 ;  /* 0x0000004700647202 */ /* 0x000fe20000000f00 */
[----:B------:R-:W-:Y:S01]  /*13920*/  FADD.FTZ R0, R74, R0 ;  /* 0x000000004a007221 */ /* 0x000fe20000010000 */
[----:B------:R-:W-:Y:S04]  /*13930*/  STL [R1+0xc], R4 ;  /* 0x00000c0401007387 */ /* 0x000fe80000100800 */
[----:B------:R1:W-:Y:S04]  /*13940*/  STL [R1+0x10], R2 ;  /* 0x0000100201007387 */ /* 0x0003e80000100800 */
[----:B------:R2:W-:Y:S01]  /*13950*/  STL [R1+0x14], R0 ;  /* 0x0000140001007387 */ /* 0x0005e20000100800 */
[----:B-1----:R-:W-:Y:S01]  /*13960*/  MOV R2, R72 ;  /* 0x0000004800027202 */ /* 0x002fe20000000f00 */
[----:B------:R-:W-:-:S05]  /*13970*/  @P0 BRA `(.L_x_186) ;  /* 0xffffb2b000000947 */ /* 0x000fca000383ffff */
.L_x_185:
[----:B------:R-:W-:-:S13]  /*13980*/  ISETP.GE.AND P0, PT, R225, UR8, PT ;  /* 0x00000008e1007c0c */ /* 0x000fda000bf06270 */
[----:B------:R-:W-:Y:S05]  /*13990*/  @!P0 BRA `(.L_x_187) ;  /* 0x0000677000008947 */ /* 0x000fea0003800000 */
[----:B-1----:R-:W3:Y:S01]  /*139a0*/  LDL.LU.64 R6, [R1+0x30] ;  /* 0x0000300001067983 */ /* 0x002ee20000300a00 */
[----:B------:R-:W-:Y:S01]  /*139b0*/  MOV R103, R3 ;  /* 0x0000000300677202 */ /* 0x000fe20000000f00 */
[----:B------:R-:W-:Y:S01]  /*139c0*/  UMOV UR14, 0x60 ;  /* 0x00000060000e7882 */ /* 0x000fe20000000000 */
[----:B------:R-:W-:Y:S01]  /*139d0*/  IMAD.MOV.U32 R101, RZ, RZ, R71 ;  /* 0x000000ffff657224 */ /* 0x000fe200078e0047 */
[----:B------:R-:W4:Y:S01]  /*139e0*/  LDL.LU.64 R4, [R1+0x38] ;  /* 0x0000380001047983 */ /* 0x000f220000300a00 */
[----:B------:R-:W-:Y:S01]  /*139f0*/  ULDC.64 UR4, c[0x0][0x208] ;  /* 0x0000820000047ab9 */ /* 0x000fe20000000a00 */
[----:B------:R-:W-:Y:S01]  /*13a00*/  IMAD.MOV.U32 R100, RZ, RZ, R72 ;  /* 0x000000ffff647224 */ /* 0x000fe200078e0048 */
[----:B------:R-:W-:Y:S01]  /*13a10*/  UIMAD.WIDE.U32 UR16, UR14, UR4, URZ ;  /* 0x000000040e1072a5 */ /* 0x000fe2000f8e003f */
[----:B------:R-:W-:Y:S01]  /*13a20*/  IMAD.MOV.U32 R102, RZ, RZ, R70 ;  /* 0x000000ffff667224 */ /* 0x000fe200078e0046 */
[----:B------:R-:W-:Y:S02]  /*13a30*/  UIMAD UR5, UR14, UR5, URZ ;  /* 0x000000050e0572a4 */ /* 0x000fe4000f8e023f */
[----:B------:R-:W-:-:S02]  /*13a40*/  ULDC.64 UR6, c[0x0][0x1e0] ;  /* 0x0000780000067ab9 */ /* 0x000fc40000000a00 */
[----:B------:R-:W-:Y:S02]  /*13a50*/  USHF.L.U64.HI UR7, UR6, 0x5, UR7 ;  /* 0x0000000506077899 */ /* 0x000fe40008010207 */
[----:B------:R-:W-:Y:S02]  /*13a60*/  USHF.L.U32 UR6, UR6, 0x5, URZ ;  /* 0x0000000506067899 */ /* 0x000fe4000800063f */
[----:B------:R-:W-:Y:S01]  /*13a70*/  UIADD3 UR5, UR17, UR5, URZ ;  /* 0x0000000511057290 */ /* 0x000fe2000fffe03f */
[----:B---3--:R-:W-:Y:S02]  /*13a80*/  MOV R3, R7 ;  /* 0x0000000700037202 */ /* 0x008fe40000000f00 */
[----:B----4-:R-:W-:-:S05]  /*13a90*/  MOV R2, R4 ;  /* 0x0000000400027202 */ /* 0x010fca0000000f00 */
[----:B------:R1:W-:Y:S04]  /*13aa0*/  STL.64 [R1], R2 ;  /* 0x0000000201007387 */ /* 0x0003e80000100a00 */
.L_x_204:
[----:B------:R-:W-:Y:S04]  /*13ab0*/  DEPBAR.LE SB0, 0x0 ;  /* 0x000080000000791a */ /* 0x000fe80000000000 */
[----:B------:R-:W-:Y:S01]  /*13ac0*/  BAR.SYNC.DEFER_BLOCKING 0x0 ;  /* 0x0000000000007b1d */ /* 0x000fe20000010000 */
[----:B-12---:R-:W-:Y:S01]  /*13ad0*/  SHF.R.S32.HI R2, RZ, 0x1f, R225 ;  /* 0x0000001fff027819 */ /* 0x006fe200000114e1 */
[C---:B--2---:R-:W-:Y:S01]  /*13ae0*/  IMAD R0, R225.reuse, UR5, RZ ;  /* 0x00000005e1007c24 */ /* 0x044fe2000f8e02ff */
[----:B------:R-:W-:Y:S03]  /*13af0*/  PLOP3.LUT P3, PT, PT, PT, UP2, 0x80, 0x0 ;  /* 0x000000000000781c */ /* 0x000fe60003f6f028 */
[----:B------:R-:W-:Y:S02]  /*13b00*/  IMAD R0, R2, UR16, R0 ;  /* 0x0000001002007c24 */ /* 0x000fe4000f8e0200 */
[----:B-----5:R-:W-:Y:S08]  /*13b10*/  LDSM.16.M88.4 R96, [R215+0x6100] ;  /* 0x00610000d760783b */ /* 0x020ff00000000200 */
[----:B------:R-:W2:Y:S06]  /*13b20*/  LDL.64 R196, [R1] ;  /* 0x0000000001c47983 */ /* 0x000eac0000100a00 */
[----:B------:R-:W1:Y:S08]  /*13b30*/  LDSM.16.M88.4 R16, [R208+0x3100] ;  /* 0x00310000d010783b */ /* 0x000e700000000200 */
[----:B------:R-:W3:Y:S08]  /*13b40*/  LDSM.16.M88.4 R92, [R215+0x8100] ;  /* 0x00810000d75c783b */ /* 0x000ef00000000200 */
[----:B------:R-:W4:Y:S08]  /*13b50*/  LDSM.16.M88.4 R32, [R208+0x3900] ;  /* 0x00390000d020783b */ /* 0x000f300000000200 */
[----:B------:R-:W1:Y:S08]  /*13b60*/  LDSM.16.M88.4 R48, [R208+0x4100] ;  /* 0x00410000d030783b */ /* 0x000e700000000200 */
[----:B------:R-:W1:Y:S08]  /*13b70*/  LDSM.16.M88.4 R64, [R208+0x4900] ;  /* 0x00490000d040783b */ /* 0x000e700000000200 */
[----:B------:R-:W1:Y:S08]  /*13b80*/  LDSM.16.M88.4 R80, [R208+0x5100] ;  /* 0x00510000d050783b */ /* 0x000e700000000200 */
[----:B------:R-:W1:Y:S08]  /*13b90*/  LDSM.16.M88.4 R168, [R208+0x5900] ;  /* 0x00590000d0a8783b */ /* 0x000e700000000200 */
[----:B------:R-:W-:Y:S08]  /*13ba0*/  LDSM.16.M88.4 R172, [R218+0x6100] ;  /* 0x00610000daac783b */ /* 0x000ff00000000200 */
[----:B------:R-:W1:Y:S08]  /*13bb0*/  LDSM.16.M88.4 R176, [R219] ;  /* 0x00000000dbb0783b */ /* 0x000e700000000200 */
[----:B------:R-:W2:Y:S08]  /*13bc0*/  LDSM.16.M88.4 R180, [R218+0x8100] ;  /* 0x00810000dab4783b */ /* 0x000eb00000000200 */
[----:B------:R-:W2:Y:S08]  /*13bd0*/  LDSM.16.M88.4 R184, [R224] ;  /* 0x00000000e0b8783b */ /* 0x000eb00000000200 */
[----:B------:R-:W2:Y:S08]  /*13be0*/  LDSM.16.M88.4 R188, [R223] ;  /* 0x00000000dfbc783b */ /* 0x000eb00000000200 */
[----:B------:R-:W2:Y:S08]  /*13bf0*/  LDSM.16.M88.4 R192, [R222] ;  /* 0x00000000dec0783b */ /* 0x000eb00000000200 */
[----:B------:R-:W2:Y:S06]  /*13c00*/  LDL.64 R250, [R1+0x28] ;  /* 0x0000280001fa7983 */ /* 0x000eac0000100a00 */
[----:B------:R-:W2:Y:S01]  /*13c10*/  LDL R226, [R1+0x1c] ;  /* 0x00001c0001e27983 */ /* 0x000ea20000100800 */
[-C--:B-1----:R-:W-:Y:S08]  /*13c20*/  HMMA.16816.F32 R4, R96, R16.reuse, RZ ;  /* 0x000000106004723c */ /* 0x082ff000000018ff */
[C---:B---3--:R-:W-:Y:S08]  /*13c30*/  HMMA.16816.F32 R8, R92.reuse, R16, RZ ;  /* 0x000000105c08723c */ /* 0x048ff000000018ff */
        /* <DEDUP_REMOVED lines=24> */
[C---:B--2---:R-:W-:Y:S07]  /*13dc0*/  HMMA.16816.F32 R8, R180.reuse, R176, R8 ;  /* 0x000000b0b408723c */ /* 0x044fee0000001808 */
[----:B------:R-:W-:Y:S01]  /*13dd0*/  IMAD.WIDE.U32 R176, R225, UR16, R196 ;  /* 0x00000010e1b07c25 */ /* 0x000fe2000f8e00c4 */
[-C--:B------:R-:W-:Y:S04]  /*13de0*/  HMMA.16816.F32 R12, R180, R178.reuse, R12 ;  /* 0x000000b2b40c723c */ /* 0x080fe8000000180c */
[----:B------:R-:W-:Y:S02]  /*13df0*/  IADD3 R0, R177, R0, RZ ;  /* 0x00000000b1007210 */ /* 0x000fe40007ffe0ff */
[C---:B------:R-:W-:Y:S02]  /*13e00*/  LEA R2, P0, R176.reuse, c[0x0][0x1f8], 0x1 ;  /* 0x00007e00b0027a11 */ /* 0x040fe400078008ff */
[C---:B------:R-:W-:Y:S04]  /*13e10*/  HMMA.16816.F32 R16, R172.reuse, R178, R16 ;  /* 0x000000b2ac10723c */ /* 0x040fe80000001810 */
[----:B------:R-:W-:Y:S02]  /*13e20*/  LEA.HI.X R3, R176, c[0x0][0x1fc], R0, 0x1, P0 ;  /* 0x00007f00b0037a11 */ /* 0x000fe400000f0c00 */
[----:B------:R-:W2:Y:S02]  /*13e30*/  LDSM.16.M88.4 R176, [R220] ;  /* 0x00000000dcb0783b */ /* 0x000ea40000000200 */
[-C--:B------:R-:W-:Y:S06]  /*13e40*/  HMMA.16816.F32 R20, R172, R184.reuse, R20 ;  /* 0x000000b8ac14723c */ /* 0x080fec0000001814 */
[----:B------:R-:W-:Y:S01]  /*13e50*/  @!PT LDS RZ, [RZ] ;  /* 0x00000000fffff984 */ /* 0x000fe20000000800 */
[----:B------:R-:W-:Y:S01]  /*13e60*/  @!PT LDS RZ, [RZ] ;  /* 0x00000000fffff984 */ /* 0x000fe20000000800 */
[----:B------:R-:W-:Y:S01]  /*13e70*/  @!PT LDS RZ, [RZ] ;  /* 0x00000000fffff984 */ /* 0x000fe20000000800 */
[----:B------:R3:W-:Y:S02]  /*13e80*/  LDGSTS.E.BYPASS.LTC128B.128 [R227+0x100], [R2.64], !P6 ;  /* 0x0010000002e37fae */ /* 0x0007e4000f101d4c */
[C---:B------:R-:W-:Y:S08]  /*13e90*/  HMMA.16816.F32 R24, R180.reuse, R184, R24 ;  /* 0x000000b8b418723c */ /* 0x040ff00000001818 */
[-C--:B------:R-:W-:Y:S08]  /*13ea0*/  HMMA.16816.F32 R28, R180, R186.reuse, R28 ;  /* 0x000000bab41c723c */ /* 0x080ff0000000181c */
[C---:B------:R-:W-:Y:S08]  /*13eb0*/  HMMA.16816.F32 R32, R172.reuse, R186, R32 ;  /* 0x000000baac20723c */ /* 0x040ff00000001820 */
[-C--:B------:R-:W-:Y:S08]  /*13ec0*/  HMMA.16816.F32 R36, R172, R188.reuse, R36 ;  /* 0x000000bcac24723c */ /* 0x080ff00000001824 */
[C---:B------:R-:W-:Y:S07]  /*13ed0*/  HMMA.16816.F32 R40, R180.reuse, R188, R40 ;  /* 0x000000bcb428723c */ /* 0x040fee0000001828 */
[----:B------:R-:W-:Y:S01]  /*13ee0*/  IADD3 R188, P1, R2, UR10, RZ ;  /* 0x0000000a02bc7c10 */ /* 0x000fe2000ff3e0ff */
[-C--:B------:R-:W-:Y:S04]  /*13ef0*/  HMMA.16816.F32 R44, R180, R190.reuse, R44 ;  /* 0x000000beb42c723c */ /* 0x080fe8000000182c */
[----:B------:R-:W-:Y:S02]  /*13f00*/  IADD3.X R189, R3, UR9, RZ, P1, !PT ;  /* 0x0000000903bd7c10 */ /* 0x000fe40008ffe4ff */
[----:B------:R-:W-:Y:S02]  /*13f10*/  IADD3 R186, P0, R188, UR10, RZ ;  /* 0x0000000abcba7c10 */ /* 0x000fe4000ff1e0ff */
[C---:B------:R-:W-:Y:S01]  /*13f20*/  HMMA.16816.F32 R48, R172.reuse, R190, R48 ;  /* 0x000000beac30723c */ /* 0x040fe20000001830 */
[----:B------:R4:W-:Y:S03]  /*13f30*/  LDGSTS.E.BYPASS.LTC128B.128 [R227+0x900], [R188.64], !P6 ;  /* 0x00900000bce37fae */ /* 0x0009e6000f101d4c */
[----:B------:R-:W-:Y:S02]  /*13f40*/  IADD3.X R187, R189, UR9, RZ, P0, !PT ;  /* 0x00000009bdbb7c10 */ /* 0x000fe400087fe4ff */
[----:B------:R-:W-:Y:S02]  /*13f50*/  IADD3 R184, P2, R186, UR10, RZ ;  /* 0x0000000abab87c10 */ /* 0x000fe4000ff5e0ff */
[-C--:B------:R-:W-:Y:S01]  /*13f60*/  HMMA.16816.F32 R52, R172, R192.reuse, R52 ;  /* 0x000000c0ac34723c */ /* 0x080fe20000001834 */
[----:B------:R1:W-:Y:S03]  /*13f70*/  LDGSTS.E.BYPASS.LTC128B.128 [R227+0x1100], [R186.64], !P6 ;  /* 0x01100000bae37fae */ /* 0x0003e6000f101d4c */
[----:B------:R-:W-:Y:S02]  /*13f80*/  IADD3.X R185, R187, UR9, RZ, P2, !PT ;  /* 0x00000009bbb97c10 */ /* 0x000fe400097fe4ff */
[----:B---3--:R-:W-:Y:S02]  /*13f90*/  IADD3 R2, P1, R184, UR10, RZ ;  /* 0x0000000ab8027c10 */ /* 0x008fe4000ff3e0ff */
[C---:B------:R-:W-:Y:S01]  /*13fa0*/  HMMA.16816.F32 R56, R180.reuse, R192, R56 ;  /* 0x000000c0b438723c */ /* 0x040fe20000001838 */
[----:B------:R3:W-:Y:S03]  /*13fb0*/  LDGSTS.E.BYPASS.LTC128B.128 [R227+0x1900], [R184.64], !P6 ;  /* 0x01900000b8e37fae */ /* 0x0007e6000f101d4c */
[----:B------:R-:W-:Y:S02]  /*13fc0*/  IADD3.X R3, R185, UR9, RZ, P1, !PT ;  /* 0x00000009b9037c10 */ /* 0x000fe40008ffe4ff */
[----:B------:R-:W-:Y:S02]  /*13fd0*/  IADD3 R190, P0, R2, UR10, RZ ;  /* 0x0000000a02be7c10 */ /* 0x000fe4000ff1e0ff */
[-C--:B------:R-:W-:Y:S01]  /*13fe0*/  HMMA.16816.F32 R60, R180, R194.reuse, R60 ;  /* 0x000000c2b43c723c */ /* 0x080fe2000000183c */
[----:B------:R2:W-:Y:S01]  /*13ff0*/  LDGSTS.E.BYPASS.LTC128B.128 [R227+0x2100], [R2.64], !P6 ;  /* 0x0210000002e37fae */ /* 0x0005e2000f101d4c */
[----:B------:R-:W-:Y:S02]  /*14000*/  PLOP3.LUT P1, PT, PT, PT, UP2, 0x80, 0x0 ;  /* 0x000000000000781c */ /* 0x000fe40003f2f028 */
[----:B------:R-:W-:Y:S02]  /*14010*/  IADD3.X R191, R3, UR9, RZ, P0, !PT ;  /* 0x0000000903bf7c10 */ /* 0x000fe400087fe4ff */
[C---:B------:R-:W-:Y:S02]  /*14020*/  ISETP.GT.AND P0, PT, R225.reuse, UR8, PT ;  /* 0x00000008e1007c0c */ /* 0x040fe4000bf04270 */
[C---:B------:R-:W-:Y:S01]  /*14030*/  HMMA.16816.F32 R64, R172.reuse, R194, R64 ;  /* 0x000000c2ac40723c */ /* 0x040fe20000001840 */
[----:B------:R4:W-:Y:S07]  /*14040*/  LDGSTS.E.BYPASS.LTC128B.128 [R227+0x2900], [R190.64], !P6 ;  /* 0x02900000bee37fae */ /* 0x0009ee000f101d4c */
[-C--:B-1----:R-:W-:Y:S01]  /*14050*/  HMMA.16816.F32 R68, R172, R168.reuse, R68 ;  /* 0x000000a8ac44723c */ /* 0x082fe20000001844 */
[----:B------:R-:W-:Y:S07]  /*14060*/  LDSM.16.M88.4 R192, [R216+0x8100] ;  /* 0x00810000d8c0783b */ /* 0x000fee0000000200 */
[C---:B------:R-:W-:Y:S01]  /*14070*/  HMMA.16816.F32 R72, R180.reuse, R168, R72 ;  /* 0x000000a8b448723c */ /* 0x040fe20000001848 */
[----:B------:R-:W0:Y:S03]  /*14080*/  LDGDEPBAR ;  /* 0x00000000000079af */ /* 0x000e260000000000 */
[----:B--2---:R-:W-:Y:S04]  /*14090*/  @P0 IADD3 R2, R225, -0x1, RZ ;  /* 0xffffffffe1020810 */ /* 0x004fe80007ffe0ff */
[-C--:B------:R-:W-:Y:S01]  /*140a0*/  HMMA.16816.F32 R76, R180, R170.reuse, R76 ;  /* 0x000000aab44c723c */ /* 0x080fe2000000184c */
[----:B---3--:R-:W-:Y:S03]  /*140b0*/  LDSM.16.M88.4 R184, [R216+0x6100] ;  /* 0x00610000d8b8783b */ /* 0x008fe60000000200 */
[----:B------:R-:W-:Y:S04]  /*140c0*/  @P0 SHF.R.S32.HI R0, RZ, 0x1f, R2 ;  /* 0x0000001fff000819 */ /* 0x000fe80000011402 */
[C---:B------:R-:W-:Y:S01]  /*140d0*/  HMMA.16816.F32 R80, R172.reuse, R170, R80 ;  /* 0x000000aaac50723c */ /* 0x040fe20000001850 */
[----:B----4-:R-:W1:Y:S03]  /*140e0*/  LDSM.16.M88.4 R188, [R214+0x3100] ;  /* 0x00310000d6bc783b */ /* 0x010e660000000200 */
[----:B------:R-:W-:Y:S04]  /*140f0*/  @P0 IMAD R0, R0, c[0x0][0x1e0], RZ ;  /* 0x0000780000000a24 */ /* 0x000fe800078e02ff */
[-C--:B------:R-:W-:Y:S01]  /*14100*/  HMMA.16816.F32 R84, R172, R176.reuse, R84 ;  /* 0x000000b0ac54723c */ /* 0x080fe20000001854 */
[----:B------:R-:W2:Y:S03]  /*14110*/  LDSM.16.M88.4 R196, [R214+0x3900] ;  /* 0x00390000d6c4783b */ /* 0x000ea60000000200 */
[C---:B------:R-:W-:Y:S02]  /*14120*/  @P0 IMAD R0, R2.reuse, c[0x0][0x1e4], R0 ;  /* 0x0000790002000a24 */ /* 0x040fe400078e0200 */
[----:B------:R-:W-:Y:S02]  /*14130*/  @P0 IMAD.WIDE.U32 R2, R2, c[0x0][0x1e0], RZ ;  /* 0x0000780002020a25 */ /* 0x000fe400078e00ff */
[C---:B------:R-:W-:Y:S01]  /*14140*/  HMMA.16816.F32 R88, R180.reuse, R176, R88 ;  /* 0x000000b0b458723c */ /* 0x040fe20000001858 */
[----:B------:R-:W3:Y:S03]  /*14150*/  LDSM.16.M88.4 R200, [R214+0x4100] ;  /* 0x00410000d6c8783b */ /* 0x000ee60000000200 */
[----:B------:R-:W-:Y:S04]  /*14160*/  @P0 IADD3 R0, R3, R0, RZ ;  /* 0x0000000003000210 */ /* 0x000fe80007ffe0ff */
[-C--:B------:R-:W-:Y:S01]  /*14170*/  HMMA.16816.F32 R92, R180, R178.reuse, R92 ;  /* 0x000000b2b45c723c */ /* 0x080fe2000000185c */
[----:B------:R-:W4:Y:S03]  /*14180*/  LDSM.16.M88.4 R168, [R214+0x4900] ;  /* 0x00490000d6a8783b */ /* 0x000f260000000200 */
[----:B------:R-:W-:Y:S04]  /*14190*/  @P0 IMAD R0, R0, 0x60, RZ ;  /* 0x0000006000000824 */ /* 0x000fe800078e02ff */
[----:B------:R-:W-:Y:S01]  /*141a0*/  HMMA.16816.F32 R96, R172, R178, R96 ;  /* 0x000000b2ac60723c */ /* 0x000fe20000001860 */
[----:B------:R-:W2:Y:S08]  /*141b0*/  LDSM.16.M88.4 R180, [R214+0x5100] ;  /* 0x00510000d6b4783b */ /* 0x000eb00000000200 */
[----:B------:R-:W3:Y:S01]  /*141c0*/  LDSM.16.M88.4 R204, [R214+0x5900] ;  /* 0x00590000d6cc783b */ /* 0x000ee20000000200 */
[-C--:B-1----:R-:W-:Y:S07]  /*141d0*/  HMMA.16816.F32 R4, R184, R188.reuse, R4 ;  /* 0x000000bcb804723c */ /* 0x082fee0000001804 */
[----:B------:R-:W-:Y:S01]  /*141e0*/  LDSM.16.M88.4 R172, [R217+0x6100] ;  /* 0x00610000d9ac783b */ /* 0x000fe20000000200 */
[C---:B------:R-:W-:Y:S07]  /*141f0*/  HMMA.16816.F32 R8, R192.reuse, R188, R8 ;  /* 0x000000bcc008723c */ /* 0x040fee0000001808 */
[----:B------:R-:W1:Y:S01]  /*14200*/  LDSM.16.M88.4 R176, [R213] ;  /* 0x00000000d5b0783b */ /* 0x000e620000000200 */
[-C--:B------:R-:W-:Y:S08]  /*14210*/  HMMA.16816.F32 R12, R192, R190.reuse, R12 ;  /* 0x000000bec00c723c */ /* 0x080ff0000000180c */
[C---:B------:R-:W-:Y:S01]  /*14220*/  HMMA.16816.F32 R16, R184.reuse, R190, R16 ;  /* 0x000000beb810723c */ /* 0x040fe20000001810 */
[----:B------:R-:W1:Y:S07]  /*14230*/  LDSM.16.M88.4 R188, [R217+0x8100] ;  /* 0x00810000d9bc783b */ /* 0x000e6e0000000200 */
[-C--:B--2---:R-:W-:Y:S08]  /*14240*/  HMMA.16816.F32 R20, R184, R196.reuse, R20 ;  /* 0x000000c4b814723c */ /* 0x084ff00000001814 */
        /* <DEDUP_REMOVED lines=19> */
[-C--:B-1----:R-:W-:Y:S08]  /*14380*/  HMMA.16816.F32 R4, R172, R176.reuse, R4 ;  /* 0x000000b0ac04723c */ /* 0x082ff00000001804 */
        /* <DEDUP_REMOVED lines=67> */
[----:B------:R2:W1:Y:S01]  /*147c0*/  MUFU.TANH R230, R30 ;  /* 0x0000001e00e67308 */ /* 0x0004620000002400 */
        /* <DEDUP_REMOVED lines=11> */
[----:B------:R-:W2:Y:S01]  /*14880*/  LDSM.16.M88.4 R4, [R213+0x2800] ;  /* 0x00280000d504783b */ /* 0x000ea20000000200 */
[----:B------:R-:W-:Y:S04]  /*14890*/  DEPBAR.LE SB0, 0x0 ;  /* 0x000080000000791a */ /* 0x000fe80000000000 */
[----:B------:R-:W-:Y:S02]  /*148a0*/  FMUL.FTZ R50, R50, c[0x0][0x320] ;  /* 0x0000c80032327a20 */ /* 0x000fe40000410000 */
[----:B------:R-:W-:Y:S01]  /*148b0*/  FMUL.FTZ R52, R52, c[0x0][0x320] ;  /* 0x0000c80034347a20 */ /* 0x000fe20000410000 */
[----:B------:R2:W2:Y:S01]  /*148c0*/  MUFU.TANH R194, R22 ;  /* 0x0000001600c27308 */ /* 0x0004a20000002400 */
[----:B------:R-:W-:Y:S01]  /*148d0*/  BAR.SYNC.DEFER_BLOCKING 0x0 ;  /* 0x0000000000007b1d */ /* 0x000fe20000010000 */
[-C--:B-1----:R-:W-:Y:S05]  /*148e0*/  HMMA.16816.F32 R68, R172, R8.reuse, R68 ;  /* 0x00000008ac44723c */ /* 0x082fea0000001844 */
[----:B------:R-:W-:Y:S02]  /*148f0*/  FMUL.FTZ R53, R53, c[0x0][0x320] ;  /* 0x0000c80035357a20 */ /* 0x000fe40000410000 */
[----:B------:R-:W-:Y:S01]  /*14900*/  FMUL.FTZ R54, R54, c[0x0][0x320] ;  /* 0x0000c80036367a20 */ /* 0x000fe20000410000 */
[----:B------:R1:W1:Y:S01]  /*14910*/  MUFU.TANH R186, R23 ;  /* 0x0000001700ba7308 */ /* 0x0002620000002400 */
[C---:B------:R-:W-:Y:S04]  /*14920*/  HMMA.16816.F32 R72, R188.reuse, R8, R72 ;  /* 0x00000008bc48723c */ /* 0x040fe80000001848 */
[----:B------:R-:W-:Y:S02]  /*14930*/  FMUL.FTZ R55, R55, c[0x0][0x320] ;  /* 0x0000c80037377a20 */ /* 0x000fe40000410000 */
[----:B------:R-:W-:Y:S02]  /*14940*/  FMUL.FTZ R56, R56, c[0x0][0x320] ;  /* 0x0000c80038387a20 */ /* 0x000fe40000410000 */
[-C--:B------:R-:W-:Y:S01]  /*14950*/  HMMA.16816.F32 R76, R188, R10.reuse, R76 ;  /* 0x0000000abc4c723c */ /* 0x080fe2000000184c */
[----:B------:R1:W1:Y:S03]  /*14960*/  MUFU.TANH R207, R24 ;  /* 0x0000001800cf7308 */ /* 0x0002660000002400 */
[----:B------:R-:W-:Y:S02]  /*14970*/  FMUL.FTZ R57, R57, c[0x0][0x320] ;  /* 0x0000c80039397a20 */ /* 0x000fe40000410000 */
[----:B------:R-:W-:Y:S02]  /*14980*/  FMUL.FTZ R59, R59, c[0x0][0x320] ;  /* 0x0000c8003b3b7a20 */ /* 0x000fe40000410000 */
[C---:B------:R-:W-:Y:S03]  /*14990*/  HMMA.16816.F32 R80, R172.reuse, R10, R80 ;  /* 0x0000000aac50723c */ /* 0x040fe60000001850 */
[----:B------:R1:W1:Y:S01]  /*149a0*/  MUFU.TANH R206, R25 ;  /* 0x0000001900ce7308 */ /* 0x0002620000002400 */
[----:B------:R-:W-:Y:S02]  /*149b0*/  FMUL.FTZ R60, R60, c[0x0][0x320] ;  /* 0x0000c8003c3c7a20 */ /* 0x000fe40000410000 */
[----:B------:R-:W-:Y:S02]  /*149c0*/  FMUL.FTZ R61, R61, c[0x0][0x320] ;  /* 0x0000c8003d3d7a20 */ /* 0x000fe40000410000 */
[-C--:B--2---:R-:W-:Y:S04]  /*149d0*/  HMMA.16816.F32 R84, R172, R4.reuse, R84 ;  /* 0x00000004ac54723c */ /* 0x084fe80000001854 */
        /* <DEDUP_REMOVED lines=8> */
[----:B------:R-:W-:Y:S01]  /*14a60*/  @P0 MOV R4, R250 ;  /* 0x000000fa00040202 */ /* 0x000fe20000000f00 */
[----:B------:R-:W-:Y:S02]  /*14a70*/  FMUL.FTZ R67, R67, c[0x0][0x320] ;  /* 0x0000c80043437a20 */ /* 0x000fe40000410000 */
[----:B------:R-:W-:Y:S01]  /*14a80*/  FMUL.FTZ R68, R68, c[0x0][0x320] ;  /* 0x0000c80044447a20 */ /* 0x000fe20000410000 */
[----:B------:R-:W-:Y:S01]  /*14a90*/  HMMA.16816.F32 R96, R172, R6, R96 ;  /* 0x00000006ac60723c */ /* 0x000fe20000001860 */
[----:B------:R2:W1:Y:S03]  /*14aa0*/  MUFU.TANH R12, R32 ;  /* 0x00000020000c7308 */ /* 0x0004660000002400 */
[----:B------:R-:W-:Y:S02]  /*14ab0*/  FMUL.FTZ R69, R69, c[0x0][0x320] ;  /* 0x0000c80045457a20 */ /* 0x000fe40000410000 */
[----:B------:R-:W-:Y:S02]  /*14ac0*/  FMUL.FTZ R70, R70, c[0x0][0x320] ;  /* 0x0000c80046467a20 */ /* 0x000fe40000410000 */
[----:B------:R-:W-:Y:S03]  /*14ad0*/  @P1 IMAD.HI.U32 R6, R226, c[0x0][0x2c8], RZ ;  /* 0x0000b200e2061a27 */ /* 0x000fe600078e00ff */
        /* <DEDUP_REMOVED lines=45> */
[----:B---3--:R-:W3:Y:S01]  /*14db0*/  LDL R14, [R1+0x18] ;  /* 0x00001800010e7983 */ /* 0x008ee20000100800 */
[----:B------:R-:W-:Y:S01]  /*14dc0*/  @P0 MOV R5, R15 ;  /* 0x0000000f00050202 */ /* 0x000fe20000000f00 */
[----:B------:R-:W-:Y:S02]  /*14dd0*/  FMUL.FTZ R62, R62, c[0x0][0x320] ;  /* 0x0000c8003e3e7a20 */ /* 0x000fe40000410000 */
[----:B------:R-:W-:Y:S02]  /*14de0*/  FMUL.FTZ R90, R90, c[0x0][0x320] ;  /* 0x0000c8005a5a7a20 */ /* 0x000fe40000410000 */
[----:B------:R2:W1:Y:S01]  /*14df0*/  MUFU.TANH R192, R41 ;  /* 0x0000002900c07308 */ /* 0x0004620000002400 */
[----:B------:R-:W-:Y:S04]  /*14e00*/  @P0 IMAD.WIDE.U32 R4, R2, 0x60, R4 ;  /* 0x0000006002040825 */ /* 0x000fe800078e0004 */
[----:B------:R-:W-:Y:S01]  /*14e10*/  FMUL.FTZ R94, R94, c[0x0][0x320] ;  /* 0x0000c8005e5e7a20 */ /* 0x000fe20000410000 */
[----:B------:R-:W-:Y:S01]  /*14e20*/  @P0 LEA R2, P2, R4, c[0x0][0x1c8], 0x1 ;  /* 0x0000720004020a11 */ /* 0x000fe200078408ff */
[----:B------:R-:W-:Y:S01]  /*14e30*/  FMUL.FTZ R95, R95, c[0x0][0x320] ;  /* 0x0000c8005f5f7a20 */ /* 0x000fe20000410000 */
[----:B------:R-:W-:Y:S02]  /*14e40*/  @P0 IADD3 R0, R5, R0, RZ ;  /* 0x0000000005000210 */ /* 0x000fe40007ffe0ff */
[----:B------:R2:W1:Y:S01]  /*14e50*/  MUFU.TANH R200, R42 ;  /* 0x0000002a00c87308 */ /* 0x0004620000002400 */
[----:B------:R-:W-:Y:S02]  /*14e60*/  @P0 IADD3 R10, P4, R2, UR6, RZ ;  /* 0x00000006020a0c10 */ /* 0x000fe4000ff9e0ff */
[----:B------:R-:W-:Y:S01]  /*14e70*/  @P0 LEA.HI.X R3, R4, c[0x0][0x1cc], R0, 0x1, P2 ;  /* 0x0000730004030a11 */ /* 0x000fe200010f0c00 */
[----:B------:R-:W-:Y:S01]  /*14e80*/  IMAD R0, R225, -0x60, RZ ;  /* 0xffffffa0e1007824 */ /* 0x000fe200078e02ff */
[----:B------:R-:W-:Y:S02]  /*14e90*/  @P0 IADD3 R8, P1, R10, UR6, RZ ;  /* 0x000000060a080c10 */ /* 0x000fe4000ff3e0ff */
[----:B------:R-:W-:Y:S01]  /*14ea0*/  @P0 IADD3.X R11, R3, UR7, RZ, P4, !PT ;  /* 0x00000007030b0c10 */ /* 0x000fe2000a7fe4ff */
[----:B------:R-:W-:Y:S01]  /*14eb0*/  @!PT LDS RZ, [RZ] ;  /* 0x00000000fffff984 */ /* 0x000fe20000000800 */
[----:B------:R-:W-:Y:S01]  /*14ec0*/  @!PT LDS RZ, [RZ] ;  /* 0x00000000fffff984 */ /* 0x000fe20000000800 */
[----:B------:R-:W-:Y:S01]  /*14ed0*/  @!PT LDS RZ, [RZ] ;  /* 0x00000000fffff984 */ /* 0x000fe20000000800 */
[----:B------:R1:W-:Y:S01]  /*14ee0*/  @P0 LDGSTS.E.BYPASS.LTC128B.128 [R227+0x3100], [R2.64], !P6 ;  /* 0x0310000002e30fae */ /* 0x0003e2000f101d4c */
[----:B------:R-:W-:Y:S01]  /*14ef0*/  MOV R5, R226 ;  /* 0x000000e200057202 */ /* 0x000fe20000000f00 */
[----:B------:R2:W1:Y:S01]  /*14f00*/  MUFU.TANH R199, R43 ;  /* 0x0000002b00c77308 */ /* 0x0004620000002400 */
[----:B------:R-:W-:Y:S02]  /*14f10*/  @P0 IADD3.X R9, R11, UR7, RZ, P1, !PT ;  /* 0x000000070b090c10 */ /* 0x000fe40008ffe4ff */
[----:B------:R-:W-:Y:S02]  /*14f20*/  @P3 SHF.R.U32.HI R5, RZ, c[0x0][0x2cc], R6 ;  /* 0x0000b300ff053a19 */ /* 0x000fe40000011606 */
[----:B------:R-:W-:Y:S01]  /*14f30*/  @P0 IADD3 R6, P3, R8, UR6, RZ ;  /* 0x0000000608060c10 */ /* 0x000fe2000ff7e0ff */
[----:B------:R2:W-:Y:S03]  /*14f40*/  @P0 LDGSTS.E.BYPASS.LTC128B.128 [R227+0x3900], [R10.64], !P6 ;  /* 0x039000000ae30fae */ /* 0x0005e6000f101d4c */
[----:B------:R-:W-:Y:S01]  /*14f50*/  @P0 IADD3.X R7, R9, UR7, RZ, P3, !PT ;  /* 0x0000000709070c10 */ /* 0x000fe20009ffe4ff */
[----:B------:R2:W2:Y:S04]  /*14f60*/  MUFU.TANH R185, R44 ;  /* 0x0000002c00b97308 */ /* 0x0004a80000002400 */
[----:B------:R2:W-:Y:S06]  /*14f70*/  @P0 LDGSTS.E.BYPASS.LTC128B.128 [R227+0x4100], [R8.64], !P6 ;  /* 0x0410000008e30fae */ /* 0x0005ec000f101d4c */
[----:B------:R3:W3:Y:S02]  /*14f80*/  MUFU.TANH R184, R45 ;  /* 0x0000002d00b87308 */ /* 0x0006e40000002400 */
[----:B------:R3:W-:Y:S01]  /*14f90*/  @P0 LDGSTS.E.BYPASS.LTC128B.128 [R227+0x4900], [R6.64], !P6 ;  /* 0x0490000006e30fae */ /* 0x0007e2000f101d4c */
[----:B-1----:R-:W-:Y:S04]  /*14fa0*/  @P0 IADD3 R2, P2, R6, UR6, RZ ;  /* 0x0000000606020c10 */ /* 0x002fe8000ff5e0ff */
[----:B------:R-:W-:Y:S03]  /*14fb0*/  @P0 IADD3.X R3, R7, UR7, RZ, P2, !PT ;  /* 0x0000000707030c10 */ /* 0x000fe600097fe4ff */
[----:B------:R1:W1:Y:S01]  /*14fc0*/  MUFU.TANH R197, R46 ;  /* 0x0000002e00c57308 */ /* 0x0002620000002400 */
[----:B------:R-:W1:Y:S08]  /*14fd0*/  SHFL.IDX PT, R4, R5, RZ, 0x1c1f ;  /* 0x001c1fff05047589 */ /* 0x000e7000000e0000 */
[----:B------:R1:W-:Y:S01]  /*14fe0*/  @P0 LDGSTS.E.BYPASS.LTC128B.128 [R227+0x5100], [R2.64], !P6 ;  /* 0x0510000002e30fae */ /* 0x0003e2000f101d4c */
[----:B------:R1:W1:Y:S01]  /*14ff0*/  MUFU.TANH R195, R47 ;  /* 0x0000002f00c37308 */ /* 0x0002620000002400 */
[----:B--2---:R-:W-:Y:S04]  /*15000*/  @P0 IADD3 R8, P1, R2, UR6, RZ ;  /* 0x0000000602080c10 */ /* 0x004fe8000ff3e0ff */
[----:B------:R-:W-:Y:S05]  /*15010*/  @P0 IADD3.X R9, R3, UR7, RZ, P1, !PT ;  /* 0x0000000703090c10 */ /* 0x000fea0008ffe4ff */
[----:B------:R-:W2:Y:S01]  /*15020*/  MUFU.TANH R48, R48 ;  /* 0x0000003000307308 */ /* 0x000ea20000002400 */
[----:B------:R1:W-:Y:S01]  /*15030*/  @P0 LDGSTS.E.BYPASS.LTC128B.128 [R227+0x5900], [R8.64], !P6 ;  /* 0x0590000008e30fae */ /* 0x0003e2000f101d4c */
[----:B------:R-:W-:Y:S07]  /*15040*/  PLOP3.LUT P0, PT, PT, PT, UP1, 0x40, 0x0 ;  /* 0x000000000000781c */ /* 0x000fee0003f0e818 */
[----:B------:R-:W0:Y:S01]  /*15050*/  LDGDEPBAR ;  /* 0x00000000000079af */ /* 0x000e220000000000 */
[----:B------:R-:W1:Y:S10]  /*15060*/  MUFU.TANH R49, R49 ;  /* 0x0000003100317308 */ /* 0x000e740000002400 */
[----:B------:R-:W1:Y:S10]  /*15070*/  MUFU.TANH R50, R50 ;  /* 0x0000003200327308 */ /* 0x000e740000002400 */
[----:B------:R1:W1:Y:S10]  /*15080*/  MUFU.TANH R35, R51 ;  /* 0x0000003300237308 */ /* 0x0002740000002400 */
[----:B------:R-:W1:Y:S10]  /*15090*/  MUFU.TANH R52, R52 ;  /* 0x0000003400347308 */ /* 0x000e740000002400 */
[----:B------:R-:W1:Y:S10]  /*150a0*/  MUFU.TANH R53, R53 ;  /* 0x0000003500357308 */ /* 0x000e740000002400 */
[----:B------:R-:W1:Y:S10]  /*150b0*/  MUFU.TANH R54, R54 ;  /* 0x0000003600367308 */ /* 0x000e740000002400 */
[----:B------:R-:W1:Y:S10]  /*150c0*/  MUFU.TANH R55, R55 ;  /* 0x0000003700377308 */ /* 0x000e740000002400 */
[----:B------:R1:W1:Y:S10]  /*150d0*/  MUFU.TANH R168, R56 ;  /* 0x0000003800a87308 */ /* 0x0002740000002400 */
[----:B------:R1:W1:Y:S10]  /*150e0*/  MUFU.TANH R56, R57 ;  /* 0x0000003900387308 */ /* 0x0002740000002400 */
[----:B------:R1:W1:Y:S10]  /*150f0*/  MUFU.TANH R180, R58 ;  /* 0x0000003a00b47308 */ /* 0x0002740000002400 */
[----:B------:R1:W1:Y:S10]  /*15100*/  MUFU.TANH R179, R59 ;  /* 0x0000003b00b37308 */ /* 0x0002740000002400 */
        /* <DEDUP_REMOVED lines=9> */
[----:B------:R-:W2:Y:S10]  /*151a0*/  MUFU.TANH R69, R69 ;  /* 0x0000004500457308 */ /* 0x000eb40000002400 */
[----:B------:R-:W2:Y:S01]  /*151b0*/  MUFU.TANH R70, R70 ;  /* 0x0000004600467308 */ /* 0x000ea20000002400 */
[C---:B---3--:R-:W-:Y:S02]  /*151c0*/  IADD3 R7, -R14.reuse, 0x1, R0 ;  /* 0x000000010e077810 */ /* 0x048fe40007ffe100 */
[----:B-1----:R-:W-:Y:S02]  /*151d0*/  IADD3 R8, -R14, R0, RZ ;  /* 0x000000000e087210 */ /* 0x002fe40007ffe1ff */
[----:B------:R-:W-:Y:S05]  /*151e0*/  IADD3 R7, R7, c[0x0][0x1d0], RZ ;  /* 0x0000740007077a10 */ /* 0x000fea0007ffe0ff */
[----:B------:R-:W1:Y:S01]  /*151f0*/  MUFU.TANH R71, R71 ;  /* 0x0000004700477308 */ /* 0x000e620000002400 */
[----:B------:R-:W-:Y:S04]  /*15200*/  IADD3 R7, R7, -c[0x0][0x168], RZ ;  /* 0x80005a0007077a10 */ /* 0x000fe80007ffe0ff */
[C---:B------:R-:W-:Y:S02]  /*15210*/  IADD3 R6, R7.reuse, c[0x0][0x328], RZ ;  /* 0x0000ca0007067a10 */ /* 0x040fe40007ffe0ff */
[----:B------:R-:W-:Y:S03]  /*15220*/  IADD3 R7, R7, UR11, RZ ;  /* 0x0000000b07077c10 */ /* 0x000fe6000fffe0ff */
[----:B------:R-:W3:Y:S01]  /*15230*/  MUFU.TANH R72, R72 ;  /* 0x0000004800487308 */ /* 0x000ee20000002400 */
[-C--:B------:R-:W-:Y:S02]  /*15240*/  IADD3 R3, R6, R4.reuse, RZ ;  /* 0x0000000406037210 */ /* 0x080fe40007ffe0ff */
[----:B------:R-:W-:Y:S07]  /*15250*/  IADD3 R2, R7, R4, RZ ;  /* 0x0000000407027210 */ /* 0x000fee0007ffe0ff */
        /* <DEDUP_REMOVED lines=42> */
.L_x_190:
[----:B------:R-:W-:Y:S04]  /*15500*/  MOV R9, c[0x0][0x32c] ;  /* 0x0000cb0000097a02 */ /* 0x000fe80000000f00 */
[----:B------:R-:W-:Y:S11]  /*15510*/  ISETP.NE.AND P0, PT, R9, 0x1, PT ;  /* 0x000000010900780c */ /* 0x000ff60003f05270 */
[----:B------:R-:W-:Y:S02]  /*15520*/  @!UPT UIADD3 URZ, URZ, URZ, URZ ;  /* 0x0000003f3f3ff290 */ /* 0x000fe4000fffe03f */
[----:B------:R-:W-:Y:S05]  /*15530*/  @P0 IMAD.HI.U32 R9, R4, c[0x0][0x330], RZ ;  /* 0x0000cc0004090a27 */ /* 0x000fea00078e00ff */
[----:B------:R-:W-:Y:S02]  /*15540*/  @P0 SHF.R.U32.HI R4, RZ, c[0x0][0x334], R9 ;  /* 0x0000cd00ff040a19 */ /* 0x000fe40000011609 */
.L_x_191:
[----:B------:R-:W-:Y:S05]  /*15550*/  BSYNC B0 ;  /* 0x0000000000007941 */ /* 0x000fea0003800000 */
.L_x_189:
[----:B------:R-:W-:Y:S05]  /*15560*/  IMAD R4, R4, c[0x0][0x32c], R8 ;  /* 0x0000cb0004047a24 */ /* 0x000fea00078e0208 */
[----:B------:R-:W-:Y:S02]  /*15570*/  IADD3 R9, R4, c[0x0][0x32c], RZ ;  /* 0x0000cb0004097a10 */ /* 0x000fe40007ffe0ff */
[----:B------:R-:W-:Y:S02]  /*15580*/  IMNMX R2, R2, R4, !PT ;  /* 0x0000000402027217 */ /* 0x000fe40007800200 */
[----:B------:R-:W-:Y:S02]  /*15590*/  IMNMX R3, R3, R9, PT ;  /* 0x0000000903037217 */ /* 0x000fe40003800200 */
.L_x_188:
        /* <DEDUP_REMOVED lines=108> */
[----:B------:R-:W-:Y:S04]  /*15c60*/  ISETP.LT.OR P0, PT, R3, 0x1, P0 ;  /* 0x000000010300780c */ /* 0x000fe80000701670 */
        /* <DEDUP_REMOVED lines=25> */
.L_x_194:
[----:B------:R-:W-:Y:S04]  /*15e00*/  MOV R26, c[0x0][0x32c] ;  /* 0x0000cb00001a7a02 */ /* 0x000fe80000000f00 */
[----:B------:R-:W-:Y:S11]  /*15e10*/  ISETP.NE.AND P0, PT, R26, 0x1, PT ;  /* 0x000000011a00780c */ /* 0x000ff60003f05270 */
[----:B------:R-:W-:Y:S02]  /*15e20*/  @!UPT UIADD3 URZ, URZ, URZ, URZ ;  /* 0x0000003f3f3ff290 */ /* 0x000fe4000fffe03f */
[----:B------:R-:W-:Y:S05]  /*15e30*/  @P0 IMAD.HI.U32 R26, R3, c[0x0][0x330], RZ ;  /* 0x0000cc00031a0a27 */ /* 0x000fea00078e00ff */
[----:B------:R-:W-:Y:S02]  /*15e40*/  @P0 SHF.R.U32.HI R3, RZ, c[0x0][0x334], R26 ;  /* 0x0000cd00ff030a19 */ /* 0x000fe4000001161a */
.L_x_195:
[----:B------:R-:W-:Y:S05]  /*15e50*/  BSYNC B0 ;  /* 0x0000000000007941 */ /* 0x000fea0003800000 */
.L_x_193:
[----:B------:R-:W-:Y:S05]  /*15e60*/  IMAD R3, R3, c[0x0][0x32c], R8 ;  /* 0x0000cb0003037a24 */ /* 0x000fea00078e0208 */
[----:B------:R-:W-:Y:S02]  /*15e70*/  IADD3 R26, R3, c[0x0][0x32c], RZ ;  /* 0x0000cb00031a7a10 */ /* 0x000fe40007ffe0ff */
[----:B------:R-:W-:Y:S02]  /*15e80*/  IMNMX R0, R0, R3, !PT ;  /* 0x0000000300007217 */ /* 0x000fe40007800200 */
[----:B------:R-:W-:Y:S02]  /*15e90*/  IMNMX R2, R2, R26, PT ;  /* 0x0000001a02027217 */ /* 0x000fe40003800200 */
.L_x_192:
        /* <DEDUP_REMOVED lines=111> */
.L_x_198:
[----:B------:R-:W-:Y:S04]  /*16590*/  MOV R26, c[0x0][0x32c] ;  /* 0x0000cb00001a7a02 */ /* 0x000fe80000000f00 */
[----:B------:R-:W-:Y:S11]  /*165a0*/  ISETP.NE.AND P0, PT, R26, 0x1, PT ;  /* 0x000000011a00780c */ /* 0x000ff60003f05270 */
[----:B------:R-:W-:Y:S02]  /*165b0*/  @!UPT UIADD3 URZ, URZ, URZ, URZ ;  /* 0x0000003f3f3ff290 */ /* 0x000fe4000fffe03f */
[----:B------:R-:W-:Y:S05]  /*165c0*/  @P0 IMAD.HI.U32 R26, R3, c[0x0][0x330], RZ ;  /* 0x0000cc00031a0a27 */ /* 0x000fea00078e00ff */
[----:B------:R-:W-:Y:S02]  /*165d0*/  @P0 SHF.R.U32.HI R3, RZ, c[0x0][0x334], R26 ;  /* 0x0000cd00ff030a19 */ /* 0x000fe4000001161a */
.L_x_199:
[----:B------:R-:W-:Y:S05]  /*165e0*/  BSYNC B0 ;  /* 0x0000000000007941 */ /* 0x000fea0003800000 */
.L_x_197:
[----:B------:R-:W-:Y:S05]  /*165f0*/  IMAD R3, R3, c[0x0][0x32c], R8 ;  /* 0x0000cb0003037a24 */ /* 0x000fea00078e0208 */
[----:B------:R-:W-:Y:S02]  /*16600*/  IADD3 R26, R3, c[0x0][0x32c], RZ ;  /* 0x0000cb00031a7a10 */ /* 0x000fe40007ffe0ff */
[----:B------:R-:W-:Y:S02]  /*16610*/  IMNMX R0, R0, R3, !PT ;  /* 0x0000000300007217 */ /* 0x000fe40007800200 */
[----:B------:R-:W-:Y:S02]  /*16620*/  IMNMX R2, R2, R26, PT ;  /* 0x0000001a02027217 */ /* 0x000fe40003800200 */
.L_x_196:
        /* <DEDUP_REMOVED lines=111> */
.L_x_202:
[----:B------:R-:W-:Y:S04]  /*16d20*/  MOV R5, c[0x0][0x32c] ;  /* 0x0000cb0000057a02 */ /* 0x000fe80000000f00 */
[----:B------:R-:W-:Y:S11]  /*16d30*/  ISETP.NE.AND P0, PT, R5, 0x1, PT ;  /* 0x000000010500780c */ /* 0x000ff60003f05270 */
[----:B------:R-:W-:Y:S02]  /*16d40*/  @!UPT UIADD3 URZ, URZ, URZ, URZ ;  /* 0x0000003f3f3ff290 */ /* 0x000fe4000fffe03f */
[----:B------:R-:W-:Y:S05]  /*16d50*/  @P0 IMAD.HI.U32 R5, R3, c[0x0][0x330], RZ ;  /* 0x0000cc0003050a27 */ /* 0x000fea00078e00ff */
[----:B------:R-:W-:Y:S02]  /*16d60*/  @P0 SHF.R.U32.HI R3, RZ, c[0x0][0x334], R5 ;  /* 0x0000cd00ff030a19 */ /* 0x000fe40000011605 */
.L_x_203:
[----:B------:R-:W-:Y:S05]  /*16d70*/  BSYNC B0 ;  /* 0x0000000000007941 */ /* 0x000fea0003800000 */
.L_x_201:
[----:B------:R-:W-:Y:S05]  /*16d80*/  IMAD R8, R3, c[0x0][0x32c], R8 ;  /* 0x0000cb0003087a24 */ /* 0x000fea00078e0208 */
[----:B------:R-:W-:Y:S02]  /*16d90*/  IADD3 R3, R8, c[0x0][0x32c], RZ ;  /* 0x0000cb0008037a10 */ /* 0x000fe40007ffe0ff */
[----:B------:R-:W-:Y:S02]  /*16da0*/  IMNMX R0, R0, R8, !PT ;  /* 0x0000000800007217 */ /* 0x000fe40007800200 */
[----:B------:R-:W-:Y:S02]  /*16db0*/  IMNMX R2, R2, R3, PT ;  /* 0x0000000302027217 */ /* 0x000fe40003800200 */
.L_x_200:
        /* <DEDUP_REMOVED lines=71> */
[----:B------:R-:W-:Y:S02]  /*17230*/  FMNMX.FTZ R72, R234, R72, !PT ;  /* 0x00000048ea487209 */ /* 0x000fe40007810000 */
[----:B------:R-:W-:Y:S02]  /*17240*/  FSEL R168, R199, -INF , !P0 ;  /* 0xff800000c7a87808 */ /* 0x000fe40004000000 */
        /* <DEDUP_REMOVED lines=65> */
[----:B------:R-:W-:Y:S02]  /*17660*/  FMNMX.FTZ R4, R48, R4, !PT ;  /* 0x0000000430047209 */ /* 0x000fe40007810000 */
[----:B------:R-:W-:Y:S01]  /*17670*/  FMNMX.FTZ R71, R3, R71, !PT ;  /* 0x0000004703477209 */ /* 0x000fe20007810000 */
[--C-:B------:R-:W-:Y:S01]  /*17680*/  FFMA.FTZ R3, R32, c[0x0][0x2d0], -R74.reuse ;  /* 0x0000b40020037a23 */ /* 0x100fe2000001084a */
[----:B------:R-:W-:Y:S01]  /*17690*/  FMNMX.FTZ R4, R49, R4, !PT ;  /* 0x0000000431047209 */ /* 0x000fe20007810000 */
[--C-:B------:R-:W-:Y:S01]  /*176a0*/  FFMA.FTZ R16, R43, c[0x0][0x2d0], -R74.reuse ;  /* 0x0000b4002b107a23 */ /* 0x100fe2000001084a */
[----:B------:R-:W-:Y:S01]  /*176b0*/  ISETP.LT.OR P0, PT, R2, 0x49, P0 ;  /* 0x000000490200780c */ /* 0x000fe20000701670 */
[----:B------:R1:W-:Y:S01]  /*176c0*/  MUFU.EX2 R248, R3 ;  /* 0x0000000300f87308 */ /* 0x0003e20000000800 */
[----:B------:R-:W-:Y:S01]  /*176d0*/  FMNMX.FTZ R5, R25, R5, !PT ;  /* 0x0000000519057209 */ /* 0x000fe20007810000 */
[----:B------:R-:W-:Y:S01]  /*176e0*/  FMUL.FTZ R75, R71, c[0x0][0x2d0] ;  /* 0x0000b400474b7a20 */ /* 0x000fe20000410000 */
        /* <DEDUP_REMOVED lines=16> */
[----:B------:R-:W-:Y:S02]  /*177f0*/  ISETP.GT.AND P4, PT, R0, 0x59, !P4 ;  /* 0x000000590000780c */ /* 0x000fe40006784270 */
[----:B------:R-:W-:Y:S02]  /*17800*/  ISETP.NE.AND P1, PT, R10, RZ, PT ;  /* 0x000000ff0a00720c */ /* 0x000fe40003f25270 */
[----:B------:R-:W-:Y:S02]  /*17810*/  ISETP.NE.AND P3, PT, R9, RZ, PT ;  /* 0x000000ff0900720c */ /* 0x000fe40003f65270 */
[----:B------:R-:W-:Y:S01]  /*17820*/  ISETP.GT.AND P0, PT, R0, 0x49, !P1 ;  /* 0x000000490000780c */ /* 0x000fe20004f04270 */
[----:B------:R2:W3:Y:S01]  /*17830*/  MUFU.EX2 R93, R3 ;  /* 0x00000003005d7308 */ /* 0x0004e20000000800 */
[----:B------:R-:W-:Y:S02]  /*17840*/  FMNMX.FTZ R4, R189, R4, !PT ;  /* 0x00000004bd047209 */ /* 0x000fe40007810000 */
[----:B------:R-:W-:Y:S02]  /*17850*/  FSETP.NEU.FTZ.AND P1, PT, R71, -INF , PT ;  /* 0xff8000004700780b */ /* 0x000fe40003f3d000 */
[----:B------:R-:W-:Y:S02]  /*17860*/  FMNMX.FTZ R4, R191, R4, !PT ;  /* 0x00000004bf047209 */ /* 0x000fe40007810000 */
        /* <DEDUP_REMOVED lines=10> */
[----:B------:R-:W-:Y:S02]  /*17910*/  FMNMX.FTZ R4, R229, R4, !PT ;  /* 0x00000004e5047209 */ /* 0x000fe40007810000 */
[----:B------:R-:W-:Y:S01]  /*17920*/  FMNMX.FTZ R5, R180, R5, !PT ;  /* 0x00000005b4057209 */ /* 0x000fe20007810000 */
[--C-:B--2---:R-:W-:Y:S01]  /*17930*/  FFMA.FTZ R3, R29, c[0x0][0x2d0], -R75.reuse ;  /* 0x0000b4001d037a23 */ /* 0x104fe2000001084b */
[----:B------:R-:W-:Y:S02]  /*17940*/  FMNMX.FTZ R4, R237, R4, !PT ;  /* 0x00000004ed047209 */ /* 0x000fe40007810000 */
[----:B------:R-:W-:Y:S02]  /*17950*/  ISETP.LT.OR P0, PT, R2, 0x4a, P0 ;  /* 0x0000004a0200780c */ /* 0x000fe40000701670 */
[----:B------:R-:W-:Y:S01]  /*17960*/  ISETP.GT.AND P3, PT, R0, 0x50, !P3 ;  /* 0x000000500000780c */ /* 0x000fe20005f64270 */
[----:B------:R2:W-:Y:S01]  /*17970*/  MUFU.EX2 R92, R3 ;  /* 0x00000003005c7308 */ /* 0x0005e20000000800 */
[----:B------:R-:W-:Y:S02]  /*17980*/  FMNMX.FTZ R4, R238, R4, !PT ;  /* 0x00000004ee047209 */ /* 0x000fe40007810000 */
[----:B------:R-:W-:Y:S02]  /*17990*/  FMNMX.FTZ R5, R179, R5, !PT ;  /* 0x00000005b3057209 */ /* 0x000fe40007810000 */
[----:B------:R-:W-:Y:S02]  /*179a0*/  FMNMX.FTZ R4, R239, R4, !PT ;  /* 0x00000004ef047209 */ /* 0x000fe40007810000 */
[----:B------:R-:W-:Y:S02]  /*179b0*/  FMNMX.FTZ R5, R178, R5, !PT ;  /* 0x00000005b2057209 */ /* 0x000fe40007810000 */
[----:B------:R-:W-:Y:S02]  /*179c0*/  FMNMX.FTZ R4, R240, R4, !PT ;  /* 0x00000004f0047209 */ /* 0x000fe40007810000 */
[----:B------:R-:W-:Y:S02]  /*179d0*/  FMNMX.FTZ R5, R185, R5, !PT ;  /* 0x00000005b9057209 */ /* 0x000fe40007810000 */
[----:B------:R-:W-:Y:S01]  /*179e0*/  FSEL R183, R79, -INF , !P0 ;  /* 0xff8000004fb77808 */ /* 0x000fe20004000000 */
[----:B------:R-:W4:Y:S01]  /*179f0*/  SHFL.BFLY PT, R7, R4, 0x2, 0x1f ;  /* 0x0c401f0004077f89 */ /* 0x000f2200000e0000 */
[----:B------:R-:W-:Y:S02]  /*17a00*/  FMNMX.FTZ R5, R199, R5, !PT ;  /* 0x00000005c7057209 */ /* 0x000fe40007810000 */
[----:B------:R-:W-:Y:S02]  /*17a10*/  ISETP.NE.AND P0, PT, R27, RZ, PT ;  /* 0x000000ff1b00720c */ /* 0x000fe40003f05270 */
[----:B------:R-:W-:Y:S02]  /*17a20*/  FMNMX.FTZ R5, R201, R5, !PT ;  /* 0x00000005c9057209 */ /* 0x000fe40007810000 */
[----:B------:R-:W-:Y:S02]  /*17a30*/  ISETP.GT.AND P0, PT, R0, 0x51, !P0 ;  /* 0x000000510000780c */ /* 0x000fe40004704270 */
[----:B------:R-:W-:Y:S02]  /*17a40*/  ISETP.LT.OR P3, PT, R2, 0x51, P3 ;  /* 0x000000510200780c */ /* 0x000fe40001f61670 */
[----:B--2---:R-:W-:Y:S02]  /*17a50*/  FMNMX.FTZ R3, R192, R5, !PT ;  /* 0x00000005c0037209 */ /* 0x004fe40007810000 */
[C---:B------:R-:W-:Y:S02]  /*17a60*/  ISETP.LT.OR P0, PT, R2.reuse, 0x52, P0 ;  /* 0x000000520200780c */ /* 0x040fe40000701670 */
[----:B------:R-:W-:Y:S01]  /*17a70*/  FMNMX.FTZ R0, R183, R3, !PT ;  /* 0x00000003b7007209 */ /* 0x000fe20007810000 */
[--C-:B------:R-:W-:Y:S01]  /*17a80*/  FFMA.FTZ R3, R33, c[0x0][0x2d0], -R75.reuse ;  /* 0x0000b40021037a23 */ /* 0x100fe2000001084b */
[----:B------:R-:W-:Y:S01]  /*17a90*/  FSEL R195, R91, -INF , !P0 ;  /* 0xff8000005bc37808 */ /* 0x000fe20004000000 */
[----:B------:R-:W-:Y:S01]  /*17aa0*/  MUFU.EX2 R33, R16 ;  /* 0x0000001000217308 */ /* 0x000fe20000000800 */
[----:B------:R-:W-:Y:S02]  /*17ab0*/  ISETP.LT.OR P0, PT, R2, 0x5a, P4 ;  /* 0x0000005a0200780c */ /* 0x000fe40002701670 */
[----:B------:R-:W-:Y:S02]  /*17ac0*/  FSEL R193, R78, -INF , !P3 ;  /* 0xff8000004ec17808 */ /* 0x000fe40005800000 */
[----:B------:R-:W-:Y:S02]  /*17ad0*/  FSEL R73, R57, -INF , !P0 ;  /* 0xff80000039497808 */ /* 0x000fe40004000000 */
[----:B---3--:R-:W-:Y:S02]  /*17ae0*/  F2FP.PACK_AB R78, R93, R248 ;  /* 0x000000f85d4e723e */ /* 0x008fe400000000ff */
[----:B----4-:R-:W-:Y:S01]  /*17af0*/  FMNMX.FTZ R4, R4, R7, !PT ;  /* 0x0000000704047209 */ /* 0x010fe20007810000 */
[----:B------:R2:W3:Y:S01]  /*17b00*/  MUFU.EX2 R60, R3 ;  /* 0x00000003003c7308 */ /* 0x0004e20000000800 */
[----:B------:R-:W-:Y:S01]  /*17b10*/  ISETP.LT.OR P3, PT, R2, 0x59, P5 ;  /* 0x000000590200780c */ /* 0x000fe20002f61670 */
[--C-:B------:R-:W-:Y:S01]  /*17b20*/  FFMA.FTZ R2, R37, c[0x0][0x2d0], -R75.reuse ;  /* 0x0000b40025027a23 */ /* 0x100fe2000001084b */
[----:B-1----:R-:W-:Y:S01]  /*17b30*/  F2FP.PACK_AB R76, R61, R233 ;  /* 0x000000e93d4c723e */ /* 0x002fe200000000ff */
[----:B------:R-:W1:Y:S01]  /*17b40*/  SHFL.BFLY PT, R70, R4, 0x1, 0x1f ;  /* 0x0c201f0004467f89 */ /* 0x000e6200000e0000 */
[----:B------:R-:W-:Y:S02]  /*17b50*/  FSEL R197, R59, -INF , !P3 ;  /* 0xff8000003bc57808 */ /* 0x000fe40005800000 */
[----:B------:R-:W-:Y:S03]  /*17b60*/  FMNMX.FTZ R0, R193, R0, !PT ;  /* 0x00000000c1007209 */ /* 0x000fe60007810000 */
[----:B------:R4:W-:Y:S01]  /*17b70*/  MUFU.EX2 R249, R2 ;  /* 0x0000000200f97308 */ /* 0x0009e20000000800 */
[----:B------:R-:W-:Y:S04]  /*17b80*/  FMNMX.FTZ R0, R195, R0, !PT ;  /* 0x00000000c3007209 */ /* 0x000fe80007810000 */
[----:B------:R-:W-:Y:S04]  /*17b90*/  FMNMX.FTZ R0, R197, R0, !PT ;  /* 0x00000000c5007209 */ /* 0x000fe80007810000 */
[----:B------:R-:W-:Y:S01]  /*17ba0*/  FMNMX.FTZ R0, R73, R0, !PT ;  /* 0x0000000049007209 */ /* 0x000fe20007810000 */
[----:B------:R-:W-:Y:S01]  /*17bb0*/  MUFU.EX2 R57, R12 ;  /* 0x0000000c00397308 */ /* 0x000fe20000000800 */
[--C-:B--2---:R-:W-:Y:S01]  /*17bc0*/  FFMA.FTZ R3, R38, c[0x0][0x2d0], -R75.reuse ;  /* 0x0000b40026037a23 */ /* 0x104fe2000001084b */
[----:B---3--:R-:W-:Y:S02]  /*17bd0*/  F2FP.PACK_AB R77, R60, R92 ;  /* 0x0000005c3c4d723e */ /* 0x008fe400000000ff */
[----:B-1----:R-:W-:Y:S06]  /*17be0*/  FMNMX.FTZ R70, R4, R70, !PT ;  /* 0x0000004604467209 */ /* 0x002fec0007810000 */
[----:B------:R1:W2:Y:S01]  /*17bf0*/  MUFU.EX2 R246, R3 ;  /* 0x0000000300f67308 */ /* 0x0002a20000000800 */
[C---:B------:R-:W-:Y:S01]  /*17c00*/  FSETP.NEU.FTZ.AND P0, PT, R70.reuse, -INF , PT ;  /* 0xff8000004600780b */ /* 0x040fe20003f1d000 */
[----:B------:R-:W-:Y:S01]  /*17c10*/  FMUL.FTZ R96, R70, c[0x0][0x2d0] ;  /* 0x0000b40046607a20 */ /* 0x000fe20000410000 */
[----:B----4-:R-:W3:Y:S04]  /*17c20*/  SHFL.BFLY PT, R2, R0, 0x2, 0x1f ;  /* 0x0c401f0000027f89 */ /* 0x010ee800000e0000 */
[----:B------:R-:W-:Y:S05]  /*17c30*/  FSEL R96, R96, RZ, P0 ;  /* 0x000000ff60607208 */ /* 0x000fea0000000000 */
[--C-:B------:R-:W-:Y:S02]  /*17c40*/  FFMA.FTZ R4, R36, c[0x0][0x2d0], -R96.reuse ;  /* 0x0000b40024047a23 */ /* 0x100fe40000010860 */
[--C-:B------:R-:W-:Y:S02]  /*17c50*/  FFMA.FTZ R32, R45, c[0x0][0x2d0], -R96.reuse ;  /* 0x0000b4002d207a23 */ /* 0x100fe40000010860 */
[----:B------:R-:W-:Y:S01]  /*17c60*/  MUFU.EX2 R243, R4 ;  /* 0x0000000400f37308 */ /* 0x000fe20000000800 */
[--C-:B-1----:R-:W-:Y:S01]  /*17c70*/  FFMA.FTZ R3, R26, c[0x0][0x2d0], -R96.reuse ;  /* 0x0000b4001a037a23 */ /* 0x102fe20000010860 */
[----:B--2---:R-:W-:Y:S08]  /*17c80*/  F2FP.PACK_AB R79, R246, R249 ;  /* 0x000000f9f64f723e */ /* 0x004ff000000000ff */
[----:B------:R1:W-:Y:S02]  /*17c90*/  MUFU.EX2 R86, R3 ;  /* 0x0000000300567308 */ /* 0x0003e40000000800 */
[--C-:B-1----:R-:W-:Y:S02]  /*17ca0*/  FFMA.FTZ R3, R28, c[0x0][0x2d0], -R96.reuse ;  /* 0x0000b4001c037a23 */ /* 0x102fe40000010860 */
[----:B------:R-:W-:Y:S06]  /*17cb0*/  FFMA.FTZ R28, R47, c[0x0][0x2d0], -R75 ;  /* 0x0000b4002f1c7a23 */ /* 0x000fec000001084b */
[----:B------:R1:W2:Y:S10]  /*17cc0*/  MUFU.EX2 R244, R3 ;  /* 0x0000000300f47308 */ /* 0x0002b40000000800 */
[----:B------:R-:W-:Y:S01]  /*17cd0*/  MUFU.EX2 R63, R28 ;  /* 0x0000001c003f7308 */ /* 0x000fe20000000800 */
[----:B-1----:R-:W-:Y:S01]  /*17ce0*/  FFMA.FTZ R3, R35, c[0x0][0x2d0], -R96 ;  /* 0x0000b40023037a23 */ /* 0x002fe20000010860 */
[----:B--2---:R-:W-:Y:S08]  /*17cf0*/  F2FP.PACK_AB R64, R244, R86 ;  /* 0x00000056f440723e */ /* 0x004ff000000000ff */
[----:B------:R3:W-:Y:S02]  /*17d00*/  MUFU.EX2 R52, R3 ;  /* 0x0000000300347308 */ /* 0x0007e40000000800 */
[----:B---3--:R-:W-:Y:S01]  /*17d10*/  FMNMX.FTZ R3, R0, R2, !PT ;  /* 0x0000000200037209 */ /* 0x008fe20007810000 */
[----:B------:R-:W-:Y:S01]  /*17d20*/  FFMA.FTZ R2, R39, c[0x0][0x2d0], -R74 ;  /* 0x0000b40027027a23 */ /* 0x000fe2000001084a */
[----:B------:R-:W-:Y:S01]  /*17d30*/  FSEL R0, R72, RZ, P2 ;  /* 0x000000ff48007208 */ /* 0x000fe20001000000 */
[----:B------:R-:W-:Y:S05]  /*17d40*/  LDSM.16.MT88.4 R36, [R212+0x100] ;  /* 0x00010000d424783b */ /* 0x000fea0000004200 */
[----:B------:R1:W-:Y:S01]  /*17d50*/  MUFU.EX2 R80, R2 ;  /* 0x0000000200507308 */ /* 0x0003e20000000800 */
[----:B------:R-:W-:Y:S04]  /*17d60*/  FADD.FTZ R0, -R0, R100 ;  /* 0x0000006400007221 */ /* 0x000fe80000010100 */
[----:B------:R-:W-:Y:S01]  /*17d70*/  FMUL.FTZ R0, R0, c[0x0][0x2d0] ;  /* 0x0000b40000007a20 */ /* 0x000fe20000410000 */
[----:B------:R-:W2:Y:S04]  /*17d80*/  SHFL.BFLY PT, R4, R3, 0x1, 0x1f ;  /* 0x0c201f0003047f89 */ /* 0x000ea800000e0000 */
[----:B------:R3:W4:Y:S01]  /*17d90*/  MUFU.EX2 R69, R0 ;  /* 0x0000000000457308 */ /* 0x0007220000000800 */
[----:B-1----:R-:W-:Y:S05]  /*17da0*/  FSEL R2, R71, RZ, P1 ;  /* 0x000000ff47027208 */ /* 0x002fea0000800000 */
[----:B------:R-:W-:Y:S01]  /*17db0*/  FADD.FTZ R2, -R2, R101 ;  /* 0x0000006502027221 */ /* 0x000fe20000010100 */
[----:B--2---:R-:W-:Y:S03]  /*17dc0*/  FMNMX.FTZ R3, R3, R4, !PT ;  /* 0x0000000403037209 */ /* 0x004fe60007810000 */
[----:B------:R-:W-:Y:S01]  /*17dd0*/  FMUL.FTZ R2, R2, c[0x0][0x2d0] ;  /* 0x0000b40002027a20 */ /* 0x000fe20000410000 */
[----:B---3--:R-:W-:Y:S01]  /*17de0*/  FSEL R0, R70, RZ, P0 ;  /* 0x000000ff46007208 */ /* 0x008fe20000000000 */
[----:B----4-:R-:W-:Y:S01]  /*17df0*/  FMUL.FTZ R16, R69, R116 ;  /* 0x0000007445107220 */ /* 0x010fe20000410000 */
[C---:B------:R-:W-:Y:S01]  /*17e00*/  FSETP.NEU.FTZ.AND P0, PT, R3.reuse, -INF , PT ;  /* 0xff8000000300780b */ /* 0x040fe20003f1d000 */
[----:B------:R-:W1:Y:S01]  /*17e10*/  MUFU.EX2 R68, R2 ;  /* 0x0000000200447308 */ /* 0x000e620000000800 */
[----:B------:R-:W-:Y:S02]  /*17e20*/  FMUL.FTZ R97, R3, c[0x0][0x2d0] ;  /* 0x0000b40003617a20 */ /* 0x000fe40000410000 */
[----:B------:R-:W-:Y:S02]  /*17e30*/  FADD.FTZ R0, -R0, R102 ;  /* 0x0000006600007221 */ /* 0x000fe40000010100 */
[----:B------:R-:W-:Y:S01]  /*17e40*/  FMUL.FTZ R5, R69, R105 ;  /* 0x0000006945057220 */ /* 0x000fe20000410000 */
[----:B------:R-:W-:Y:S01]  /*17e50*/  FSEL R97, R97, RZ, P0 ;  /* 0x000000ff61617208 */ /* 0x000fe20000000000 */
[----:B------:R-:W-:Y:S02]  /*17e60*/  FMUL.FTZ R0, R0, c[0x0][0x2d0] ;  /* 0x0000b40000007a20 */ /* 0x000fe40000410000 */
[----:B------:R-:W-:Y:S02]  /*17e70*/  FMUL.FTZ R17, R69, R117 ;  /* 0x0000007545117220 */ /* 0x000fe40000410000 */
[----:B------:R2:W3:Y:S01]  /*17e80*/  MUFU.EX2 R2, R0 ;  /* 0x0000000000027308 */ /* 0x0004e20000000800 */
[----:B------:R-:W-:Y:S02]  /*17e90*/  FFMA.FTZ R4, R24, c[0x0][0x2d0], -R97 ;  /* 0x0000b40018047a23 */ /* 0x000fe40000010861 */
[----:B------:R-:W-:Y:S02]  /*17ea0*/  IMAD.MOV.U32 R117, RZ, RZ, R57 ;  /* 0x000000ffff757224 */ /* 0x000fe400078e0039 */
[--C-:B------:R-:W-:Y:S02]  /*17eb0*/  FFMA.FTZ R58, R58, c[0x0][0x2d0], -R97.reuse ;  /* 0x0000b4003a3a7a23 */ /* 0x100fe40000010861 */
[----:B------:R-:W-:Y:S02]  /*17ec0*/  FFMA.FTZ R62, R62, c[0x0][0x2d0], -R97 ;  /* 0x0000b4003e3e7a23 */ /* 0x000fe40000010861 */
[----:B------:R-:W-:Y:S01]  /*17ed0*/  FFMA.FTZ R24, R44, c[0x0][0x2d0], -R75 ;  /* 0x0000b4002c187a23 */ /* 0x000fe2000001084b */
[----:B------:R4:W-:Y:S01]  /*17ee0*/  MUFU.EX2 R89, R4 ;  /* 0x0000000400597308 */ /* 0x0009e20000000800 */
[----:B------:R-:W-:Y:S02]  /*17ef0*/  FFMA.FTZ R44, R50, c[0x0][0x2d0], -R96 ;  /* 0x0000b400322c7a23 */ /* 0x000fe40000010860 */
[C---:B-1----:R-:W-:Y:S01]  /*17f00*/  FMUL.FTZ R7, R68.reuse, R107 ;  /* 0x0000006b44077220 */ /* 0x042fe20000410000 */
[----:B------:R-:W-:Y:S01]  /*17f10*/  MOV R107, R52 ;  /* 0x00000034006b7202 */ /* 0x000fe20000000f00 */
[C---:B------:R-:W-:Y:S01]  /*17f20*/  FMUL.FTZ R6, R68.reuse, R106 ;  /* 0x0000006a44067220 */ /* 0x040fe20000410000 */
[----:B------:R-:W-:Y:S01]  /*17f30*/  LDSM.16.MT88.4 R52, [R210+0x100] ;  /* 0x00010000d234783b */ /* 0x000fe20000004200 */
[C---:B------:R-:W-:Y:S01]  /*17f40*/  FMUL.FTZ R34, R68.reuse, R134 ;  /* 0x0000008644227220 */ /* 0x040fe20000410000 */
[----:B------:R-:W-:Y:S01]  /*17f50*/  F2FP.PACK_AB R66, R243, R107 ;  /* 0x0000006bf342723e */ /* 0x000fe200000000ff */
[C---:B------:R-:W-:Y:S01]  /*17f60*/  FMUL.FTZ R35, R68.reuse, R135 ;  /* 0x0000008744237220 */ /* 0x040fe20000410000 */
[----:B------:R1:W5:Y:S01]  /*17f70*/  MUFU.EX2 R30, R24 ;  /* 0x00000018001e7308 */ /* 0x0003620000000800 */
[C---:B------:R-:W-:Y:S01]  /*17f80*/  FMUL.FTZ R18, R68.reuse, R118 ;  /* 0x0000007644127220 */ /* 0x040fe20000410000 */
[----:B------:R-:W-:Y:S01]  /*17f90*/  MOV R118, R86 ;  /* 0x0000005600767202 */ /* 0x000fe20000000f00 */
[----:B------:R-:W-:Y:S01]  /*17fa0*/  FMUL.FTZ R19, R68, R119 ;  /* 0x0000007744137220 */ /* 0x000fe20000410000 */
[----:B------:R-:W-:Y:S01]  /*17fb0*/  MOV R106, R246 ;  /* 0x000000f6006a7202 */ /* 0x000fe20000000f00 */
[----:B--2---:R-:W-:Y:S02]  /*17fc0*/  FFMA.FTZ R0, R8, c[0x0][0x2d0], -R97 ;  /* 0x0000b40008007a23 */ /* 0x004fe40000010861 */
[C---:B---3--:R-:W-:Y:S01]  /*17fd0*/  FMUL.FTZ R13, R2.reuse, R113 ;  /* 0x00000071020d7220 */ /* 0x048fe20000410000 */
[----:B------:R-:W-:Y:S01]  /*17fe0*/  MOV R113, R233 ;  /* 0x000000e900717202 */ /* 0x000fe20000000f00 */
[----:B------:R-:W-:Y:S01]  /*17ff0*/  FMUL.FTZ R45, R2, R145 ;  /* 0x00000091022d7220 */ /* 0x000fe20000410000 */
[----:B------:R2:W-:Y:S01]  /*18000*/  MUFU.EX2 R200, R0 ;  /* 0x0000000000c87308 */ /* 0x0005e20000000800 */
[----:B------:R-:W-:Y:S02]  /*18010*/  FFMA.FTZ R8, R40, c[0x0][0x2d0], -R75 ;  /* 0x0000b40028087a23 */ /* 0x000fe4000001084b */
[----:B------:R-:W-:Y:S02]  /*18020*/  FMUL.FTZ R50, R68, R150 ;  /* 0x0000009644327220 */ /* 0x000fe40000410000 */
[--C-:B----4-:R-:W-:Y:S02]  /*18030*/  FFMA.FTZ R4, R25, c[0x0][0x2d0], -R97.reuse ;  /* 0x0000b40019047a23 */ /* 0x110fe40000010861 */
[C---:B------:R-:W-:Y:S01]  /*18040*/  FMUL.FTZ R9, R2.reuse, R109 ;  /* 0x0000006d02097220 */ /* 0x040fe20000410000 */
[----:B------:R-:W-:Y:S01]  /*18050*/  MOV R109, R248 ;  /* 0x000000f8006d7202 */ /* 0x000fe20000000f00 */
[C---:B------:R-:W-:Y:S01]  /*18060*/  FMUL.FTZ R12, R2.reuse, R112 ;  /* 0x00000070020c7220 */ /* 0x040fe20000410000 */
[----:B------:R3:W4:Y:S01]  /*18070*/  MUFU.EX2 R85, R4 ;  /* 0x0000000400557308 */ /* 0x0007220000000800 */
[C---:B------:R-:W-:Y:S02]  /*18080*/  FMUL.FTZ R25, R2.reuse, R125 ;  /* 0x0000007d02197220 */ /* 0x040fe40000410000 */
[C---:B------:R-:W-:Y:S02]  /*18090*/  FMUL.FTZ R28, R2.reuse, R128 ;  /* 0x00000080021c7220 */ /* 0x040fe40000410000 */
[C---:B-1----:R-:W-:Y:S02]  /*180a0*/  FMUL.FTZ R24, R2.reuse, R124 ;  /* 0x0000007c02187220 */ /* 0x042fe40000410000 */
[----:B------:R-:W-:Y:S02]  /*180b0*/  FMUL.FTZ R29, R2, R129 ;  /* 0x00000081021d7220 */ /* 0x000fe40000410000 */
[----:B-----5:R-:W-:Y:S01]  /*180c0*/  IMAD.MOV.U32 R129, RZ, RZ, R30 ;  /* 0x000000ffff817224 */ /* 0x020fe200078e001e */
[----:B------:R1:W5:Y:S01]  /*180d0*/  MUFU.EX2 R31, R8 ;  /* 0x00000008001f7308 */ /* 0x0003620000000800 */
[----:B------:R-:W-:Y:S02]  /*180e0*/  FFMA.FTZ R40, R49, c[0x0][0x2d0], -R96 ;  /* 0x0000b40031287a23 */ /* 0x000fe40000010860 */
[----:B------:R-:W-:Y:S01]  /*180f0*/  FMUL.FTZ R49, R69, R149 ;  /* 0x0000009545317220 */ /* 0x000fe20000410000 */
[----:B------:R-:W-:Y:S01]  /*18100*/  MOV R149, R63 ;  /* 0x0000003f00957202 */ /* 0x000fe20000000f00 */
[----:B--2---:R-:W-:Y:S02]  /*18110*/  FFMA.FTZ R0, R22, c[0x0][0x2d0], -R97 ;  /* 0x0000b40016007a23 */ /* 0x004fe40000010861 */
[----:B------:R-:W2:Y:S01]  /*18120*/  LDSM.16.MT88.4 R20, [R209+0x100] ;  /* 0x00010000d114783b */ /* 0x000ea20000004200 */
[C---:B------:R-:W-:Y:S02]  /*18130*/  FMUL.FTZ R57, R2.reuse, R157 ;  /* 0x0000009d02397220 */ /* 0x040fe40000410000 */
[----:B------:R5:W5:Y:S01]  /*18140*/  MUFU.EX2 R235, R0 ;  /* 0x0000000000eb7308 */ /* 0x000b620000000800 */
[--C-:B---3--:R-:W-:Y:S01]  /*18150*/  FFMA.FTZ R4, R41, c[0x0][0x2d0], -R74.reuse ;  /* 0x0000b40029047a23 */ /* 0x108fe2000001084a */
[----:B----4-:R-:W-:Y:S01]  /*18160*/  F2FP.PACK_AB R67, R85, R89 ;  /* 0x000000595543723e */ /* 0x010fe200000000ff */
[C---:B------:R-:W-:Y:S02]  /*18170*/  FMUL.FTZ R41, R2.reuse, R141 ;  /* 0x0000008d02297220 */ /* 0x040fe40000410000 */
[----:B------:R-:W-:Y:S05]  /*18180*/  IMAD.MOV.U32 R119, RZ, RZ, R85 ;  /* 0x000000ffff777224 */ /* 0x000fea00078e0055 */
[----:B------:R-:W3:Y:S01]  /*18190*/  MUFU.EX2 R87, R4 ;  /* 0x0000000400577308 */ /* 0x000ee20000000800 */
[----:B-1----:R-:W-:Y:S02]  /*181a0*/  FMUL.FTZ R8, R2, R108 ;  /* 0x0000006c02087220 */ /* 0x002fe40000410000 */
[----:B-----5:R-:W-:Y:S02]  /*181b0*/  IMAD.MOV.U32 R125, RZ, RZ, R31 ;  /* 0x000000ffff7d7224 */ /* 0x020fe400078e001f */
[----:B------:R-:W-:Y:S05]  /*181c0*/  IMAD.MOV.U32 R108, RZ, RZ, R249 ;  /* 0x000000ffff6c7224 */ /* 0x000fea00078e00f9 */
[----:B------:R1:W-:Y:S01]  /*181d0*/  MUFU.EX2 R124, R32 ;  /* 0x00000020007c7308 */ /* 0x0003e20000000800 */
[----:B------:R-:W-:Y:S01]  /*181e0*/  FSEL R0, R3, RZ, P0 ;  /* 0x000000ff03007208 */ /* 0x000fe20000000000 */
[----:B------:R-:W-:Y:S01]  /*181f0*/  IMAD.MOV.U32 R112, RZ, RZ, R235 ;  /* 0x000000ffff707224 */ /* 0x000fe200078e00eb */
[----:B------:R-:W-:Y:S02]  /*18200*/  F2FP.PACK_AB R65, R235, R200 ;  /* 0x000000c8eb41723e */ /* 0x000fe400000000ff */
[----:B------:R-:W-:Y:S01]  /*18210*/  ISETP.GT.AND P0, PT, R225, UR8, PT ;  /* 0x00000008e1007c0c */ /* 0x000fe2000bf04270 */
[----:B------:R-:W-:Y:S04]  /*18220*/  FADD.FTZ R0, -R0, R103 ;  /* 0x0000006700007221 */ /* 0x000fe80000010100 */
[----:B------:R4:W-:Y:S01]  /*18230*/  MUFU.EX2 R91, R44 ;  /* 0x0000002c005b7308 */ /* 0x0009e20000000800 */
[----:B------:R-:W-:Y:S01]  /*18240*/  FMUL.FTZ R0, R0, c[0x0][0x2d0] ;  /* 0x0000b40000007a20 */ /* 0x000fe20000410000 */
[----:B---3--:R-:W-:Y:S01]  /*18250*/  MOV R116, R87 ;  /* 0x0000005700747202 */ /* 0x008fe20000000f00 */
[C---:B------:R-:W-:Y:S02]  /*18260*/  FMUL.FTZ R4, R69.reuse, R104 ;  /* 0x0000006845047220 */ /* 0x040fe40000410000 */
[----:B------:R-:W-:Y:S05]  /*18270*/  IMAD.MOV.U32 R104, RZ, RZ, R93 ;  /* 0x000000ffff687224 */ /* 0x000fea00078e005d */
[----:B------:R-:W3:Y:S01]  /*18280*/  MUFU.EX2 R0, R0 ;  /* 0x0000000000007308 */ /* 0x000ee20000000800 */
[-C--:B--2---:R-:W-:Y:S01]  /*18290*/  HMMA.16816.F32 R4, R76, R20.reuse, R4 ;  /* 0x000000144c04723c */ /* 0x084fe20000001804 */
[----:B-1----:R-:W-:Y:S02]  /*182a0*/  FMUL.FTZ R32, R69, R132 ;  /* 0x0000008445207220 */ /* 0x002fe40000410000 */
[----:B----4-:R-:W-:Y:S02]  /*182b0*/  FMUL.FTZ R44, R2, R144 ;  /* 0x00000090022c7220 */ /* 0x010fe40000410000 */
[C---:B---3--:R-:W-:Y:S02]  /*182c0*/  FMUL.FTZ R10, R0.reuse, R110 ;  /* 0x0000006e000a7220 */ /* 0x048fe40000410000 */
[C---:B------:R-:W-:Y:S01]  /*182d0*/  FMUL.FTZ R11, R0.reuse, R111 ;  /* 0x0000006f000b7220 */ /* 0x040fe20000410000 */
[----:B------:R-:W-:Y:S01]  /*182e0*/  MOV R111, R243 ;  /* 0x000000f3006f7202 */ /* 0x000fe20000000f00 */
[C---:B------:R-:W-:Y:S03]  /*182f0*/  FMUL.FTZ R15, R0.reuse, R115 ;  /* 0x00000073000f7220 */ /* 0x040fe60000410000 */
[----:B------:R-:W-:Y:S02]  /*18300*/  IMAD.MOV.U32 R115, RZ, RZ, R89 ;  /* 0x000000ffff737224 */ /* 0x000fe400078e0059 */
[C---:B------:R-:W-:Y:S01]  /*18310*/  FMUL.FTZ R26, R0.reuse, R126 ;  /* 0x0000007e001a7220 */ /* 0x040fe20000410000 */
[C---:B------:R-:W-:Y:S01]  /*18320*/  HMMA.16816.F32 R8, R64.reuse, R20, R8 ;  /* 0x000000144008723c */ /* 0x040fe20000001808 */
[C---:B------:R-:W-:Y:S01]  /*18330*/  FMUL.FTZ R14, R0.reuse, R114 ;  /* 0x00000072000e7220 */ /* 0x040fe20000410000 */
[----:B------:R-:W-:Y:S01]  /*18340*/  MOV R126, R80 ;  /* 0x00000050007e7202 */ /* 0x000fe20000000f00 */
[C---:B------:R-:W-:Y:S01]  /*18350*/  FMUL.FTZ R31, R0.reuse, R131 ;  /* 0x00000083001f7220 */ /* 0x040fe20000410000 */
[----:B------:R-:W1:Y:S01]  /*18360*/  LDSM.16.MT88.4 R80, [R211+0x100] ;  /* 0x00010000d350783b */ /* 0x000e620000004200 */
[----:B------:R-:W-:Y:S01]  /*18370*/  MOV R131, R84 ;  /* 0x0000005400837202 */ /* 0x000fe20000000f00 */
[----:B------:R-:W-:Y:S01]  /*18380*/  FMUL.FTZ R27, R0, R127 ;  /* 0x0000007f001b7220 */ /* 0x000fe20000410000 */
[----:B------:R-:W-:Y:S01]  /*18390*/  MOV R114, R92 ;  /* 0x0000005c00727202 */ /* 0x000fe20000000f00 */
[-C--:B------:R-:W-:Y:S01]  /*183a0*/  HMMA.16816.F32 R12, R64, R22.reuse, R12 ;  /* 0x00000016400c723c */ /* 0x080fe2000000180c */
[----:B------:R-:W-:Y:S01]  /*183b0*/  FFMA.FTZ R20, R46, c[0x0][0x2d0], -R74 ;  /* 0x0000b4002e147a23 */ /* 0x000fe2000001084a */
[----:B------:R2:W-:Y:S02]  /*183c0*/  MUFU.EX2 R127, R40 ;  /* 0x00000028007f7308 */ /* 0x0005e40000000800 */
[----:B------:R-:W3:Y:S01]  /*183d0*/  LDSM.16.MT88.4 R84, [R209+0x900] ;  /* 0x00090000d154783b */ /* 0x000ee20000004200 */
[----:B------:R-:W-:Y:S02]  /*183e0*/  FFMA.FTZ R92, R95, c[0x0][0x2d0], -R75 ;  /* 0x0000b4005f5c7a23 */ /* 0x000fe4000001084b */
[C---:B------:R-:W-:Y:S01]  /*183f0*/  FMUL.FTZ R21, R69.reuse, R121 ;  /* 0x0000007945157220 */ /* 0x040fe20000410000 */
[C---:B------:R-:W-:Y:S01]  /*18400*/  HMMA.16816.F32 R16, R76.reuse, R22, R16 ;  /* 0x000000164c10723c */ /* 0x040fe20000001810 */
[----:B------:R-:W-:Y:S03]  /*18410*/  FMUL.FTZ R30, R0, R130 ;  /* 0x00000082001e7220 */ /* 0x000fe60000410000 */
[----:B------:R4:W5:Y:S01]  /*18420*/  MUFU.EX2 R59, R20 ;  /* 0x00000014003b7308 */ /* 0x0009620000000800 */
[----:B------:R-:W-:Y:S01]  /*18430*/  MOV R130, R33 ;  /* 0x0000002100827202 */ /* 0x000fe20000000f00 */
[C---:B------:R-:W-:Y:S01]  /*18440*/  FMUL.FTZ R33, R69.reuse, R133 ;  /* 0x0000008545217220 */ /* 0x040fe20000410000 */
[----:B------:R-:W-:Y:S01]  /*18450*/  MOV R121, R61 ;  /* 0x0000003d00797202 */ /* 0x000fe20000000f00 */
[C---:B------:R-:W-:Y:S01]  /*18460*/  FMUL.FTZ R22, R68.reuse, R122 ;  /* 0x0000007a44167220 */ /* 0x040fe20000410000 */
[----:B------:R-:W-:Y:S03]  /*18470*/  LDSM.16.MT88.4 R132, [R212+0x2900] ;  /* 0x00290000d484783b */ /* 0x000fe60000004200 */
[----:B------:R-:W-:Y:S02]  /*18480*/  FMUL.FTZ R23, R68, R123 ;  /* 0x0000007b44177220 */ /* 0x000fe40000410000 */
[C---:B------:R-:W-:Y:S02]  /*18490*/  FMUL.FTZ R42, R0.reuse, R142 ;  /* 0x0000008e002a7220 */ /* 0x040fe40000410000 */
[----:B------:R-:W-:Y:S02]  /*184a0*/  FMUL.FTZ R43, R0, R143 ;  /* 0x0000008f002b7220 */ /* 0x000fe40000410000 */
[----:B--2---:R-:W-:Y:S02]  /*184b0*/  FMUL.FTZ R40, R2, R140 ;  /* 0x0000008c02287220 */ /* 0x004fe40000410000 */
[C---:B------:R-:W-:Y:S02]  /*184c0*/  FMUL.FTZ R46, R0.reuse, R146 ;  /* 0x00000092002e7220 */ /* 0x040fe40000410000 */
[----:B------:R-:W-:Y:S02]  /*184d0*/  FMUL.FTZ R47, R0, R147 ;  /* 0x00000093002f7220 */ /* 0x000fe40000410000 */
[----:B------:R-:W-:Y:S02]  /*184e0*/  IMAD.MOV.U32 R122, RZ, RZ, R60 ;  /* 0x000000ffff7a7224 */ /* 0x000fe400078e003c */
[----:B------:R-:W-:Y:S02]  /*184f0*/  FMUL.FTZ R60, R2, R160 ;  /* 0x000000a0023c7220 */ /* 0x000fe40000410000 */
[C---:B----4-:R-:W-:Y:S02]  /*18500*/  FMUL.FTZ R20, R69.reuse, R120 ;  /* 0x0000007845147220 */ /* 0x050fe40000410000 */
[----:B-----5:R-:W-:Y:S01]  /*18510*/  IMAD.MOV.U32 R150, RZ, RZ, R59 ;  /* 0x000000ffff967224 */ /* 0x020fe200078e003b */
[----:B------:R2:W-:Y:S01]  /*18520*/  MUFU.EX2 R120, R62 ;  /* 0x0000003e00787308 */ /* 0x0005e20000000800 */
[----:B------:R-:W-:Y:S02]  /*18530*/  FMUL.FTZ R59, R0, R159 ;  /* 0x0000009f003b7220 */ /* 0x000fe40000410000 */
[----:B------:R-:W-:Y:S01]  /*18540*/  FMUL.FTZ R61, R2, R161 ;  /* 0x000000a1023d7220 */ /* 0x000fe20000410000 */
[-C--:B------:R-:W-:Y:S01]  /*18550*/  HMMA.16816.F32 R20, R76, R36.reuse, R20 ;  /* 0x000000244c14723c */ /* 0x080fe20000001814 */
[----:B------:R-:W-:Y:S02]  /*18560*/  FMUL.FTZ R63, R0, R163 ;  /* 0x000000a3003f7220 */ /* 0x000fe40000410000 */
[----:B------:R-:W-:Y:S05]  /*18570*/  IMAD.MOV.U32 R110, RZ, RZ, R244 ;  /* 0x000000ffff6e7224 */ /* 0x000fea00078e00f4 */
[C---:B------:R-:W-:Y:S07]  /*18580*/  HMMA.16816.F32 R24, R64.reuse, R36, R24 ;  /* 0x000000244018723c */ /* 0x040fee0000001818 */
[----:B------:R-:W-:Y:S01]  /*18590*/  FFMA.FTZ R36, R48, c[0x0][0x2d0], -R96 ;  /* 0x0000b40030247a23 */ /* 0x000fe20000010860 */
[-C--:B------:R-:W-:Y:S01]  /*185a0*/  HMMA.16816.F32 R28, R64, R38.reuse, R28 ;  /* 0x00000026401c723c */ /* 0x080fe2000000181c */
[----:B------:R-:W-:Y:S02]  /*185b0*/  FMUL.FTZ R37, R69, R137 ;  /* 0x0000008945257220 */ /* 0x000fe40000410000 */
[----:B------:R4:W-:Y:S01]  /*185c0*/  MUFU.EX2 R128, R36 ;  /* 0x0000002400807308 */ /* 0x0009e20000000800 */
[--C-:B------:R-:W-:Y:S02]  /*185d0*/  FFMA.FTZ R48, R51, c[0x0][0x2d0], -R74.reuse ;  /* 0x0000b40033307a23 */ /* 0x100fe4000001084a */
[----:B------:R-:W-:Y:S02]  /*185e0*/  FMUL.FTZ R51, R68, R151 ;  /* 0x0000009744337220 */ /* 0x000fe40000410000 */
[C---:B------:R-:W-:Y:S01]  /*185f0*/  HMMA.16816.F32 R32, R76.reuse, R38, R32 ;  /* 0x000000264c20723c */ /* 0x040fe20000001820 */
[----:B--2---:R-:W-:Y:S04]  /*18600*/  FMUL.FTZ R62, R0, R162 ;  /* 0x000000a2003e7220 */ /* 0x004fe80000410000 */
[----:B------:R2:W-:Y:S02]  /*18610*/  MUFU.EX2 R123, R48 ;  /* 0x00000030007b7308 */ /* 0x0005e40000000800 */
[C---:B------:R-:W-:Y:S02]  /*18620*/  FMUL.FTZ R38, R68.reuse, R138 ;  /* 0x0000008a44267220 */ /* 0x040fe40000410000 */
[----:B------:R-:W-:Y:S06]  /*18630*/  FMUL.FTZ R39, R68, R139 ;  /* 0x0000008b44277220 */ /* 0x000fec0000410000 */
[----:B------:R5:W-:Y:S01]  /*18640*/  MUFU.EX2 R151, R58 ;  /* 0x0000003a00977308 */ /* 0x000be20000000800 */
[C---:B----4-:R-:W-:Y:S09]  /*18650*/  FMUL.FTZ R36, R69.reuse, R136 ;  /* 0x0000008845247220 */ /* 0x050ff20000410000 */
[----:B------:R-:W-:Y:S01]  /*18660*/  MUFU.EX2 R138, R92 ;  /* 0x0000005c008a7308 */ /* 0x000fe20000000800 */
[-C--:B------:R-:W-:Y:S01]  /*18670*/  HMMA.16816.F32 R36, R76, R52.reuse, R36 ;  /* 0x000000344c24723c */ /* 0x080fe20000001824 */
[C---:B--2---:R-:W-:Y:S02]  /*18680*/  FMUL.FTZ R48, R69.reuse, R148 ;  /* 0x0000009445307220 */ /* 0x044fe40000410000 */
[----:B------:R-:W-:Y:S05]  /*18690*/  IMAD.MOV.U32 R148, RZ, RZ, R91 ;  /* 0x000000ffff947224 */ /* 0x000fea00078e005b */
[C---:B------:R-:W-:Y:S01]  /*186a0*/  HMMA.16816.F32 R40, R64.reuse, R52, R40 ;  /* 0x000000344028723c */ /* 0x040fe20000001828 */
[----:B-----5:R-:W-:Y:S06]  /*186b0*/  FMUL.FTZ R58, R0, R158 ;  /* 0x0000009e003a7220 */ /* 0x020fec0000410000 */
[--C-:B------:R-:W-:Y:S01]  /*186c0*/  FFMA.FTZ R52, R56, c[0x0][0x2d0], -R97.reuse ;  /* 0x0000b40038347a23 */ /* 0x100fe20000010861 */
[-C--:B------:R-:W-:Y:S01]  /*186d0*/  HMMA.16816.F32 R44, R64, R54.reuse, R44 ;  /* 0x00000036402c723c */ /* 0x080fe2000000182c */
[C---:B------:R-:W-:Y:S02]  /*186e0*/  FMUL.FTZ R53, R69.reuse, R153 ;  /* 0x0000009945357220 */ /* 0x040fe40000410000 */
[----:B------:R2:W4:Y:S01]  /*186f0*/  MUFU.EX2 R103, R52 ;  /* 0x0000003400677308 */ /* 0x0005220000000800 */
[----:B------:R-:W-:Y:S04]  /*18700*/  FMUL.FTZ R56, R2, R156 ;  /* 0x0000009c02387220 */ /* 0x000fe80000410000 */
[C---:B------:R-:W-:Y:S07]  /*18710*/  HMMA.16816.F32 R48, R76.reuse, R54, R48 ;  /* 0x000000364c30723c */ /* 0x040fee0000001830 */
[C---:B------:R-:W-:Y:S02]  /*18720*/  FMUL.FTZ R54, R68.reuse, R154 ;  /* 0x0000009a44367220 */ /* 0x040fe40000410000 */
[----:B------:R-:W-:Y:S03]  /*18730*/  FMUL.FTZ R55, R68, R155 ;  /* 0x0000009b44377220 */ /* 0x000fe60000410000 */
[----:B--2---:R-:W-:Y:S07]  /*18740*/  FMUL.FTZ R52, R69, R152 ;  /* 0x0000009845347220 */ /* 0x004fee0000410000 */
[-C--:B-1----:R-:W-:Y:S08]  /*18750*/  HMMA.16816.F32 R52, R76, R80.reuse, R52 ;  /* 0x000000504c34723c */ /* 0x082ff00000001834 */
[C---:B------:R-:W-:Y:S07]  /*18760*/  HMMA.16816.F32 R56, R64.reuse, R80, R56 ;  /* 0x000000504038723c */ /* 0x040fee0000001838 */
[----:B------:R-:W-:Y:S01]  /*18770*/  FFMA.FTZ R80, R88, c[0x0][0x2d0], -R97 ;  /* 0x0000b40058507a23 */ /* 0x000fe20000010861 */
[-C--:B------:R-:W-:Y:S01]  /*18780*/  HMMA.16816.F32 R60, R64, R82.reuse, R60 ;  /* 0x00000052403c723c */ /* 0x080fe2000000183c */
[----:B----4-:R-:W-:Y:S02]  /*18790*/  F2FP.PACK_AB R81, R151, R103 ;  /* 0x000000679751723e */ /* 0x010fe400000000ff */
[----:B------:R1:W2:Y:S04]  /*187a0*/  MUFU.EX2 R105, R80 ;  /* 0x0000005000697308 */ /* 0x0002a80000000800 */
[C---:B------:R-:W-:Y:S02]  /*187b0*/  FMUL.FTZ R64, R69.reuse, R164 ;  /* 0x000000a445407220 */ /* 0x040fe40000410000 */
[----:B------:R-:W-:Y:S03]  /*187c0*/  FMUL.FTZ R65, R69, R165 ;  /* 0x000000a545417220 */ /* 0x000fe60000410000 */
[C---:B------:R-:W-:Y:S02]  /*187d0*/  FMUL.FTZ R66, R68.reuse, R166 ;  /* 0x000000a644427220 */ /* 0x040fe40000410000 */
[----:B------:R-:W-:Y:S07]  /*187e0*/  FMUL.FTZ R67, R68, R167 ;  /* 0x000000a744437220 */ /* 0x000fee0000410000 */
[----:B------:R-:W-:Y:S01]  /*187f0*/  HMMA.16816.F32 R64, R76, R82, R64 ;  /* 0x000000524c40723c */ /* 0x000fe20000001840 */
[--C-:B-1----:R-:W-:Y:S06]  /*18800*/  FFMA.FTZ R80, R90, c[0x0][0x2d0], -R74.reuse ;  /* 0x0000b4005a507a23 */ /* 0x102fec000001084a */
[----:B------:R-:W-:Y:S01]  /*18810*/  F2FP.PACK_AB R76, R116, R126 ;  /* 0x0000007e744c723e */ /* 0x000fe200000000ff */
[----:B------:R-:W1:Y:S01]  /*18820*/  LDSM.16.MT88.4 R88, [R212+0x900] ;  /* 0x00090000d458783b */ /* 0x000e620000004200 */
[----:B------:R-:W-:Y:S01]  /*18830*/  F2FP.PACK_AB R77, R117, R125 ;  /* 0x0000007d754d723e */ /* 0x000fe200000000ff */
[----:B------:R4:W-:Y:S02]  /*18840*/  MUFU.EX2 R249, R80 ;  /* 0x0000005000f97308 */ /* 0x0009e40000000800 */
[----:B------:R-:W-:Y:S02]  /*18850*/  F2FP.PACK_AB R78, R150, R130 ;  /* 0x00000082964e723e */ /* 0x000fe400000000ff */
[----:B------:R-:W-:Y:S02]  /*18860*/  F2FP.PACK_AB R79, R149, R129 ;  /* 0x00000081954f723e */ /* 0x000fe400000000ff */
[----:B------:R-:W-:Y:S02]  /*18870*/  F2FP.PACK_AB R82, R148, R127 ;  /* 0x0000007f9452723e */ /* 0x000fe400000000ff */
[----:B--2---:R-:W-:Y:S03]  /*18880*/  F2FP.PACK_AB R83, R105, R120 ;  /* 0x000000786953723e */ /* 0x004fe600000000ff */
[-C--:B---3--:R-:W-:Y:S01]  /*18890*/  HMMA.16816.F32 R4, R76, R84.reuse, R4 ;  /* 0x000000544c04723c */ /* 0x088fe20000001804 */
[--C-:B----4-:R-:W-:Y:S02]  /*188a0*/  FFMA.FTZ R80, R94, c[0x0][0x2d0], -R75.reuse ;  /* 0x0000b4005e507a23 */ /* 0x110fe4000001084b */
        /* <DEDUP_REMOVED lines=9> */
[C---:B------:R-:W-:Y:S01]  /*18940*/  HMMA.16816.F32 R24, R80.reuse, R88, R24 ;  /* 0x000000585018723c */ /* 0x040fe20000001818 */
[----:B---3--:R-:W-:Y:S06]  /*18950*/  FFMA.FTZ R84, R177, c[0x0][0x2d0], -R74 ;  /* 0x0000b400b1547a23 */ /* 0x008fec000001084a */
[--C-:B------:R-:W-:Y:S01]  /*18960*/  FFMA.FTZ R88, R170, c[0x0][0x2d0], -R96.reuse ;  /* 0x0000b400aa587a23 */ /* 0x100fe20000010860 */
[-C--:B------:R-:W-:Y:S01]  /*18970*/  HMMA.16816.F32 R28, R80, R90.reuse, R28 ;  /* 0x0000005a501c723c */ /* 0x080fe2000000181c */
[----:B------:R1:W-:Y:S07]  /*18980*/  MUFU.EX2 R246, R84 ;  /* 0x0000005400f67308 */ /* 0x0003ee0000000800 */
[C---:B------:R-:W-:Y:S03]  /*18990*/  HMMA.16816.F32 R32, R76.reuse, R90, R32 ;  /* 0x0000005a4c20723c */ /* 0x040fe60000001820 */
[----:B------:R3:W-:Y:S05]  /*189a0*/  MUFU.EX2 R136, R88 ;  /* 0x0000005800887308 */ /* 0x0007ea0000000800 */
[-C--:B--2---:R-:W-:Y:S08]  /*189b0*/  HMMA.16816.F32 R36, R76, R92.reuse, R36 ;  /* 0x0000005c4c24723c */ /* 0x084ff00000001824 */
[C---:B------:R-:W-:Y:S01]  /*189c0*/  HMMA.16816.F32 R40, R80.reuse, R92, R40 ;  /* 0x0000005c5028723c */ /* 0x040fe20000001828 */
[----:B-1----:R-:W-:Y:S04]  /*189d0*/  FFMA.FTZ R84, R171, c[0x0][0x2d0], -R75 ;  /* 0x0000b400ab547a23 */ /* 0x002fe8000001084b */
[----:B------:R1:W-:Y:S02]  /*189e0*/  MUFU.EX2 R244, R84 ;  /* 0x0000005400f47308 */ /* 0x0003e40000000800 */
[----:B------:R-:W-:Y:S01]  /*189f0*/  FFMA.FTZ R92, R168, c[0x0][0x2d0], -R97 ;  /* 0x0000b400a85c7a23 */ /* 0x000fe20000010861 */
[-C--:B------:R-:W-:Y:S01]  /*18a00*/  HMMA.16816.F32 R44, R80, R94.reuse, R44 ;  /* 0x0000005e502c723c */ /* 0x080fe2000000182c */
[--C-:B---3--:R-:W-:Y:S06]  /*18a10*/  FFMA.FTZ R88, R173, c[0x0][0x2d0], -R96.reuse ;  /* 0x0000b400ad587a23 */ /* 0x108fec0000010860 */
[----:B------:R2:W-:Y:S01]  /*18a20*/  MUFU.EX2 R235, R92 ;  /* 0x0000005c00eb7308 */ /* 0x0005e20000000800 */
[C---:B------:R-:W-:Y:S09]  /*18a30*/  HMMA.16816.F32 R48, R76.reuse, R94, R48 ;  /* 0x0000005e4c30723c */ /* 0x040ff20000001830 */
[----:B------:R3:W-:Y:S03]  /*18a40*/  MUFU.EX2 R142, R88 ;  /* 0x00000058008e7308 */ /* 0x0007e60000000800 */
[----:B-1----:R-:W-:Y:S07]  /*18a50*/  FFMA.FTZ R84, R174, c[0x0][0x2d0], -R75 ;  /* 0x0000b400ae547a23 */ /* 0x002fee000001084b */
[----:B------:R1:W-:Y:S01]  /*18a60*/  MUFU.EX2 R143, R84 ;  /* 0x00000054008f7308 */ /* 0x0003e20000000800 */
[----:B--2---:R-:W-:Y:S09]  /*18a70*/  FFMA.FTZ R92, R169, c[0x0][0x2d0], -R97 ;  /* 0x0000b400a95c7a23 */ /* 0x004ff20000010861 */
[----:B------:R2:W-:Y:S01]  /*18a80*/  MUFU.EX2 R233, R92 ;  /* 0x0000005c00e97308 */ /* 0x0005e20000000800 */
[--C-:B---3--:R-:W-:Y:S09]  /*18a90*/  FFMA.FTZ R88, R175, c[0x0][0x2d0], -R96.reuse ;  /* 0x0000b400af587a23 */ /* 0x108ff20000010860 */
[----:B------:R3:W4:Y:S01]  /*18aa0*/  MUFU.EX2 R141, R88 ;  /* 0x00000058008d7308 */ /* 0x0007220000000800 */
[----:B-1----:R-:W-:Y:S09]  /*18ab0*/  FFMA.FTZ R84, R99, c[0x0][0x2d0], -R96 ;  /* 0x0000b40063547a23 */ /* 0x002ff20000010860 */
[----:B------:R1:W-:Y:S01]  /*18ac0*/  MUFU.EX2 R137, R84 ;  /* 0x0000005400897308 */ /* 0x0003e20000000800 */
[----:B--2---:R-:W-:Y:S09]  /*18ad0*/  FFMA.FTZ R92, R186, c[0x0][0x2d0], -R75 ;  /* 0x0000b400ba5c7a23 */ /* 0x004ff2000001084b */
[----:B------:R2:W-:Y:S01]  /*18ae0*/  MUFU.EX2 R145, R92 ;  /* 0x0000005c00917308 */ /* 0x0005e20000000800 */
[--C-:B---3--:R-:W-:Y:S09]  /*18af0*/  FFMA.FTZ R88, R181, c[0x0][0x2d0], -R74.reuse ;  /* 0x0000b400b5587a23 */ /* 0x108ff2000001084a */
[----:B------:R3:W-:Y:S01]  /*18b00*/  MUFU.EX2 R243, R88 ;  /* 0x0000005800f37308 */ /* 0x0007e20000000800 */
[----:B-1----:R-:W1:Y:S08]  /*18b10*/  LDSM.16.MT88.4 R84, [R211+0x900] ;  /* 0x00090000d354783b */ /* 0x002e700000004200 */
[----:B--2---:R-:W-:Y:S01]  /*18b20*/  LDSM.16.MT88.4 R92, [R210+0x1100] ;  /* 0x00110000d25c783b */ /* 0x004fe20000004200 */
[--C-:B---3--:R-:W-:Y:S04]  /*18b30*/  FFMA.FTZ R88, R98, c[0x0][0x2d0], -R97.reuse ;  /* 0x0000b40062587a23 */ /* 0x108fe80000010861 */
[----:B------:R2:W3:Y:S01]  /*18b40*/  MUFU.EX2 R140, R88 ;  /* 0x00000058008c7308 */ /* 0x0004e20000000800 */
[-C--:B-1----:R-:W-:Y:S08]  /*18b50*/  HMMA.16816.F32 R52, R76, R84.reuse, R52 ;  /* 0x000000544c34723c */ /* 0x082ff00000001834 */
[C---:B------:R-:W-:Y:S01]  /*18b60*/  HMMA.16816.F32 R56, R80.reuse, R84, R56 ;  /* 0x000000545038723c */ /* 0x040fe20000001838 */
[----:B--2---:R-:W1:Y:S06]  /*18b70*/  LDSM.16.MT88.4 R88, [R209+0x1100] ;  /* 0x00110000d158783b */ /* 0x004e6c0000004200 */
[----:B------:R-:W-:Y:S01]  /*18b80*/  FFMA.FTZ R84, R172, c[0x0][0x2d0], -R97 ;  /* 0x0000b400ac547a23 */ /* 0x000fe20000010861 */
[-C--:B------:R-:W-:Y:S03]  /*18b90*/  HMMA.16816.F32 R60, R80, R86.reuse, R60 ;  /* 0x00000056503c723c */ /* 0x080fe6000000183c */
[----:B------:R2:W5:Y:S04]  /*18ba0*/  MUFU.EX2 R230, R84 ;  /* 0x0000005400e67308 */ /* 0x0005680000000800 */
[--C-:B------:R-:W-:Y:S01]  /*18bb0*/  FFMA.FTZ R80, R187, c[0x0][0x2d0], -R74.reuse ;  /* 0x0000b400bb507a23 */ /* 0x100fe2000001084a */
[----:B------:R-:W-:Y:S01]  /*18bc0*/  HMMA.16816.F32 R64, R76, R86, R64 ;  /* 0x000000564c40723c */ /* 0x000fe20000001840 */
[----:B----4-:R-:W-:Y:S03]  /*18bd0*/  F2FP.PACK_AB R82, R141, R142 ;  /* 0x0000008e8d52723e */ /* 0x010fe600000000ff */
[----:B---3--:R-:W-:Y:S01]  /*18be0*/  F2FP.PACK_AB R81, R235, R140 ;  /* 0x0000008ceb51723e */ /* 0x008fe200000000ff */
[----:B------:R3:W-:Y:S02]  /*18bf0*/  MUFU.EX2 R147, R80 ;  /* 0x0000005000937308 */ /* 0x0007e40000000800 */
[----:B------:R-:W-:Y:S02]  /*18c00*/  F2FP.PACK_AB R76, R249, R123 ;  /* 0x0000007bf94c723e */ /* 0x000fe400000000ff */
[----:B------:R-:W-:Y:S03]  /*18c10*/  F2FP.PACK_AB R77, R138, R139 ;  /* 0x0000008b8a4d723e */ /* 0x000fe600000000ff */
[----:B------:R-:W-:Y:S02]  /*18c20*/  F2FP.PACK_AB R78, R246, R248 ;  /* 0x000000f8f64e723e */ /* 0x000fe400000000ff */
[----:B------:R-:W-:Y:S01]  /*18c30*/  F2FP.PACK_AB R79, R143, R244 ;  /* 0x000000f48f4f723e */ /* 0x000fe200000000ff */
[----:B--2---:R-:W2:Y:S01]  /*18c40*/  LDSM.16.MT88.4 R84, [R212+0x1100] ;  /* 0x00110000d454783b */ /* 0x004ea20000004200 */
[----:B-----5:R-:W-:Y:S05]  /*18c50*/  F2FP.PACK_AB R83, R230, R233 ;  /* 0x000000e9e653723e */ /* 0x020fea00000000ff */
[-C--:B-1----:R-:W-:Y:S01]  /*18c60*/  HMMA.16816.F32 R4, R76, R88.reuse, R4 ;  /* 0x000000584c04723c */ /* 0x082fe20000001804 */
[--C-:B---3--:R-:W-:Y:S04]  /*18c70*/  FFMA.FTZ R80, R182, c[0x0][0x2d0], -R75.reuse ;  /* 0x0000b400b6507a23 */ /* 0x108fe8000001084b */
[----:B------:R1:W-:Y:S02]  /*18c80*/  MUFU.EX2 R146, R80 ;  /* 0x0000005000927308 */ /* 0x0003e40000000800 */
[----:B-1----:R-:W-:Y:S07]  /*18c90*/  F2FP.PACK_AB R80, R136, R137 ;  /* 0x000000898850723e */ /* 0x002fee00000000ff */
[C---:B------:R-:W-:Y:S07]  /*18ca0*/  HMMA.16816.F32 R8, R80.reuse, R88, R8 ;  /* 0x000000585008723c */ /* 0x040fee0000001808 */
[--C-:B------:R-:W-:Y:S01]  /*18cb0*/  FFMA.FTZ R88, R196, c[0x0][0x2d0], -R74.reuse ;  /* 0x0000b400c4587a23 */ /* 0x100fe2000001084a */
[-C--:B------:R-:W-:Y:S03]  /*18cc0*/  HMMA.16816.F32 R12, R80, R90.reuse, R12 ;  /* 0x0000005a500c723c */ /* 0x080fe6000000180c */
[----:B------:R1:W-:Y:S05]  /*18cd0*/  MUFU.EX2 R228, R88 ;  /* 0x0000005800e47308 */ /* 0x0003ea0000000800 */
[C---:B------:R-:W-:Y:S08]  /*18ce0*/  HMMA.16816.F32 R16, R76.reuse, R90, R16 ;  /* 0x0000005a4c10723c */ /* 0x040ff00000001810 */
[-C--:B--2---:R-:W-:Y:S08]  /*18cf0*/  HMMA.16816.F32 R20, R76, R84.reuse, R20 ;  /* 0x000000544c14723c */ /* 0x084ff00000001814 */
[C---:B------:R-:W-:Y:S01]  /*18d00*/  HMMA.16816.F32 R24, R80.reuse, R84, R24 ;  /* 0x000000545018723c */ /* 0x040fe20000001818 */
[----:B-1----:R-:W-:Y:S03]  /*18d10*/  FFMA.FTZ R88, R198, c[0x0][0x2d0], -R74 ;  /* 0x0000b400c6587a23 */ /* 0x002fe6000001084a */
[----:B------:R-:W-:Y:S03]  /*18d20*/  MOV R198, R105 ;  /* 0x0000006900c67202 */ /* 0x000fe60000000f00 */
[--C-:B------:R-:W-:Y:S01]  /*18d30*/  FFMA.FTZ R84, R184, c[0x0][0x2d0], -R96.reuse ;  /* 0x0000b400b8547a23 */ /* 0x100fe20000010860 */
[-C--:B------:R-:W-:Y:S01]  /*18d40*/  HMMA.16816.F32 R28, R80, R86.reuse, R28 ;  /* 0x00000056501c723c */ /* 0x080fe2000000181c */
[----:B------:R1:W-:Y:S07]  /*18d50*/  MUFU.EX2 R196, R88 ;  /* 0x0000005800c47308 */ /* 0x0003ee0000000800 */
[C---:B------:R-:W-:Y:S03]  /*18d60*/  HMMA.16816.F32 R32, R76.reuse, R86, R32 ;  /* 0x000000564c20723c */ /* 0x040fe60000001820 */
[----:B------:R2:W-:Y:S05]  /*18d70*/  MUFU.EX2 R144, R84 ;  /* 0x0000005400907308 */ /* 0x0005ea0000000800 */
[-C--:B------:R-:W-:Y:S08]  /*18d80*/  HMMA.16816.F32 R36, R76, R92.reuse, R36 ;  /* 0x0000005c4c24723c */ /* 0x080ff00000001824 */
[C---:B------:R-:W-:Y:S01]  /*18d90*/  HMMA.16816.F32 R40, R80.reuse, R92, R40 ;  /* 0x0000005c5028723c */ /* 0x040fe20000001828 */
[----:B-1----:R-:W-:Y:S04]  /*18da0*/  FFMA.FTZ R88, R190, c[0x0][0x2d0], -R75 ;  /* 0x0000b400be587a23 */ /* 0x002fe8000001084b */
[----:B------:R1:W-:Y:S02]  /*18db0*/  MUFU.EX2 R190, R88 ;  /* 0x0000005800be7308 */ /* 0x0003e40000000800 */
[----:B------:R-:W-:Y:S01]  /*18dc0*/  FFMA.FTZ R92, R179, c[0x0][0x2d0], -R97 ;  /* 0x0000b400b35c7a23 */ /* 0x000fe20000010861 */
[-C--:B------:R-:W-:Y:S01]  /*18dd0*/  HMMA.16816.F32 R44, R80, R94.reuse, R44 ;  /* 0x0000005e502c723c */ /* 0x080fe2000000182c */
[--C-:B--2---:R-:W-:Y:S06]  /*18de0*/  FFMA.FTZ R84, R188, c[0x0][0x2d0], -R96.reuse ;  /* 0x0000b400bc547a23 */ /* 0x104fec0000010860 */
[----:B------:R2:W-:Y:S01]  /*18df0*/  MUFU.EX2 R155, R92 ;  /* 0x0000005c009b7308 */ /* 0x0005e20000000800 */
[C---:B------:R-:W-:Y:S09]  /*18e00*/  HMMA.16816.F32 R48, R76.reuse, R94, R48 ;  /* 0x0000005e4c30723c */ /* 0x040ff20000001830 */
[----:B------:R3:W-:Y:S03]  /*18e10*/  MUFU.EX2 R188, R84 ;  /* 0x0000005400bc7308 */ /* 0x0007e60000000800 */
[----:B-1----:R-:W-:Y:S07]  /*18e20*/  FFMA.FTZ R88, R194, c[0x0][0x2d0], -R75 ;  /* 0x0000b400c2587a23 */ /* 0x002fee000001084b */
[----:B------:R1:W-:Y:S01]  /*18e30*/  MUFU.EX2 R194, R88 ;  /* 0x0000005800c27308 */ /* 0x0003e20000000800 */
[----:B--2---:R-:W-:Y:S09]  /*18e40*/  FFMA.FTZ R92, R178, c[0x0][0x2d0], -R97 ;  /* 0x0000b400b25c7a23 */ /* 0x004ff20000010861 */
[----:B------:R2:W-:Y:S01]  /*18e50*/  MUFU.EX2 R154, R92 ;  /* 0x0000005c009a7308 */ /* 0x0005e20000000800 */
[----:B---3--:R-:W-:Y:S02]  /*18e60*/  FFMA.FTZ R84, R189, c[0x0][0x2d0], -R96 ;  /* 0x0000b400bd547a23 */ /* 0x008fe40000010860 */
[----:B------:R-:W-:Y:S07]  /*18e70*/  IMAD.MOV.U32 R189, RZ, RZ, R110 ;  /* 0x000000ffffbd7224 */ /* 0x000fee00078e006e */
[----:B------:R3:W-:Y:S01]  /*18e80*/  MUFU.EX2 R186, R84 ;  /* 0x0000005400ba7308 */ /* 0x0007e20000000800 */
[----:B-1----:R-:W1:Y:S01]  /*18e90*/  LDSM.16.MT88.4 R88, [R211+0x1100] ;  /* 0x00110000d358783b */ /* 0x002e620000004200 */
[----:B--2---:R-:W-:Y:S01]  /*18ea0*/  FFMA.FTZ R92, R205, c[0x0][0x2d0], -R75 ;  /* 0x0000b400cd5c7a23 */ /* 0x004fe2000001084b */
[----:B------:R-:W-:Y:S07]  /*18eb0*/  MOV R205, R117 ;  /* 0x0000007500cd7202 */ /* 0x000fee0000000f00 */
[----:B------:R2:W-:Y:S01]  /*18ec0*/  MUFU.EX2 R159, R92 ;  /* 0x0000005c009f7308 */ /* 0x0005e20000000800 */
[----:B---3--:R-:W-:Y:S01]  /*18ed0*/  FFMA.FTZ R84, R191, c[0x0][0x2d0], -R96 ;  /* 0x0000b400bf547a23 */ /* 0x008fe20000010860 */
[----:B------:R-:W-:Y:S02]  /*18ee0*/  MOV R191, R123 ;  /* 0x0000007b00bf7202 */ /* 0x000fe40000000f00 */
[----:B------:R-:W-:Y:S06]  /*18ef0*/  MOV R123, R109 ;  /* 0x0000006d007b7202 */ /* 0x000fec0000000f00 */
[----:B------:R3:W4:Y:S01]  /*18f00*/  MUFU.EX2 R187, R84 ;  /* 0x0000005400bb7308 */ /* 0x0007220000000800 */
[----:B--2---:R-:W-:Y:S01]  /*18f10*/  LDSM.16.MT88.4 R92, [R210+0x1900] ;  /* 0x00190000d25c783b */ /* 0x004fe20000004200 */
[-C--:B-1----:R-:W-:Y:S08]  /*18f20*/  HMMA.16816.F32 R52, R76, R88.reuse, R52 ;  /* 0x000000584c34723c */ /* 0x082ff00000001834 */
[C---:B------:R-:W-:Y:S01]  /*18f30*/  HMMA.16816.F32 R56, R80.reuse, R88, R56 ;  /* 0x000000585038723c */ /* 0x040fe20000001838 */
[----:B---3--:R-:W-:Y:S03]  /*18f40*/  FFMA.FTZ R84, R203, c[0x0][0x2d0], -R74 ;  /* 0x0000b400cb547a23 */ /* 0x008fe6000001084a */
[----:B------:R-:W-:Y:S01]  /*18f50*/  IMAD.MOV.U32 R203, RZ, RZ, R127 ;  /* 0x000000ffffcb7224 */ /* 0x000fe200078e007f */
[----:B------:R1:W-:Y:S01]  /*18f60*/  MUFU.EX2 R184, R84 ;  /* 0x0000005400b87308 */ /* 0x0003e20000000800 */
[----:B------:R-:W-:Y:S01]  /*18f70*/  MOV R127, R112 ;  /* 0x00000070007f7202 */ /* 0x000fe20000000f00 */
[----:B------:R-:W-:Y:S01]  /*18f80*/  FFMA.FTZ R88, R185, c[0x0][0x2d0], -R97 ;  /* 0x0000b400b9587a23 */ /* 0x000fe20000010861 */
[-C--:B------:R-:W-:Y:S01]  /*18f90*/  HMMA.16816.F32 R60, R80, R90.reuse, R60 ;  /* 0x0000005a503c723c */ /* 0x080fe2000000183c */
[----:B------:R-:W-:Y:S03]  /*18fa0*/  IMAD.MOV.U32 R185, RZ, RZ, R122 ;  /* 0x000000ffffb97224 */ /* 0x000fe600078e007a */
[----:B------:R-:W-:Y:S03]  /*18fb0*/  MOV R122, R108 ;  /* 0x0000006c007a7202 */ /* 0x000fe60000000f00 */
[--C-:B------:R-:W-:Y:S01]  /*18fc0*/  FFMA.FTZ R80, R226, c[0x0][0x2d0], -R74.reuse ;  /* 0x0000b400e2507a23 */ /* 0x100fe2000001084a */
[----:B------:R-:W-:Y:S01]  /*18fd0*/  HMMA.16816.F32 R64, R76, R90, R64 ;  /* 0x0000005a4c40723c */ /* 0x000fe20000001840 */
[----:B------:R-:W2:Y:S03]  /*18fe0*/  MUFU.EX2 R102, R88 ;  /* 0x0000005800667308 */ /* 0x000ea60000000800 */
[----:B----4-:R-:W-:Y:S02]  /*18ff0*/  F2FP.PACK_AB R82, R187, R186 ;  /* 0x000000babb52723e */ /* 0x010fe400000000ff */
[----:B------:R-:W-:Y:S01]  /*19000*/  MOV R226, R121 ;  /* 0x0000007900e27202 */ /* 0x000fe20000000f00 */
[----:B------:R-:W-:Y:S01]  /*19010*/  IMAD.MOV.U32 R121, RZ, RZ, R107 ;  /* 0x000000ffff797224 */ /* 0x000fe200078e006b */
[----:B------:R-:W-:Y:S03]  /*19020*/  F2FP.PACK_AB R76, R147, R243 ;  /* 0x000000f3934c723e */ /* 0x000fe600000000ff */
[----:B------:R3:W-:Y:S01]  /*19030*/  MUFU.EX2 R181, R80 ;  /* 0x0000005000b57308 */ /* 0x0007e20000000800 */
[----:B------:R-:W-:Y:S01]  /*19040*/  F2FP.PACK_AB R77, R145, R146 ;  /* 0x00000092914d723e */ /* 0x000fe200000000ff */
[----:B-1----:R-:W-:Y:S01]  /*19050*/  FFMA.FTZ R84, R180, c[0x0][0x2d0], -R97 ;  /* 0x0000b400b4547a23 */ /* 0x002fe20000010861 */
[----:B------:R-:W-:Y:S02]  /*19060*/  F2FP.PACK_AB R78, R196, R228 ;  /* 0x000000e4c44e723e */ /* 0x000fe400000000ff */
[----:B------:R-:W-:Y:S05]  /*19070*/  F2FP.PACK_AB R79, R194, R190 ;  /* 0x000000bec24f723e */ /* 0x000fea00000000ff */
[----:B------:R1:W4:Y:S01]  /*19080*/  MUFU.EX2 R182, R84 ;  /* 0x0000005400b67308 */ /* 0x0003220000000800 */
[----:B--2---:R-:W-:Y:S01]  /*19090*/  F2FP.PACK_AB R83, R102, R154 ;  /* 0x0000009a6653723e */ /* 0x004fe200000000ff */
[----:B------:R-:W-:Y:S01]  /*190a0*/  LDSM.16.MT88.4 R88, [R212+0x1900] ;  /* 0x00190000d458783b */ /* 0x000fe20000004200 */
[--C-:B---3--:R-:W-:Y:S01]  /*190b0*/  FFMA.FTZ R80, R204, c[0x0][0x2d0], -R75.reuse ;  /* 0x0000b400cc507a23 */ /* 0x108fe2000001084b */
[----:B------:R-:W-:Y:S06]  /*190c0*/  MOV R204, R118 ;  /* 0x0000007600cc7202 */ /* 0x000fec0000000f00 */
[----:B------:R2:W-:Y:S01]  /*190d0*/  MUFU.EX2 R153, R80 ;  /* 0x0000005000997308 */ /* 0x0005e20000000800 */
[----:B-1----:R-:W1:Y:S01]  /*190e0*/  LDSM.16.MT88.4 R84, [R209+0x1900] ;  /* 0x00190000d154783b */ /* 0x002e620000004200 */
[----:B----4-:R-:W-:Y:S02]  /*190f0*/  F2FP.PACK_AB R81, R155, R182 ;  /* 0x000000b69b51723e */ /* 0x010fe400000000ff */
[----:B--2---:R-:W-:Y:S01]  /*19100*/  F2FP.PACK_AB R80, R188, R144 ;  /* 0x00000090bc50723e */ /* 0x004fe200000000ff */
[-C--:B-1----:R-:W-:Y:S08]  /*19110*/  HMMA.16816.F32 R4, R76, R84.reuse, R4 ;  /* 0x000000544c04723c */ /* 0x082ff00000001804 */
[C---:B------:R-:W-:Y:S07]  /*19120*/  HMMA.16816.F32 R8, R80.reuse, R84, R8 ;  /* 0x000000545008723c */ /* 0x040fee0000001808 */
[----:B------:R-:W-:Y:S01]  /*19130*/  FFMA.FTZ R84, R234, c[0x0][0x2d0], -R74 ;  /* 0x0000b400ea547a23 */ /* 0x000fe2000001084a */
[-C--:B------:R-:W-:Y:S01]  /*19140*/  HMMA.16816.F32 R12, R80, R86.reuse, R12 ;  /* 0x00000056500c723c */ /* 0x080fe2000000180c */
[----:B------:R-:W-:Y:S02]  /*19150*/  IMAD.MOV.U32 R234, RZ, RZ, R116 ;  /* 0x000000ffffea7224 */ /* 0x000fe400078e0074 */
[----:B------:R1:W-:Y:S05]  /*19160*/  MUFU.EX2 R158, R84 ;  /* 0x00000054009e7308 */ /* 0x0003ea0000000800 */
[C---:B------:R-:W-:Y:S08]  /*19170*/  HMMA.16816.F32 R16, R76.reuse, R86, R16 ;  /* 0x000000564c10723c */ /* 0x040ff00000001810 */
[-C--:B------:R-:W-:Y:S08]  /*19180*/  HMMA.16816.F32 R20, R76, R88.reuse, R20 ;  /* 0x000000584c14723c */ /* 0x080ff00000001814 */
[C---:B------:R-:W-:Y:S01]  /*19190*/  HMMA.16816.F32 R24, R80.reuse, R88, R24 ;  /* 0x000000585018723c */ /* 0x040fe20000001818 */
[----:B-1----:R-:W-:Y:S03]  /*191a0*/  FFMA.FTZ R84, R236, c[0x0][0x2d0], -R74 ;  /* 0x0000b400ec547a23 */ /* 0x002fe6000001084a */
[----:B------:R-:W-:Y:S03]  /*191b0*/  MOV R236, R115 ;  /* 0x0000007300ec7202 */ /* 0x000fe60000000f00 */
[----:B------:R-:W-:Y:S01]  /*191c0*/  FFMA.FTZ R88, R206, c[0x0][0x2d0], -R96 ;  /* 0x0000b400ce587a23 */ /* 0x000fe20000010860 */
[-C--:B------:R-:W-:Y:S01]  /*191d0*/  HMMA.16816.F32 R28, R80, R90.reuse, R28 ;  /* 0x0000005a501c723c */ /* 0x080fe2000000181c */
[----:B------:R1:W-:Y:S03]  /*191e0*/  MUFU.EX2 R180, R84 ;  /* 0x0000005400b47308 */ /* 0x0003e60000000800 */
[----:B------:R-:W-:Y:S04]  /*191f0*/  IMAD.MOV.U32 R206, RZ, RZ, R104 ;  /* 0x000000ffffce7224 */ /* 0x000fe800078e0068 */
[C---:B------:R-:W-:Y:S03]  /*19200*/  HMMA.16816.F32 R32, R76.reuse, R90, R32 ;  /* 0x0000005a4c20723c */ /* 0x040fe60000001820 */
[----:B------:R2:W-:Y:S05]  /*19210*/  MUFU.EX2 R156, R88 ;  /* 0x00000058009c7308 */ /* 0x0005ea0000000800 */
[-C--:B------:R-:W-:Y:S08]  /*19220*/  HMMA.16816.F32 R36, R76, R92.reuse, R36 ;  /* 0x0000005c4c24723c */ /* 0x080ff00000001824 */
[C---:B------:R-:W-:Y:S01]  /*19230*/  HMMA.16816.F32 R40, R80.reuse, R92, R40 ;  /* 0x0000005c5028723c */ /* 0x040fe20000001828 */
[----:B-1----:R-:W-:Y:S03]  /*19240*/  FFMA.FTZ R84, R231, c[0x0][0x2d0], -R75 ;  /* 0x0000b400e7547a23 */ /* 0x002fe6000001084b */
[----:B------:R-:W-:Y:S01]  /*19250*/  MOV R231, R114 ;  /* 0x0000007200e77202 */ /* 0x000fe20000000f00 */
[----:B------:R1:W-:Y:S01]  /*19260*/  MUFU.EX2 R157, R84 ;  /* 0x00000054009d7308 */ /* 0x0003e20000000800 */
[----:B------:R-:W-:Y:S02]  /*19270*/  IMAD.MOV.U32 R114, RZ, RZ, R113 ;  /* 0x000000ffff727224 */ /* 0x000fe400078e0071 */
[-C--:B------:R-:W-:Y:S01]  /*19280*/  HMMA.16816.F32 R44, R80, R94.reuse, R44 ;  /* 0x0000005e502c723c */ /* 0x080fe2000000182c */
[----:B------:R-:W3:Y:S03]  /*19290*/  LDL.LU R113, [R1+0x8] ;  /* 0x0000080001717983 */ /* 0x000ee60000300800 */
[--C-:B--2---:R-:W-:Y:S02]  /*192a0*/  FFMA.FTZ R88, R207, c[0x0][0x2d0], -R96.reuse ;  /* 0x0000b400cf587a23 */ /* 0x104fe40000010860 */
[----:B------:R-:W-:Y:S02]  /*192b0*/  FFMA.FTZ R92, R201, c[0x0][0x2d0], -R97 ;  /* 0x0000b400c95c7a23 */ /* 0x000fe40000010861 */
[C---:B------:R-:W-:Y:S01]  /*192c0*/  HMMA.16816.F32 R48, R76.reuse, R94, R48 ;  /* 0x0000005e4c30723c */ /* 0x040fe20000001830 */
[----:B------:R2:W-:Y:S10]  /*192d0*/  MUFU.EX2 R178, R88 ;  /* 0x0000005800b27308 */ /* 0x0005f40000000800 */
[----:B------:R4:W-:Y:S01]  /*192e0*/  MUFU.EX2 R100, R92 ;  /* 0x0000005c00647308 */ /* 0x0009e20000000800 */
[----:B-1----:R-:W-:Y:S01]  /*192f0*/  FFMA.FTZ R84, R232, c[0x0][0x2d0], -R75 ;  /* 0x0000b400e8547a23 */ /* 0x002fe2000001084b */
[----:B------:R-:W-:Y:S08]  /*19300*/  MOV R232, R111 ;  /* 0x0000006f00e87202 */ /* 0x000ff00000000f00 */
[----:B------:R1:W-:Y:S01]  /*19310*/  MUFU.EX2 R179, R84 ;  /* 0x0000005400b37308 */ /* 0x0003e20000000800 */
[--C-:B--2---:R-:W-:Y:S09]  /*19320*/  FFMA.FTZ R88, R229, c[0x0][0x2d0], -R96.reuse ;  /* 0x0000b400e5587a23 */ /* 0x104ff20000010860 */
[----:B------:R2:W5:Y:S01]  /*19330*/  MUFU.EX2 R177, R88 ;  /* 0x0000005800b17308 */ /* 0x0005620000000800 */
[----:B----4-:R-:W-:Y:S02]  /*19340*/  FFMA.FTZ R92, R192, c[0x0][0x2d0], -R97 ;  /* 0x0000b400c05c7a23 */ /* 0x010fe40000010861 */
[----:B------:R-:W4:Y:S07]  /*19350*/  LDL.LU R192, [R1+0xc] ;  /* 0x00000c0001c07983 */ /* 0x000f2e0000300800 */
[----:B------:R5:W-:Y:S01]  /*19360*/  MUFU.EX2 R99, R92 ;  /* 0x0000005c00637308 */ /* 0x000be20000000800 */
[----:B-1----:R-:W-:Y:S01]  /*19370*/  FFMA.FTZ R84, R202, c[0x0][0x2d0], -R96 ;  /* 0x0000b400ca547a23 */ /* 0x002fe20000010860 */
[----:B------:R-:W-:Y:S08]  /*19380*/  MOV R202, R106 ;  /* 0x0000006a00ca7202 */ /* 0x000ff00000000f00 */
[----:B------:R1:W-:Y:S01]  /*19390*/  MUFU.EX2 R152, R84 ;  /* 0x0000005400987308 */ /* 0x0003e20000000800 */
[--C-:B--2---:R-:W-:Y:S09]  /*193a0*/  FFMA.FTZ R88, R241, c[0x0][0x2d0], -R74.reuse ;  /* 0x0000b400f1587a23 */ /* 0x104ff2000001084a */
[----:B------:R2:W-:Y:S01]  /*193b0*/  MUFU.EX2 R176, R88 ;  /* 0x0000005800b07308 */ /* 0x0005e20000000800 */
[----:B-----5:R-:W-:Y:S09]  /*193c0*/  FFMA.FTZ R92, R245, c[0x0][0x2d0], -R75 ;  /* 0x0000b400f55c7a23 */ /* 0x020ff2000001084b */
[----:B------:R5:W-:Y:S01]  /*193d0*/  MUFU.EX2 R172, R92 ;  /* 0x0000005c00ac7308 */ /* 0x000be20000000800 */
[----:B-1----:R-:W1:Y:S01]  /*193e0*/  LDSM.16.MT88.4 R84, [R211+0x1900] ;  /* 0x00190000d354783b */ /* 0x002e620000004200 */
[--C-:B--2---:R-:W-:Y:S08]  /*193f0*/  FFMA.FTZ R88, R199, c[0x0][0x2d0], -R97.reuse ;  /* 0x0000b400c7587a23 */ /* 0x104ff00000010861 */
[----:B------:R2:W1:Y:S01]  /*19400*/  MUFU.EX2 R101, R88 ;  /* 0x0000005800657308 */ /* 0x0004620000000800 */
[----:B-----5:R-:W-:Y:S08]  /*19410*/  LDSM.16.MT88.4 R92, [R210+0x2100] ;  /* 0x00210000d25c783b */ /* 0x020ff00000004200 */
[----:B--2---:R-:W2:Y:S01]  /*19420*/  LDSM.16.MT88.4 R88, [R209+0x2100] ;  /* 0x00210000d158783b */ /* 0x004ea20000004200 */
[-C--:B-1----:R-:W-:Y:S08]  /*19430*/  HMMA.16816.F32 R52, R76, R84.reuse, R52 ;  /* 0x000000544c34723c */ /* 0x082ff00000001834 */
[C---:B------:R-:W-:Y:S07]  /*19440*/  HMMA.16816.F32 R56, R80.reuse, R84, R56 ;  /* 0x000000545038723c */ /* 0x040fee0000001838 */
[----:B------:R-:W-:Y:S01]  /*19450*/  FFMA.FTZ R84, R183, c[0x0][0x2d0], -R97 ;  /* 0x0000b400b7547a23 */ /* 0x000fe20000010861 */
[-C--:B------:R-:W-:Y:S01]  /*19460*/  HMMA.16816.F32 R60, R80, R86.reuse, R60 ;  /* 0x00000056503c723c */ /* 0x080fe2000000183c */
[----:B------:R-:W5:Y:S02]  /*19470*/  LDL.LU R183, [R1+0x10] ;  /* 0x0000100001b77983 */ /* 0x000f640000300800 */
[----:B------:R1:W1:Y:S04]  /*19480*/  MUFU.EX2 R98, R84 ;  /* 0x0000005400627308 */ /* 0x0002680000000800 */
[--C-:B------:R-:W-:Y:S01]  /*19490*/  FFMA.FTZ R80, R247, c[0x0][0x2d0], -R74.reuse ;  /* 0x0000b400f7507a23 */ /* 0x100fe2000001084a */
[----:B------:R-:W-:Y:S01]  /*194a0*/  HMMA.16816.F32 R64, R76, R86, R64 ;  /* 0x000000564c40723c */ /* 0x000fe20000001840 */
[----:B------:R-:W-:Y:S03]  /*194b0*/  F2FP.PACK_AB R82, R177, R178 ;  /* 0x000000b2b152723e */ /* 0x000fe600000000ff */
[----:B------:R-:W-:Y:S01]  /*194c0*/  F2FP.PACK_AB R81, R100, R101 ;  /* 0x000000656451723e */ /* 0x000fe200000000ff */
[----:B------:R2:W2:Y:S02]  /*194d0*/  MUFU.EX2 R175, R80 ;  /* 0x0000005000af7308 */ /* 0x0004a40000000800 */
[----:B------:R-:W-:Y:S02]  /*194e0*/  F2FP.PACK_AB R76, R181, R184 ;  /* 0x000000b8b54c723e */ /* 0x000fe400000000ff */
[----:B------:R-:W-:Y:S03]  /*194f0*/  F2FP.PACK_AB R77, R159, R153 ;  /* 0x000000999f4d723e */ /* 0x000fe600000000ff */
[----:B------:R-:W-:Y:S02]  /*19500*/  F2FP.PACK_AB R78, R180, R158 ;  /* 0x0000009eb44e723e */ /* 0x000fe400000000ff */
[----:B------:R-:W-:Y:S01]  /*19510*/  F2FP.PACK_AB R79, R179, R157 ;  /* 0x0000009db34f723e */ /* 0x000fe200000000ff */
[----:B-1----:R-:W1:Y:S01]  /*19520*/  LDSM.16.MT88.4 R84, [R212+0x2100] ;  /* 0x00210000d454783b */ /* 0x002e620000004200 */
[----:B------:R-:W-:Y:S05]  /*19530*/  F2FP.PACK_AB R83, R98, R99 ;  /* 0x000000636253723e */ /* 0x000fea00000000ff */
[-C--:B--2---:R-:W-:Y:S01]  /*19540*/  HMMA.16816.F32 R4, R76, R88.reuse, R4 ;  /* 0x000000584c04723c */ /* 0x084fe20000001804 */
[----:B------:R-:W-:Y:S01]  /*19550*/  FFMA.FTZ R80, R242, c[0x0][0x2d0], -R75 ;  /* 0x0000b400f2507a23 */ /* 0x000fe2000001084b */
[----:B------:R-:W-:Y:S03]  /*19560*/  F2FP.PACK_AB R164, R175, R176 ;  /* 0x000000b0afa4723e */ /* 0x000fe600000000ff */
[----:B------:R2:W1:Y:S02]  /*19570*/  MUFU.EX2 R174, R80 ;  /* 0x0000005000ae7308 */ /* 0x0004640000000800 */
[----:B--2---:R-:W-:Y:S02]  /*19580*/  F2FP.PACK_AB R80, R156, R152 ;  /* 0x000000989c50723e */ /* 0x004fe400000000ff */
[----:B-1----:R-:W-:Y:S05]  /*19590*/  F2FP.PACK_AB R165, R172, R174 ;  /* 0x000000aeaca5723e */ /* 0x002fea00000000ff */
[C---:B------:R-:W-:Y:S07]  /*195a0*/  HMMA.16816.F32 R8, R80.reuse, R88, R8 ;  /* 0x000000585008723c */ /* 0x040fee0000001808 */
[--C-:B------:R-:W-:Y:S01]  /*195b0*/  FFMA.FTZ R88, R252, c[0x0][0x2d0], -R74.reuse ;  /* 0x0000b400fc587a23 */ /* 0x100fe2000001084a */
[-C--:B------:R-:W-:Y:S01]  /*195c0*/  HMMA.16816.F32 R12, R80, R90.reuse, R12 ;  /* 0x0000005a500c723c */ /* 0x080fe2000000180c */
[----:B------:R-:W-:Y:S02]  /*195d0*/  FFMA.FTZ R74, R131, c[0x0][0x2d0], -R74 ;  /* 0x0000b400834a7a23 */ /* 0x000fe4000001084a */
[----:B------:R1:W-:Y:S01]  /*195e0*/  MUFU.EX2 R173, R88 ;  /* 0x0000005800ad7308 */ /* 0x0003e20000000800 */
[----:B------:R-:W-:Y:S02]  /*195f0*/  IMAD.MOV.U32 R131, RZ, RZ, R119 ;  /* 0x000000ffff837224 */ /* 0x000fe400078e0077 */
[----:B------:R-:W-:Y:S02]  /*19600*/  LDSM.16.MT88.4 R116, [R209+0x2900] ;  /* 0x00290000d174783b */ /* 0x000fe40000004200 */
[C---:B------:R-:W-:Y:S05]  /*19610*/  HMMA.16816.F32 R16, R76.reuse, R90, R16 ;  /* 0x0000005a4c10723c */ /* 0x040fea0000001810 */
[----:B------:R2:W2:Y:S03]  /*19620*/  MUFU.EX2 R171, R74 ;  /* 0x0000004a00ab7308 */ /* 0x0004a60000000800 */
[-C--:B------:R-:W-:Y:S08]  /*19630*/  HMMA.16816.F32 R20, R76, R84.reuse, R20 ;  /* 0x000000544c14723c */ /* 0x080ff00000001814 */
[C---:B------:R-:W-:Y:S01]  /*19640*/  HMMA.16816.F32 R24, R80.reuse, R84, R24 ;  /* 0x000000545018723c */ /* 0x040fe20000001818 */
[----:B-1----:R-:W1:Y:S07]  /*19650*/  LDSM.16.MT88.4 R88, [R211+0x2100] ;  /* 0x00210000d358783b */ /* 0x002e6e0000004200 */
[-C--:B------:R-:W-:Y:S01]  /*19660*/  HMMA.16816.F32 R28, R80, R86.reuse, R28 ;  /* 0x00000056501c723c */ /* 0x080fe2000000181c */
[--C-:B--2---:R-:W-:Y:S03]  /*19670*/  FFMA.FTZ R74, R250, c[0x0][0x2d0], -R75.reuse ;  /* 0x0000b400fa4a7a23 */ /* 0x104fe6000001084b */
[----:B------:R-:W-:Y:S01]  /*19680*/  F2FP.PACK_AB R166, R171, R173 ;  /* 0x000000adaba6723e */ /* 0x000fe200000000ff */
[----:B------:R-:W-:Y:S03]  /*19690*/  FFMA.FTZ R75, R251, c[0x0][0x2d0], -R75 ;  /* 0x0000b400fb4b7a23 */ /* 0x000fe6000001084b */
[C---:B------:R-:W-:Y:S01]  /*196a0*/  HMMA.16816.F32 R32, R76.reuse, R86, R32 ;  /* 0x000000564c20723c */ /* 0x040fe20000001820 */
[----:B------:R2:W-:Y:S07]  /*196b0*/  MUFU.EX2 R170, R74 ;  /* 0x0000004a00aa7308 */ /* 0x0005ee0000000800 */
[-C--:B------:R-:W-:Y:S03]  /*196c0*/  HMMA.16816.F32 R36, R76, R92.reuse, R36 ;  /* 0x0000005c4c24723c */ /* 0x080fe60000001824 */
[----:B------:R-:W1:Y:S05]  /*196d0*/  MUFU.EX2 R169, R75 ;  /* 0x0000004b00a97308 */ /* 0x000e6a0000000800 */
[C---:B------:R-:W-:Y:S08]  /*196e0*/  HMMA.16816.F32 R40, R80.reuse, R92, R40 ;  /* 0x0000005c5028723c */ /* 0x040ff00000001828 */
[-C--:B------:R-:W-:Y:S01]  /*196f0*/  HMMA.16816.F32 R44, R80, R94.reuse, R44 ;  /* 0x0000005e502c723c */ /* 0x080fe2000000182c */
[----:B--2---:R-:W-:Y:S04]  /*19700*/  FFMA.FTZ R74, R237, c[0x0][0x2d0], -R96 ;  /* 0x0000b400ed4a7a23 */ /* 0x004fe80000010860 */
[----:B------:R2:W-:Y:S03]  /*19710*/  MUFU.EX2 R168, R74 ;  /* 0x0000004a00a87308 */ /* 0x0005e60000000800 */
[C---:B------:R-:W-:Y:S01]  /*19720*/  HMMA.16816.F32 R48, R76.reuse, R94, R48 ;  /* 0x0000005e4c30723c */ /* 0x040fe20000001830 */
[----:B-1----:R-:W-:Y:S07]  /*19730*/  F2FP.PACK_AB R167, R169, R170 ;  /* 0x000000aaa9a7723e */ /* 0x002fee00000000ff */
[-C--:B------:R-:W-:Y:S01]  /*19740*/  HMMA.16816.F32 R52, R76, R88.reuse, R52 ;  /* 0x000000584c34723c */ /* 0x080fe20000001834 */
[----:B---3--:R-:W-:Y:S07]  /*19750*/  FFMA.FTZ R69, R69, R113, R114 ;  /* 0x0000007145457223 */ /* 0x008fee0000010072 */
[C---:B------:R-:W-:Y:S01]  /*19760*/  HMMA.16816.F32 R56, R80.reuse, R88, R56 ;  /* 0x000000585038723c */ /* 0x040fe20000001838 */
[--C-:B--2---:R-:W-:Y:S07]  /*19770*/  FFMA.FTZ R74, R238, c[0x0][0x2d0], -R96.reuse ;  /* 0x0000b400ee4a7a23 */ /* 0x104fee0000010860 */
[-C--:B------:R-:W-:Y:S01]  /*19780*/  HMMA.16816.F32 R60, R80, R90.reuse, R60 ;  /* 0x0000005a503c723c */ /* 0x080fe2000000183c */
[----:B------:R1:W2:Y:S07]  /*19790*/  MUFU.EX2 R85, R74 ;  /* 0x0000004a00557308 */ /* 0x0002ae0000000800 */
[----:B------:R-:W-:Y:S08]  /*197a0*/  HMMA.16816.F32 R64, R76, R90, R64 ;  /* 0x0000005a4c40723c */ /* 0x000ff00000001840 */
[-C--:B------:R-:W-:Y:S07]  /*197b0*/  HMMA.16816.F32 R104, R164, R116.reuse, R4 ;  /* 0x00000074a468723c */ /* 0x080fee0000001804 */
[----:B------:R-:W-:Y:S01]  /*197c0*/  FADD.FTZ R4, R226, R69 ;  /* 0x00000045e2047221 */ /* 0x000fe20000010000 */
[----:B------:R-:W-:Y:S01]  /*197d0*/  MOV R226, R149 ;  /* 0x0000009500e27202 */ /* 0x000fe20000000f00 */
[--C-:B-1----:R-:W-:Y:S03]  /*197e0*/  FFMA.FTZ R74, R239, c[0x0][0x2d0], -R96.reuse ;  /* 0x0000b400ef4a7a23 */ /* 0x102fe60000010860 */
[----:B------:R-:W-:Y:S01]  /*197f0*/  FFMA.FTZ R96, R240, c[0x0][0x2d0], -R96 ;  /* 0x0000b400f0607a23 */ /* 0x000fe20000010860 */
[----:B------:R1:W-:Y:S01]  /*19800*/  MUFU.EX2 R86, R74 ;  /* 0x0000004a00567308 */ /* 0x0003e20000000800 */
[----:B----4-:R-:W-:Y:S01]  /*19810*/  FFMA.FTZ R68, R68, R192, R231 ;  /* 0x000000c044447223 */ /* 0x010fe200000100e7 */
[----:B--2---:R-:W-:Y:S01]  /*19820*/  F2FP.PACK_AB R160, R85, R168 ;  /* 0x000000a855a0723e */ /* 0x004fe200000000ff */
[----:B------:R-:W-:Y:S01]  /*19830*/  FADD.FTZ R4, R123, R4 ;  /* 0x000000047b047221 */ /* 0x000fe20000010000 */
[----:B------:R-:W-:Y:S01]  /*19840*/  MOV R231, R236 ;  /* 0x000000ec00e77202 */ /* 0x000fe20000000f00 */
[----:B------:R-:W-:Y:S01]  /*19850*/  FADD.FTZ R6, R185, R68 ;  /* 0x00000044b9067221 */ /* 0x000fe20000010000 */
[----:B------:R-:W-:Y:S01]  /*19860*/  MOV R185, R148 ;  /* 0x0000009400b97202 */ /* 0x000fe20000000f00 */
[----:B------:R-:W-:Y:S01]  /*19870*/  FADD.FTZ R4, R206, R4 ;  /* 0x00000004ce047221 */ /* 0x000fe20000010000 */
[----:B------:R-:W-:Y:S01]  /*19880*/  MOV R236, R234 ;  /* 0x000000ea00ec7202 */ /* 0x000fe20000000f00 */
[----:B------:R-:W-:Y:S01]  /*19890*/  IMAD.MOV.U32 R234, RZ, RZ, R205 ;  /* 0x000000ffffea7224 */ /* 0x000fe200078e00cd */
[----:B------:R-:W2:Y:S01]  /*198a0*/  MUFU.EX2 R96, R96 ;  /* 0x0000006000607308 */ /* 0x000ea20000000800 */
[----:B------:R-:W-:Y:S01]  /*198b0*/  FADD.FTZ R6, R122, R6 ;  /* 0x000000067a067221 */ /* 0x000fe20000010000 */
[----:B------:R-:W-:Y:S02]  /*198c0*/  MOV R205, R203 ;  /* 0x000000cb00cd7202 */ /* 0x000fe40000000f00 */
[----:B------:R-:W-:Y:S01]  /*198d0*/  MOV R203, R151 ;  /* 0x0000009700cb7202 */ /* 0x000fe20000000f00 */
[--C-:B-1----:R-:W-:Y:S05]  /*198e0*/  FFMA.FTZ R74, R193, c[0x0][0x2d0], -R97.reuse ;  /* 0x0000b400c14a7a23 */ /* 0x102fea0000010861 */
[----:B------:R1:W-:Y:S01]  /*198f0*/  MUFU.EX2 R75, R74 ;  /* 0x0000004a004b7308 */ /* 0x0003e20000000800 */
[----:B--2---:R-:W-:Y:S01]  /*19900*/  F2FP.PACK_AB R162, R96, R86 ;  /* 0x0000005660a2723e */ /* 0x004fe200000000ff */
[--C-:B-1----:R-:W-:Y:S08]  /*19910*/  FFMA.FTZ R74, R195, c[0x0][0x2d0], -R97.reuse ;  /* 0x0000b400c34a7a23 */ /* 0x102ff00000010861 */
[----:B------:R1:W2:Y:S02]  /*19920*/  MUFU.EX2 R84, R74 ;  /* 0x0000004a00547308 */ /* 0x0002a40000000800 */
[--C-:B-1----:R-:W-:Y:S01]  /*19930*/  FFMA.FTZ R74, R197, c[0x0][0x2d0], -R97.reuse ;  /* 0x0000b400c54a7a23 */ /* 0x102fe20000010861 */
[----:B--2---:R-:W-:Y:S01]  /*19940*/  F2FP.PACK_AB R161, R84, R75 ;  /* 0x0000004b54a1723e */ /* 0x004fe200000000ff */
[----:B------:R-:W-:Y:S02]  /*19950*/  FFMA.FTZ R97, R73, c[0x0][0x2d0], -R97 ;  /* 0x0000b40049617a23 */ /* 0x000fe40000010861 */
[----:B------:R-:W2:Y:S04]  /*19960*/  LDL.LU R73, [R1+0x14] ;  /* 0x0000140001497983 */ /* 0x000ea80000300800 */
[----:B------:R-:W-:Y:S01]  /*19970*/  MUFU.EX2 R74, R74 ;  /* 0x0000004a004a7308 */ /* 0x000fe20000000800 */
[----:B-----5:R-:W-:Y:S09]  /*19980*/  FFMA.FTZ R2, R2, R183, R204 ;  /* 0x000000b702027223 */ /* 0x020ff200000100cc */
[----:B------:R-:W1:Y:S01]  /*19990*/  MUFU.EX2 R97, R97 ;  /* 0x0000006100617308 */ /* 0x000e620000000800 */
[----:B------:R-:W-:Y:S02]  /*199a0*/  IMAD.MOV.U32 R204, RZ, RZ, R150 ;  /* 0x000000ffffcc7224 */ /* 0x000fe400078e0096 */
[----:B------:R-:W-:Y:S01]  /*199b0*/  FADD.FTZ R2, R189, R2 ;  /* 0x00000002bd027221 */ /* 0x000fe20000010000 */
[----:B------:R-:W3:Y:S01]  /*199c0*/  LDSM.16.MT88.4 R148, [R210+0x2900] ;  /* 0x00290000d294783b */ /* 0x000ee20000004200 */
[----:B------:R-:W-:Y:S02]  /*199d0*/  IMAD.MOV.U32 R189, RZ, RZ, R120 ;  /* 0x000000ffffbd7224 */ /* 0x000fe400078e0078 */
[----:B------:R-:W-:Y:S02]  /*199e0*/  FADD.FTZ R5, R121, R2 ;  /* 0x0000000279057221 */ /* 0x000fe40000010000 */
[----:B------:R-:W-:Y:S02]  /*199f0*/  FADD.FTZ R2, R202, R6 ;  /* 0x00000006ca027221 */ /* 0x000fe40000010000 */
[----:B------:R-:W-:Y:S01]  /*19a00*/  FADD.FTZ R6, R126, R4 ;  /* 0x000000047e067221 */ /* 0x000fe20000010000 */
[----:B-1----:R-:W-:Y:S07]  /*19a10*/  F2FP.PACK_AB R163, R97, R74 ;  /* 0x0000004a61a3723e */ /* 0x002fee00000000ff */
[C---:B------:R-:W-:Y:S08]  /*19a20*/  HMMA.16816.F32 R108, R160.reuse, R116, R8 ;  /* 0x00000074a06c723c */ /* 0x040ff00000001808 */
[-C--:B------:R-:W-:Y:S08]  /*19a30*/  HMMA.16816.F32 R112, R160, R118.reuse, R12 ;  /* 0x00000076a070723c */ /* 0x080ff0000000180c */
[C---:B------:R-:W-:Y:S08]  /*19a40*/  HMMA.16816.F32 R116, R164.reuse, R118, R16 ;  /* 0x00000076a474723c */ /* 0x040ff00000001810 */
[-C--:B------:R-:W-:Y:S01]  /*19a50*/  HMMA.16816.F32 R120, R164, R132.reuse, R20 ;  /* 0x00000084a478723c */ /* 0x080fe20000001814 */
[----:B--2---:R-:W-:Y:S03]  /*19a60*/  FFMA.FTZ R8, R0, R73, R200 ;  /* 0x0000004900087223 */ /* 0x004fe600000100c8 */
[----:B------:R-:W-:Y:S02]  /*19a70*/  FADD.FTZ R0, R232, R5 ;  /* 0x00000005e8007221 */ /* 0x000fe40000010000 */
[----:B------:R-:W-:Y:S02]  /*19a80*/  FADD.FTZ R8, R127, R8 ;  /* 0x000000087f087221 */ /* 0x000fe40000010000 */
[----:B------:R-:W-:Y:S04]  /*19a90*/  FADD.FTZ R5, R125, R2 ;  /* 0x000000027d057221 */ /* 0x000fe80000010000 */
[----:B------:R-:W-:Y:S02]  /*19aa0*/  FADD.FTZ R7, R124, R0 ;  /* 0x000000007c077221 */ /* 0x000fe40000010000 */
[----:B------:R-:W-:Y:S01]  /*19ab0*/  FADD.FTZ R4, R231, R8 ;  /* 0x00000008e7047221 */ /* 0x000fe20000010000 */
[C---:B------:R-:W-:Y:S01]  /*19ac0*/  HMMA.16816.F32 R124, R160.reuse, R132, R24 ;  /* 0x00000084a07c723c */ /* 0x040fe20000001818 */
[----:B------:R-:W-:Y:S02]  /*19ad0*/  FADD.FTZ R2, R236, R6 ;  /* 0x00000006ec027221 */ /* 0x000fe40000010000 */
[----:B------:R-:W-:Y:S02]  /*19ae0*/  FADD.FTZ R0, R234, R5 ;  /* 0x00000005ea007221 */ /* 0x000fe40000010000 */
[----:B------:R-:W-:Y:S02]  /*19af0*/  FADD.FTZ R7, R128, R7 ;  /* 0x0000000780077221 */ /* 0x000fe40000010000 */
[----:B------:R-:W-:Y:S02]  /*19b00*/  FADD.FTZ R4, R131, R4 ;  /* 0x0000000483047221 */ /* 0x000fe40000010000 */
[----:B------:R-:W-:Y:S03]  /*19b10*/  FADD.FTZ R6, R130, R2 ;  /* 0x0000000282067221 */ /* 0x000fe60000010000 */
[----:B------:R-:W-:Y:S02]  /*19b20*/  FADD.FTZ R5, R129, R0 ;  /* 0x0000000081057221 */ /* 0x000fe40000010000 */
[----:B------:R-:W-:Y:S01]  /*19b30*/  FADD.FTZ R2, R205, R7 ;  /* 0x00000007cd027221 */ /* 0x000fe20000010000 */
[-C--:B------:R-:W-:Y:S01]  /*19b40*/  HMMA.16816.F32 R128, R160, R134.reuse, R28 ;  /* 0x00000086a080723c */ /* 0x080fe2000000181c */
[----:B------:R-:W-:Y:S01]  /*19b50*/  FADD.FTZ R4, R103, R4 ;  /* 0x0000000467047221 */ /* 0x000fe20000010000 */
[----:B------:R-:W-:Y:S01]  /*19b60*/  MOV R103, R3 ;  /* 0x0000000300677202 */ /* 0x000fe20000000f00 */
[----:B------:R-:W-:Y:S02]  /*19b70*/  FADD.FTZ R0, R204, R6 ;  /* 0x00000006cc007221 */ /* 0x000fe40000010000 */
[----:B------:R-:W-:Y:S02]  /*19b80*/  FADD.FTZ R10, R226, R5 ;  /* 0x00000005e20a7221 */ /* 0x000fe40000010000 */
[----:B------:R-:W-:Y:S01]  /*19b90*/  FADD.FTZ R11, R203, R4 ;  /* 0x00000004cb0b7221 */ /* 0x000fe20000010000 */
[C---:B------:R-:W-:Y:S01]  /*19ba0*/  HMMA.16816.F32 R132, R164.reuse, R134, R32 ;  /* 0x00000086a484723c */ /* 0x040fe20000001820 */
[----:B------:R-:W-:Y:S01]  /*19bb0*/  FADD.FTZ R8, R185, R2 ;  /* 0x00000002b9087221 */ /* 0x000fe20000010000 */
[----:B------:R-:W1:Y:S02]  /*19bc0*/  LDSM.16.MT88.4 R4, [R211+0x2900] ;  /* 0x00290000d304783b */ /* 0x000e640000004200 */
        /* <DEDUP_REMOVED lines=8> */
[-C--:B---3--:R-:W-:Y:S01]  /*19c50*/  HMMA.16816.F32 R136, R164, R148.reuse, R36 ;  /* 0x00000094a488723c */ /* 0x088fe20000001824 */
[----:B------:R-:W-:Y:S02]  /*19c60*/  FADD.FTZ R8, R248, R9 ;  /* 0x00000009f8087221 */ /* 0x000fe40000010000 */
[----:B------:R-:W-:Y:S02]  /*19c70*/  FADD.FTZ R2, R244, R2 ;  /* 0x00000002f4027221 */ /* 0x000fe40000010000 */
[----:B------:R-:W-:Y:S02]  /*19c80*/  FADD.FTZ R0, R142, R0 ;  /* 0x000000008e007221 */ /* 0x000fe40000010000 */
[----:B------:R-:W-:Y:S02]  /*19c90*/  FADD.FTZ R12, R140, R12 ;  /* 0x0000000c8c0c7221 */ /* 0x000fe40000010000 */
[----:B------:R-:W-:Y:S03]  /*19ca0*/  FADD.FTZ R10, R246, R8 ;  /* 0x00000008f60a7221 */ /* 0x000fe60000010000 */
[----:B------:R-:W-:Y:S02]  /*19cb0*/  FADD.FTZ R9, R143, R2 ;  /* 0x000000028f097221 */ /* 0x000fe40000010000 */
        /* <DEDUP_REMOVED lines=11> */
[----:B------:R-:W-:Y:S02]  /*19d70*/  FADD.FTZ R8, R230, R8 ;  /* 0x00000008e6087221 */ /* 0x000fe40000010000 */
[----:B------:R-:W-:Y:S02]  /*19d80*/  FADD.FTZ R0, R228, R10 ;  /* 0x0000000ae4007221 */ /* 0x000fe40000010000 */
[----:B------:R-:W-:Y:S02]  /*19d90*/  FADD.FTZ R9, R190, R9 ;  /* 0x00000009be097221 */ /* 0x000fe40000010000 */
[----:B------:R-:W-:Y:S01]  /*19da0*/  FADD.FTZ R11, R186, R2 ;  /* 0x00000002ba0b7221 */ /* 0x000fe20000010000 */
[C---:B------:R-:W-:Y:S01]  /*19db0*/  HMMA.16816.F32 R148, R164.reuse, R150, R48 ;  /* 0x00000096a494723c */ /* 0x040fe20000001830 */
[----:B------:R-:W-:Y:S03]  /*19dc0*/  FADD.FTZ R8, R182, R8 ;  /* 0x00000008b6087221 */ /* 0x000fe60000010000 */
        /* <DEDUP_REMOVED lines=8> */
[----:B------:R-:W-:Y:S01]  /*19e50*/  FADD.FTZ R2, R181, R10 ;  /* 0x0000000ab5027221 */ /* 0x000fe20000010000 */
[-C--:B-1----:R-:W-:Y:S01]  /*19e60*/  HMMA.16816.F32 R152, R164, R4.reuse, R52 ;  /* 0x00000004a498723c */ /* 0x082fe20000001834 */
[----:B------:R-:W-:Y:S02]  /*19e70*/  FADD.FTZ R0, R159, R11 ;  /* 0x0000000b9f007221 */ /* 0x000fe40000010000 */
[----:B------:R-:W-:Y:S02]  /*19e80*/  FADD.FTZ R10, R156, R9 ;  /* 0x000000099c0a7221 */ /* 0x000fe40000010000 */
[----:B------:R-:W-:Y:S02]  /*19e90*/  FADD.FTZ R11, R158, R2 ;  /* 0x000000029e0b7221 */ /* 0x000fe40000010000 */
[----:B------:R-:W-:Y:S02]  /*19ea0*/  FADD.FTZ R9, R157, R0 ;  /* 0x000000009d097221 */ /* 0x000fe40000010000 */
[----:B------:R-:W-:Y:S01]  /*19eb0*/  FADD.FTZ R8, R102, R8 ;  /* 0x0000000866087221 */ /* 0x000fe20000010000 */
[C---:B------:R-:W-:Y:S02]  /*19ec0*/  HMMA.16816.F32 R156, R160.reuse, R4, R56 ;  /* 0x00000004a09c723c */ /* 0x040fe40000001838 */
[----:B------:R-:W-:Y:S01]  /*19ed0*/  FADD.FTZ R2, R178, R10 ;  /* 0x0000000ab2027221 */ /* 0x000fe20000010000 */
[----:B------:R-:W-:Y:S01]  /*19ee0*/  MOV R102, R70 ;  /* 0x0000004600667202 */ /* 0x000fe20000000f00 */
[----:B------:R-:W-:Y:S01]  /*19ef0*/  FADD.FTZ R8, R101, R8 ;  /* 0x0000000865087221 */ /* 0x000fe20000010000 */
[----:B------:R-:W-:Y:S01]  /*19f00*/  MOV R101, R71 ;  /* 0x0000004700657202 */ /* 0x000fe20000000f00 */
[----:B------:R-:W-:Y:S02]  /*19f10*/  FADD.FTZ R0, R180, R11 ;  /* 0x0000000bb4007221 */ /* 0x000fe40000010000 */
[----:B------:R-:W-:Y:S01]  /*19f20*/  FADD.FTZ R4, R100, R8 ;  /* 0x0000000864047221 */ /* 0x000fe20000010000 */
[-C--:B------:R-:W-:Y:S03]  /*19f30*/  HMMA.16816.F32 R160, R160, R6.reuse, R60 ;  /* 0x00000006a0a0723c */ /* 0x080fe6000000183c */
[----:B------:R-:W-:Y:S02]  /*19f40*/  FADD.FTZ R8, R179, R9 ;  /* 0x00000009b3087221 */ /* 0x000fe40000010000 */
[----:B------:R-:W-:Y:S02]  /*19f50*/  FADD.FTZ R9, R177, R2 ;  /* 0x00000002b1097221 */ /* 0x000fe40000010000 */
[----:B------:R-:W-:Y:S01]  /*19f60*/  FADD.FTZ R4, R99, R4 ;  /* 0x0000000463047221 */ /* 0x000fe20000010000 */
[----:B------:R-:W-:Y:S01]  /*19f70*/  HMMA.16816.F32 R164, R164, R6, R64 ;  /* 0x00000006a4a4723c */ /* 0x000fe20000001840 */
        /* <DEDUP_REMOVED lines=18> */
[----:B------:R-:W-:Y:S01]  /*1a0a0*/  IMAD.MOV.U32 R100, RZ, RZ, R72 ;  /* 0x000000ffff647224 */ /* 0x000fe200078e0048 */
[----:B------:R2:W-:Y:S01]  /*1a0b0*/  STL [R1+0x10], R4 ;  /* 0x0000100401007387 */ /* 0x0005e20000100800 */
[----:B------:R-:W-:Y:S05]  /*1a0c0*/  FADD.FTZ R2, R97, R2 ;  /* 0x0000000261027221 */ /* 0x000fea0000010000 */
[----:B------:R2:W-:Y:S01]  /*1a0d0*/  STL [R1+0x14], R2 ;  /* 0x0000140201007387 */ /* 0x0005e20000100800 */
[----:B-1----:R-:W-:Y:S04]  /*1a0e0*/  IADD3 R0, R225, -0x1, RZ ;  /* 0xffffffffe1007810 */ /* 0x002fe80007ffe0ff */
[----:B------:R-:W-:Y:S01]  /*1a0f0*/  MOV R225, R0 ;  /* 0x0000000000e17202 */ /* 0x000fe20000000f00 */
[----:B------:R-:W-:-:S05]  /*1a100*/  @P0 BRA `(.L_x_204) ;  /* 0xffff99a000000947 */ /* 0x000fca000383ffff */
.L_x_187:
        /* <DEDUP_REMOVED lines=24> */
[----:B------:R-:W-:Y:S01]  /*1a290*/  FSETP.NE.FTZ.AND P3, PT, R5, RZ, PT ;  /* 0x000000ff0500720b */ /* 0x000fe20003f75000 */
[----:B---3--:R-:W-:Y:S01]  /*1a2a0*/  FADD.FTZ R7, R7, R4 ;  /* 0x0000000407077221 */ /* 0x008fe20000010000 */
[----:B------:R-:W-:Y:S02]  /*1a2b0*/  FSETP.NE.FTZ.AND P2, PT, R6, RZ, PT ;  /* 0x000000ff0600720b */ /* 0x000fe40003f55000 */
[----:B------:R-:W-:Y:S01]  /*1a2c0*/  MOV R4, RZ ;  /* 0x000000ff00047202 */ /* 0x000fe20000000f00 */
[----:B----4-:R-:W-:Y:S01]  /*1a2d0*/  FADD.FTZ R8, R2, R8 ;  /* 0x0000000802087221 */ /* 0x010fe20000010000 */
[----:B------:R-:W-:Y:S02]  /*1a2e0*/  FSETP.NE.FTZ.AND P1, PT, R7, RZ, PT ;  /* 0x000000ff0700720b */ /* 0x000fe40003f35000 */
[----:B------:R-:W-:-:S05]  /*1a2f0*/  MOV R2, RZ ;  /* 0x000000ff00027202 */ /* 0x000fca0000000f00 */
[----:B------:R-:W1:Y:S01]  /*1a300*/  @P3 MUFU.RCP R0, R5 ;  /* 0x0000000500003308 */ /* 0x000e620000001000 */
[----:B------:R-:W-:-:S07]  /*1a310*/  FSETP.NE.FTZ.AND P0, PT, R8, RZ, PT ;  /* 0x000000ff0800720b */ /* 0x000fce0003f15000 */
[----:B------:R-:W-:Y:S01]  /*1a320*/  @P2 MUFU.RCP R4, R6 ;  /* 0x0000000600042308 */ /* 0x000fe20000001000 */
        /* <DEDUP_REMOVED lines=21> */
[C---:B-1----:R-:W-:Y:S01]  /*1a480*/  FMUL.FTZ R108, R2.reuse, R108 ;  /* 0x0000006c026c7220 */ /* 0x042fe20000410000 */
[----:B------:R-:W-:Y:S01]  /*1a490*/  @P0 MUFU.LG2 R6, R8 ;  /* 0x0000000800060308 */ /* 0x000fe20000000c00 */
[C---:B------:R-:W-:Y:S02]  /*1a4a0*/  FMUL.FTZ R109, R2.reuse, R109 ;  /* 0x0000006d026d7220 */ /* 0x040fe40000410000 */
[C---:B------:R-:W-:Y:S02]  /*1a4b0*/  FMUL.FTZ R112, R2.reuse, R112 ;  /* 0x0000007002707220 */ /* 0x040fe40000410000 */
[----:B------:R-:W-:-:S02]  /*1a4c0*/  FMUL.FTZ R113, R2, R113 ;  /* 0x0000007102717220 */ /* 0x000fc40000410000 */
[C---:B------:R-:W-:Y:S01]  /*1a4d0*/  FMUL.FTZ R124, R2.reuse, R124 ;  /* 0x0000007c027c7220 */ /* 0x040fe20000410000 */
[----:B------:R1:W2:Y:S01]  /*1a4e0*/  @P0 MUFU.RCP R0, R8 ;  /* 0x0000000800000308 */ /* 0x0002a20000001000 */
        /* <DEDUP_REMOVED lines=8> */
[----:B-1----:R-:W-:Y:S01]  /*1a570*/  @P0 MOV R8, 0x3f317218 ;  /* 0x3f31721800080802 */ /* 0x002fe20000000f00 */
[C---:B------:R-:W-:Y:S02]  /*1a580*/  FMUL.FTZ R157, R2.reuse, R157 ;  /* 0x0000009d029d7220 */ /* 0x040fe40000410000 */
[C---:B------:R-:W-:Y:S02]  /*1a590*/  FMUL.FTZ R160, R2.reuse, R160 ;  /* 0x000000a002a07220 */ /* 0x040fe40000410000 */
[----:B------:R-:W-:Y:S01]  /*1a5a0*/  FMUL.FTZ R161, R2, R161 ;  /* 0x000000a102a17220 */ /* 0x000fe20000410000 */
[----:B------:R-:W-:Y:S01]  /*1a5b0*/  @P2 MOV R2, 0x3f317218 ;  /* 0x3f31721800022802 */ /* 0x000fe20000000f00 */
        /* <DEDUP_REMOVED lines=17> */
[C---:B--2---:R-:W-:Y:S02]  /*1a6d0*/  FMUL.FTZ R110, R0.reuse, R110 ;  /* 0x0000006e006e7220 */ /* 0x044fe40000410000 */
        /* <DEDUP_REMOVED lines=28> */
.L_x_143:
[----:B------:R-:W-:Y:S05]  /*1a8a0*/  @P4 BRA `(.L_x_205) ;  /* 0x000011f000004947 */ /* 0x000fea0003800000 */
[----:B------:R-:W1:Y:S01]  /*1a8b0*/  S2R R13, SR_TID.X ;  /* 0x00000000000d7919 */ /* 0x000e620000002100 */
[----:B------:R-:W-:Y:S01]  /*1a8c0*/  IMAD.MOV.U32 R54, RZ, RZ, c[0x0][0x4e8] ;  /* 0x00013a00ff367624 */ /* 0x000fe200078e00ff */
[----:B------:R-:W-:Y:S02]  /*1a8d0*/  F2FP.PACK_AB R104, R105, R104 ;  /* 0x000000686968723e */ /* 0x000fe400000000ff */
[----:B------:R-:W2:Y:S01]  /*1a8e0*/  S2R R16, SR_CTAID.Y ;  /* 0x0000000000107919 */ /* 0x000ea20000002600 */
[----:B------:R-:W-:Y:S02]  /*1a8f0*/  F2FP.PACK_AB R106, R107, R106 ;  /* 0x0000006a6b6a723e */ /* 0x000fe400000000ff */
[C---:B------:R-:W-:Y:S01]  /*1a900*/  ISETP.NE.AND P3, PT, R54.reuse, 0x1, PT ;  /* 0x000000013600780c */ /* 0x040fe20003f65270 */
[----:B------:R-:W3:Y:S01]  /*1a910*/  S2R R28, SR_CTAID.Z ;  /* 0x00000000001c7919 */ /* 0x000ee20000002700 */
[----:B------:R-:W-:Y:S01]  /*1a920*/  IMAD R54, R54, c[0x0][0x388], RZ ;  /* 0x0000e20036367a24 */ /* 0x000fe200078e02ff */
[----:B------:R-:W-:-:S02]  /*1a930*/  F2FP.PACK_AB R23, R23, R116 ;  /* 0x000000741717723e */ /* 0x000fc400000000ff */
[----:B------:R-:W4:Y:S01]  /*1a940*/  S2R R29, SR_CTAID.X ;  /* 0x00000000001d7919 */ /* 0x000f220000002500 */
[----:B------:R-:W-:Y:S02]  /*1a950*/  F2FP.PACK_AB R118, R119, R118 ;  /* 0x000000767776723e */ /* 0x000fe400000000ff */
[----:B------:R-:W-:Y:S01]  /*1a960*/  F2FP.PACK_AB R108, R109, R108 ;  /* 0x0000006c6d6c723e */ /* 0x000fe200000000ff */
[----:B------:R-:W-:Y:S01]  /*1a970*/  BAR.SYNC.DEFER_BLOCKING 0x1, 0x80 ;  /* 0x0042000000007b1d */ /* 0x000fe20000010000 */
[----:B------:R-:W-:Y:S02]  /*1a980*/  F2FP.PACK_AB R110, R111, R110 ;  /* 0x0000006e6f6e723e */ /* 0x000fe400000000ff */
[----:B------:R-:W-:Y:S02]  /*1a990*/  F2FP.PACK_AB R112, R113, R112 ;  /* 0x000000707170723e */ /* 0x000fe400000000ff */
[----:B------:R-:W-:Y:S02]  /*1a9a0*/  F2FP.PACK_AB R114, R115, R114 ;  /* 0x000000727372723e */ /* 0x000fe400000000ff */
[----:B------:R-:W-:-:S02]  /*1a9b0*/  F2FP.PACK_AB R120, R121, R120 ;  /* 0x000000787978723e */ /* 0x000fc400000000ff */
[----:B-1----:R-:W-:Y:S02]  /*1a9c0*/  SHF.R.S32.HI R20, RZ, 0x1f, R13 ;  /* 0x0000001fff147819 */ /* 0x002fe4000001140d */
[----:B------:R-:W-:Y:S01]  /*1a9d0*/  F2FP.PACK_AB R122, R123, R122 ;  /* 0x0000007a7b7a723e */ /* 0x000fe200000000ff */
[----:B--2---:R-:W-:Y:S01]  /*1a9e0*/  IMAD.WIDE.U32 R14, R16, c[0x0][0x490], RZ ;  /* 0x00012400100e7a25 */ /* 0x004fe200078e00ff */
[----:B------:R-:W-:Y:S02]  /*1a9f0*/  SHF.R.S32.HI R0, RZ, 0x1f, R16 ;  /* 0x0000001fff007819 */ /* 0x000fe40000011410 */
[CC--:B------:R-:W-:Y:S02]  /*1aa00*/  LEA.HI R2, R20.reuse, R13.reuse, RZ, 0x2 ;  /* 0x0000000d14027211 */ /* 0x0c0fe400078f10ff */
[-C--:B------:R-:W-:Y:S01]  /*1aa10*/  LEA.HI R7, R20, R13.reuse, RZ, 0x5 ;  /* 0x0000000d14077211 */ /* 0x080fe200078f28ff */
[----:B------:R-:W-:Y:S01]  /*1aa20*/  IMAD R4, R0, c[0x0][0x490], RZ ;  /* 0x0001240000047a24 */ /* 0x000fe200078e02ff */
[----:B------:R-:W-:Y:S01]  /*1aa30*/  LEA.HI R12, R20, R13, RZ, 0x3 ;  /* 0x0000000d140c7211 */ /* 0x000fe200078f18ff */
[----:B------:R-:W-:Y:S01]  /*1aa40*/  IMAD R3, R0, c[0x0][0x3e8], RZ ;  /* 0x0000fa0000037a24 */ /* 0x000fe200078e02ff */
[----:B------:R-:W-:Y:S01]  /*1aa50*/  SHF.R.S32.HI R8, RZ, 0x2, R2 ;  /* 0x00000002ff087819 */ /* 0x000fe20000011402 */
[C---:B------:R-:W-:Y:S01]  /*1aa60*/  IMAD R4, R16.reuse, c[0x0][0x494], R4 ;  /* 0x0001250010047a24 */ /* 0x040fe200078e0204 */
[----:B------:R-:W-:Y:S01]  /*1aa70*/  SHF.R.S32.HI R0, RZ, 0x1f, R2 ;  /* 0x0000001fff007819 */ /* 0x000fe20000011402 */
[----:B------:R-:W-:Y:S01]  /*1aa80*/  IMAD R3, R16, c[0x0][0x3ec], R3 ;  /* 0x0000fb0010037a24 */ /* 0x000fe200078e0203 */
[----:B------:R-:W-:Y:S01]  /*1aa90*/  LOP3.LUT R10, R7, 0xffffffe0, RZ, 0xc0, !PT ;  /* 0xffffffe0070a7812 */ /* 0x000fe200078ec0ff */
[----:B------:R-:W-:Y:S01]  /*1aaa0*/  IMAD.IADD R5, R15, 0x1, R4 ;  /* 0x000000010f057824 */ /* 0x000fe200078e0204 */
[----:B------:R-:W-:Y:S01]  /*1aab0*/  LOP3.LUT R2, R2, 0xfffffffc, RZ, 0xc0, !PT ;  /* 0xfffffffc02027812 */ /* 0x000fe200078ec0ff */
[----:B------:R-:W-:Y:S01]  /*1aac0*/  IMAD.WIDE.U32 R16, R16, c[0x0][0x3e8], RZ ;  /* 0x0000fa0010107a25 */ /* 0x000fe200078e00ff */
[----:B------:R-:W-:-:S02]  /*1aad0*/  LOP3.LUT R11, R12, 0xfffffff8, RZ, 0xc0, !PT ;  /* 0xfffffff80c0b7812 */ /* 0x000fc400078ec0ff */
[----:B------:R-:W-:Y:S01]  /*1aae0*/  LEA.HI R6, R0, R8, RZ, 0x3 ;  /* 0x0000000800067211 */ /* 0x000fe200078f18ff */
[C---:B------:R-:W-:Y:S01]  /*1aaf0*/  IMAD.IADD R0, R13.reuse, 0x1, -R10 ;  /* 0x000000010d007824 */ /* 0x040fe200078e0a0a */
[----:B------:R-:W-:Y:S01]  /*1ab00*/  LEA.HI R20, R20, R13, RZ, 0x6 ;  /* 0x0000000d14147211 */ /* 0x000fe200078f30ff */
[C---:B------:R-:W-:Y:S01]  /*1ab10*/  IMAD.IADD R9, R13.reuse, 0x1, -R2 ;  /* 0x000000010d097824 */ /* 0x040fe200078e0a02 */
[----:B------:R-:W-:Y:S01]  /*1ab20*/  LOP3.LUT R6, R6, 0xfffffff8, RZ, 0xc0, !PT ;  /* 0xfffffff806067812 */ /* 0x000fe200078ec0ff */
[----:B------:R-:W-:Y:S01]  /*1ab30*/  IMAD.IADD R11, R13, 0x1, -R11 ;  /* 0x000000010d0b7824 */ /* 0x000fe200078e0a0b */
[----:B------:R-:W-:Y:S01]  /*1ab40*/  SHF.R.S32.HI R13, RZ, 0x1f, R0 ;  /* 0x0000001fff0d7819 */ /* 0x000fe20000011400 */
[----:B------:R-:W-:Y:S01]  /*1ab50*/  IMAD.MOV.U32 R4, RZ, RZ, R14 ;  /* 0x000000ffff047224 */ /* 0x000fe200078e000e */
[----:B------:R-:W-:Y:S01]  /*1ab60*/  LOP3.LUT P0, RZ, R0, 0x3, RZ, 0xc0, !PT ;  /* 0x0000000300ff7812 */ /* 0x000fe2000780c0ff */
[----:B------:R-:W-:Y:S01]  /*1ab70*/  IMAD.IADD R10, R8, 0x1, -R6 ;  /* 0x00000001080a7824 */ /* 0x000fe200078e0a06 */
[----:B------:R-:W-:Y:S01]  /*1ab80*/  LEA.HI R15, R13, R0, RZ, 0x2 ;  /* 0x000000000d0f7211 */ /* 0x000fe200078f10ff */
[----:B------:R-:W-:Y:S01]  /*1ab90*/  IMAD.IADD R3, R17, 0x1, R3 ;  /* 0x0000000111037824 */ /* 0x000fe200078e0203 */
[--C-:B------:R-:W-:Y:S01]  /*1aba0*/  SHF.R.S32.HI R6, RZ, 0x5, R7.reuse ;  /* 0x00000005ff067819 */ /* 0x100fe20000011407 */
[----:B------:R-:W-:Y:S01]  /*1abb0*/  IMAD.MOV.U32 R2, RZ, RZ, R16 ;  /* 0x000000ffff027224 */ /* 0x000fe200078e0010 */
[----:B------:R-:W-:Y:S01]  /*1abc0*/  SHF.R.S32.HI R0, RZ, 0x1f, R7 ;  /* 0x0000001fff007819 */ /* 0x000fe20000011407 */
[----:B---3--:R-:W-:Y:S01]  /*1abd0*/  IMAD.WIDE.U32 R18, R28, c[0x0][0x498], R4 ;  /* 0x000126001c127a25 */ /* 0x008fe200078e0004 */
[----:B------:R-:W-:-:S02]  /*1abe0*/  SHF.R.S32.HI R22, RZ, 0x3, R12 ;  /* 0x00000003ff167819 */ /* 0x000fc4000001140c */
[----:B------:R-:W-:Y:S01]  /*1abf0*/  LEA.HI R0, R0, R6, RZ, 0x2 ;  /* 0x0000000600007211 */ /* 0x000fe200078f10ff */
[----:B------:R-:W-:Y:S01]  /*1ac00*/  IMAD.WIDE.U32 R12, R28, c[0x0][0x3f0], R2 ;  /* 0x0000fc001c0c7a25 */ /* 0x000fe200078e0002 */
[----:B------:R-:W-:Y:S02]  /*1ac10*/  LEA.HI R2, R9, R9, RZ, 0x1 ;  /* 0x0000000909027211 */ /* 0x000fe400078f08ff */
[----:B------:R-:W-:Y:S01]  /*1ac20*/  LOP3.LUT R3, R0, 0xffffffc, RZ, 0xc0, !PT ;  /* 0x0ffffffc00037812 */ /* 0x000fe200078ec0ff */
[----:B------:R-:W-:Y:S01]  /*1ac30*/  IMAD.SHL.U32 R4, R22, 0x40, RZ ;  /* 0x0000004016047824 */ /* 0x000fe200078e00ff */
[----:B------:R-:W-:Y:S01]  /*1ac40*/  LOP3.LUT R5, R2, 0x1ffffffe, RZ, 0xc0, !PT ;  /* 0x1ffffffe02057812 */ /* 0x000fe200078ec0ff */
[----:B------:R-:W-:Y:S01]  /*1ac50*/  IMAD.SHL.U32 R8, R11, 0x8, RZ ;  /* 0x000000080b087824 */ /* 0x000fe200078e00ff */
[----:B------:R-:W-:Y:S01]  /*1ac60*/  SHF.R.S32.HI R14, RZ, 0x1f, R28 ;  /* 0x0000001fff0e7819 */ /* 0x000fe2000001141c */
[----:B------:R-:W-:Y:S01]  /*1ac70*/  IMAD.IADD R7, R6, 0x1, -R3 ;  /* 0x0000000106077824 */ /* 0x000fe200078e0a03 */
[----:B------:R-:W-:Y:S01]  /*1ac80*/  LOP3.LUT R0, R4, 0x1c0, RZ, 0xc0, !PT ;  /* 0x000001c004007812 */ /* 0x000fe200078ec0ff */
[----:B------:R-:W-:Y:S01]  /*1ac90*/  IMAD.IADD R5, R9, 0x1, -R5 ;  /* 0x0000000109057824 */ /* 0x000fe200078e0a05 */
[----:B------:R-:W-:Y:S01]  /*1aca0*/  F2FP.PACK_AB R132, R133, R132 ;  /* 0x000000848584723e */ /* 0x000fe200000000ff */
[----:B------:R-:W-:Y:S01]  /*1acb0*/  IMAD R21, R14, c[0x0][0x498], RZ ;  /* 0x000126000e157a24 */ /* 0x000fe200078e02ff */
[----:B------:R-:W-:Y:S01]  /*1acc0*/  LOP3.LUT R4, R0, 0x38, R8, 0xf8, !PT ;  /* 0x0000003800047812 */ /* 0x000fe200078ef808 */
[----:B------:R-:W-:Y:S01]  /*1acd0*/  IMAD R17, R14, c[0x0][0x3f0], RZ ;  /* 0x0000fc000e117a24 */ /* 0x000fe200078e02ff */
[----:B------:R-:W-:Y:S01]  /*1ace0*/  SHF.R.U32.HI R3, RZ, 0x3, R0 ;  /* 0x00000003ff037819 */ /* 0x000fe20000011600 */
[----:B------:R-:W-:Y:S01]  /*1acf0*/  IMAD.SHL.U32 R0, R2, 0x20, RZ ;  /* 0x0000002002007824 */ /* 0x000fe200078e00ff */
[----:B------:R-:W-:Y:S01]  /*1ad00*/  F2FP.PACK_AB R134, R135, R134 ;  /* 0x000000868786723e */ /* 0x000fe200000000ff */
[----:B------:R-:W-:Y:S01]  /*1ad10*/  IMAD R16, R6, 0x200, R9 ;  /* 0x0000020006107824 */ /* 0x000fe200078e0209 */
[----:B------:R-:W-:Y:S01]  /*1ad20*/  LOP3.LUT R14, R4, R3, RZ, 0x3c, !PT ;  /* 0x00000003040e7212 */ /* 0x000fe200078e3cff */
[----:B------:R-:W-:Y:S01]  /*1ad30*/  IMAD R17, R28, c[0x0][0x3f4], R17 ;  /* 0x0000fd001c117a24 */ /* 0x000fe200078e0211 */
[----:B------:R-:W-:Y:S01]  /*1ad40*/  LOP3.LUT R2, R0, 0xffffffc0, RZ, 0xc0, !PT ;  /* 0xffffffc000027812 */ /* 0x000fe200078ec0ff */
[----:B------:R-:W-:Y:S01]  /*1ad50*/  IMAD R0, R11, 0x10, R22 ;  /* 0x000000100b007824 */ /* 0x000fe200078e0216 */
[----:B------:R-:W-:Y:S01]  /*1ad60*/  LOP3.LUT R4, R10, 0x1, RZ, 0xc0, !PT ;  /* 0x000000010a047812 */ /* 0x000fe200078ec0ff */
[----:B------:R-:W-:Y:S01]  /*1ad70*/  IMAD.SHL.U32 R6, R20, 0x8, RZ ;  /* 0x0000000814067824 */ /* 0x000fe200078e00ff */
[----:B------:R-:W-:Y:S01]  /*1ad80*/  SHF.R.S32.HI R3, RZ, 0x2, R15 ;  /* 0x00000002ff037819 */ /* 0x000fe2000001140f */
[----:B------:R-:W-:Y:S01]  /*1ad90*/  IMAD R11, R5, 0x8, R2 ;  /* 0x00000008050b7824 */ /* 0x000fe200078e0202 */
[----:B------:R-:W-:Y:S01]  /*1ada0*/  ISETP.NE.U32.AND P4, PT, R4, 0x1, PT ;  /* 0x000000010400780c */ /* 0x000fe20003f85070 */
[----:B----4-:R-:W-:Y:S01]  /*1adb0*/  IMAD R5, R29, 0x80, R0 ;  /* 0x000000801d057824 */ /* 0x010fe200078e0200 */
[----:B------:R-:W-:Y:S01]  /*1adc0*/  F2FP.PACK_AB R124, R125, R124 ;  /* 0x0000007c7d7c723e */ /* 0x000fe200000000ff */
[C---:B------:R-:W-:Y:S01]  /*1add0*/  IMAD.SHL.U32 R2, R10.reuse, 0x40, RZ ;  /* 0x000000400a027824 */ /* 0x040fe200078e00ff */
[----:B------:R-:W-:Y:S01]  /*1ade0*/  R2P PR, R10, 0x6 ;  /* 0x000000060a007804 */ /* 0x000fe20000000000 */
[----:B------:R-:W-:Y:S01]  /*1adf0*/  @P3 IMAD.HI.U32 R9, R5, c[0x0][0x4ec], RZ ;  /* 0x00013b0005093a27 */ /* 0x000fe200078e00ff */
[----:B------:R-:W-:-:S02]  /*1ae00*/  F2FP.PACK_AB R126, R127, R126 ;  /* 0x0000007e7f7e723e */ /* 0x000fc400000000ff */
[----:B------:R-:W-:Y:S01]  /*1ae10*/  F2FP.PACK_AB R128, R129, R128 ;  /* 0x000000808180723e */ /* 0x000fe200000000ff */
[----:B------:R-:W-:Y:S01]  /*1ae20*/  IMAD.MOV.U32 R4, RZ, RZ, R5 ;  /* 0x000000ffff047224 */ /* 0x000fe200078e0005 */
[----:B------:R-:W-:Y:S01]  /*1ae30*/  @P3 SHF.R.U32.HI R4, RZ, c[0x0][0x4f0], R9 ;  /* 0x00013c00ff043a19 */ /* 0x000fe20000011609 */
[----:B------:R-:W-:Y:S01]  /*1ae40*/  IMAD R0, R7, 0x10, R3 ;  /* 0x0000001007007824 */ /* 0x000fe200078e0203 */
[----:B------:R-:W-:Y:S01]  /*1ae50*/  LOP3.LUT R7, R2, 0x1c0, RZ, 0xc0, !PT ;  /* 0x000001c002077812 */ /* 0x000fe200078ec0ff */
[----:B------:R-:W-:Y:S01]  /*1ae60*/  IMAD.IADD R3, R13, 0x1, R17 ;  /* 0x000000010d037824 */ /* 0x000fe200078e0211 */
[----:B------:R-:W-:Y:S01]  /*1ae70*/  LOP3.LUT R17, R14, 0x7ffffe00, R6, 0xf8, !PT ;  /* 0x7ffffe000e117812 */ /* 0x000fe200078ef806 */
[----:B------:R-:W-:Y:S01]  /*1ae80*/  IMAD.IADD R9, R0, 0x1, R11 ;  /* 0x0000000100097824 */ /* 0x000fe200078e020b */
[----:B------:R-:W-:Y:S01]  /*1ae90*/  LEA.HI R7, R7, R7, RZ, 0x1d ;  /* 0x0000000707077211 */ /* 0x000fe200078fe8ff */
[----:B------:R-:W-:Y:S01]  /*1aea0*/  IMAD.MOV R6, RZ, RZ, -R4 ;  /* 0x000000ffff067224 */ /* 0x000fe200078e0a04 */
[----:B------:R-:W-:Y:S01]  /*1aeb0*/  F2FP.PACK_AB R130, R131, R130 ;  /* 0x000000828382723e */ /* 0x000fe200000000ff */
[----:B------:R-:W-:Y:S01]  /*1aec0*/  IMAD R0, R29, 0x80, R0 ;  /* 0x000000801d007824 */ /* 0x000fe200078e0200 */
[----:B------:R-:W-:Y:S01]  /*1aed0*/  F2FP.PACK_AB R136, R137, R136 ;  /* 0x000000888988723e */ /* 0x000fe200000000ff */
[----:B------:R-:W-:Y:S01]  /*1aee0*/  IMAD R10, R6, c[0x0][0x4e8], R5 ;  /* 0x00013a00060a7a24 */ /* 0x000fe200078e0205 */
[----:B------:R-:W-:Y:S01]  /*1aef0*/  SHF.R.S32.HI R5, RZ, 0x1f, R4 ;  /* 0x0000001fff057819 */ /* 0x000fe20000011404 */
[----:B------:R-:W-:Y:S01]  /*1af00*/  IMAD.U32 R11, R16, 0x2, R7 ;  /* 0x00000002100b7824 */ /* 0x000fe200078e0007 */
[C---:B------:R-:W-:Y:S01]  /*1af10*/  IADD3 R7, R0.reuse, 0x8, RZ ;  /* 0x0000000800077810 */ /* 0x040fe20007ffe0ff */
[----:B------:R-:W-:Y:S01]  /*1af20*/  IMAD R14, R29, 0x80, R9 ;  /* 0x000000801d0e7824 */ /* 0x000fe200078e0209 */
[CC--:B------:R-:W-:Y:S01]  /*1af30*/  ISETP.GE.OR P5, PT, R0.reuse, R54.reuse, P0 ;  /* 0x000000360000720c */ /* 0x0c0fe200007a6670 */
[----:B------:R-:W-:Y:S01]  /*1af40*/  IMAD.MOV.U32 R2, RZ, RZ, R12 ;  /* 0x000000ffff027224 */ /* 0x000fe200078e000c */
[----:B------:R-:W-:Y:S01]  /*1af50*/  IADD3 R6, R0, 0x40, RZ ;  /* 0x0000004000067810 */ /* 0x000fe20007ffe0ff */
[----:B------:R-:W-:Y:S01]  /*1af60*/  IMAD R5, R5, c[0x0][0x3e0], RZ ;  /* 0x0000f80005057a24 */ /* 0x000fe200078e02ff */
[----:B------:R-:W-:Y:S01]  /*1af70*/  ISETP.GE.OR P6, PT, R7, R54, P0 ;  /* 0x000000360700720c */ /* 0x000fe200007c6670 */
[----:B------:R-:W-:Y:S01]  /*1af80*/  @P3 IMAD.HI.U32 R7, R14, c[0x0][0x4ec], RZ ;  /* 0x00013b000e073a27 */ /* 0x000fe200078e00ff */
[----:B------:R-:W-:-:S02]  /*1af90*/  P2R R9, PR, RZ, 0x20 ;  /* 0x00000020ff097803 */ /* 0x000fc40000000000 */
[----:B------:R-:W-:Y:S01]  /*1afa0*/  ISETP.GE.OR P5, PT, R6, R54, P0 ;  /* 0x000000360600720c */ /* 0x000fe200007a6670 */
[----:B------:R-:W-:Y:S01]  /*1afb0*/  IMAD.MOV.U32 R15, RZ, RZ, -0x10 ;  /* 0xfffffff0ff0f7424 */ /* 0x000fe200078e00ff */
[----:B------:R-:W-:Y:S01]  /*1afc0*/  IADD3 R0, R0, 0x48, RZ ;  /* 0x0000004800007810 */ /* 0x000fe20007ffe0ff */
[C---:B------:R-:W-:Y:S01]  /*1afd0*/  IMAD.WIDE.U32 R2, R4.reuse, c[0x0][0x3e0], R2 ;  /* 0x0000f80004027a25 */ /* 0x040fe200078e0002 */
[----:B------:R-:W-:Y:S02]  /*1afe0*/  F2FP.PACK_AB R138, R139, R138 ;  /* 0x0000008a8b8a723e */ /* 0x000fe400000000ff */
[----:B------:R-:W-:Y:S01]  /*1aff0*/  SEL R15, R15, 0x10, !P4 ;  /* 0x000000100f0f7807 */ /* 0x000fe20006000000 */
[----:B------:R-:W-:Y:S01]  /*1b000*/  IMAD R6, R4, c[0x0][0x3e4], R5 ;  /* 0x0000f90004067a24 */ /* 0x000fe200078e0205 */
[----:B------:R-:W-:Y:S01]  /*1b010*/  ISETP.GE.OR P4, PT, R0, R54, P0 ;  /* 0x000000360000720c */ /* 0x000fe20000786670 */
[----:B------:R-:W-:Y:S01]  /*1b020*/  IMAD.MOV.U32 R4, RZ, RZ, R14 ;  /* 0x000000ffff047224 */ /* 0x000fe200078e000e */
[----:B------:R-:W-:Y:S01]  /*1b030*/  @P3 SHF.R.U32.HI R4, RZ, c[0x0][0x4f0], R7 ;  /* 0x00013c00ff043a19 */ /* 0x000fe20000011607 */
[----:B------:R-:W-:Y:S01]  /*1b040*/  IMAD R21, R28, c[0x0][0x49c], R21 ;  /* 0x000127001c157a24 */ /* 0x000fe200078e0215 */
[----:B------:R-:W-:Y:S01]  /*1b050*/  ISETP.NE.AND P3, PT, R9, RZ, PT ;  /* 0x000000ff0900720c */ /* 0x000fe20003f65270 */
[----:B------:R-:W-:Y:S01]  /*1b060*/  IMAD.SHL.U32 R0, R11, 0x2, RZ ;  /* 0x000000020b007824 */ /* 0x000fe200078e00ff */
[----:B------:R-:W-:Y:S01]  /*1b070*/  SHF.R.S32.HI R11, RZ, 0x1f, R10 ;  /* 0x0000001fff0b7819 */ /* 0x000fe2000001140a */
[----:B------:R-:W-:Y:S01]  /*1b080*/  IMAD.IADD R3, R3, 0x1, R6 ;  /* 0x0000000103037824 */ /* 0x000fe200078e0206 */
[--C-:B------:R-:W-:Y:S01]  /*1b090*/  SHF.R.S32.HI R6, RZ, 0x1f, R4.reuse ;  /* 0x0000001fff067819 */ /* 0x100fe20000011404 */
[----:B------:R-:W-:Y:S01]  /*1b0a0*/  IMAD.MOV.U32 R16, RZ, RZ, 0x20 ;  /* 0x00000020ff107424 */ /* 0x000fe200078e00ff */
[----:B------:R-:W-:Y:S01]  /*1b0b0*/  IADD3 R12, P0, R4, R18, RZ ;  /* 0x00000012040c7210 */ /* 0x000fe20007f1e0ff */
[----:B------:R-:W-:Y:S01]  /*1b0c0*/  IMAD.MOV R4, RZ, RZ, -R4 ;  /* 0x000000ffff047224 */ /* 0x000fe200078e0a04 */
[----:B------:R-:W-:Y:S01]  /*1b0d0*/  STS [R0+0x80], R104 ;  /* 0x0000806800007388 */ /* 0x000fe20000000800 */
[----:B------:R-:W-:Y:S01]  /*1b0e0*/  IMAD.WIDE.U32 R2, R10, c[0x0][0x3d8], R2 ;  /* 0x0000f6000a027a25 */ /* 0x000fe200078e0002 */
[----:B------:R-:W-:-:S02]  /*1b0f0*/  IADD3.X R13, R6, R19, R21, P0, !PT ;  /* 0x00000013060d7210 */ /* 0x000fc400007fe415 */
[----:B------:R-:W-:Y:S01]  /*1b100*/  SEL R16, R16, 0xffffffe0, !P1 ;  /* 0xffffffe010107807 */ /* 0x000fe20004800000 */
[----:B------:R-:W-:Y:S01]  /*1b110*/  IMAD R6, R11, c[0x0][0x3d8], RZ ;  /* 0x0000f6000b067a24 */ /* 0x000fe200078e02ff */
[----:B------:R-:W-:Y:S01]  /*1b120*/  STS [R0+0x480], R106 ;  /* 0x0004806a00007388 */ /* 0x000fe20000000800 */
[----:B------:R-:W-:Y:S01]  /*1b130*/  IMAD R4, R4, c[0x0][0x4e8], R14 ;  /* 0x00013a0004047a24 */ /* 0x000fe200078e020e */
[----:B------:R-:W-:Y:S01]  /*1b140*/  IADD3 R7, R0, 0x80, RZ ;  /* 0x0000008000077810 */ /* 0x000fe20007ffe0ff */
[----:B------:R-:W-:Y:S01]  /*1b150*/  IMAD R6, R10, c[0x0][0x3dc], R6 ;  /* 0x0000f7000a067a24 */ /* 0x000fe200078e0206 */
[C---:B------:R-:W-:Y:S01]  /*1b160*/  IADD3 R9, R0.reuse, 0xc0, RZ ;  /* 0x000000c000097810 */ /* 0x040fe20007ffe0ff */
[----:B------:R-:W-:Y:S01]  /*1b170*/  IMAD.IADD R5, R0, 0x1, R15 ;  /* 0x0000000100057824 */ /* 0x000fe200078e020f */
[----:B------:R-:W-:Y:S01]  /*1b180*/  LEA R21, P0, R2, c[0x0][0x380], 0x1 ;  /* 0x0000e00002157a11 */ /* 0x000fe200078008ff */
[----:B------:R-:W-:Y:S01]  /*1b190*/  IMAD.IADD R3, R3, 0x1, R6 ;  /* 0x0000000103037824 */ /* 0x000fe200078e0206 */
[----:B------:R-:W-:Y:S01]  /*1b1a0*/  SHF.R.S32.HI R6, RZ, 0x1f, R4 ;  /* 0x0000001fff067819 */ /* 0x000fe20000011404 */
[----:B------:R-:W-:Y:S01]  /*1b1b0*/  IMAD R22, R29, 0x80, R22 ;  /* 0x000000801d167824 */ /* 0x000fe200078e0216 */
[----:B------:R-:W-:Y:S01]  /*1b1c0*/  STS [R5+0x80], R23 ;  /* 0x0000801705007388 */ /* 0x000fe20000000800 */
[----:B------:R-:W-:-:S02]  /*1b1d0*/  @P2 IADD3 R9, R7, -0x40, RZ ;  /* 0xffffffc007092810 */ /* 0x000fc40007ffe0ff */
[----:B------:R-:W-:Y:S01]  /*1b1e0*/  IMAD R6, R6, c[0x0][0x488], RZ ;  /* 0x0001220006067a24 */ /* 0x000fe200078e02ff */
[----:B------:R-:W-:Y:S01]  /*1b1f0*/  STS [R5+0x480], R118 ;  /* 0x0004807605007388 */ /* 0x000fe20000000800 */
[----:B------:R-:W-:Y:S01]  /*1b200*/  LEA.HI.X R20, R2, c[0x0][0x384], R3, 0x1, P0 ;  /* 0x0000e10002147a11 */ /* 0x000fe200000f0c03 */
[C---:B------:R-:W-:Y:S01]  /*1b210*/  IMAD.WIDE.U32 R2, R4.reuse, c[0x0][0x488], R12 ;  /* 0x0001220004027a25 */ /* 0x040fe200078e000c */
[----:B------:R-:W-:Y:S01]  /*1b220*/  F2FP.PACK_AB R148, R149, R148 ;  /* 0x000000949594723e */ /* 0x000fe200000000ff */
[----:B------:R-:W-:Y:S01]  /*1b230*/  STS [R0+0x2080], R108 ;  /* 0x0020806c00007388 */ /* 0x000fe20000000800 */
[----:B------:R-:W-:Y:S01]  /*1b240*/  F2FP.PACK_AB R150, R151, R150 ;  /* 0x000000969796723e */ /* 0x000fe200000000ff */
[----:B------:R-:W-:Y:S01]  /*1b250*/  IMAD R6, R4, c[0x0][0x48c], R6 ;  /* 0x0001230004067a24 */ /* 0x000fe200078e0206 */
[----:B------:R-:W-:Y:S01]  /*1b260*/  LEA R4, P0, R2, c[0x0][0x450], 0x2 ;  /* 0x0001140002047a11 */ /* 0x000fe200078010ff */
[----:B------:R1:W-:Y:S01]  /*1b270*/  STS [R0+0x2480], R110 ;  /* 0x0024806e00007388 */ /* 0x0003e20000000800 */
[----:B------:R-:W-:-:S02]  /*1b280*/  F2FP.PACK_AB R140, R141, R140 ;  /* 0x0000008c8d8c723e */ /* 0x000fc400000000ff */
[----:B------:R-:W-:Y:S01]  /*1b290*/  F2FP.PACK_AB R142, R143, R142 ;  /* 0x0000008e8f8e723e */ /* 0x000fe200000000ff */
[----:B------:R-:W-:Y:S01]  /*1b2a0*/  STS [R5+0x2080], R112 ;  /* 0x0020807005007388 */ /* 0x000fe20000000800 */
[----:B------:R-:W-:Y:S02]  /*1b2b0*/  F2FP.PACK_AB R144, R145, R144 ;  /* 0x000000909190723e */ /* 0x000fe400000000ff */
[----:B------:R-:W-:Y:S01]  /*1b2c0*/  F2FP.PACK_AB R146, R147, R146 ;  /* 0x000000929392723e */ /* 0x000fe200000000ff */
[----:B------:R2:W-:Y:S01]  /*1b2d0*/  STS [R5+0x2480], R114 ;  /* 0x0024807205007388 */ /* 0x0005e20000000800 */
[----:B------:R-:W-:Y:S02]  /*1b2e0*/  F2FP.PACK_AB R152, R153, R152 ;  /* 0x000000989998723e */ /* 0x000fe400000000ff */
[----:B------:R-:W-:Y:S01]  /*1b2f0*/  F2FP.PACK_AB R154, R155, R154 ;  /* 0x0000009a9b9a723e */ /* 0x000fe200000000ff */
[----:B------:R-:W-:Y:S01]  /*1b300*/  SHFL.IDX PT, R12, R4, RZ, 0x1c1f ;  /* 0x001c1fff040c7589 */ /* 0x000fe200000e0000 */
[----:B------:R-:W-:-:S02]  /*1b310*/  F2FP.PACK_AB R164, R165, R164 ;  /* 0x000000a4a5a4723e */ /* 0x000fc400000000ff */
[----:B------:R-:W-:Y:S01]  /*1b320*/  F2FP.PACK_AB R166, R167, R166 ;  /* 0x000000a6a7a6723e */ /* 0x000fe200000000ff */
[----:B------:R-:W-:Y:S01]  /*1b330*/  SHFL.IDX PT, R10, R4, 0x1, 0x1c1f ;  /* 0x003c1f00040a7f89 */ /* 0x000fe200000e0000 */
[----:B------:R-:W-:Y:S02]  /*1b340*/  F2FP.PACK_AB R156, R157, R156 ;  /* 0x0000009c9d9c723e */ /* 0x000fe400000000ff */
[----:B------:R-:W-:Y:S01]  /*1b350*/  F2FP.PACK_AB R158, R159, R158 ;  /* 0x0000009e9f9e723e */ /* 0x000fe200000000ff */
[----:B------:R-:W-:Y:S01]  /*1b360*/  SHFL.IDX PT, R44, R20, 0x3, 0x181f ;  /* 0x00781f00142c7f89 */ /* 0x000fe200000e0000 */
[----:B------:R-:W-:Y:S02]  /*1b370*/  F2FP.PACK_AB R160, R161, R160 ;  /* 0x000000a0a1a0723e */ /* 0x000fe400000000ff */
[----:B------:R-:W-:Y:S01]  /*1b380*/  F2FP.PACK_AB R162, R163, R162 ;  /* 0x000000a2a3a2723e */ /* 0x000fe200000000ff */
[----:B------:R-:W-:Y:S01]  /*1b390*/  SHFL.IDX PT, R48, R21, 0x6, 0x181f ;  /* 0x00d81f0015307f89 */ /* 0x000fe200000e0000 */
[----:B-1----:R-:W-:Y:S01]  /*1b3a0*/  IMAD.IADD R0, R0, 0x1, R16 ;  /* 0x0000000100007824 */ /* 0x002fe200078e0210 */
[----:B------:R-:W-:-:S02]  /*1b3b0*/  SHF.R.S32.HI R52, RZ, 0x1f, R8 ;  /* 0x0000001fff347819 */ /* 0x000fc40000011408 */
[C---:B------:R-:W-:Y:S01]  /*1b3c0*/  IADD3 R23, R22.reuse, 0x40, RZ ;  /* 0x0000004016177810 */ /* 0x040fe20007ffe0ff */
[----:B------:R-:W-:Y:S01]  /*1b3d0*/  SHFL.IDX PT, R51, R20, 0x4, 0x181f ;  /* 0x00981f0014337f89 */ /* 0x000fe200000e0000 */
[C---:B------:R-:W-:Y:S02]  /*1b3e0*/  IADD3 R45, R22.reuse, 0x50, RZ ;  /* 0x00000050162d7810 */ /* 0x040fe40007ffe0ff */
[----:B------:R-:W-:Y:S01]  /*1b3f0*/  IADD3 R53, R22, 0x60, RZ ;  /* 0x0000006016357810 */ /* 0x000fe20007ffe0ff */
[C---:B--2---:R-:W-:Y:S01]  /*1b400*/  IMAD.IADD R5, R16.reuse, 0x1, R5 ;  /* 0x0000000110057824 */ /* 0x044fe200078e0205 */
[----:B------:R-:W-:Y:S04]  /*1b410*/  STS [R0+0x80], R120 ;  /* 0x0000807800007388 */ /* 0x000fe80000000800 */
[----:B------:R-:W-:Y:S04]  /*1b420*/  STS [R0+0x480], R122 ;  /* 0x0004807a00007388 */ /* 0x000fe80000000800 */
[----:B------:R-:W-:Y:S04]  /*1b430*/  STS [R5+0x80], R132 ;  /* 0x0000808405007388 */ /* 0x000fe80000000800 */
[----:B------:R-:W-:Y:S04]  /*1b440*/  STS [R5+0x480], R134 ;  /* 0x0004808605007388 */ /* 0x000fe80000000800 */
[----:B------:R-:W-:Y:S04]  /*1b450*/  STS [R0+0x2080], R124 ;  /* 0x0020807c00007388 */ /* 0x000fe80000000800 */
[----:B------:R1:W-:Y:S04]  /*1b460*/  STS [R0+0x2480], R126 ;  /* 0x0024807e00007388 */ /* 0x0003e80000000800 */
[----:B------:R-:W-:Y:S04]  /*1b470*/  STS [R5+0x2080], R128 ;  /* 0x0020808005007388 */ /* 0x000fe80000000800 */
[----:B------:R-:W-:Y:S04]  /*1b480*/  STS [R5+0x2480], R130 ;  /* 0x0024808205007388 */ /* 0x000fe80000000800 */
[----:B------:R-:W-:Y:S04]  /*1b490*/  STS [R9], R136 ;  /* 0x0000008809007388 */ /* 0x000fe80000000800 */
[----:B------:R-:W-:Y:S04]  /*1b4a0*/  STS [R9+0x400], R138 ;  /* 0x0004008a09007388 */ /* 0x000fe80000000800 */
[----:B------:R-:W-:Y:S04]  /*1b4b0*/  SHFL.IDX PT, R50, R20, 0x5, 0x181f ;  /* 0x00b81f0014327f89 */ /* 0x000fe800000e0000 */
[----:B------:R-:W-:Y:S01]  /*1b4c0*/  SHFL.IDX PT, R49, R20, 0x6, 0x181f ;  /* 0x00d81f0014317f89 */ /* 0x000fe200000e0000 */
[----:B-1----:R-:W-:Y:S01]  /*1b4d0*/  IMAD.IADD R0, R3, 0x1, R6 ;  /* 0x0000000103007824 */ /* 0x002fe200078e0206 */
[----:B------:R-:W-:-:S02]  /*1b4e0*/  IADD3 R3, R16, 0x400, R9 ;  /* 0x0000040010037810 */ /* 0x000fc40007ffe009 */
[----:B------:R-:W-:Y:S02]  /*1b4f0*/  SHFL.IDX PT, R6, R4, 0x2, 0x1c1f ;  /* 0x005c1f0004067f89 */ /* 0x000fe400000e0000 */
[----:B------:R-:W-:Y:S01]  /*1b500*/  LEA.HI.X R2, R2, c[0x0][0x454], R0, 0x2, P0 ;  /* 0x0001150002027a11 */ /* 0x000fe200000f1400 */
[C---:B------:R-:W-:Y:S01]  /*1b510*/  IMAD.IADD R0, R15.reuse, 0x1, R9 ;  /* 0x000000010f007824 */ /* 0x040fe200078e0209 */
[----:B------:R-:W-:Y:S01]  /*1b520*/  SHFL.IDX PT, R4, R4, 0x3, 0x1c1f ;  /* 0x007c1f0004047f89 */ /* 0x000fe200000e0000 */
[----:B------:R-:W-:Y:S01]  /*1b530*/  IMAD.IADD R14, R15, 0x1, R3 ;  /* 0x000000010f0e7824 */ /* 0x000fe200078e0203 */
[----:B------:R-:W-:Y:S01]  /*1b540*/  ISETP.GE.AND P0, PT, R8, c[0x0][0x3c8], PT ;  /* 0x0000f20008007a0c */ /* 0x000fe20003f06270 */
[----:B------:R-:W-:Y:S01]  /*1b550*/  IMAD.IADD R3, R16, 0x1, R9 ;  /* 0x0000000110037824 */ /* 0x000fe200078e0209 */
[----:B------:R-:W1:Y:S02]  /*1b560*/  SHFL.IDX PT, R13, R2, RZ, 0x1c1f ;  /* 0x001c1fff020d7589 */ /* 0x000e6400000e0000 */
[----:B------:R-:W-:-:S02]  /*1b570*/  ISETP.GE.OR P1, PT, R22, R54, P0 ;  /* 0x000000361600720c */ /* 0x000fc40000726670 */
[----:B------:R-:W2:Y:S04]  /*1b580*/  SHFL.IDX PT, R11, R2, 0x1, 0x1c1f ;  /* 0x003c1f00020b7f89 */ /* 0x000ea800000e0000 */
[----:B------:R-:W3:Y:S04]  /*1b590*/  SHFL.IDX PT, R7, R2, 0x2, 0x1c1f ;  /* 0x005c1f0002077f89 */ /* 0x000ee800000e0000 */
[----:B------:R4:W1:Y:S04]  /*1b5a0*/  SHFL.IDX PT, R5, R2, 0x3, 0x1c1f ;  /* 0x007c1f0002057f89 */ /* 0x00086800000e0000 */
[----:B------:R-:W-:Y:S04]  /*1b5b0*/  STS [R0], R148 ;  /* 0x0000009400007388 */ /* 0x000fe80000000800 */
[----:B------:R-:W-:Y:S04]  /*1b5c0*/  STS [R0+0x400], R150 ;  /* 0x0004009600007388 */ /* 0x000fe80000000800 */
[----:B------:R-:W-:Y:S04]  /*1b5d0*/  STS [R9+0x2000], R140 ;  /* 0x0020008c09007388 */ /* 0x000fe80000000800 */
[----:B------:R-:W-:Y:S04]  /*1b5e0*/  STS [R9+0x2400], R142 ;  /* 0x0024008e09007388 */ /* 0x000fe80000000800 */
[----:B------:R-:W-:Y:S01]  /*1b5f0*/  STS [R0+0x2000], R144 ;  /* 0x0020009000007388 */ /* 0x000fe20000000800 */
[----:B----4-:R-:W-:-:S03]  /*1b600*/  IMAD.IADD R2, R16, 0x1, R0 ;  /* 0x0000000110027824 */ /* 0x010fc600078e0200 */
[----:B------:R4:W-:Y:S04]  /*1b610*/  STS [R0+0x2400], R146 ;  /* 0x0024009200007388 */ /* 0x0009e80000000800 */
[----:B------:R-:W-:Y:S04]  /*1b620*/  STS [R3], R152 ;  /* 0x0000009803007388 */ /* 0x000fe80000000800 */
[----:B------:R-:W-:Y:S04]  /*1b630*/  STS [R3+0x400], R154 ;  /* 0x0004009a03007388 */ /* 0x000fe80000000800 */
[----:B------:R-:W-:Y:S04]  /*1b640*/  STS [R2], R164 ;  /* 0x000000a402007388 */ /* 0x000fe80000000800 */
[----:B------:R-:W-:Y:S04]  /*1b650*/  STS [R14], R166 ;  /* 0x000000a60e007388 */ /* 0x000fe80000000800 */
[----:B------:R-:W-:Y:S04]  /*1b660*/  STS [R3+0x2000], R156 ;  /* 0x0020009c03007388 */ /* 0x000fe80000000800 */
[----:B------:R-:W-:Y:S01]  /*1b670*/  STS [R3+0x2400], R158 ;  /* 0x0024009e03007388 */ /* 0x000fe20000000800 */
[----:B----4-:R-:W-:-:S03]  /*1b680*/  IMAD.SHL.U32 R0, R17, 0x2, RZ ;  /* 0x0000000211007824 */ /* 0x010fc600078e00ff */
[----:B------:R4:W-:Y:S04]  /*1b690*/  STS [R2+0x2000], R160 ;  /* 0x002000a002007388 */ /* 0x0009e80000000800 */
[----:B------:R-:W-:Y:S04]  /*1b6a0*/  STS [R14+0x2000], R162 ;  /* 0x002000a20e007388 */ /* 0x000fe80000000800 */
[----:B------:R-:W-:Y:S06]  /*1b6b0*/  BAR.SYNC.DEFER_BLOCKING 0x1, 0x80 ;  /* 0x0042000000007b1d */ /* 0x000fec0000010000 */
[----:B------:R-:W3:Y:S04]  /*1b6c0*/  SHFL.IDX PT, R3, R21, 0x1, 0x181f ;  /* 0x00381f0015037f89 */ /* 0x000ee800000e0000 */
[----:B------:R-:W-:Y:S01]  /*1b6d0*/  SHFL.IDX PT, R9, R21, 0x2, 0x181f ;  /* 0x00581f0015097f89 */ /* 0x000fe200000e0000 */
[----:B----4-:R-:W-:-:S03]  /*1b6e0*/  IADD3 R2, R22, 0x10, RZ ;  /* 0x0000001016027810 */ /* 0x010fc60007ffe0ff */
[----:B-1----:R-:W-:Y:S04]  /*1b6f0*/  @!P3 ST.E [R12.64], R24 ;  /* 0x000000180c00b985 */ /* 0x002fe8000c10190c */
[----:B--2---:R-:W-:Y:S04]  /*1b700*/  @!P6 ST.E [R10.64], R25 ;  /* 0x000000190a00e985 */ /* 0x004fe8000c10190c */
[----:B---3--:R-:W-:Y:S04]  /*1b710*/  @!P5 ST.E [R6.64], R26 ;  /* 0x0000001a0600d985 */ /* 0x008fe8000c10190c */
[----:B------:R1:W-:Y:S01]  /*1b720*/  @!P4 ST.E [R4.64], R27 ;  /* 0x0000001b0400c985 */ /* 0x0003e2000c10190c */
[----:B------:R-:W-:-:S02]  /*1b730*/  ISETP.GE.OR P4, PT, R2, R54, P0 ;  /* 0x000000360200720c */ /* 0x000fc40000786670 */
[----:B------:R-:W-:Y:S01]  /*1b740*/  IADD3 R2, R22, 0x20, RZ ;  /* 0x0000002016027810 */ /* 0x000fe20007ffe0ff */
[----:B------:R-:W2:Y:S03]  /*1b750*/  SHFL.IDX PT, R6, R21, RZ, 0x181f ;  /* 0x00181fff15067589 */ /* 0x000ea600000e0000 */
[----:B------:R-:W-:Y:S01]  /*1b760*/  ISETP.GE.OR P3, PT, R2, R54, P0 ;  /* 0x000000360200720c */ /* 0x000fe20000766670 */
[----:B------:R-:W3:Y:S01]  /*1b770*/  SHFL.IDX PT, R7, R20, RZ, 0x181f ;  /* 0x00181fff14077589 */ /* 0x000ee200000e0000 */
[----:B------:R-:W-:-:S03]  /*1b780*/  IADD3 R2, R22, 0x30, RZ ;  /* 0x0000003016027810 */ /* 0x000fc60007ffe0ff */
[----:B------:R-:W-:Y:S01]  /*1b790*/  LDS.128 R24, [R0+0x80] ;  /* 0x0000800000187984 */ /* 0x000fe20000000c00 */
[----:B------:R-:W-:-:S03]  /*1b7a0*/  ISETP.GE.OR P2, PT, R2, R54, P0 ;  /* 0x000000360200720c */ /* 0x000fc60000746670 */
[----:B------:R-:W4:Y:S04]  /*1b7b0*/  SHFL.IDX PT, R5, R20, 0x1, 0x181f ;  /* 0x00381f0014057f89 */ /* 0x000f2800000e0000 */
[----:B------:R-:W4:Y:S04]  /*1b7c0*/  SHFL.IDX PT, R11, R20, 0x2, 0x181f ;  /* 0x00581f00140b7f89 */ /* 0x000f2800000e0000 */
[----:B------:R-:W4:Y:S01]  /*1b7d0*/  SHFL.IDX PT, R10, R21, 0x3, 0x181f ;  /* 0x00781f00150a7f89 */ /* 0x000f2200000e0000 */
[----:B-1----:R-:W-:-:S03]  /*1b7e0*/  @!P4 LEA R4, P6, R8, R3, 0x1 ;  /* 0x000000030804c211 */ /* 0x002fc600078c08ff */
[----:B------:R-:W1:Y:S01]  /*1b7f0*/  LDS.128 R16, [R0+0x880] ;  /* 0x0008800000107984 */ /* 0x000e620000000c00 */
[----:B--2---:R-:W-:-:S03]  /*1b800*/  @!P1 LEA R6, P5, R8, R6, 0x1 ;  /* 0x0000000608069211 */ /* 0x004fc600078a08ff */
[----:B------:R-:W2:Y:S01]  /*1b810*/  LDS.128 R12, [R0+0x1080] ;  /* 0x00108000000c7984 */ /* 0x000ea20000000c00 */
[----:B---3--:R-:W-:-:S03]  /*1b820*/  @!P1 LEA.HI.X R7, R8, R7, R52, 0x1, P5 ;  /* 0x0000000708079211 */ /* 0x008fc600028f0c34 */
[----:B------:R-:W3:Y:S02]  /*1b830*/  LDS.128 R28, [R0+0x1880] ;  /* 0x00188000001c7984 */ /* 0x000ee40000000c00 */
[----:B------:R-:W-:Y:S02]  /*1b840*/  P2R R2, PR, RZ, 0x40 ;  /* 0x00000040ff027803 */ /* 0x000fe40000000000 */
[----:B------:R-:W-:Y:S01]  /*1b850*/  LDS.128 R32, [R0+0x2080] ;  /* 0x0020800000207984 */ /* 0x000fe20000000c00 */
[----:B------:R-:W-:Y:S02]  /*1b860*/  ISETP.GE.OR P6, PT, R23, R54, P0 ;  /* 0x000000361700720c */ /* 0x000fe400007c6670 */
[----:B------:R-:W-:Y:S01]  /*1b870*/  ISETP.NE.AND P5, PT, R2, RZ, PT ;  /* 0x000000ff0200720c */ /* 0x000fe20003fa5270 */
[----:B------:R-:W-:Y:S03]  /*1b880*/  LDS.128 R36, [R0+0x2880] ;  /* 0x0028800000247984 */ /* 0x000fe60000000c00 */
[C---:B----4-:R-:W-:Y:S01]  /*1b890*/  @!P4 LEA.HI.X R5, R8.reuse, R5, R52, 0x1, P5 ;  /* 0x000000050805c211 */ /* 0x050fe200028f0c34 */
[----:B------:R-:W-:Y:S01]  /*1b8a0*/  LDS.128 R40, [R0+0x3080] ;  /* 0x0030800000287984 */ /* 0x000fe20000000c00 */
[----:B------:R-:W-:-:S03]  /*1b8b0*/  @!P3 LEA R2, P5, R8, R9, 0x1 ;  /* 0x000000090802b211 */ /* 0x000fc600078a08ff */
[----:B------:R-:W4:Y:S01]  /*1b8c0*/  SHFL.IDX PT, R23, R21, 0x4, 0x181f ;  /* 0x00981f0015177f89 */ /* 0x000f2200000e0000 */
[C-C-:B------:R-:W-:Y:S02]  /*1b8d0*/  @!P3 LEA.HI.X R3, R8.reuse, R11, R52.reuse, 0x1, P5 ;  /* 0x0000000b0803b211 */ /* 0x140fe400028f0c34 */
[C---:B------:R-:W-:Y:S01]  /*1b8e0*/  @!P2 LEA R10, P5, R8.reuse, R10, 0x1 ;  /* 0x0000000a080aa211 */ /* 0x040fe200078a08ff */
[----:B------:R-:W4:Y:S03]  /*1b8f0*/  SHFL.IDX PT, R9, R21, 0x5, 0x181f ;  /* 0x00b81f0015097f89 */ /* 0x000f2600000e0000 */
[----:B------:R-:W-:Y:S02]  /*1b900*/  @!P2 LEA.HI.X R11, R8, R44, R52, 0x1, P5 ;  /* 0x0000002c080ba211 */ /* 0x000fe400028f0c34 */
[-C--:B------:R-:W-:Y:S02]  /*1b910*/  ISETP.GE.OR P5, PT, R45, R54.reuse, P0 ;  /* 0x000000362d00720c */ /* 0x080fe400007a6670 */
[----:B------:R4:W4:Y:S04]  /*1b920*/  LDS.128 R44, [R0+0x3880] ;  /* 0x00388000002c7984 */ /* 0x0009280000000c00 */
[----:B------:R4:W-:Y:S01]  /*1b930*/  @!P1 ST.E.128 [R6.64], R24 ;  /* 0x0000001806009985 */ /* 0x0009e2000c101d0c */
[----:B------:R-:W-:-:S03]  /*1b940*/  ISETP.GE.OR P1, PT, R53, R54, P0 ;  /* 0x000000363500720c */ /* 0x000fc60000726670 */
[----:B-1----:R1:W-:Y:S04]  /*1b950*/  @!P4 ST.E.128 [R4.64], R16 ;  /* 0x000000100400c985 */ /* 0x0023e8000c101d0c */
[----:B--2---:R2:W-:Y:S04]  /*1b960*/  @!P3 ST.E.128 [R2.64], R12 ;  /* 0x0000000c0200b985 */ /* 0x0045e8000c101d0c */
[----:B---3--:R3:W-:Y:S01]  /*1b970*/  @!P2 ST.E.128 [R10.64], R28 ;  /* 0x0000001c0a00a985 */ /* 0x0087e2000c101d0c */
[----:B----4-:R-:W-:-:S04]  /*1b980*/  IADD3 R0, R22, 0x70, RZ ;  /* 0x0000007016007810 */ /* 0x010fc80007ffe0ff */
[----:B------:R-:W-:Y:S02]  /*1b990*/  ISETP.GE.OR P0, PT, R0, R54, P0 ;  /* 0x000000360000720c */ /* 0x000fe40000706670 */
[C---:B------:R-:W-:Y:S02]  /*1b9a0*/  @!P6 LEA R6, P4, R8.reuse, R23, 0x1 ;  /* 0x000000170806e211 */ /* 0x040fe400078808ff */
[C---:B-1----:R-:W-:Y:S02]  /*1b9b0*/  @!P5 LEA R4, P3, R8.reuse, R9, 0x1 ;  /* 0x000000090804d211 */ /* 0x042fe400078608ff */
[C-C-:B------:R-:W-:Y:S02]  /*1b9c0*/  @!P6 LEA.HI.X R7, R8.reuse, R51, R52.reuse, 0x1, P4 ;  /* 0x000000330807e211 */ /* 0x140fe400020f0c34 */
[C---:B--2---:R-:W-:Y:S02]  /*1b9d0*/  @!P1 LEA R2, P2, R8.reuse, R48, 0x1 ;  /* 0x0000003008029211 */ /* 0x044fe400078408ff */
[C-C-:B------:R-:W-:Y:S01]  /*1b9e0*/  @!P5 LEA.HI.X R5, R8.reuse, R50, R52.reuse, 0x1, P3 ;  /* 0x000000320805d211 */ /* 0x140fe200018f0c34 */
[----:B------:R3:W-:Y:S01]  /*1b9f0*/  @!P6 ST.E.128 [R6.64], R32 ;  /* 0x000000200600e985 */ /* 0x0007e2000c101d0c */
[----:B------:R-:W-:-:S03]  /*1ba00*/  @!P1 LEA.HI.X R3, R8, R49, R52, 0x1, P2 ;  /* 0x0000003108039211 */ /* 0x000fc600010f0c34 */
[----:B------:R3:W-:Y:S04]  /*1ba10*/  @!P5 ST.E.128 [R4.64], R36 ;  /* 0x000000240400d985 */ /* 0x0007e8000c101d0c */
[----:B------:R3:W1:Y:S04]  /*1ba20*/  SHFL.IDX PT, R6, R21, 0x7, 0x181f ;  /* 0x00f81f0015067f89 */ /* 0x00066800000e0000 */
[----:B------:R3:W2:Y:S04]  /*1ba30*/  SHFL.IDX PT, R4, R20, 0x7, 0x181f ;  /* 0x00f81f0014047f89 */ /* 0x0006a800000e0000 */
[----:B------:R3:W-:Y:S01]  /*1ba40*/  @!P1 ST.E.128 [R2.64], R40 ;  /* 0x0000002802009985 */ /* 0x0007e2000c101d0c */
[----:B------:R-:W-:Y:S05]  /*1ba50*/  @P0 EXIT ;  /* 0x000000000000094d */ /* 0x000fea0003800000 */
[----:B-1-3--:R-:W-:-:S04]  /*1ba60*/  LEA R2, P0, R8, R6, 0x1 ;  /* 0x0000000608027211 */ /* 0x00afc800078008ff */
[----:B--2---:R-:W-:-:S05]  /*1ba70*/  LEA.HI.X R3, R8, R4, R52, 0x1, P0 ;  /* 0x0000000408037211 */ /* 0x004fca00000f0c34 */
[----:B------:R-:W-:Y:S01]  /*1ba80*/  ST.E.128 [R2.64], R44 ;  /* 0x0000002c02007985 */ /* 0x000fe2000c101d0c */
[----:B------:R-:W-:Y:S05]  /*1ba90*/  EXIT ;  /* 0x000000000000794d */ /* 0x000fea0003800000 */
.L_x_205:
[----:B------:R-:W1:Y:S01]  /*1baa0*/  S2R R8, SR_TID.X ;  /* 0x0000000000087919 */ /* 0x000e620000002100 */
[----:B------:R-:W-:Y:S03]  /*1bab0*/  BSSY B0, `(.L_x_206) ;  /* 0x0000027000007945 */ /* 0x000fe60003800000 */
[----:B------:R-:W2:Y:S01]  /*1bac0*/  S2R R10, SR_CTAID.Z ;  /* 0x00000000000a7919 */ /* 0x000ea20000002700 */
[----:B-1----:R-:W-:Y:S02]  /*1bad0*/  ISETP.GT.AND P0, PT, R8, 0x7f, PT ;  /* 0x0000007f0800780c */ /* 0x002fe40003f04270 */
[----:B--2---:R-:W-:-:S11]  /*1bae0*/  SHF.R.S32.HI R11, RZ, 0x1f, R10 ;  /* 0x0000001fff0b7819 */ /* 0x004fd6000001140a */
[----:B------:R-:W-:Y:S05]  /*1baf0*/  @P0 BRA `(.L_x_207) ;  /* 0x0000022000000947 */ /* 0x000fea0003800000 */
[----:B------:R-:W1:Y:S01]  /*1bb00*/  S2R R5, SR_CTAID.X ;  /* 0x0000000000057919 */ /* 0x000e620000002500 */
[----:B------:R-:W-:-:S05]  /*1bb10*/  MOV R2, c[0x0][0x4e8] ;  /* 0x00013a0000027a02 */ /* 0x000fca0000000f00 */
[----:B------:R-:W-:Y:S01]  /*1bb20*/  IMAD R0, R2, c[0x0][0x388], RZ ;  /* 0x0000e20002007a24 */ /* 0x000fe200078e02ff */
[----:B-1----:R-:W-:-:S04]  /*1bb30*/  LEA R5, R5, R8, 0x7 ;  /* 0x0000000805057211 */ /* 0x002fc800078e38ff */
[----:B------:R-:W-:-:S13]  /*1bb40*/  ISETP.GE.AND P0, PT, R5, R0, PT ;  /* 0x000000000500720c */ /* 0x000fda0003f06270 */
[----:B------:R-:W-:Y:S05]  /*1bb50*/  @P0 BRA `(.L_x_207) ;  /* 0x000001c000000947 */ /* 0x000fea0003800000 */
[----:B------:R-:W1:Y:S01]  /*1bb60*/  S2R R4, SR_CTAID.Y ;  /* 0x0000000000047919 */ /* 0x000e620000002600 */
[----:B------:R-:W-:Y:S02]  /*1bb70*/  ISETP.NE.AND P0, PT, R2, 0x1, PT ;  /* 0x000000010200780c */ /* 0x000fe40003f05270 */
[----:B------:R-:W-:-:S11]  /*1bb80*/  MOV R0, R5 ;  /* 0x0000000500007202 */ /* 0x000fd60000000f00 */
[----:B------:R-:W-:-:S05]  /*1bb90*/  @P0 IMAD.HI.U32 R2, R5, c[0x0][0x4ec], RZ ;  /* 0x00013b0005020a27 */ /* 0x000fca00078e00ff */
[----:B------:R-:W-:Y:S02]  /*1bba0*/  @P0 SHF.R.U32.HI R0, RZ, c[0x0][0x4f0], R2 ;  /* 0x00013c00ff000a19 */ /* 0x000fe40000011602 */
[----:B-1----:R-:W-:Y:S01]  /*1bbb0*/  SHF.R.S32.HI R3, RZ, 0x1f, R4 ;  /* 0x0000001fff037819 */ /* 0x002fe20000011404 */
[----:B------:R-:W-:-:S04]  /*1bbc0*/  IMAD.WIDE.U32 R6, R4, c[0x0][0x490], RZ ;  /* 0x0001240004067a25 */ /* 0x000fc800078e00ff */
[----:B------:R-:W-:-:S04]  /*1bbd0*/  IMAD R3, R3, c[0x0][0x490], RZ ;  /* 0x0001240003037a24 */ /* 0x000fc800078e02ff */
[----:B------:R-:W-:Y:S01]  /*1bbe0*/  IMAD R2, R4, c[0x0][0x494], R3 ;  /* 0x0001250004027a24 */ /* 0x000fe200078e0203 */
[----:B------:R-:W-:-:S04]  /*1bbf0*/  IADD3 R4, -R0, RZ, RZ ;  /* 0x000000ff00047210 */ /* 0x000fc80007ffe1ff */
[----:B------:R-:W-:Y:S01]  /*1bc00*/  IADD3 R3, R7, R2, RZ ;  /* 0x0000000207037210 */ /* 0x000fe20007ffe0ff */
[----:B------:R-:W-:Y:S02]  /*1bc10*/  IMAD.MOV.U32 R2, RZ, RZ, R6 ;  /* 0x000000ffff027224 */ /* 0x000fe400078e0006 */
[----:B------:R-:W-:Y:S02]  /*1bc20*/  IMAD R7, R11, c[0x0][0x498], RZ ;  /* 0x000126000b077a24 */ /* 0x000fe400078e02ff */
[----:B------:R-:W-:Y:S02]  /*1bc30*/  IMAD R4, R4, c[0x0][0x4e8], R5 ;  /* 0x00013a0004047a24 */ /* 0x000fe400078e0205 */
[----:B------:R-:W-:-:S03]  /*1bc40*/  IMAD.WIDE.U32 R2, R10, c[0x0][0x498], R2 ;  /* 0x000126000a027a25 */ /* 0x000fc600078e0002 */
[----:B------:R-:W-:Y:S01]  /*1bc50*/  SHF.R.S32.HI R5, RZ, 0x1f, R4 ;  /* 0x0000001fff057819 */ /* 0x000fe20000011404 */
[----:B------:R-:W-:Y:S01]  /*1bc60*/  IMAD R6, R10, c[0x0][0x49c], R7 ;  /* 0x000127000a067a24 */ /* 0x000fe200078e0207 */
[----:B------:R-:W-:Y:S02]  /*1bc70*/  SHF.R.S32.HI R7, RZ, 0x1f, R0 ;  /* 0x0000001fff077819 */ /* 0x000fe40000011400 */
[----:B------:R-:W-:Y:S01]  /*1bc80*/  IADD3 R2, P0, R0, R2, RZ ;  /* 0x0000000200027210 */ /* 0x000fe20007f1e0ff */
[----:B------:R-:W-:-:S03]  /*1bc90*/  IMAD R0, R5, c[0x0][0x488], RZ ;  /* 0x0001220005007a24 */ /* 0x000fc600078e02ff */
[----:B------:R-:W-:Y:S01]  /*1bca0*/  IADD3.X R3, R7, R3, R6, P0, !PT ;  /* 0x0000000307037210 */ /* 0x000fe200007fe406 */
[----:B------:R-:W-:-:S04]  /*1bcb0*/  IMAD R0, R4, c[0x0][0x48c], R0 ;  /* 0x0001230004007a24 */ /* 0x000fc800078e0200 */
[----:B------:R-:W-:-:S05]  /*1bcc0*/  IMAD.WIDE.U32 R2, R4, c[0x0][0x488], R2 ;  /* 0x0001220004027a25 */ /* 0x000fca00078e0002 */
[----:B------:R-:W-:Y:S02]  /*1bcd0*/  IADD3 R0, R3, R0, RZ ;  /* 0x0000000003007210 */ /* 0x000fe40007ffe0ff */
[----:B------:R-:W-:-:S04]  /*1bce0*/  LEA R4, P0, R2, c[0x0][0x450], 0x2 ;  /* 0x0001140002047a11 */ /* 0x000fc800078010ff */
[----:B------:R-:W-:Y:S01]  /*1bcf0*/  LEA.HI.X R5, R2, c[0x0][0x454], R0, 0x2, P0 ;  /* 0x0001150002057a11 */ /* 0x000fe200000f1400 */
[----:B------:R-:W-:-:S05]  /*1bd00*/  IMAD.MOV.U32 R0, RZ, RZ, -0x800000 ;  /* 0xff800000ff007424 */ /* 0x000fca00078e00ff */
[----:B------:R1:W-:Y:S03]  /*1bd10*/  STG.E [R4.64], R0 ;  /* 0x0000000004007986 */ /* 0x0003e6000c10190c */
.L_x_207:
[----:B------:R-:W-:Y:S05]  /*1bd20*/  BSYNC B0 ;  /* 0x0000000000007941 */ /* 0x000fea0003800000 */
.L_x_206:
[----:B------:R-:W2:Y:S01]  /*1bd30*/  S2R R6, SR_CTAID.Y ;  /* 0x0000000000067919 */ /* 0x000ea20000002600 */
[----:B-1----:R-:W-:Y:S01]  /*1bd40*/  SHF.R.S32.HI R0, RZ, 0x1f, R8 ;  /* 0x0000001fff007819 */ /* 0x002fe20000011408 */
[----:B------:R-:W-:Y:S02]  /*1bd50*/  IMAD.MOV.U32 R20, RZ, RZ, c[0x0][0x4e8] ;  /* 0x00013a00ff147624 */ /* 0x000fe400078e00ff */
[----:B------:R-:W1:Y:S01]  /*1bd60*/  S2R R12, SR_CTAID.X ;  /* 0x00000000000c7919 */ /* 0x000e620000002500 */
[----:B------:R-:W-:Y:S02]  /*1bd70*/  LEA.HI R0, R0, R8, RZ, 0x3 ;  /* 0x0000000800007211 */ /* 0x000fe400078f18ff */
[C---:B------:R-:W-:Y:S01]  /*1bd80*/  ISETP.NE.AND P0, PT, R20.reuse, 0x1, PT ;  /* 0x000000011400780c */ /* 0x040fe20003f05270 */
[----:B------:R-:W-:Y:S01]  /*1bd90*/  IMAD R20, R20, c[0x0][0x388], RZ ;  /* 0x0000e20014147a24 */ /* 0x000fe200078e02ff */
[----:B------:R-:W-:Y:S02]  /*1bda0*/  LOP3.LUT R2, R0, 0xfffffff8, RZ, 0xc0, !PT ;  /* 0xfffffff800027812 */ /* 0x000fe400078ec0ff */
[----:B------:R-:W-:-:S03]  /*1bdb0*/  SHF.R.S32.HI R9, RZ, 0x3, R0 ;  /* 0x00000003ff097819 */ /* 0x000fc60000011400 */
[----:B------:R-:W-:-:S04]  /*1bdc0*/  IMAD.IADD R8, R8, 0x1, -R2 ;  /* 0x0000000108087824 */ /* 0x000fc800078e0a02 */
[----:B------:R-:W-:Y:S01]  /*1bdd0*/  IMAD R0, R8, 0x10, R9 ;  /* 0x0000001008007824 */ /* 0x000fe200078e0209 */
[----:B--2---:R-:W-:-:S03]  /*1bde0*/  SHF.R.S32.HI R3, RZ, 0x1f, R6 ;  /* 0x0000001fff037819 */ /* 0x004fc60000011406 */
[----:B-1----:R-:W-:Y:S02]  /*1bdf0*/  IMAD R5, R12, 0x80, R0 ;  /* 0x000000800c057824 */ /* 0x002fe400078e0200 */
[----:B------:R-:W-:Y:S02]  /*1be00*/  IMAD R2, R3, c[0x0][0x3e8], RZ ;  /* 0x0000fa0003027a24 */ /* 0x000fe400078e02ff */
[----:B------:R-:W-:-:S04]  /*1be10*/  @P0 IMAD.HI.U32 R4, R5, c[0x0][0x4ec], RZ ;  /* 0x00013b0005040a27 */ /* 0x000fc800078e00ff */
[C---:B------:R-:W-:Y:S02]  /*1be20*/  IMAD R2, R6.reuse, c[0x0][0x3ec], R2 ;  /* 0x0000fb0006027a24 */ /* 0x040fe400078e0202 */
[----:B------:R-:W-:-:S04]  /*1be30*/  IMAD.WIDE.U32 R6, R6, c[0x0][0x3e8], RZ ;  /* 0x0000fa0006067a25 */ /* 0x000fc800078e00ff */
[----:B------:R-:W-:Y:S01]  /*1be40*/  IMAD.MOV.U32 R0, RZ, RZ, R5 ;  /* 0x000000ffff007224 */ /* 0x000fe200078e0005 */
[----:B------:R-:W-:Y:S01]  /*1be50*/  @P0 SHF.R.U32.HI R0, RZ, c[0x0][0x4f0], R4 ;  /* 0x00013c00ff000a19 */ /* 0x000fe20000011604 */
[----:B------:R-:W-:Y:S02]  /*1be60*/  IMAD.IADD R3, R7, 0x1, R2 ;  /* 0x0000000107037824 */ /* 0x000fe400078e0202 */
[----:B------:R-:W-:Y:S02]  /*1be70*/  IMAD R7, R11, c[0x0][0x3f0], RZ ;  /* 0x0000fc000b077a24 */ /* 0x000fe400078e02ff */
[----:B------:R-:W-:Y:S01]  /*1be80*/  IMAD.MOV.U32 R2, RZ, RZ, R6 ;  /* 0x000000ffff027224 */ /* 0x000fe200078e0006 */
[----:B------:R-:W-:Y:S01]  /*1be90*/  SHF.R.S32.HI R6, RZ, 0x1f, R0 ;  /* 0x0000001fff067819 */ /* 0x000fe20000011400 */
[C---:B------:R-:W-:Y:S02]  /*1bea0*/  IMAD R7, R10.reuse, c[0x0][0x3f4], R7 ;  /* 0x0000fd000a077a24 */ /* 0x040fe400078e0207 */
[----:B------:R-:W-:-:S04]  /*1beb0*/  IMAD.WIDE.U32 R2, R10, c[0x0][0x3f0], R2 ;  /* 0x0000fc000a027a25 */ /* 0x000fc800078e0002 */
        /* <DEDUP_REMOVED lines=31> */
[----:B------:R-:W-:Y:S01]  /*1c0b0*/  ISETP.GE.OR P3, PT, R10, R20, P0 ;  /* 0x000000140a00720c */ /* 0x000fe20000766670 */
        /* <DEDUP_REMOVED lines=45> */
.L_x_208:
        /* <DEDUP_REMOVED lines=15> */
.L_x_738:


//--------------------- .text._ZN7cutlass13device_kernelIN5flash19enable_sm80_to_sm89INS1_16FlashAttnFwdSm80INS1_25CollectiveMainloopFwdSm80ILi4ELi1ELb0EN4cute5tupleIJNS5_1CILi128EEENS7_ILi96EEENS7_ILi64EEEEEELi64ENS_6half_tEfNS_4arch4Sm80ELb0ELb1ELb1ELb1ELb0ELb0ELb1ELb0EEENS1_21CollectiveEpilogueFwdINS6_IJS8_SA_S9_EEENS6_IJNS7_ILi1EEESI_SI_EEESC_SE_Li128ELb1ELb1ELb0ELb0EEENS1_19SingleTileSchedulerILb1ELb0ELb1ELi128EEEEEEEEEvNT_6ParamsE --------------------------
	.section	.text._ZN7cutlass13device_kernelIN5flash19enable_sm80_to_sm89INS1_16FlashAttnFwdSm80INS1_25CollectiveMainloopFwdSm80ILi4ELi1ELb0EN4cute5tupleIJNS5_1CILi128EEENS7_ILi96EEENS7_ILi64EEEEEELi64ENS_6half_tEfNS_4arch4Sm80ELb0ELb1ELb1ELb1ELb0ELb0ELb1ELb0EEENS1_21CollectiveEpilogueFwdINS6_IJS8_SA_S9_EEENS6_IJNS7_ILi1EEESI_SI_EEESC_SE_Li128ELb1ELb1ELb0ELb0EEENS1_19SingleTileSchedulerILb1ELb0ELb1ELi128EEEEEEEEEvNT_6ParamsE,"ax",@progbits
	.sectioninfo	@"SHI_REGISTERS=255"
	.align	128
.text._ZN7cutlass13device_kernelIN5flash19enable_sm80_to_sm89INS1_16FlashAttnFwdSm80INS1_25CollectiveMainloopFwdSm80ILi4ELi1ELb0EN4cute5tupleIJNS5_1CILi128EEENS7_ILi96EEENS7_ILi64EEEEEELi64ENS_6half_tEfNS_4arch4Sm80ELb0ELb1ELb1ELb1ELb0ELb0ELb1ELb0EEENS1_21CollectiveEpilogueFwdINS6_IJS8_SA_S9_EEENS6_IJNS7_ILi1EEESI_SI_EEESC_SE_Li128ELb1ELb1ELb0ELb0EEENS1_19SingleTileSchedulerILb1ELb0ELb1ELi128EEEEEEEEEvNT_6ParamsE:
        .type           _ZN7cutlass13device_kernelIN5flash19enable_sm80_to_sm89INS1_16FlashAttnFwdSm80INS1_25CollectiveMainloopFwdSm80ILi4ELi1ELb0EN4cute5tupleIJNS5_1CILi128EEENS7_ILi96EEENS7_ILi64EEEEEELi64ENS_6half_tEfNS_4arch4Sm80ELb0ELb1ELb1ELb1ELb0ELb0ELb1ELb0EEENS1_21CollectiveEpilogueFwdINS6_IJS8_SA_S9_EEENS6_IJNS7_ILi1EEESI_SI_EEESC_SE_Li128ELb1ELb1ELb0ELb0EEENS1_19SingleTileSchedulerILb1ELb0ELb1ELi128EEEEEEEEEvNT_6ParamsE,@function
        .size           _ZN7cutlass13device_kernelIN5flash19enable_sm80_to_sm89INS1_16FlashAttnFwdSm80INS1_25CollectiveMainloopFwdSm80ILi4ELi1ELb0EN4cute5tupleIJNS5_1CILi128EEENS7_ILi96EEENS7_ILi64EEEEEELi64ENS_6half_tEfNS_4arch4Sm80ELb0ELb1ELb1ELb1ELb0ELb0ELb1ELb0EEENS1_21CollectiveEpilogueFwdINS6_IJS8_SA_S9_EEENS6_IJNS7_ILi1EEESI_SI_EEESC_SE_Li128ELb1ELb1ELb0ELb0EEENS1_19SingleTileSchedulerILb1ELb0ELb1ELi128EEEEEEEEEvNT_6ParamsE,(.L_x_739 - _ZN7cutlass13device_kernelIN5flash19enable_sm80_to_sm89INS1_16FlashAttnFwdSm80INS1_25CollectiveMainloopFwdSm80ILi4ELi1ELb0EN4cute5tupleIJNS5_1CILi128EEENS7_ILi96EEENS7_ILi64EEEEEELi64ENS_6half_tEfNS_4arch4Sm80ELb0ELb1ELb1ELb1ELb0ELb0ELb1ELb0EEENS1_21CollectiveEpilogueFwdINS6_IJS8_SA_S9_EEENS6_IJNS7_ILi1EEESI_SI_EEESC_SE_Li128ELb1ELb1ELb0ELb0EEENS1_19SingleTileSchedulerILb1ELb0ELb1ELi128EEEEEEEEEvNT_6ParamsE)
        .other          _ZN7cutlass13device_kernelIN5flash19enable_sm80_to_sm89INS1_16FlashAttnFwdSm80INS1_25CollectiveMainloopFwdSm80ILi4ELi1ELb0EN4cute5tupleIJNS5_1CILi128EEENS7_ILi96EEENS7_ILi64EEEEEELi64ENS_6half_tEfNS_4arch4Sm80ELb0ELb1ELb1ELb1ELb0ELb0ELb1ELb0EEENS1_21CollectiveEpilogueFwdINS6_IJS8_SA_S9_EEENS6_IJNS7_ILi1EEESI_SI_EEESC_SE_Li128ELb1ELb1ELb0ELb0EEENS1_19SingleTileSchedulerILb1ELb0ELb1ELi128EEEEEEEEEvNT_6ParamsE,@"STO_CUDA_ENTRY STV_DEFAULT"
_ZN7cutlass13device_kernelIN5flash19enable_sm80_to_sm89INS1_16FlashAttnFwdSm80INS1_25CollectiveMainloopFwdSm80ILi4ELi1ELb0EN4cute5tupleIJNS5_1CILi128EEENS7_ILi96EEENS7_ILi64EEEEEELi64ENS_6half_tEfNS_4arch4Sm80ELb0ELb1ELb1ELb1ELb0ELb0ELb1ELb0EEENS1_21CollectiveEpilogueFwdINS6_IJS8_SA_S9_EEENS6_IJNS7_ILi1EEESI_SI_EEESC_SE_Li128ELb1ELb1ELb0ELb0EEENS1_19SingleTileSchedulerILb1ELb0ELb1ELi128EEEEEEEEEvNT_6ParamsE:
[----:B------:R-:W-:Y:S02]  /*0000*/  MOV R1, c[0x0][0x28] ;  /* 0x00000a0000017a02 */ /* 0x000fe40000000f00 */
[----:B------:R-:W1:Y:S01]  /*0010*/  S2R R209, SR_TID.X ;  /* 0x0000000000d17919 */ /* 0x000e620000002100 */
[----:B------:R-:W-:Y:S01]  /*0020*/  IMAD.MOV.U32 R10, RZ, RZ, 0x4 ;  /* 0x00000004ff0a7424 */ /* 0x000fe200078e00ff */
[----:B------:R-:W2:Y:S01]  /*0030*/  S2UR UR4, SR_CTAID.X ;  /* 0x00000000000479c3 */ /* 0x000ea20000002500 */
[----:B------:R-:W-:Y:S01]  /*0040*/  ULDC.64 UR40, c[0x0][0x118] ;  /* 0x0000460000287ab9 */ /* 0x000fe20000000a00 */
[----:B------:R-:W3:Y:S01]  /*0050*/  S2R R5, SR_CTAID.Z ;  /* 0x0000000000057919 */ /* 0x000ee20000002700 */
[----:B------:R-:W-:Y:S02]  /*0060*/  IADD3 R1, R1, -0x70, RZ ;  /* 0xffffff9001017810 */ /* 0x000fe40007ffe0ff */
[----:B-1----:R-:W-:Y:S01]  /*0070*/  SHF.R.U32.HI R0, RZ, 0x5, R209 ;  /* 0x00000005ff007819 */ /* 0x002fe200000116d1 */
[----:B---3--:R-:W-:-:S05]  /*0080*/  IMAD.WIDE R2, R5, R10, c[0x0][0x568] ;  /* 0x00015a0005027625 */ /* 0x008fca00078e020a */
[----:B------:R-:W1:Y:S02]  /*0090*/  SHFL.IDX PT, R0, R0, RZ, 0x1f ;  /* 0x00001fff00007589 */ /* 0x000e6400000e0000 */
[----:B-1----:R-:W-:-:S13]  /*00a0*/  ISETP.NE.AND P0, PT, R0, RZ, PT ;  /* 0x000000ff0000720c */ /* 0x002fda0003f05270 */
[----:B--2---:R-:W-:Y:S05]  /*00b0*/  @!P0 BRA `(.L_x_209) ;  /* 0x0000015000008947 */ /* 0x004fea0003800000 */
[----:B------:R-:W-:-:S04]  /*00c0*/  ISETP.NE.U32.AND P0, PT, RZ, c[0x0][0x568], PT ;  /* 0x00015a00ff007a0c */ /* 0x000fc80003f05070 */
[----:B------:R-:W-:-:S13]  /*00d0*/  ISETP.NE.AND.EX P0, PT, RZ, c[0x0][0x56c], PT, P0 ;  /* 0x00015b00ff007a0c */ /* 0x000fda0003f05300 */
[----:B------:R-:W-:Y:S05]  /*00e0*/  @!P0 BRA `(.L_x_210) ;  /* 0x0000002000008947 */ /* 0x000fea0003800000 */
[----:B------:R1:W5:Y:S01]  /*00f0*/  LDG.E R0, [R2.64] ;  /* 0x0000002802007981 */ /* 0x000362000c1e1900 */
[----:B------:R-:W-:Y:S05]  /*0100*/  BRA `(.L_x_211) ;  /* 0x0000009000007947 */ /* 0x000fea0003800000 */
.L_x_210:
        /* <DEDUP_REMOVED lines=8> */
.L_x_212:
[----:B------:R-:W-:-:S04]  /*0190*/  MOV R0, c[0x0][0x54c] ;  /* 0x0001530000007a02 */ /* 0x000fc80000000f00 */
.L_x_211:
[----:B------:R-:W-:Y:S01]  /*01a0*/  USHF.L.U32 UR4, UR4, 0x7, URZ ;  /* 0x0000000704047899 */ /* 0x000fe2000800063f */
[----:B-----5:R-:W-:-:S05]  /*01b0*/  IMAD R0, R0, c[0x0][0x548], RZ ;  /* 0x0001520000007a24 */ /* 0x020fca00078e02ff */
[----:B------:R-:W-:-:S04]  /*01c0*/  MOV R6, UR4 ;  /* 0x0000000400067c02 */ /* 0x000fc80008000f00 */
[----:B------:R-:W-:-:S04]  /*01d0*/  ISETP.GE.AND P0, PT, R6, R0, PT ;  /* 0x000000000600720c */ /* 0x000fc80003f06270 */
[----:B------:R-:W-:-:S05]  /*01e0*/  SEL R0, R5, 0xffffffff, !P0 ;  /* 0xffffffff05007807 */ /* 0x000fca0004000000 */
[----:B------:R2:W-:Y:S01]  /*01f0*/  STL [R1+0x48], R0 ;  /* 0x0000480001007387 */ /* 0x0005e20000100800 */
[----:B------:R-:W-:Y:S05]  /*0200*/  BRA `(.L_x_213) ;  /* 0x0000014000007947 */ /* 0x000fea0003800000 */
.L_x_209:
[----:B------:R-:W-:-:S04]  /*0210*/  ISETP.NE.U32.AND P0, PT, RZ, c[0x0][0x568], PT ;  /* 0x00015a00ff007a0c */ /* 0x000fc80003f05070 */
[----:B------:R-:W-:-:S13]  /*0220*/  ISETP.NE.AND.EX P0, PT, RZ, c[0x0][0x56c], PT, P0 ;  /* 0x00015b00ff007a0c */ /* 0x000fda0003f05300 */
[----:B------:R-:W-:Y:S05]  /*0230*/  @!P0 BRA `(.L_x_214) ;  /* 0x0000002000008947 */ /* 0x000fea0003800000 */
[----:B------:R1:W5:Y:S01]  /*0240*/  LDG.E R0, [R2.64] ;  /* 0x0000002802007981 */ /* 0x000362000c1e1900 */
[----:B------:R-:W-:Y:S05]  /*0250*/  BRA `(.L_x_215) ;  /* 0x0000009000007947 */ /* 0x000fea0003800000 */
.L_x_214:
        /* <DEDUP_REMOVED lines=8> */
.L_x_216:
[----:B------:R-:W-:-:S04]  /*02e0*/  MOV R0, c[0x0][0x54c] ;  /* 0x0001530000007a02 */ /* 0x000fc80000000f00 */
.L_x_215:
[----:B------:R-:W-:Y:S01]  /*02f0*/  USHF.L.U32 UR4, UR4, 0x7, URZ ;  /* 0x0000000704047899 */ /* 0x000fe2000800063f */
[----:B-----5:R-:W-:-:S05]  /*0300*/  IMAD R0, R0, c[0x0][0x548], RZ ;  /* 0x0001520000007a24 */ /* 0x020fca00078e02ff */
[----:B------:R-:W-:-:S04]  /*0310*/  MOV R6, UR4 ;  /* 0x0000000400067c02 */ /* 0x000fc80008000f00 */
[----:B------:R-:W-:-:S04]  /*0320*/  ISETP.GE.AND P0, PT, R6, R0, PT ;  /* 0x000000000600720c */ /* 0x000fc80003f06270 */
[----:B------:R-:W-:-:S05]  /*0330*/  SEL R0, R5, 0xffffffff, !P0 ;  /* 0xffffffff05007807 */ /* 0x000fca0004000000 */
[----:B------:R2:W-:Y:S04]  /*0340*/  STL [R1+0x48], R0 ;  /* 0x0000480001007387 */ /* 0x0005e80000100800 */
.L_x_213:
[----:B------:R-:W3:Y:S02]  /*0350*/  LDL R35, [R1+0x48] ;  /* 0x0000480001237983 */ /* 0x000ee40000100800 */
[----:B---3--:R-:W-:-:S13]  /*0360*/  ISETP.GE.AND P0, PT, R35, RZ, PT ;  /* 0x000000ff2300720c */ /* 0x008fda0003f06270 */
[----:B------:R-:W-:Y:S05]  /*0370*/  @!P0 EXIT ;  /* 0x000000000000894d */ /* 0x000fea0003800000 */
[----:B------:R-:W-:Y:S02]  /*0380*/  ISETP.NE.U32.AND P3, PT, RZ, c[0x0][0x370], PT ;  /* 0x0000dc00ff007a0c */ /* 0x000fe40003f65070 */
[----:B------:R-:W-:Y:S02]  /*0390*/  ISETP.NE.U32.AND P2, PT, RZ, c[0x0][0x360], PT ;  /* 0x0000d800ff007a0c */ /* 0x000fe40003f45070 */
[----:B------:R-:W-:Y:S02]  /*03a0*/  ISETP.NE.AND.EX P3, PT, RZ, c[0x0][0x374], PT, P3 ;  /* 0x0000dd00ff007a0c */ /* 0x000fe40003f65330 */
[----:B------:R-:W-:Y:S02]  /*03b0*/  ISETP.NE.AND.EX P2, PT, RZ, c[0x0][0x364], PT, P2 ;  /* 0x0000d900ff007a0c */ /* 0x000fe40003f45320 */
[----:B------:R-:W-:Y:S02]  /*03c0*/  ISETP.NE.U32.AND P1, PT, RZ, c[0x0][0x348], PT ;  /* 0x0000d200ff007a0c */ /* 0x000fe40003f25070 */
[----:B------:R-:W-:-:S02]  /*03d0*/  ISETP.NE.U32.AND P0, PT, RZ, c[0x0][0x350], PT ;  /* 0x0000d400ff007a0c */ /* 0x000fc40003f05070 */
[----:B------:R-:W-:Y:S02]  /*03e0*/  ISETP.NE.AND.EX P1, PT, RZ, c[0x0][0x34c], PT, P1 ;  /* 0x0000d300ff007a0c */ /* 0x000fe40003f25310 */
[----:B------:R-:W-:-:S03]  /*03f0*/  ISETP.NE.AND.EX P0, PT, RZ, c[0x0][0x354], PT, P0 ;  /* 0x0000d500ff007a0c */ /* 0x000fc60003f05300 */
[----:B------:R-:W-:-:S04]  /*0400*/  @P3 IMAD.WIDE R4, R35, R10, c[0x0][0x370] ;  /* 0x0000dc0023043625 */ /* 0x000fc800078e020a */
[CC--:B-1----:R-:W-:Y:S01]  /*0410*/  @P2 IMAD.WIDE R2, R35.reuse, R10.reuse, c[0x0][0x360] ;  /* 0x0000d80023022625 */ /* 0x0c2fe200078e020a */
[----:B------:R1:W3:Y:S03]  /*0420*/  @P3 LDG.E R8, [R4.64] ;  /* 0x0000002804083981 */ /* 0x0002e6000c1e1900 */
[----:B------:R-:W-:Y:S01]  /*0430*/  IMAD.MOV.U32 R7, RZ, RZ, RZ ;  /* 0x000000ffff077224 */ /* 0x000fe200078e00ff */
[----:B--2---:R2:W4:Y:S01]  /*0440*/  @P2 LDG.E R0, [R2.64] ;  /* 0x0000002802002981 */ /* 0x004522000c1e1900 */
[----:B------:R-:W-:Y:S02]  /*0450*/  IMAD.MOV.U32 R9, RZ, RZ, RZ ;  /* 0x000000ffff097224 */ /* 0x000fe400078e00ff */
[----:B-1----:R-:W-:-:S04]  /*0460*/  IMAD.WIDE R4, R35, R10, c[0x0][0x348] ;  /* 0x0000d20023047625 */ /* 0x002fc800078e020a */
[----:B--2---:R-:W-:Y:S01]  /*0470*/  IMAD.WIDE R2, R35, R10, c[0x0][0x350] ;  /* 0x0000d40023027625 */ /* 0x004fe200078e020a */
[----:B------:R1:W5:Y:S04]  /*0480*/  @P1 LDG.E R7, [R4.64] ;  /* 0x0000002804071981 */ /* 0x000368000c1e1900 */
[----:B------:R1:W5:Y:S01]  /*0490*/  @P0 LDG.E R9, [R2.64] ;  /* 0x0000002802090981 */ /* 0x000362000c1e1900 */
[----:B------:R-:W-:Y:S02]  /*04a0*/  UMOV UR6, URZ ;  /* 0x0000003f00067c82 */ /* 0x000fe40008000000 */
[----:B------:R-:W-:Y:S02]  /*04b0*/  ULDC UR12, c[0x0][0x168] ;  /* 0x00005a00000c7ab9 */ /* 0x000fe40000000800 */
[----:B------:R-:W-:Y:S01]  /*04c0*/  ULDC UR7, c[0x0][0x1d0] ;  /* 0x0000740000077ab9 */ /* 0x000fe20000000800 */
[----:B---3--:R1:W2:Y:S08]  /*04d0*/  @P3 R2UR UR6, R8 ;  /* 0x00000000080633c2 */ /* 0x0082b000000e0000 */
[----:B----4-:R1:W3:Y:S02]  /*04e0*/  @P2 R2UR UR12, R0 ;  /* 0x00000000000c23c2 */ /* 0x0102e400000e0000 */
[----:B-12---:R-:W-:Y:S05]  /*04f0*/  @P2 BRA `(.L_x_217) ;  /* 0x0000006000002947 */ /* 0x006fea0003800000 */
[----:B------:R-:W-:Y:S05]  /*0500*/  @!P1 BRA `(.L_x_217) ;  /* 0x0000005000009947 */ /* 0x000fea0003800000 */
[----:B------:R1:W2:Y:S04]  /*0510*/  LDG.E R0, [R4.64] ;  /* 0x0000002804007981 */ /* 0x0002a8000c1e1900 */
[----:B-1----:R-:W4:Y:S01]  /*0520*/  LDG.E R4, [R4.64+0x4] ;  /* 0x0000042804047981 */ /* 0x002f22000c1e1900 */
[----:B--23--:R-:W1:Y:S08]  /*0530*/  R2UR UR12, R0 ;  /* 0x00000000000c73c2 */ /* 0x00ce7000000e0000 */
[----:B----4-:R-:W1:Y:S02]  /*0540*/  R2UR UR4, R4 ;  /* 0x00000000040473c2 */ /* 0x010e6400000e0000 */
[----:B-1----:R-:W-:-:S06]  /*0550*/  UIADD3 UR12, -UR12, UR4, URZ ;  /* 0x000000040c0c7290 */ /* 0x002fcc000fffe13f */
.L_x_217:
[----:B------:R-:W-:-:S04]  /*0560*/  ISETP.NE.U32.AND P2, PT, RZ, c[0x0][0x368], PT ;  /* 0x0000da00ff007a0c */ /* 0x000fc80003f45070 */
[----:B------:R-:W-:-:S13]  /*0570*/  ISETP.NE.AND.EX P2, PT, RZ, c[0x0][0x36c], PT, P2 ;  /* 0x0000db00ff007a0c */ /* 0x000fda0003f45320 */
[----:B------:R-:W-:Y:S05]  /*0580*/  @!P2 BRA `(.L_x_218) ;  /* 0x000000400000a947 */ /* 0x000fea0003800000 */
[----:B------:R-:W-:-:S05]  /*0590*/  IMAD.WIDE R2, R35, R10, c[0x0][0x368] ;  /* 0x0000da0023027625 */ /* 0x000fca00078e020a */
[----:B------:R-:W2:Y:S02]  /*05a0*/  LDG.E R0, [R2.64] ;  /* 0x0000002802007981 */ /* 0x000ea4000c1e1900 */
[----:B--2---:R1:W2:Y:S02]  /*05b0*/  R2UR UR7, R0 ;  /* 0x00000000000773c2 */ /* 0x0042a400000e0000 */
[----:B-12---:R-:W-:Y:S05]  /*05c0*/  BRA `(.L_x_219) ;  /* 0x0000006000007947 */ /* 0x006fea0003800000 */
.L_x_218:
[----:B------:R-:W-:Y:S05]  /*05d0*/  @!P0 BRA `(.L_x_219) ;  /* 0x0000005000008947 */ /* 0x000fea0003800000 */
[----:B------:R1:W2:Y:S04]  /*05e0*/  LDG.E R0, [R2.64] ;  /* 0x0000002802007981 */ /* 0x0002a8000c1e1900 */
[----:B-1----:R-:W4:Y:S01]  /*05f0*/  LDG.E R2, [R2.64+0x4] ;  /* 0x0000042802027981 */ /* 0x002f22000c1e1900 */
[----:B--2---:R-:W1:Y:S08]  /*0600*/  R2UR UR7, R0 ;  /* 0x00000000000773c2 */ /* 0x004e7000000e0000 */
[----:B----4-:R-:W1:Y:S02]  /*0610*/  R2UR UR4, R2 ;  /* 0x00000000020473c2 */ /* 0x010e6400000e0000 */
[----:B-1----:R-:W-:-:S06]  /*0620*/  UIADD3 UR7, -UR7, UR4, URZ ;  /* 0x0000000407077290 */ /* 0x002fcc000fffe13f */
.L_x_219:
[----:B------:R-:W1:Y:S01]  /*0630*/  R2UR UR11, R6 ;  /* 0x00000000060b73c2 */ /* 0x000e6200000e0000 */
[----:B------:R-:W-:Y:S01]  /*0640*/  ULDC UR4, c[0x0][0x2c4] ;  /* 0x0000b10000047ab9 */ /* 0x000fe20000000800 */
[----:B------:R-:W-:Y:S01]  /*0650*/  IADD3 R0, R6, 0x7f, RZ ;  /* 0x0000007f06007810 */ /* 0x000fe20007ffe0ff */
[----:B------:R-:W-:Y:S01]  /*0660*/  UISETP.NE.AND UP1, UPT, UR4, 0x1, UPT ;  /* 0x000000010400788c */ /* 0x000fe2000bf25270 */
[----:B-----5:R-:W-:Y:S01]  /*0670*/  IADD3 R9, R9, UR6, RZ ;  /* 0x0000000609097c10 */ /* 0x020fe2000fffe0ff */
[----:B------:R-:W-:-:S02]  /*0680*/  ULDC.64 UR8, c[0x0][0x328] ;  /* 0x0000ca0000087ab9 */ /* 0x000fc40000000a00 */
[----:B------:R-:W-:Y:S01]  /*0690*/  ULDC.64 UR4, c[0x0][0x2c8] ;  /* 0x0000b20000047ab9 */ /* 0x000fe20000000a00 */
[----:B------:R2:W4:Y:S01]  /*06a0*/  R2UR UR10, R0 ;  /* 0x00000000000a73c2 */ /* 0x00052200000e0000 */
[----:B------:R-:W-:Y:S02]  /*06b0*/  UISETP.GE.AND UP0, UPT, UR9, 0x1, UPT ;  /* 0x000000010900788c */ /* 0x000fe4000bf06270 */
[----:B------:R-:W-:-:S04]  /*06c0*/  UIADD3 UR7, -UR6, UR7, URZ ;  /* 0x0000000706077290 */ /* 0x000fc8000fffe13f */
[----:B------:R-:W-:Y:S01]  /*06d0*/  PLOP3.LUT P2, PT, PT, PT, UP0, 0x40, 0x0 ;  /* 0x000000000000781c */ /* 0x000fe20003f4e808 */
[----:B-1----:R-:W-:-:S04]  /*06e0*/  @UP1 UIADD3 UR14, UR11, 0x7f, URZ ;  /* 0x0000007f0b0e1890 */ /* 0x002fc8000fffe03f */
[----:B------:R-:W-:Y:S02]  /*06f0*/  UIMAD.WIDE.U32 UR14, UR14, UR4, URZ ;  /* 0x000000040e0e72a5 */ /* 0x000fe4000f8e003f */
[----:B---3--:R-:W-:-:S05]  /*0700*/  UIADD3 UR4, UR7, 0x1, -UR12 ;  /* 0x0000000107047890 */ /* 0x008fca000fffe80c */
[----:B------:R-:W-:Y:S02]  /*0710*/  @UP1 UMOV UR13, UR15 ;  /* 0x0000000f000d1c82 */ /* 0x000fe40008000000 */
[----:B----4-:R-:W-:-:S04]  /*0720*/  @UP1 USHF.R.U32.HI UR10, URZ, UR5, UR13 ;  /* 0x000000053f0a1299 */ /* 0x010fc8000801160d */
[----:B------:R-:W-:-:S04]  /*0730*/  UIADD3 UR4, UR4, UR10, URZ ;  /* 0x0000000a04047290 */ /* 0x000fc8000fffe03f */
[----:B------:R-:W-:Y:S01]  /*0740*/  UIADD3 UR8, UR4, UR8, URZ ;  /* 0x0000000804087290 */ /* 0x000fe2000fffe03f */
[----:B--2---:R-:W-:Y:S05]  /*0750*/  @P2 BRA `(.L_x_220) ;  /* 0x0000014000002947 */ /* 0x004fea0003800000 */
[----:B------:R-:W-:Y:S01]  /*0760*/  ISETP.LT.AND P2, PT, RZ, UR4, PT ;  /* 0x00000004ff007c0c */ /* 0x000fe2000bf41270 */
[----:B------:R-:W-:-:S12]  /*0770*/  UIADD3 UR6, UR4, -0x1, URZ ;  /* 0xffffffff04067890 */ /* 0x000fd8000fffe03f */
        /* <DEDUP_REMOVED lines=9> */
.L_x_221:
[----:B------:R-:W-:Y:S02]  /*0810*/  UISETP.NE.AND UP2, UPT, UR9, 0x1, UPT ;  /* 0x000000010900788c */ /* 0x000fe4000bf45270 */
[----:B------:R-:W-:Y:S02]  /*0820*/  ULDC.64 UR4, c[0x0][0x330] ;  /* 0x0000cc0000047ab9 */ /* 0x000fe40000000a00 */
[----:B------:R-:W-:-:S07]  /*0830*/  UIMAD.WIDE.U32 UR14, UR6, UR4, URZ ;  /* 0x00000004060e72a5 */ /* 0x000fce000f8e003f */
[----:B------:R-:W-:Y:S02]  /*0840*/  @UP2 UMOV UR13, UR15 ;  /* 0x0000000f000d2c82 */ /* 0x000fe40008000000 */
[----:B------:R-:W-:Y:S02]  /*0850*/  @UP2 USHF.R.U32.HI UR6, URZ, UR5, UR13 ;  /* 0x000000053f062299 */ /* 0x000fe4000801160d */
.L_x_222:
[----:B------:R-:W-:Y:S02]  /*0860*/  ULDC UR4, c[0x0][0x32c] ;  /* 0x0000cb0000047ab9 */ /* 0x000fe40000000800 */
[----:B------:R-:W-:-:S04]  /*0870*/  UIMAD UR4, UR6, UR9, UR4 ;  /* 0x00000009060472a4 */ /* 0x000fc8000f8e0204 */
[----:B------:R-:W-:-:S04]  /*0880*/  UISETP.LT.AND UP2, UPT, UR8, UR4, UPT ;  /* 0x000000040800728c */ /* 0x000fc8000bf41270 */
[----:B------:R-:W-:-:S03]  /*0890*/  USEL UR8, UR8, UR4, UP2 ;  /* 0x0000000408087287 */ /* 0x000fc60009000000 */
.L_x_220:
[----:B------:R-:W-:Y:S01]  /*08a0*/  ULDC.64 UR4, c[0x0][0x2c8] ;  /* 0x0000b20000047ab9 */ /* 0x000fe20000000a00 */
[----:B------:R-:W-:Y:S01]  /*08b0*/  PLOP3.LUT P2, PT, PT, PT, UP0, 0x40, 0x0 ;  /* 0x000000000000781c */ /* 0x000fe20003f4e808 */
[----:B------:R-:W-:Y:S02]  /*08c0*/  UIADD3 UR16, UR8, 0x5f, URZ ;  /* 0x0000005f08107890 */ /* 0x000fe4000fffe03f */
[----:B------:R-:W-:Y:S02]  /*08d0*/  UIMAD.WIDE.U32 UR18, UR11, UR4, URZ ;  /* 0x000000040b1272a5 */ /* 0x000fe4000f8e003f */
[----:B------:R-:W-:Y:S02]  /*08e0*/  UIMAD.WIDE UR16, UR16, 0x2aaaaaab, URZ ;  /* 0x2aaaaaab101078a5 */ /* 0x000fe4000f8e023f */
[----:B------:R-:W-:Y:S02]  /*08f0*/  UIADD3 UR14, UR7, 0x5f, URZ ;  /* 0x0000005f070e7890 */ /* 0x000fe4000fffe03f */
[----:B------:R-:W-:-:S02]  /*0900*/  UMOV UR8, UR11 ;  /* 0x0000000b00087c82 */ /* 0x000fc40008000000 */
[----:B------:R-:W-:Y:S02]  /*0910*/  @UP1 UMOV UR13, UR19 ;  /* 0x00000013000d1c82 */ /* 0x000fe40008000000 */
[----:B------:R-:W-:Y:S02]  /*0920*/  UIMAD.WIDE UR14, UR14, 0x2aaaaaab, URZ ;  /* 0x2aaaaaab0e0e78a5 */ /* 0x000fe4000f8e023f */
[----:B------:R-:W-:Y:S02]  /*0930*/  @UP1 USHF.R.U32.HI UR8, URZ, UR5, UR13 ;  /* 0x000000053f081299 */ /* 0x000fe4000801160d */
[----:B------:R-:W-:Y:S02]  /*0940*/  USHF.R.U32.HI UR10, URZ, 0x1f, UR15 ;  /* 0x0000001f3f0a7899 */ /* 0x000fe4000801160f */
[----:B------:R-:W-:Y:S02]  /*0950*/  UMOV UR13, UR17 ;  /* 0x00000011000d7c82 */ /* 0x000fe40008000000 */
[----:B------:R-:W-:-:S02]  /*0960*/  USHF.R.U32.HI UR6, URZ, 0x1f, UR13 ;  /* 0x0000001f3f067899 */ /* 0x000fc4000801160d */
[----:B------:R-:W-:Y:S02]  /*0970*/  UIADD3 UR5, UR7, -UR12, URZ ;  /* 0x8000000c07057290 */ /* 0x000fe4000fffe03f */
[----:B------:R-:W-:Y:S02]  /*0980*/  ULEA.HI.SX32 UR10, UR15, UR10, 0x1c ;  /* 0x0000000a0f0a7291 */ /* 0x000fe4000f8fe23f */
[----:B------:R-:W-:Y:S02]  /*0990*/  ULEA.HI.SX32 UR6, UR13, UR6, 0x1c ;  /* 0x000000060d067291 */ /* 0x000fe4000f8fe23f */
[----:B------:R-:W-:Y:S02]  /*09a0*/  UIADD3 UR8, UR5, UR8, URZ ;  /* 0x0000000805087290 */ /* 0x000fe4000fffe03f */
[----:B------:R-:W-:Y:S02]  /*09b0*/  UISETP.LT.AND UP2, UPT, UR10, UR6, UPT ;  /* 0x000000060a00728c */ /* 0x000fe4000bf41270 */
[----:B------:R-:W-:-:S02]  /*09c0*/  ULDC UR4, c[0x0][0x324] ;  /* 0x0000c90000047ab9 */ /* 0x000fc40000000800 */
[----:B------:R-:W-:Y:S02]  /*09d0*/  UIADD3 UR4, UR8, -UR4, URZ ;  /* 0x8000000408047290 */ /* 0x000fe4000fffe03f */
[----:B------:R-:W-:Y:S01]  /*09e0*/  USEL UR6, UR10, UR6, UP2 ;  /* 0x000000060a067287 */ /* 0x000fe20009000000 */
[----:B------:R-:W-:Y:S05]  /*09f0*/  @P2 BRA `(.L_x_223) ;  /* 0x0000015000002947 */ /* 0x000fea0003800000 */
[----:B------:R-:W-:Y:S02]  /*0a00*/  UMOV UR10, UR8 ;  /* 0x00000008000a7c82 */ /* 0x000fe40008000000 */
[----:B------:R-:W-:-:S06]  /*0a10*/  UISETP.GT.AND UP2, UPT, UR10, -0x1, UPT ;  /* 0xffffffff0a00788c */ /* 0x000fcc000bf44270 */
[----:B------:R-:W-:-:S13]  /*0a20*/  PLOP3.LUT P2, PT, PT, PT, UP2, 0x80, 0x0 ;  /* 0x000000000000781c */ /* 0x000fda0003f4f028 */
[----:B------:R-:W-:Y:S05]  /*0a30*/  @P2 BRA `(.L_x_224) ;  /* 0x0000008000002947 */ /* 0x000fea0003800000 */
[----:B------:R-:W-:Y:S02]  /*0a40*/  UISETP.NE.AND UP2, UPT, UR9, 0x1, UPT ;  /* 0x000000010900788c */ /* 0x000fe4000bf45270 */
[----:B------:R-:W-:Y:S02]  /*0a50*/  ULOP3.LUT UR10, URZ, UR10, URZ, 0x33, !UPT ;  /* 0x0000000a3f0a7292 */ /* 0x000fe4000f8e333f */
[----:B------:R-:W-:Y:S02]  /*0a60*/  ULDC.64 UR8, c[0x0][0x330] ;  /* 0x0000cc0000087ab9 */ /* 0x000fe40000000a00 */
[----:B------:R-:W-:-:S07]  /*0a70*/  UIMAD.WIDE.U32 UR14, UR10, UR8, URZ ;  /* 0x000000080a0e72a5 */ /* 0x000fce000f8e003f */
[----:B------:R-:W-:Y:S02]  /*0a80*/  @UP2 UMOV UR13, UR15 ;  /* 0x0000000f000d2c82 */ /* 0x000fe40008000000 */
[----:B------:R-:W-:-:S04]  /*0a90*/  @UP2 USHF.R.U32.HI UR10, URZ, UR9, UR13 ;  /* 0x000000093f0a2299 */ /* 0x000fc8000801160d */
[----:B------:R-:W-:Y:S01]  /*0aa0*/  ULOP3.LUT UR10, URZ, UR10, URZ, 0x33, !UPT ;  /* 0x0000000a3f0a7292 */ /* 0x000fe2000f8e333f */
[----:B------:R-:W-:Y:S05]  /*0ab0*/  BRA `(.L_x_225) ;  /* 0x0000005000007947 */ /* 0x000fea0003800000 */
.L_x_224:
[----:B------:R-:W-:-:S03]  /*0ac0*/  UISETP.NE.AND UP2, UPT, UR9, 0x1, UPT ;  /* 0x000000010900788c */ /* 0x000fc6000bf45270 */
[----:B------:R-:W-:Y:S02]  /*0ad0*/  ULDC.64 UR8, c[0x0][0x330] ;  /* 0x0000cc0000087ab9 */ /* 0x000fe40000000a00 */
[----:B------:R-:W-:-:S07]  /*0ae0*/  UIMAD.WIDE.U32 UR14, UR10, UR8, URZ ;  /* 0x000000080a0e72a5 */ /* 0x000fce000f8e003f */
[----:B------:R-:W-:Y:S02]  /*0af0*/  @UP2 UMOV UR13, UR15 ;  /* 0x0000000f000d2c82 */ /* 0x000fe40008000000 */
[----:B------:R-:W-:Y:S02]  /*0b00*/  @UP2 USHF.R.U32.HI UR10, URZ, UR9, UR13 ;  /* 0x000000093f0a2299 */ /* 0x000fe4000801160d */
.L_x_225:
[----:B------:R-:W-:Y:S02]  /*0b10*/  ULDC UR8, c[0x0][0x32c] ;  /* 0x0000cb0000087ab9 */ /* 0x000fe40000000800 */
[----:B------:R-:W-:-:S04]  /*0b20*/  UIMAD UR8, UR10, UR8, URZ ;  /* 0x000000080a0872a4 */ /* 0x000fc8000f8e023f */
[----:B------:R-:W-:-:S04]  /*0b30*/  UISETP.LT.AND UP2, UPT, UR4, UR8, UPT ;  /* 0x000000080400728c */ /* 0x000fc8000bf41270 */
[----:B------:R-:W-:-:S04]  /*0b40*/  USEL UR4, UR4, UR8, !UP2 ;  /* 0x0000000804047287 */ /* 0x000fc8000d000000 */
.L_x_223:
[----:B------:R-:W-:Y:S01]  /*0b50*/  UIMAD.WIDE UR8, UR4, 0x2aaaaaab, URZ ;  /* 0x2aaaaaab040878a5 */ /* 0x000fe2000f8e023f */
[----:B------:R-:W-:Y:S01]  /*0b60*/  PLOP3.LUT P4, PT, PT, PT, PT, 0x80, 0x0 ;  /* 0x000000000000781c */ /* 0x000fe20003f8f070 */
[----:B------:R-:W-:Y:S01]  /*0b70*/  CS2R R162, SRZ ;  /* 0x0000000000a27805 */ /* 0x000fe2000001ff00 */
[----:B------:R-:W-:Y:S01]  /*0b80*/  CS2R R160, SRZ ;  /* 0x0000000000a07805 */ /* 0x000fe2000001ff00 */
[----:B------:R-:W-:Y:S01]  /*0b90*/  USHF.R.U32.HI UR4, URZ, 0x1f, UR9 ;  /* 0x0000001f3f047899 */ /* 0x000fe20008011609 */
[----:B------:R-:W-:Y:S01]  /*0ba0*/  CS2R R166, SRZ ;  /* 0x0000000000a67805 */ /* 0x000fe2000001ff00 */
[----:B------:R-:W-:Y:S01]  /*0bb0*/  CS2R R12, SRZ ;  /* 0x00000000000c7805 */ /* 0x000fe2000001ff00 */
[----:B------:R-:W-:Y:S01]  /*0bc0*/  IMAD.MOV.U32 R164, RZ, RZ, RZ ;  /* 0x000000ffffa47224 */ /* 0x000fe200078e00ff */
[----:B------:R-:W-:Y:S01]  /*0bd0*/  ULEA.HI.SX32 UR4, UR9, UR4, 0x1c ;  /* 0x0000000409047291 */ /* 0x000fe2000f8fe23f */
[----:B------:R-:W-:Y:S01]  /*0be0*/  CS2R R14, SRZ ;  /* 0x00000000000e7805 */ /* 0x000fe2000001ff00 */
[----:B------:R-:W-:Y:S01]  /*0bf0*/  IMAD.MOV.U32 R158, RZ, RZ, RZ ;  /* 0x000000ffff9e7224 */ /* 0x000fe200078e00ff */
[----:B------:R-:W-:Y:S01]  /*0c00*/  MOV R156, RZ ;  /* 0x000000ff009c7202 */ /* 0x000fe20000000f00 */
[----:B------:R-:W-:Y:S01]  /*0c10*/  UISETP.LT.AND UP2, UPT, URZ, UR4, UPT ;  /* 0x000000043f00728c */ /* 0x000fe2000bf41270 */
[----:B------:R-:W-:Y:S01]  /*0c20*/  CS2R R16, SRZ ;  /* 0x0000000000107805 */ /* 0x000fe2000001ff00 */
[----:B------:R-:W-:Y:S01]  /*0c30*/  IMAD.MOV.U32 R154, RZ, RZ, RZ ;  /* 0x000000ffff9a7224 */ /* 0x000fe200078e00ff */
[----:B------:R-:W-:Y:S01]  /*0c40*/  MOV R19, RZ ;  /* 0x000000ff00137202 */ /* 0x000fe20000000f00 */
[----:B------:R-:W-:Y:S01]  /*0c50*/  USEL UR4, URZ, UR4, !UP2 ;  /* 0x000000043f047287 */ /* 0x000fe2000d000000 */
[----:B------:R-:W-:Y:S01]  /*0c60*/  IMAD.MOV.U32 R152, RZ, RZ, RZ ;  /* 0x000000ffff987224 */ /* 0x000fe200078e00ff */
[----:B------:R-:W-:Y:S01]  /*0c70*/  CS2R R26, SRZ ;  /* 0x00000000001a7805 */ /* 0x000fe2000001ff00 */
[----:B------:R-:W-:Y:S01]  /*0c80*/  MOV R146, RZ ;  /* 0x000000ff00927202 */ /* 0x000fe20000000f00 */
[----:B------:R-:W-:Y:S01]  /*0c90*/  UISETP.GT.AND UP2, UPT, UR6, UR4, UPT ;  /* 0x000000040600728c */ /* 0x000fe2000bf44270 */
[----:B------:R-:W-:Y:S01]  /*0ca0*/  CS2R R20, SRZ ;  /* 0x0000000000147805 */ /* 0x000fe2000001ff00 */
[----:B------:R-:W-:Y:S01]  /*0cb0*/  IMAD.MOV.U32 R144, RZ, RZ, RZ ;  /* 0x000000ffff907224 */ /* 0x000fe200078e00ff */
[----:B------:R-:W-:Y:S01]  /*0cc0*/  MOV R150, RZ ;  /* 0x000000ff00967202 */ /* 0x000fe20000000f00 */
[----:B------:R-:W-:Y:S01]  /*0cd0*/  IMAD.MOV.U32 R148, RZ, RZ, RZ ;  /* 0x000000ffff947224 */ /* 0x000fe200078e00ff */
[----:B------:R-:W-:Y:S01]  /*0ce0*/  CS2R R22, SRZ ;  /* 0x0000000000167805 */ /* 0x000fe2000001ff00 */
[----:B------:R-:W-:Y:S01]  /*0cf0*/  PLOP3.LUT P2, PT, PT, PT, UP2, 0x80, 0x0 ;  /* 0x000000000000781c */ /* 0x000fe20003f4f028 */
[----:B------:R-:W-:Y:S01]  /*0d00*/  IMAD.MOV.U32 R140, RZ, RZ, RZ ;  /* 0x000000ffff8c7224 */ /* 0x000fe200078e00ff */
[----:B------:R-:W-:Y:S01]  /*0d10*/  MOV R142, RZ ;  /* 0x000000ff008e7202 */ /* 0x000fe20000000f00 */
[----:B------:R-:W-:Y:S01]  /*0d20*/  CS2R R24, SRZ ;  /* 0x0000000000187805 */ /* 0x000fe2000001ff00 */
[----:B------:R-:W-:Y:S01]  /*0d30*/  MOV R138, RZ ;  /* 0x000000ff008a7202 */ /* 0x000fe20000000f00 */
[----:B------:R-:W-:Y:S01]  /*0d40*/  IMAD.MOV.U32 R136, RZ, RZ, RZ ;  /* 0x000000ffff887224 */ /* 0x000fe200078e00ff */
[----:B------:R-:W-:Y:S01]  /*0d50*/  CS2R R130, SRZ ;  /* 0x0000000000827805 */ /* 0x000fe2000001ff00 */
[----:B------:R-:W-:Y:S01]  /*0d60*/  CS2R R30, SRZ ;  /* 0x00000000001e7805 */ /* 0x000fe2000001ff00 */
[----:B------:R-:W-:Y:S01]  /*0d70*/  MOV R128, RZ ;  /* 0x000000ff00807202 */ /* 0x000fe20000000f00 */
[----:B------:R-:W-:Y:S01]  /*0d80*/  IMAD.MOV.U32 R134, RZ, RZ, RZ ;  /* 0x000000ffff867224 */ /* 0x000fe200078e00ff */
[----:B------:R-:W-:Y:S01]  /*0d90*/  MOV R132, RZ ;  /* 0x000000ff00847202 */ /* 0x000fe20000000f00 */
[----:B------:R-:W-:Y:S01]  /*0da0*/  CS2R R126, SRZ ;  /* 0x00000000007e7805 */ /* 0x000fe2000001ff00 */
[----:B------:R-:W-:Y:S01]  /*0db0*/  CS2R R32, SRZ ;  /* 0x0000000000207805 */ /* 0x000fe2000001ff00 */
[----:B------:R-:W-:Y:S01]  /*0dc0*/  IMAD.MOV.U32 R124, RZ, RZ, RZ ;  /* 0x000000ffff7c7224 */ /* 0x000fe200078e00ff */
[----:B------:R-:W-:Y:S01]  /*0dd0*/  CS2R R28, SRZ ;  /* 0x00000000001c7805 */ /* 0x000fe2000001ff00 */
[----:B------:R-:W-:Y:S01]  /*0de0*/  MOV R122, RZ ;  /* 0x000000ff007a7202 */ /* 0x000fe20000000f00 */
[----:B------:R-:W-:Y:S01]  /*0df0*/  IMAD.MOV.U32 R120, RZ, RZ, RZ ;  /* 0x000000ffff787224 */ /* 0x000fe200078e00ff */
        /* <DEDUP_REMOVED lines=12> */
[----:B------:R-:W-:Y:S05]  /*0ec0*/  @!P2 BRA `(.L_x_226) ;  /* 0x0001ae100000a947 */ /* 0x000fea0003800000 */
[----:B------:R-:W-:-:S04]  /*0ed0*/  ISETP.NE.U32.AND P4, PT, RZ, c[0x0][0x340], PT ;  /* 0x0000d000ff007a0c */ /* 0x000fc80003f85070 */
[----:B------:R-:W-:-:S13]  /*0ee0*/  ISETP.NE.AND.EX P4, PT, RZ, c[0x0][0x344], PT, P4 ;  /* 0x0000d100ff007a0c */ /* 0x000fda0003f85340 */
[----:B------:R-:W-:-:S05]  /*0ef0*/  @P4 IMAD.WIDE R2, R35, R10, c[0x0][0x340] ;  /* 0x0000d00023024625 */ /* 0x000fca00078e020a */
[----:B------:R1:W2:Y:S01]  /*0f00*/  @P4 LDG.E R17, [R2.64] ;  /* 0x0000002802114981 */ /* 0x0002a2000c1e1900 */
[----:B------:R-:W-:Y:S01]  /*0f10*/  SHF.R.S32.HI R207, RZ, 0x1f, R209 ;  /* 0x0000001fffcf7819 */ /* 0x000fe200000114d1 */
[----:B------:R-:W-:Y:S01]  /*0f20*/  ULDC UR8, c[0x0][0x2c4] ;  /* 0x0000b10000087ab9 */ /* 0x000fe20000000800 */
[----:B------:R-:W-:Y:S01]  /*0f30*/  SHF.R.S32.HI R0, RZ, 0x1f, R7 ;  /* 0x0000001fff007819 */ /* 0x000fe20000011407 */
[----:B------:R-:W3:Y:S01]  /*0f40*/  S2R R18, SR_CTAID.Y ;  /* 0x0000000000127919 */ /* 0x000ee20000002600 */
[-C--:B------:R-:W-:Y:S01]  /*0f50*/  LEA.HI R4, R207, R209.reuse, RZ, 0x3 ;  /* 0x000000d1cf047211 */ /* 0x080fe200078f18ff */
[----:B------:R-:W-:Y:S01]  /*0f60*/  UIMAD UR8, UR12, UR8, URZ ;  /* 0x000000080c0872a4 */ /* 0x000fe2000f8e023f */
[----:B------:R-:W-:Y:S01]  /*0f70*/  PLOP3.LUT P3, PT, PT, PT, UP1, 0x80, 0x0 ;  /* 0x000000000000781c */ /* 0x000fe20003f6f018 */
[----:B------:R-:W-:Y:S01]  /*0f80*/  IMAD R0, R0, c[0x0][0x178], RZ ;  /* 0x00005e0000007a24 */ /* 0x000fe200078e02ff */
[----:B------:R-:W-:Y:S01]  /*0f90*/  SHF.R.S32.HI R16, RZ, 0x3, R4 ;  /* 0x00000003ff107819 */ /* 0x000fe20000011404 */
[----:B------:R-:W-:Y:S01]  /*0fa0*/  BSSY B0, `(.L_x_227) ;  /* 0x000006c000007945 */ /* 0x000fe20003800000 */
[----:B------:R-:W-:Y:S01]  /*0fb0*/  LOP3.LUT R4, R4, 0xfffffff8, RZ, 0xc0, !PT ;  /* 0xfffffff804047812 */ /* 0x000fe200078ec0ff */
[----:B------:R-:W-:Y:S01]  /*0fc0*/  IMAD R0, R7, c[0x0][0x17c], R0 ;  /* 0x00005f0007007a24 */ /* 0x000fe200078e0200 */
[----:B------:R-:W-:Y:S01]  /*0fd0*/  SHF.R.S32.HI R15, RZ, 0x1f, R35 ;  /* 0x0000001fff0f7819 */ /* 0x000fe20000011423 */
[----:B------:R-:W-:Y:S01]  /*0fe0*/  IMAD.SHL.U32 R5, R16, 0x40, RZ ;  /* 0x0000004010057824 */ /* 0x000fe200078e00ff */
[----:B------:R-:W-:Y:S01]  /*0ff0*/  LEA.HI R25, R207, R209, RZ, 0x4 ;  /* 0x000000d1cf197211 */ /* 0x000fe200078f20ff */
[----:B------:R-:W-:Y:S01]  /*1000*/  IMAD.IADD R23, R209, 0x1, -R4 ;  /* 0x00000001d1177824 */ /* 0x000fe200078e0a04 */
[----:B------:R-:W-:-:S02]  /*1010*/  SHF.R.S32.HI R4, RZ, 0x1f, R9 ;  /* 0x0000001fff047819 */ /* 0x000fc40000011409 */
[----:B------:R-:W-:Y:S01]  /*1020*/  SEL R10, R15, RZ, !P1 ;  /* 0x000000ff0f0a7207 */ /* 0x000fe20004800000 */
[----:B------:R-:W-:-:S04]  /*1030*/  IMAD.SHL.U32 R20, R23, 0x8, RZ ;  /* 0x0000000817147824 */ /* 0x000fc800078e00ff */
[----:B------:R-:W-:Y:S01]  /*1040*/  IMAD R10, R10, c[0x0][0x1c0], RZ ;  /* 0x000070000a0a7a24 */ /* 0x000fe200078e02ff */
[----:B------:R-:W-:Y:S01]  /*1050*/  SHF.R.S32.HI R21, RZ, 0x1f, R20 ;  /* 0x0000001fff157819 */ /* 0x000fe20000011414 */
[----:B-1----:R-:W-:Y:S01]  /*1060*/  IMAD.WIDE.U32 R2, R7, c[0x0][0x178], RZ ;  /* 0x00005e0007027a25 */ /* 0x002fe200078e00ff */
[----:B---3--:R-:W-:-:S04]  /*1070*/  SHF.R.S32.HI R14, RZ, 0x1f, R18 ;  /* 0x0000001fff0e7819 */ /* 0x008fc80000011412 */
[----:B------:R-:W-:Y:S02]  /*1080*/  IADD3 R3, R3, R0, RZ ;  /* 0x0000000003037210 */ /* 0x000fe40007ffe0ff */
[----:B------:R-:W-:Y:S01]  /*1090*/  LOP3.LUT R0, R5, 0x1c0, RZ, 0xc0, !PT ;  /* 0x000001c005007812 */ /* 0x000fe200078ec0ff */
[----:B------:R-:W-:Y:S02]  /*10a0*/  IMAD R8, R14, c[0x0][0x1b8], RZ ;  /* 0x00006e000e087a24 */ /* 0x000fe400078e02ff */
[----:B------:R-:W-:Y:S01]  /*10b0*/  IMAD.WIDE.U32 R2, R18, c[0x0][0x1b8], R2 ;  /* 0x00006e0012027a25 */ /* 0x000fe200078e0002 */
[----:B------:R-:W-:Y:S02]  /*10c0*/  LOP3.LUT R6, R0, 0x38, R20, 0xf8, !PT ;  /* 0x0000003800067812 */ /* 0x000fe400078ef814 */
[----:B------:R-:W-:Y:S01]  /*10d0*/  SHF.R.U32.HI R5, RZ, 0x3, R0 ;  /* 0x00000003ff057819 */ /* 0x000fe20000011600 */
[----:B------:R-:W-:Y:S01]  /*10e0*/  IMAD R8, R18, c[0x0][0x1bc], R8 ;  /* 0x00006f0012087a24 */ /* 0x000fe200078e0208 */
[----:B------:R-:W-:-:S02]  /*10f0*/  IADD3 R0, P2, R9, R16, RZ ;  /* 0x0000001009007210 */ /* 0x000fc40007f5e0ff */
[----:B------:R-:W-:Y:S01]  /*1100*/  LOP3.LUT R19, R6, R5, RZ, 0x3c, !PT ;  /* 0x0000000506137212 */ /* 0x000fe200078e3cff */
[----:B------:R-:W-:Y:S01]  /*1110*/  IMAD R5, R23, 0x10, R16 ;  /* 0x0000001017057824 */ /* 0x000fe200078e0210 */
[----:B------:R-:W-:Y:S02]  /*1120*/  LEA.HI.X.SX32 R4, R16, R4, 0x1, P2 ;  /* 0x0000000410047211 */ /* 0x000fe400010f0eff */
[----:B------:R-:W-:Y:S02]  /*1130*/  PLOP3.LUT P2, PT, PT, PT, UP1, 0x80, 0x0 ;  /* 0x000000000000781c */ /* 0x000fe40003f4f018 */
[----:B------:R-:W-:Y:S01]  /*1140*/  IADD3 R9, R5, UR11, RZ ;  /* 0x0000000b05097c10 */ /* 0x000fe2000fffe0ff */
[C---:B------:R-:W-:Y:S01]  /*1150*/  IMAD R6, R4.reuse, c[0x0][0x1e0], RZ ;  /* 0x0000780004067a24 */ /* 0x040fe200078e02ff */
[----:B------:R-:W-:Y:S01]  /*1160*/  IADD3 R3, R3, R8, RZ ;  /* 0x0000000803037210 */ /* 0x000fe20007ffe0ff */
[----:B------:R-:W-:Y:S01]  /*1170*/  IMAD R4, R4, c[0x0][0x208], RZ ;  /* 0x0000820004047a24 */ /* 0x000fe200078e02ff */
[----:B------:R-:W-:Y:S01]  /*1180*/  SEL R8, R35, RZ, !P1 ;  /* 0x000000ff23087207 */ /* 0x000fe20004800000 */
[----:B------:R-:W-:-:S04]  /*1190*/  @P3 IMAD.HI.U32 R11, R9, c[0x0][0x2c8], RZ ;  /* 0x0000b200090b3a27 */ /* 0x000fc800078e00ff */
[C---:B------:R-:W-:Y:S02]  /*11a0*/  IMAD R12, R0.reuse, c[0x0][0x1e4], R6 ;  /* 0x00007900000c7a24 */ /* 0x040fe400078e0206 */
[C---:B------:R-:W-:Y:S02]  /*11b0*/  IMAD R13, R0.reuse, c[0x0][0x20c], R4 ;  /* 0x00008300000d7a24 */ /* 0x040fe400078e0204 */
[----:B------:R-:W-:-:S04]  /*11c0*/  IMAD.WIDE.U32 R6, R0, c[0x0][0x1e0], R20 ;  /* 0x0000780000067a25 */ /* 0x000fc800078e0014 */
[----:B------:R-:W-:-:S04]  /*11d0*/  IMAD.WIDE.U32 R4, R0, c[0x0][0x208], R20 ;  /* 0x0000820000047a25 */ /* 0x000fc800078e0014 */
[----:B------:R-:W-:Y:S01]  /*11e0*/  IMAD.MOV.U32 R0, RZ, RZ, R9 ;  /* 0x000000ffff007224 */ /* 0x000fe200078e0009 */
[----:B------:R-:W-:Y:S01]  /*11f0*/  @P2 SHF.R.U32.HI R0, RZ, c[0x0][0x2cc], R11 ;  /* 0x0000b300ff002a19 */ /* 0x000fe2000001160b */
[C---:B------:R-:W-:Y:S01]  /*1200*/  IMAD R11, R8.reuse, c[0x0][0x1c4], R10 ;  /* 0x00007100080b7a24 */ /* 0x040fe200078e020a */
[----:B------:R-:W-:Y:S01]  /*1210*/  IADD3 R5, R5, R13, RZ ;  /* 0x0000000d05057210 */ /* 0x000fe20007ffe0ff */
[----:B------:R-:W-:Y:S01]  /*1220*/  IMAD.WIDE.U32 R2, R8, c[0x0][0x1c0], R2 ;  /* 0x0000700008027a25 */ /* 0x000fe200078e0002 */
[----:B------:R-:W-:-:S03]  /*1230*/  SHF.R.S32.HI R8, RZ, 0x1f, R0 ;  /* 0x0000001fff087819 */ /* 0x000fc60000011400 */
[----:B------:R-:W-:Y:S02]  /*1240*/  IMAD.MOV R10, RZ, RZ, -R0 ;  /* 0x000000ffff0a7224 */ /* 0x000fe400078e0a00 */
[----:B------:R-:W-:Y:S02]  /*1250*/  IMAD.IADD R3, R3, 0x1, R11 ;  /* 0x0000000103037824 */ /* 0x000fe400078e020b */
[----:B------:R-:W-:Y:S01]  /*1260*/  IMAD R10, R10, c[0x0][0x2c4], R9 ;  /* 0x0000b1000a0a7a24 */ /* 0x000fe200078e0209 */
[----:B------:R-:W-:Y:S01]  /*1270*/  LOP3.LUT R9, R25, 0xfffffff0, RZ, 0xc0, !PT ;  /* 0xfffffff019097812 */ /* 0x000fe200078ec0ff */
[----:B------:R-:W-:Y:S02]  /*1280*/  IMAD R8, R8, c[0x0][0x1b0], RZ ;  /* 0x00006c0008087a24 */ /* 0x000fe400078e02ff */
[----:B------:R-:W-:Y:S01]  /*1290*/  IMAD.WIDE.U32 R2, R0, c[0x0][0x1b0], R2 ;  /* 0x00006c0000027a25 */ /* 0x000fe200078e0002 */
[----:B------:R-:W-:-:S03]  /*12a0*/  SHF.R.S32.HI R11, RZ, 0x1f, R10 ;  /* 0x0000001fff0b7819 */ /* 0x000fc6000001140a */
[----:B------:R-:W-:Y:S01]  /*12b0*/  IMAD R8, R0, c[0x0][0x1b4], R8 ;  /* 0x00006d0000087a24 */ /* 0x000fe200078e0208 */
[----:B------:R-:W-:Y:S01]  /*12c0*/  IADD3 R0, -R9, R209, RZ ;  /* 0x000000d109007210 */ /* 0x000fe20007ffe1ff */
[----:B------:R-:W-:Y:S02]  /*12d0*/  IMAD.IADD R7, R7, 0x1, R12 ;  /* 0x0000000107077824 */ /* 0x000fe400078e020c */
[C---:B------:R-:W-:Y:S02]  /*12e0*/  IMAD R12, R14.reuse, c[0x0][0x1e8], RZ ;  /* 0x00007a000e0c7a24 */ /* 0x040fe400078e02ff */
[----:B------:R-:W-:Y:S01]  /*12f0*/  IMAD R13, R14, c[0x0][0x210], RZ ;  /* 0x000084000e0d7a24 */ /* 0x000fe200078e02ff */
[----:B------:R-:W-:Y:S01]  /*1300*/  SHF.R.S32.HI R14, RZ, 0x1f, R0 ;  /* 0x0000001fff0e7819 */ /* 0x000fe20000011400 */
[----:B------:R-:W-:Y:S02]  /*1310*/  IMAD.IADD R3, R3, 0x1, R8 ;  /* 0x0000000103037824 */ /* 0x000fe400078e0208 */
[----:B------:R-:W-:Y:S01]  /*1320*/  IMAD.WIDE.U32 R8, R18, c[0x0][0x1e8], R6 ;  /* 0x00007a0012087a25 */ /* 0x000fe200078e0006 */
[----:B------:R-:W-:-:S03]  /*1330*/  LEA.HI R24, R14, R0, RZ, 0x3 ;  /* 0x000000000e187211 */ /* 0x000fc600078f18ff */
[----:B------:R-:W-:-:S04]  /*1340*/  IMAD.WIDE.U32 R6, R18, c[0x0][0x210], R4 ;  /* 0x0000840012067a25 */ /* 0x000fc800078e0004 */
[----:B------:R-:W-:Y:S01]  /*1350*/  IMAD.WIDE.U32 R4, R10, c[0x0][0x1a8], R2 ;  /* 0x00006a000a047a25 */ /* 0x000fe200078e0002 */
[----:B------:R-:W-:-:S03]  /*1360*/  LOP3.LUT R2, R24, 0xfffffff8, RZ, 0xc0, !PT ;  /* 0xfffffff818027812 */ /* 0x000fc600078ec0ff */
[C---:B------:R-:W-:Y:S02]  /*1370*/  IMAD R12, R18.reuse, c[0x0][0x1ec], R12 ;  /* 0x00007b00120c7a24 */ /* 0x040fe400078e020c */
[----:B------:R-:W-:Y:S01]  /*1380*/  IMAD R13, R18, c[0x0][0x214], R13 ;  /* 0x00008500120d7a24 */ /* 0x000fe200078e020d */
[----:B------:R-:W-:Y:S01]  /*1390*/  IADD3 R18, R0, -R2, RZ ;  /* 0x8000000200127210 */ /* 0x000fe20007ffe0ff */
[----:B------:R-:W-:Y:S01]  /*13a0*/  IMAD.IADD R9, R9, 0x1, R12 ;  /* 0x0000000109097824 */ /* 0x000fe200078e020c */
[----:B------:R-:W-:Y:S01]  /*13b0*/  LEA R12, P1, R4, c[0x0][0x160], 0x1 ;  /* 0x00005800040c7a11 */ /* 0x000fe200078208ff */
[----:B------:R-:W-:Y:S01]  /*13c0*/  IMAD R11, R11, c[0x0][0x1a8], RZ ;  /* 0x00006a000b0b7a24 */ /* 0x000fe200078e02ff */
[----:B------:R-:W-:-:S03]  /*13d0*/  IADD3 R7, R7, R13, RZ ;  /* 0x0000000d07077210 */ /* 0x000fc60007ffe0ff */
[----:B------:R-:W-:Y:S01]  /*13e0*/  IMAD R11, R10, c[0x0][0x1ac], R11 ;  /* 0x00006b000a0b7a24 */ /* 0x000fe200078e020b */
[----:B------:R-:W-:Y:S01]  /*13f0*/  IADD3 R10, R16, UR11, RZ ;  /* 0x0000000b100a7c10 */ /* 0x000fe2000fffe0ff */
[----:B------:R1:W3:Y:S02]  /*1400*/  SHFL.IDX PT, R14, R12, RZ, 0x181f ;  /* 0x00181fff0c0e7589 */ /* 0x0002e400000e0000 */
[----:B------:R-:W-:Y:S01]  /*1410*/  IMAD.IADD R11, R5, 0x1, R11 ;  /* 0x00000001050b7824 */ /* 0x000fe200078e020b */
[----:B------:R-:W-:Y:S02]  /*1420*/  ISETP.GE.AND P3, PT, R10, UR8, PT ;  /* 0x000000080a007c0c */ /* 0x000fe4000bf66270 */
[----:B------:R-:W-:Y:S02]  /*1430*/  LEA.HI R5, R207, R209, RZ, 0x6 ;  /* 0x000000d1cf057211 */ /* 0x000fe400078f30ff */
[----:B------:R-:W-:Y:S02]  /*1440*/  LEA.HI.X R11, R4, c[0x0][0x164], R11, 0x1, P1 ;  /* 0x00005900040b7a11 */ /* 0x000fe400008f0c0b */
[----:B------:R-:W-:-:S02]  /*1450*/  MOV R4, 0x10 ;  /* 0x0000001000047802 */ /* 0x000fc40000000f00 */
[----:B------:R-:W-:-:S04]  /*1460*/  SHF.L.U32 R5, R5, 0x3, RZ ;  /* 0x0000000305057819 */ /* 0x000fc800000006ff */
[----:B------:R-:W-:Y:S02]  /*1470*/  LOP3.LUT R5, R19, 0xfffffe00, R5, 0xf8, !PT ;  /* 0xfffffe0013057812 */ /* 0x000fe400078ef805 */
[--C-:B--2---:R-:W-:Y:S01]  /*1480*/  @P4 SHF.R.S32.HI R3, RZ, 0x1f, R17.reuse ;  /* 0x0000001fff034819 */ /* 0x104fe20000011411 */
[----:B------:R-:W-:Y:S01]  /*1490*/  @P4 IMAD.MOV.U32 R2, RZ, RZ, R17 ;  /* 0x000000ffff024224 */ /* 0x000fe200078e0011 */
[----:B------:R-:W-:Y:S01]  /*14a0*/  @!P4 MOV R2, R35 ;  /* 0x000000230002c202 */ /* 0x000fe20000000f00 */
[----:B------:R-:W-:Y:S02]  /*14b0*/  @!P4 IMAD.MOV.U32 R3, RZ, RZ, R15 ;  /* 0x000000ffff03c224 */ /* 0x000fe400078e000f */
[----:B------:R-:W-:Y:S01]  /*14c0*/  IMAD.MOV.U32 R17, RZ, RZ, 0x20 ;  /* 0x00000020ff117424 */ /* 0x000fe200078e00ff */
[----:B------:R-:W-:Y:S01]  /*14d0*/  SEL R0, R2, RZ, !P0 ;  /* 0x000000ff02007207 */ /* 0x000fe20004000000 */
[----:B------:R1:W2:Y:S01]  /*14e0*/  SHFL.IDX PT, R15, R11, RZ, 0x181f ;  /* 0x00181fff0b0f7589 */ /* 0x0002a200000e0000 */
[----:B------:R-:W-:-:S02]  /*14f0*/  SEL R2, R3, RZ, !P0 ;  /* 0x000000ff03027207 */ /* 0x000fc40004000000 */
[----:B------:R-:W-:Y:S01]  /*1500*/  ISETP.GE.AND P0, PT, R20, c[0x0][0x198], PT ;  /* 0x0000660014007a0c */ /* 0x000fe20003f06270 */
[----:B------:R-:W-:-:S03]  /*1510*/  IMAD.WIDE.U32 R62, R0, c[0x0][0x218], R6 ;  /* 0x00008600003e7a25 */ /* 0x000fc600078e0006 */
[----:B------:R-:W-:Y:S01]  /*1520*/  R2P PR, R18, 0x6 ;  /* 0x0000000612007804 */ /* 0x000fe20000000000 */
[C---:B------:R-:W-:Y:S02]  /*1530*/  IMAD R3, R2.reuse, c[0x0][0x1f0], RZ ;  /* 0x00007c0002037a24 */ /* 0x040fe400078e02ff */
[----:B------:R-:W-:Y:S02]  /*1540*/  IMAD R2, R2, c[0x0][0x218], RZ ;  /* 0x0000860002027a24 */ /* 0x000fe400078e02ff */
[C---:B------:R-:W-:Y:S02]  /*1550*/  IMAD R13, R0.reuse, c[0x0][0x1f4], R3 ;  /* 0x00007d00000d7a24 */ /* 0x040fe400078e0203 */
[----:B------:R-:W-:Y:S01]  /*1560*/  IMAD R3, R0, c[0x0][0x21c], R2 ;  /* 0x0000870000037a24 */ /* 0x000fe200078e0202 */
[----:B------:R-:W-:Y:S01]  /*1570*/  SEL R2, R4, 0xfffffff0, !P1 ;  /* 0xfffffff004027807 */ /* 0x000fe20004800000 */
[----:B------:R-:W-:Y:S01]  /*1580*/  IMAD.WIDE.U32 R28, R0, c[0x0][0x1f0], R8 ;  /* 0x00007c00001c7a25 */ /* 0x000fe200078e0008 */
[----:B------:R-:W-:-:S02]  /*1590*/  SEL R4, R17, 0xffffffe0, !P2 ;  /* 0xffffffe011047807 */ /* 0x000fc40005000000 */
[----:B------:R-:W-:Y:S01]  /*15a0*/  IADD3 R27, R63, R3, RZ ;  /* 0x000000033f1b7210 */ /* 0x000fe20007ffe0ff */
[----:B------:R-:W-:Y:S01]  /*15b0*/  IMAD.IADD R31, R29, 0x1, R13 ;  /* 0x000000011d1f7824 */ /* 0x000fe200078e020d */
[----:B------:R1:W-:Y:S04]  /*15c0*/  STL.64 [R1+0x30], R28 ;  /* 0x0000301c01007387 */ /* 0x0003e80000100a00 */
[----:B------:R1:W-:Y:S04]  /*15d0*/  STL.64 [R1+0x40], R62 ;  /* 0x0000403e01007387 */ /* 0x0003e80000100a00 */
[----:B------:R1:W-:Y:S04]  /*15e0*/  STL [R1+0x3c], R27 ;  /* 0x00003c1b01007387 */ /* 0x0003e80000100800 */
[----:B------:R1:W-:Y:S01]  /*15f0*/  STL [R1+0x2c], R31 ;  /* 0x00002c1f01007387 */ /* 0x0003e20000100800 */
[----:B------:R-:W-:Y:S05]  /*1600*/  @P3 BRA `(.L_x_228) ;  /* 0x0000005000003947 */ /* 0x000fea0003800000 */
[----:B--23--:R-:W-:Y:S01]  /*1610*/  LEA R6, P1, R20, R14, 0x1 ;  /* 0x0000000e14067211 */ /* 0x00cfe200078208ff */
[----:B------:R-:W-:-:S03]  /*1620*/  IMAD.SHL.U32 R0, R5, 0x2, RZ ;  /* 0x0000000205007824 */ /* 0x000fc600078e00ff */
[----:B------:R-:W-:-:S05]  /*1630*/  LEA.HI.X R7, R20, R15, R21, 0x1, P1 ;  /* 0x0000000f14077211 */ /* 0x000fca00008f0c15 */
[----:B------:R-:W-:Y:S01]  /*1640*/  @!PT LDS RZ, [RZ] ;  /* 0x00000000fffff984 */ /* 0x000fe20000000800 */
[----:B------:R2:W-:Y:S04]  /*1650*/  LDGSTS.E.BYPASS.LTC128B.128 [R0+0x6100], [R6.64], !P0 ;  /* 0x0610000006007fae */ /* 0x0005e8000c101d68 */
.L_x_228:
[----:B--23--:R-:W-:Y:S05]  /*1660*/  BSYNC B0 ;  /* 0x0000000000007941 */ /* 0x00cfea0003800000 */
.L_x_227:
[----:B------:R-:W-:Y:S01]  /*1670*/  IADD3 R0, R10, 0x10, RZ ;  /* 0x000000100a007810 */ /* 0x000fe20007ffe0ff */
[----:B------:R2:W3:Y:S01]  /*1680*/  SHFL.IDX PT, R3, R11, 0x1, 0x181f ;  /* 0x00381f000b037f89 */ /* 0x0004e200000e0000 */
[----:B------:R-:W-:Y:S02]  /*1690*/  BSSY B0, `(.L_x_229) ;  /* 0x0000009000007945 */ /* 0x000fe40003800000 */
[----:B------:R-:W-:Y:S01]  /*16a0*/  ISETP.GE.AND P1, PT, R0, UR8, PT ;  /* 0x0000000800007c0c */ /* 0x000fe2000bf26270 */
[----:B------:R2:W4:-:S12]  /*16b0*/  SHFL.IDX PT, R6, R12, 0x1, 0x181f ;  /* 0x00381f000c067f89 */ /* 0x00051800000e0000 */
[----:B------:R-:W-:Y:S05]  /*16c0*/  @P1 BRA `(.L_x_230) ;  /* 0x0000005000001947 */ /* 0x000fea0003800000 */
[----:B----4-:R-:W-:Y:S01]  /*16d0*/  LEA R6, P1, R20, R6, 0x1 ;  /* 0x0000000614067211 */ /* 0x010fe200078208ff */
[----:B------:R-:W-:-:S03]  /*16e0*/  IMAD.SHL.U32 R0, R5, 0x2, RZ ;  /* 0x0000000205007824 */ /* 0x000fc600078e00ff */
[----:B---3--:R-:W-:-:S05]  /*16f0*/  LEA.HI.X R7, R20, R3, R21, 0x1, P1 ;  /* 0x0000000314077211 */ /* 0x008fca00008f0c15 */
[----:B------:R-:W-:Y:S01]  /*1700*/  @!PT LDS RZ, [RZ] ;  /* 0x00000000fffff984 */ /* 0x000fe20000000800 */
[----:B------:R3:W-:Y:S04]  /*1710*/  LDGSTS.E.BYPASS.LTC128B.128 [R0+0x6900], [R6.64], !P0 ;  /* 0x0690000006007fae */ /* 0x0007e8000c101d68 */
.L_x_230:
[----:B------:R-:W-:Y:S05]  /*1720*/  BSYNC B0 ;  /* 0x0000000000007941 */ /* 0x000fea0003800000 */
.L_x_229:
[----:B---3--:R-:W-:Y:S01]  /*1730*/  IADD3 R0, R10, 0x20, RZ ;  /* 0x000000200a007810 */ /* 0x008fe20007ffe0ff */
[----:B------:R3:W1:Y:S01]  /*1740*/  SHFL.IDX PT, R3, R11, 0x2, 0x181f ;  /* 0x00581f000b037f89 */ /* 0x00066200000e0000 */
[----:B------:R-:W-:Y:S02]  /*1750*/  BSSY B0, `(.L_x_231) ;  /* 0x0000009000007945 */ /* 0x000fe40003800000 */
[----:B------:R-:W-:Y:S01]  /*1760*/  ISETP.GE.AND P1, PT, R0, UR8, PT ;  /* 0x0000000800007c0c */ /* 0x000fe2000bf26270 */
[----:B----4-:R3:W4:-:S12]  /*1770*/  SHFL.IDX PT, R6, R12, 0x2, 0x181f ;  /* 0x00581f000c067f89 */ /* 0x01071800000e0000 */
[----:B------:R-:W-:Y:S05]  /*1780*/  @P1 BRA `(.L_x_232) ;  /* 0x0000005000001947 */ /* 0x000fea0003800000 */
[----:B----4-:R-:W-:Y:S01]  /*1790*/  LEA R6, P1, R20, R6, 0x1 ;  /* 0x0000000614067211 */ /* 0x010fe200078208ff */
[----:B------:R-:W-:-:S03]  /*17a0*/  IMAD.SHL.U32 R0, R5, 0x2, RZ ;  /* 0x0000000205007824 */ /* 0x000fc600078e00ff */
[----:B-1----:R-:W-:-:S05]  /*17b0*/  LEA.HI.X R7, R20, R3, R21, 0x1, P1 ;  /* 0x0000000314077211 */ /* 0x002fca00008f0c15 */
[----:B------:R-:W-:Y:S01]  /*17c0*/  @!PT LDS RZ, [RZ] ;  /* 0x00000000fffff984 */ /* 0x000fe20000000800 */
[----:B------:R1:W-:Y:S04]  /*17d0*/  LDGSTS.E.BYPASS.LTC128B.128 [R0+0x7100], [R6.64], !P0 ;  /* 0x0710000006007fae */ /* 0x0003e8000c101d68 */
.L_x_232:
[----:B------:R-:W-:Y:S05]  /*17e0*/  BSYNC B0 ;  /* 0x0000000000007941 */ /* 0x000fea0003800000 */
.L_x_231:
[----:B-1----:R-:W-:Y:S01]  /*17f0*/  IADD3 R0, R10, 0x30, RZ ;  /* 0x000000300a007810 */ /* 0x002fe20007ffe0ff */
[----:B------:R1:W2:Y:S01]  /*1800*/  SHFL.IDX PT, R3, R11, 0x3, 0x181f ;  /* 0x00781f000b037f89 */ /* 0x0002a200000e0000 */
[----:B------:R-:W-:Y:S02]  /*1810*/  BSSY B0, `(.L_x_233) ;  /* 0x0000009000007945 */ /* 0x000fe40003800000 */
[----:B------:R-:W-:Y:S01]  /*1820*/  ISETP.GE.AND P1, PT, R0, UR8, PT ;  /* 0x0000000800007c0c */ /* 0x000fe2000bf26270 */
[----:B----4-:R1:W4:-:S12]  /*1830*/  SHFL.IDX PT, R6, R12, 0x3, 0x181f ;  /* 0x00781f000c067f89 */ /* 0x01031800000e0000 */
[----:B------:R-:W-:Y:S05]  /*1840*/  @P1 BRA `(.L_x_234) ;  /* 0x0000005000001947 */ /* 0x000fea0003800000 */
[----:B----4-:R-:W-:Y:S01]  /*1850*/  LEA R6, P1, R20, R6, 0x1 ;  /* 0x0000000614067211 */ /* 0x010fe200078208ff */
[----:B------:R-:W-:-:S03]  /*1860*/  IMAD.SHL.U32 R0, R5, 0x2, RZ ;  /* 0x0000000205007824 */ /* 0x000fc600078e00ff */
[----:B--2---:R-:W-:-:S05]  /*1870*/  LEA.HI.X R7, R20, R3, R21, 0x1, P1 ;  /* 0x0000000314077211 */ /* 0x004fca00008f0c15 */
[----:B------:R-:W-:Y:S01]  /*1880*/  @!PT LDS RZ, [RZ] ;  /* 0x00000000fffff984 */ /* 0x000fe20000000800 */
[----:B------:R2:W-:Y:S04]  /*1890*/  LDGSTS.E.BYPASS.LTC128B.128 [R0+0x7900], [R6.64], !P0 ;  /* 0x0790000006007fae */ /* 0x0005e8000c101d68 */
.L_x_234:
[----:B------:R-:W-:Y:S05]  /*18a0*/  BSYNC B0 ;  /* 0x0000000000007941 */ /* 0x000fea0003800000 */
.L_x_233:
[----:B--2---:R-:W-:Y:S01]  /*18b0*/  IADD3 R0, R10, 0x40, RZ ;  /* 0x000000400a007810 */ /* 0x004fe20007ffe0ff */
        /* <DEDUP_REMOVED lines=10> */
.L_x_236:
[----:B------:R-:W-:Y:S05]  /*1960*/  BSYNC B0 ;  /* 0x0000000000007941 */ /* 0x000fea0003800000 */
.L_x_235:
        /* <DEDUP_REMOVED lines=11> */
.L_x_238:
[----:B------:R-:W-:Y:S05]  /*1a20*/  BSYNC B0 ;  /* 0x0000000000007941 */ /* 0x000fea0003800000 */
.L_x_237:
        /* <DEDUP_REMOVED lines=11> */
.L_x_240:
[----:B------:R-:W-:Y:S05]  /*1ae0*/  BSYNC B0 ;  /* 0x0000000000007941 */ /* 0x000fea0003800000 */
.L_x_239:
[----:B------:R5:W2:Y:S01]  /*1af0*/  SHFL.IDX PT, R8, R12, 0x7, 0x181f ;  /* 0x00f81f000c087f89 */ /* 0x000aa200000e0000 */
[----:B-1----:R-:W-:Y:S01]  /*1b00*/  IADD3 R0, R10, 0x70, RZ ;  /* 0x000000700a007810 */ /* 0x002fe20007ffe0ff */
[----:B------:R-:W-:Y:S01]  /*1b10*/  UMOV UR10, 0x60 ;  /* 0x00000060000a7882 */ /* 0x000fe20000000000 */
[----:B------:R-:W-:Y:S01]  /*1b20*/  IMAD.SHL.U32 R227, R5, 0x2, RZ ;  /* 0x0000000205e37824 */ /* 0x000fe200078e00ff */
[----:B------:R-:W1:Y:S01]  /*1b30*/  SHFL.IDX PT, R3, R11, 0x7, 0x181f ;  /* 0x00f81f000b037f89 */ /* 0x000e6200000e0000 */
[----:B------:R-:W-:Y:S01]  /*1b40*/  ISETP.GE.AND P3, PT, R0, UR8, PT ;  /* 0x0000000800007c0c */ /* 0x000fe2000bf66270 */
[----:B------:R-:W-:Y:S01]  /*1b50*/  UIMAD UR32, UR6, -0x60, UR10 ;  /* 0xffffffa0062078a4 */ /* 0x000fe2000f8e020a */
[----:B------:R-:W-:Y:S01]  /*1b60*/  IMAD.MOV.U32 R228, RZ, RZ, R30 ;  /* 0x000000ffffe47224 */ /* 0x000fe200078e001e */
[----:B------:R-:W-:Y:S01]  /*1b70*/  ULDC.64 UR8, c[0x0][0x1e0] ;  /* 0x0000780000087ab9 */ /* 0x000fe20000000a00 */
[----:B------:R-:W-:Y:S01]  /*1b80*/  IMAD.MOV.U32 R229, RZ, RZ, R31 ;  /* 0x000000ffffe57224 */ /* 0x000fe200078e001f */
[----:B------:R-:W-:Y:S01]  /*1b90*/  UIMAD.WIDE.U32 UR18, UR10, UR8, URZ ;  /* 0x000000080a1272a5 */ /* 0x000fe2000f8e003f */
[----:B------:R-:W-:Y:S01]  /*1ba0*/  IMAD.MOV.U32 R210, RZ, RZ, c[0x0][0x1e0] ;  /* 0x00007800ffd27624 */ /* 0x000fe200078e00ff */
[----:B------:R-:W-:Y:S01]  /*1bb0*/  UIMAD UR9, UR10, UR9, URZ ;  /* 0x000000090a0972a4 */ /* 0x000fe2000f8e023f */
[----:B------:R-:W-:Y:S01]  /*1bc0*/  IMAD.U32 R0, RZ, RZ, UR32 ;  /* 0x00000020ff007e24 */ /* 0x000fe2000f8e00ff */
[----:B------:R-:W-:Y:S01]  /*1bd0*/  UIADD3 UR10, UR6, -0x1, URZ ;  /* 0xffffffff060a7890 */ /* 0x000fe2000fffe03f */
[----:B------:R-:W-:Y:S01]  /*1be0*/  IMAD.MOV.U32 R228, RZ, RZ, R28 ;  /* 0x000000ffffe47224 */ /* 0x000fe200078e001c */
[----:B------:R-:W-:Y:S01]  /*1bf0*/  UIADD3 UR16, UR19, UR9, URZ ;  /* 0x0000000913107290 */ /* 0x000fe2000fffe03f */
[----:B------:R-:W-:Y:S01]  /*1c00*/  IMAD.MOV.U32 R211, RZ, RZ, c[0x0][0x1e4] ;  /* 0x00007900ffd37624 */ /* 0x000fe200078e00ff */
[----:B------:R-:W-:Y:S01]  /*1c10*/  IADD3 R22, R0, UR7, -R16 ;  /* 0x0000000700167c10 */ /* 0x000fe2000fffe810 */
[----:B------:R-:W-:Y:S01]  /*1c20*/  USHF.R.S32.HI UR8, URZ, 0x1f, UR10 ;  /* 0x0000001f3f087899 */ /* 0x000fe2000801140a */
[----:B----4-:R-:W-:Y:S01]  /*1c30*/  IMAD.U32 R6, RZ, RZ, UR10 ;  /* 0x0000000aff067e24 */ /* 0x010fe2000f8e00ff */
[----:B------:R-:W-:Y:S01]  /*1c40*/  UIMAD UR9, UR16, UR10, URZ ;  /* 0x0000000a100972a4 */ /* 0x000fe2000f8e023f */
[----:B------:R-:W-:Y:S01]  /*1c50*/  ISETP.GE.AND P6, PT, R22, 0x21, PT ;  /* 0x000000211600780c */ /* 0x000fe20003fc6270 */
[----:B--23-5:R-:W-:Y:S01]  /*1c60*/  IMAD.WIDE.U32 R12, R210, 0x20, RZ ;  /* 0x00000020d20c7825 */ /* 0x02cfe200078e00ff */
[----:B------:R-:W-:Y:S01]  /*1c70*/  @!P3 LEA R8, P1, R20, R8, 0x1 ;  /* 0x000000081408b211 */ /* 0x000fe200078208ff */
[----:B------:R-:W-:Y:S01]  /*1c80*/  UIMAD UR9, UR8, UR18, UR9 ;  /* 0x00000012080972a4 */ /* 0x000fe2000f8e0209 */
[----:B------:R-:W-:Y:S01]  /*1c90*/  ISETP.GE.AND P2, PT, R22, 0x1, PT ;  /* 0x000000011600780c */ /* 0x000fe20003f46270 */
[----:B------:R-:W-:Y:S01]  /*1ca0*/  IMAD.WIDE.U32 R6, R6, UR18, R228 ;  /* 0x0000001206067c25 */ /* 0x000fe2000f8e00e4 */
[----:B-1----:R-:W-:Y:S01]  /*1cb0*/  @!P3 LEA.HI.X R9, R20, R3, R21, 0x1, P1 ;  /* 0x000000031409b211 */ /* 0x002fe200008f0c15 */
[----:B------:R-:W-:Y:S01]  /*1cc0*/  ULDC.64 UR14, c[0x0][0x208] ;  /* 0x00008200000e7ab9 */ /* 0x000fe20000000a00 */
[----:B------:R-:W-:Y:S01]  /*1cd0*/  ISETP.GE.AND P1, PT, R22, 0x11, PT ;  /* 0x000000111600780c */ /* 0x000fe20003f26270 */
[----:B------:R-:W-:Y:S01]  /*1ce0*/  IMAD.MOV.U32 R60, RZ, RZ, R26 ;  /* 0x000000ffff3c7224 */ /* 0x000fe200078e001a */
[----:B------:R-:W-:Y:S01]  /*1cf0*/  IADD3 R7, R7, UR9, RZ ;  /* 0x0000000907077c10 */ /* 0x000fe2000fffe0ff */
[----:B------:R-:W-:Y:S01]  /*1d00*/  @!PT LDS RZ, [RZ] ;  /* 0x00000000fffff984 */ /* 0x000fe20000000800 */
[----:B------:R1:W-:Y:S01]  /*1d10*/  @!P3 LDGSTS.E.BYPASS.LTC128B.128 [R227+0x9900], [R8.64], !P0 ;  /* 0x0990000008e3bfae */ /* 0x0003e2000c101d68 */
[----:B------:R-:W-:Y:S01]  /*1d20*/  ISETP.GE.AND P3, PT, R20, c[0x0][0x1d4], PT ;  /* 0x0000750014007a0c */ /* 0x000fe20003f66270 */
[----:B------:R-:W-:Y:S01]  /*1d30*/  IMAD.MOV.U32 R61, RZ, RZ, R27 ;  /* 0x000000ffff3d7224 */ /* 0x000fe200078e001b */
[----:B------:R-:W-:Y:S01]  /*1d40*/  @P6 IADD3 R3, P4, R6, R12, RZ ;  /* 0x0000000c06036210 */ /* 0x000fe20007f9e0ff */
[----:B------:R-:W0:Y:S01]  /*1d50*/  LDGDEPBAR ;  /* 0x00000000000079af */ /* 0x000e220000000000 */
[----:B------:R-:W-:Y:S01]  /*1d60*/  SHF.R.S32.HI R17, RZ, 0x4, R25 ;  /* 0x00000004ff117819 */ /* 0x000fe20000011419 */
[----:B------:R-:W-:Y:S01]  /*1d70*/  UIMAD UR13, UR8, UR14, URZ ;  /* 0x0000000e080d72a4 */ /* 0x000fe2000f8e023f */
[----:B------:R-:W-:Y:S01]  /*1d80*/  LEA.HI R206, R207, R209, RZ, 0x5 ;  /* 0x000000d1cfce7211 */ /* 0x000fe200078f28ff */
[----:B------:R-:W-:Y:S01]  /*1d90*/  UIMAD.WIDE.U32 UR8, UR10, UR14, URZ ;  /* 0x0000000e0a0872a5 */ /* 0x000fe2000f8e003f */
[----:B------:R-:W-:Y:S01]  /*1da0*/  IMAD.MOV.U32 R60, RZ, RZ, R62 ;  /* 0x000000ffff3c7224 */ /* 0x000fe200078e003e */
[----:B------:R-:W-:Y:S01]  /*1db0*/  BAR.SYNC.DEFER_BLOCKING 0x0 ;  /* 0x0000000000007b1d */ /* 0x000fe20000010000 */
[C---:B------:R-:W-:Y:S01]  /*1dc0*/  @P1 LEA R0, P0, R210.reuse, R6, 0x4 ;  /* 0x00000006d2001211 */ /* 0x040fe200078020ff */
[----:B------:R-:W-:Y:S01]  /*1dd0*/  UIMAD UR13, UR10, UR15, UR13 ;  /* 0x0000000f0a0d72a4 */ /* 0x000fe2000f8e020d */
[----:B------:R-:W-:Y:S01]  /*1de0*/  SHF.R.S32.HI R205, RZ, 0x5, R206 ;  /* 0x00000005ffcd7819 */ /* 0x000fe200000114ce */
[----:B------:R-:W-:Y:S01]  /*1df0*/  UISETP.GT.AND UP2, UPT, UR10, UR4, UPT ;  /* 0x000000040a00728c */ /* 0x000fe2000bf44270 */
[----:B------:R-:W-:Y:S01]  /*1e00*/  @P1 LEA.HI.X R5, R210, R7, R211, 0x4, P0 ;  /* 0x00000007d2051211 */ /* 0x000fe200000f24d3 */
[----:B------:R-:W-:Y:S01]  /*1e10*/  UIADD3 UR13, UR9, UR13, URZ ;  /* 0x0000000d090d7290 */ /* 0x000fe2000fffe03f */
[C---:B------:R-:W-:Y:S01]  /*1e20*/  @P1 LEA R10, P0, R0.reuse, c[0x0][0x1c8], 0x1 ;  /* 0x00007200000a1a11 */ /* 0x040fe200078008ff */
[----:B------:R-:W-:Y:S02]  /*1e30*/  STL.64 [R1+0x28], R228 ;  /* 0x000028e401007387 */ /* 0x000fe40000100a00 */
[----:B------:R-:W-:Y:S01]  /*1e40*/  UIMAD UR13, UR13, 0x60, URZ ;  /* 0x000000600d0d78a4 */ /* 0x000fe2000f8e023f */
[----:B------:R-:W-:Y:S01]  /*1e50*/  @P1 LEA.HI.X R11, R0, c[0x0][0x1cc], R5, 0x1, P0 ;  /* 0x00007300000b1a11 */ /* 0x000fe200000f0c05 */
[----:B------:R-:W-:Y:S01]  /*1e60*/  STL.64 [R1+0x38], R60 ;  /* 0x0000383c01007387 */ /* 0x000fe20000100a00 */
[----:B------:R-:W-:-:S02]  /*1e70*/  @P6 LEA R14, P0, R3, c[0x0][0x1c8], 0x1 ;  /* 0x00007200030e6a11 */ /* 0x000fc400078008ff */
[----:B------:R-:W-:Y:S01]  /*1e80*/  LEA.HI R5, R25, R17, RZ, 0x1 ;  /* 0x0000001119057211 */ /* 0x000fe200078f08ff */
[----:B-1----:R-:W-:Y:S01]  /*1e90*/  IMAD.SHL.U32 R9, R211, 0x20, RZ ;  /* 0x00000020d3097824 */ /* 0x002fe200078e00ff */
[C---:B------:R-:W-:Y:S02]  /*1ea0*/  @P2 LEA R8, P5, R6.reuse, c[0x0][0x1c8], 0x1 ;  /* 0x0000720006082a11 */ /* 0x040fe400078a08ff */
[----:B------:R-:W-:Y:S02]  /*1eb0*/  LOP3.LUT R5, R5, 0xfffffffe, RZ, 0xc0, !PT ;  /* 0xfffffffe05057812 */ /* 0x000fe400078ec0ff */
[----:B------:R-:W-:Y:S02]  /*1ec0*/  @P6 IADD3.X R12, R7, R13, R9, P4, !PT ;  /* 0x0000000d070c6210 */ /* 0x000fe400027fe409 */
[----:B------:R-:W-:Y:S02]  /*1ed0*/  @P2 LEA.HI.X R9, R6, c[0x0][0x1cc], R7, 0x1, P5 ;  /* 0x0000730006092a11 */ /* 0x000fe400028f0c07 */
[----:B------:R-:W-:-:S02]  /*1ee0*/  ISETP.GE.AND P5, PT, R22, 0x31, PT ;  /* 0x000000311600780c */ /* 0x000fc40003fa6270 */
[C---:B------:R-:W-:Y:S01]  /*1ef0*/  ISETP.GE.AND P4, PT, R22.reuse, 0x41, PT ;  /* 0x000000411600780c */ /* 0x040fe20003f86270 */
[----:B------:R-:W-:Y:S01]  /*1f00*/  @!PT LDS RZ, [RZ] ;  /* 0x00000000fffff984 */ /* 0x000fe20000000800 */
[----:B------:R-:W-:Y:S01]  /*1f10*/  @!PT LDS RZ, [RZ] ;  /* 0x00000000fffff984 */ /* 0x000fe20000000800 */
[----:B------:R-:W-:Y:S01]  /*1f20*/  @!PT LDS RZ, [RZ] ;  /* 0x00000000fffff984 */ /* 0x000fe20000000800 */
[----:B------:R1:W-:Y:S01]  /*1f30*/  @P2 LDGSTS.E.BYPASS.LTC128B.128 [R227+0x3100], [R8.64], !P3 ;  /* 0x0310000008e32fae */ /* 0x0003e2000d901d68 */
[----:B------:R-:W-:Y:S02]  /*1f40*/  ISETP.GE.AND P2, PT, R22, 0x51, PT ;  /* 0x000000511600780c */ /* 0x000fe40003f46270 */
[----:B------:R-:W-:Y:S01]  /*1f50*/  @P6 LEA.HI.X R15, R3, c[0x0][0x1cc], R12, 0x1, P0 ;  /* 0x00007300030f6a11 */ /* 0x000fe200000f0c0c */
[----:B------:R2:W-:Y:S04]  /*1f60*/  @P1 LDGSTS.E.BYPASS.LTC128B.128 [R227+0x3900], [R10.64], !P3 ;  /* 0x039000000ae31fae */ /* 0x0005e8000d901d68 */
[----:B------:R3:W-:Y:S02]  /*1f70*/  @P6 LDGSTS.E.BYPASS.LTC128B.128 [R227+0x4100], [R14.64], !P3 ;  /* 0x041000000ee36fae */ /* 0x0007e4000d901d68 */
[----:B------:R-:W-:-:S02]  /*1f80*/  @P5 IMAD R0, R211, 0x30, RZ ;  /* 0x00000030d3005824 */ /* 0x000fc400078e02ff */
[C---:B------:R-:W-:Y:S01]  /*1f90*/  @P4 LEA R3, P0, R210.reuse, R6, 0x6 ;  /* 0x00000006d2034211 */ /* 0x040fe200078030ff */
[----:B-1----:R-:W-:-:S04]  /*1fa0*/  @P5 IMAD.WIDE.U32 R8, R210, 0x30, R6 ;  /* 0x00000030d2085825 */ /* 0x002fc800078e0006 */
[----:B--2---:R-:W-:Y:S01]  /*1fb0*/  @P2 IMAD.MOV.U32 R10, RZ, RZ, R6 ;  /* 0x000000ffff0a2224 */ /* 0x004fe200078e0006 */
[----:B------:R-:W-:Y:S01]  /*1fc0*/  @P5 LEA R12, P1, R8, c[0x0][0x1c8], 0x1 ;  /* 0x00007200080c5a11 */ /* 0x000fe200078208ff */
[----:B------:R-:W-:Y:S01]  /*1fd0*/  @P2 IMAD.MOV.U32 R11, RZ, RZ, R7 ;  /* 0x000000ffff0b2224 */ /* 0x000fe200078e0007 */
[C---:B------:R-:W-:Y:S01]  /*1fe0*/  @P4 LEA.HI.X R7, R210.reuse, R7, R211, 0x6, P0 ;  /* 0x00000007d2074211 */ /* 0x040fe200000f34d3 */
[----:B------:R-:W-:Y:S02]  /*1ff0*/  @P5 IMAD.IADD R0, R9, 0x1, R0 ;  /* 0x0000000109005824 */ /* 0x000fe400078e0200 */
[----:B------:R-:W-:Y:S02]  /*2000*/  @P2 IMAD R9, R211, 0x50, RZ ;  /* 0x00000050d3092824 */ /* 0x000fe400078e02ff */
[----:B------:R-:W-:Y:S01]  /*2010*/  @P2 IMAD.WIDE.U32 R10, R210, 0x50, R10 ;  /* 0x00000050d20a2825 */ /* 0x000fe200078e000a */
[----:B------:R-:W-:Y:S02]  /*2020*/  @P5 LEA.HI.X R13, R8, c[0x0][0x1cc], R0, 0x1, P1 ;  /* 0x00007300080d5a11 */ /* 0x000fe400008f0c00 */
[----:B------:R-:W-:Y:S01]  /*2030*/  @P4 LEA R8, P1, R3, c[0x0][0x1c8], 0x1 ;  /* 0x0000720003084a11 */ /* 0x000fe200078208ff */
[----:B------:R-:W-:Y:S01]  /*2040*/  @P2 IMAD.IADD R0, R11, 0x1, R9 ;  /* 0x000000010b002824 */ /* 0x000fe200078e0209 */
[C---:B------:R-:W-:Y:S01]  /*2050*/  @P2 LEA R6, P0, R10.reuse, c[0x0][0x1c8], 0x1 ;  /* 0x000072000a062a11 */ /* 0x040fe200078008ff */
[----:B------:R3:W-:Y:S01]  /*2060*/  @P5 LDGSTS.E.BYPASS.LTC128B.128 [R227+0x4900], [R12.64], !P3 ;  /* 0x049000000ce35fae */ /* 0x0007e2000d901d68 */
[----:B------:R-:W-:Y:S01]  /*2070*/  @P4 LEA.HI.X R9, R3, c[0x0][0x1cc], R7, 0x1, P1 ;  /* 0x0000730003094a11 */ /* 0x000fe200008f0c07 */
[----:B------:R-:W-:Y:S01]  /*2080*/  IMAD.IADD R11, R17, 0x1, -R5 ;  /* 0x00000001110b7824 */ /* 0x000fe200078e0a05 */
[----:B------:R-:W-:Y:S01]  /*2090*/  @P2 LEA.HI.X R7, R10, c[0x0][0x1cc], R0, 0x1, P0 ;  /* 0x000073000a072a11 */ /* 0x000fe200000f0c00 */
[----:B------:R-:W-:Y:S01]  /*20a0*/  IMAD.SHL.U32 R3, R18, 0x40, RZ ;  /* 0x0000004012037824 */ /* 0x000fe200078e00ff */
[C---:B------:R-:W-:Y:S01]  /*20b0*/  LOP3.LUT P0, RZ, R23.reuse, 0x2, RZ, 0xc0, !PT ;  /* 0x0000000217ff7812 */ /* 0x040fe2000780c0ff */
[----:B------:R1:W-:Y:S01]  /*20c0*/  @P4 LDGSTS.E.BYPASS.LTC128B.128 [R227+0x5100], [R8.64], !P3 ;  /* 0x0510000008e34fae */ /* 0x0003e2000d901d68 */
[C---:B------:R-:W-:Y:S01]  /*20d0*/  IMAD.SHL.U32 R0, R23.reuse, 0x40, RZ ;  /* 0x0000004017007824 */ /* 0x040fe200078e00ff */
[----:B------:R-:W-:Y:S01]  /*20e0*/  LOP3.LUT P1, RZ, R23, 0x4, RZ, 0xc0, !PT ;  /* 0x0000000417ff7812 */ /* 0x000fe2000782c0ff */
[----:B------:R-:W-:Y:S01]  /*20f0*/  IMAD.SHL.U32 R5, R24, 0x40, RZ ;  /* 0x0000004018057824 */ /* 0x000fe200078e00ff */
[----:B------:R2:W-:Y:S01]  /*2100*/  @P2 LDGSTS.E.BYPASS.LTC128B.128 [R227+0x5900], [R6.64], !P3 ;  /* 0x0590000006e32fae */ /* 0x0005e2000d901d68 */
[----:B------:R-:W-:-:S02]  /*2110*/  LOP3.LUT R3, R3, 0x1c0, RZ, 0xc0, !PT ;  /* 0x000001c003037812 */ /* 0x000fc400078ec0ff */
[----:B------:R-:W-:Y:S01]  /*2120*/  LOP3.LUT R0, R0, 0x1c0, RZ, 0xc0, !PT ;  /* 0x000001c000007812 */ /* 0x000fe200078ec0ff */
[----:B------:R-:W0:Y:S01]  /*2130*/  LDGDEPBAR ;  /* 0x00000000000079af */ /* 0x000e220000000000 */
[----:B------:R-:W-:Y:S02]  /*2140*/  LOP3.LUT R204, R5, 0xfffffe00, RZ, 0xc0, !PT ;  /* 0xfffffe0005cc7812 */ /* 0x000fe400078ec0ff */
[----:B------:R-:W-:-:S04]  /*2150*/  ISETP.GE.AND P2, PT, R20, c[0x0][0x1d4], PT ;  /* 0x0000750014007a0c */ /* 0x000fc80003f46270 */
[----:B------:R-:W-:Y:S01]  /*2160*/  ISETP.LT.OR P5, PT, R22, 0x1, P2 ;  /* 0x000000011600780c */ /* 0x000fe200017a1670 */
[----:B--2---:R-:W-:Y:S01]  /*2170*/  IMAD.SHL.U32 R7, R16, 0x8, RZ ;  /* 0x0000000810077824 */ /* 0x004fe200078e00ff */
[----:B------:R-:W-:-:S04]  /*2180*/  DEPBAR.LE SB0, 0x1 ;  /* 0x000080400000791a */ /* 0x000fc80000000000 */
[----:B------:R-:W-:-:S04]  /*2190*/  DEPBAR.LE SB0, 0x0 ;  /* 0x000080000000791a */ /* 0x000fc80000000000 */
[----:B------:R-:W-:Y:S01]  /*21a0*/  IMAD.SHL.U32 R6, R11, 0x8, RZ ;  /* 0x000000080b067824 */ /* 0x000fe200078e00ff */
[----:B------:R-:W-:Y:S02]  /*21b0*/  LOP3.LUT R7, R0, 0x8, R7, 0xf8, !PT ;  /* 0x0000000800077812 */ /* 0x000fe400078ef807 */
[----:B------:R-:W-:Y:S02]  /*21c0*/  SHF.R.U32.HI R0, RZ, 0x3, R0 ;  /* 0x00000003ff007819 */ /* 0x000fe40000011600 */
[----:B------:R-:W-:Y:S01]  /*21d0*/  LOP3.LUT R5, R3, 0x8, R6, 0xf8, !PT ;  /* 0x0000000803057812 */ /* 0x000fe200078ef806 */
[----:B------:R-:W-:Y:S01]  /*21e0*/  IMAD.U32 R6, RZ, RZ, UR8 ;  /* 0x00000008ff067e24 */ /* 0x000fe2000f8e00ff */
[----:B------:R-:W-:Y:S01]  /*21f0*/  SHF.R.U32.HI R3, RZ, 0x3, R3 ;  /* 0x00000003ff037819 */ /* 0x000fe20000011603 */
[----:B------:R-:W-:Y:S01]  /*2200*/  UMOV UR8, 0x5 ;  /* 0x0000000500087882 */ /* 0x000fe20000000000 */
[----:B------:R-:W-:Y:S01]  /*2210*/  LOP3.LUT R0, R7, R0, RZ, 0x3c, !PT ;  /* 0x0000000007007212 */ /* 0x000fe200078e3cff */
[----:B------:R-:W-:Y:S01]  /*2220*/  IMAD.U32 R7, RZ, RZ, UR9 ;  /* 0x00000009ff077e24 */ /* 0x000fe2000f8e00ff */
[----:B------:R-:W-:Y:S01]  /*2230*/  LOP3.LUT R5, R5, R3, RZ, 0x3c, !PT ;  /* 0x0000000305057212 */ /* 0x000fe200078e3cff */
[----:B------:R-:W-:Y:S01]  /*2240*/  IMAD R3, R205, 0x400, R204 ;  /* 0x00000400cd037824 */ /* 0x000fe200078e02cc */
[----:B------:R-:W-:Y:S01]  /*2250*/  USHF.L.U32 UR9, UR14, 0x5, URZ ;  /* 0x000000050e097899 */ /* 0x000fe2000800063f */
[----:B------:R-:W-:Y:S01]  /*2260*/  IMAD R0, R11, 0x200, R0 ;  /* 0x000002000b007824 */ /* 0x000fe200078e0200 */
[----:B------:R-:W-:Y:S01]  /*2270*/  USHF.L.U64.HI UR8, UR14, UR8, UR15 ;  /* 0x000000080e087299 */ /* 0x000fe2000801020f */
[----:B------:R-:W-:-:S02]  /*2280*/  IMAD.IADD R3, R5, 0x1, R3 ;  /* 0x0000000105037824 */ /* 0x000fc400078e0203 */
[----:B------:R-:W-:Y:S01]  /*2290*/  IMAD.SHL.U32 R208, R0, 0x2, RZ ;  /* 0x0000000200d07824 */ /* 0x000fe200078e00ff */
[----:B------:R-:W-:Y:S01]  /*22a0*/  BAR.SYNC.DEFER_BLOCKING 0x0 ;  /* 0x0000000000007b1d */ /* 0x000fe20000010000 */
[----:B------:R-:W-:-:S03]  /*22b0*/  IMAD.SHL.U32 R215, R3, 0x2, RZ ;  /* 0x0000000203d77824 */ /* 0x000fc600078e00ff */
[----:B------:R-:W-:Y:S01]  /*22c0*/  IADD3 R0, R208, 0x3100, RZ ;  /* 0x00003100d0007810 */ /* 0x000fe20007ffe0ff */
[--C-:B------:R-:W-:Y:S01]  /*22d0*/  IMAD R218, R2, 0x2, R215.reuse ;  /* 0x0000000202da7824 */ /* 0x100fe200078e02d7 */
[----:B------:R-:W-:Y:S01]  /*22e0*/  IADD3 R219, R208, 0x3120, RZ ;  /* 0x00003120d0db7810 */ /* 0x000fe20007ffe0ff */
[----:B------:R-:W-:Y:S01]  /*22f0*/  IMAD R216, R4, 0x2, R215 ;  /* 0x0000000204d87824 */ /* 0x000fe200078e02d7 */
[----:B------:R-:W-:-:S03]  /*2300*/  @P0 IADD3 R219, R0, -0x20, RZ ;  /* 0xffffffe000db0810 */ /* 0x000fc60007ffe0ff */
[----:B------:R-:W-:Y:S01]  /*2310*/  IMAD R217, R2, 0x2, R216 ;  /* 0x0000000202d97824 */ /* 0x000fe200078e02d8 */
[C---:B------:R-:W-:Y:S02]  /*2320*/  IADD3 R224, R219.reuse, 0x800, RZ ;  /* 0x00000800dbe07810 */ /* 0x040fe40007ffe0ff */
[C---:B------:R-:W-:Y:S02]  /*2330*/  IADD3 R223, R219.reuse, 0x1000, RZ ;  /* 0x00001000dbdf7810 */ /* 0x040fe40007ffe0ff */
[C---:B------:R-:W-:Y:S02]  /*2340*/  IADD3 R222, R219.reuse, 0x1800, RZ ;  /* 0x00001800dbde7810 */ /* 0x040fe40007ffe0ff */
[C---:B------:R-:W-:Y:S02]  /*2350*/  IADD3 R221, R219.reuse, 0x2000, RZ ;  /* 0x00002000dbdd7810 */ /* 0x040fe40007ffe0ff */
[----:B------:R-:W-:Y:S01]  /*2360*/  IADD3 R220, R219, 0x2800, RZ ;  /* 0x00002800dbdc7810 */ /* 0x000fe20007ffe0ff */
[----:B------:R-:W-:Y:S04]  /*2370*/  LDSM.16.M88.4 R24, [R208+0x3100] ;  /* 0x00310000d018783b */ /* 0x000fe80000000200 */
[----:B---3--:R-:W2:Y:S04]  /*2380*/  LDSM.16.M88.4 R12, [R215+0x6100] ;  /* 0x00610000d70c783b */ /* 0x008ea80000000200 */
[----:B-1----:R-:W1:Y:S04]  /*2390*/  LDSM.16.M88.4 R8, [R215+0x8100] ;  /* 0x00810000d708783b */ /* 0x002e680000000200 */
[----:B------:R-:W3:Y:S04]  /*23a0*/  LDSM.16.M88.4 R16, [R208+0x3900] ;  /* 0x00390000d010783b */ /* 0x000ee80000000200 */
[----:B------:R-:W4:Y:S04]  /*23b0*/  LDSM.16.M88.4 R32, [R208+0x4100] ;  /* 0x00410000d020783b */ /* 0x000f280000000200 */
[----:B------:R-:W5:Y:S04]  /*23c0*/  LDSM.16.M88.4 R28, [R208+0x4900] ;  /* 0x00490000d01c783b */ /* 0x000f680000000200 */
[----:B------:R-:W3:Y:S04]  /*23d0*/  LDSM.16.M88.4 R36, [R208+0x5100] ;  /* 0x00510000d024783b */ /* 0x000ee80000000200 */
[----:B------:R-:W-:Y:S04]  /*23e0*/  LDSM.16.M88.4 R40, [R219+0x800] ;  /* 0x00080000db28783b */ /* 0x000fe80000000200 */
[----:B------:R-:W-:Y:S01]  /*23f0*/  LDSM.16.M88.4 R44, [R219] ;  /* 0x00000000db2c783b */ /* 0x000fe20000000200 */
[-C--:B--2---:R-:W-:Y:S08]  /*2400*/  HMMA.16816.F32 R160, R12, R24.reuse, RZ ;  /* 0x000000180ca0723c */ /* 0x084ff000000018ff */
[C---:B-1----:R-:W-:Y:S08]  /*2410*/  HMMA.16816.F32 R48, R8.reuse, R24, RZ ;  /* 0x000000180830723c */ /* 0x042ff000000018ff */
[-C--:B------:R-:W-:Y:S08]  /*2420*/  HMMA.16816.F32 R88, R8, R26.reuse, RZ ;  /* 0x0000001a0858723c */ /* 0x080ff000000018ff */
[----:B------:R-:W-:Y:S01]  /*2430*/  HMMA.16816.F32 R156, R12, R26, RZ ;  /* 0x0000001a0c9c723c */ /* 0x000fe200000018ff */
[----:B------:R-:W1:Y:S07]  /*2440*/  LDSM.16.M88.4 R24, [R208+0x5900] ;  /* 0x00590000d018783b */ /* 0x000e6e0000000200 */
[C---:B---3--:R-:W-:Y:S08]  /*2450*/  HMMA.16816.F32 R52, R8.reuse, R16, RZ ;  /* 0x000000100834723c */ /* 0x048ff000000018ff */
[C---:B------:R-:W-:Y:S08]  /*2460*/  HMMA.16816.F32 R96, R8.reuse, R18, RZ ;  /* 0x000000120860723c */ /* 0x040ff000000018ff */
[C---:B----4-:R-:W-:Y:S08]  /*2470*/  HMMA.16816.F32 R68, R8.reuse, R32, RZ ;  /* 0x000000200844723c */ /* 0x050ff000000018ff */
[C---:B------:R-:W-:Y:S08]  /*2480*/  HMMA.16816.F32 R92, R8.reuse, R34, RZ ;  /* 0x00000022085c723c */ /* 0x040ff000000018ff */
[C---:B-----5:R-:W-:Y:S08]  /*2490*/  HMMA.16816.F32 R64, R8.reuse, R28, RZ ;  /* 0x0000001c0840723c */ /* 0x060ff000000018ff */
[C---:B------:R-:W-:Y:S08]  /*24a0*/  HMMA.16816.F32 R124, R8.reuse, R30, RZ ;  /* 0x0000001e087c723c */ /* 0x040ff000000018ff */
[C---:B------:R-:W-:Y:S08]  /*24b0*/  HMMA.16816.F32 R56, R8.reuse, R36, RZ ;  /* 0x000000240838723c */ /* 0x040ff000000018ff */
[C---:B------:R-:W-:Y:S08]  /*24c0*/  HMMA.16816.F32 R116, R8.reuse, R38, RZ ;  /* 0x000000260874723c */ /* 0x040ff000000018ff */
[C---:B-1----:R-:W-:Y:S08]  /*24d0*/  HMMA.16816.F32 R72, R8.reuse, R24, RZ ;  /* 0x000000180848723c */ /* 0x042ff000000018ff */
[----:B------:R-:W-:Y:S07]  /*24e0*/  HMMA.16816.F32 R108, R8, R26, RZ ;  /* 0x0000001a086c723c */ /* 0x000fee00000018ff */
[----:B------:R-:W-:Y:S01]  /*24f0*/  IMAD.WIDE.U32 R8, R6, 0x60, R60 ;  /* 0x0000006006087825 */ /* 0x000fe200078e003c */
[----:B------:R-:W-:Y:S04]  /*2500*/  HMMA.16816.F32 R148, R12, R16, RZ ;  /* 0x000000100c94723c */ /* 0x000fe800000018ff */
[----:B------:R-:W-:-:S04]  /*2510*/  IADD3 R0, R9, UR13, RZ ;  /* 0x0000000d09007c10 */ /* 0x000fc8000fffe0ff */
[C---:B------:R-:W-:Y:S01]  /*2520*/  HMMA.16816.F32 R144, R12.reuse, R18, RZ ;  /* 0x000000120c90723c */ /* 0x040fe200000018ff */
[----:B------:R-:W1:Y:S07]  /*2530*/  LDSM.16.M88.4 R16, [R218+0x8100] ;  /* 0x00810000da10783b */ /* 0x000e6e0000000200 */
[C---:B------:R-:W-:Y:S08]  /*2540*/  HMMA.16816.F32 R132, R12.reuse, R32, RZ ;  /* 0x000000200c84723c */ /* 0x040ff000000018ff */
[C---:B------:R-:W-:Y:S01]  /*2550*/  HMMA.16816.F32 R140, R12.reuse, R34, RZ ;  /* 0x000000220c8c723c */ /* 0x040fe200000018ff */
[----:B------:R-:W2:Y:S07]  /*2560*/  LDSM.16.M88.4 R32, [R219+0x1800] ;  /* 0x00180000db20783b */ /* 0x000eae0000000200 */
[C---:B------:R-:W-:Y:S08]  /*2570*/  HMMA.16816.F32 R128, R12.reuse, R28, RZ ;  /* 0x0000001c0c80723c */ /* 0x040ff000000018ff */
[C---:B------:R-:W-:Y:S01]  /*2580*/  HMMA.16816.F32 R152, R12.reuse, R30, RZ ;  /* 0x0000001e0c98723c */ /* 0x040fe200000018ff */
[----:B------:R-:W-:Y:S07]  /*2590*/  LDSM.16.M88.4 R28, [R219+0x2000] ;  /* 0x00200000db1c783b */ /* 0x000fee0000000200 */
[C---:B------:R-:W-:Y:S08]  /*25a0*/  HMMA.16816.F32 R120, R12.reuse, R36, RZ ;  /* 0x000000240c78723c */ /* 0x040ff000000018ff */
[C---:B------:R-:W-:Y:S01]  /*25b0*/  HMMA.16816.F32 R136, R12.reuse, R38, RZ ;  /* 0x000000260c88723c */ /* 0x040fe200000018ff */
[----:B------:R-:W3:Y:S07]  /*25c0*/  LDSM.16.M88.4 R36, [R219+0x1000] ;  /* 0x00100000db24783b */ /* 0x000eee0000000200 */
[C---:B------:R-:W-:Y:S08]  /*25d0*/  HMMA.16816.F32 R112, R12.reuse, R24, RZ ;  /* 0x000000180c70723c */ /* 0x040ff000000018ff */
[----:B------:R-:W-:Y:S01]  /*25e0*/  HMMA.16816.F32 R104, R12, R26, RZ ;  /* 0x0000001a0c68723c */ /* 0x000fe200000018ff */
[----:B------:R-:W4:Y:S06]  /*25f0*/  LDSM.16.M88.4 R24, [R219+0x2800] ;  /* 0x00280000db18783b */ /* 0x000f2c0000000200 */
[C---:B------:R-:W-:Y:S01]  /*2600*/  LEA R12, P0, R8.reuse, c[0x0][0x1f8], 0x1 ;  /* 0x00007e00080c7a11 */ /* 0x040fe200078008ff */
[C---:B-1----:R-:W-:Y:S03]  /*2610*/  HMMA.16816.F32 R80, R16.reuse, R40, R52 ;  /* 0x000000281050723c */ /* 0x042fe60000001834 */
[----:B------:R-:W-:Y:S01]  /*2620*/  LEA.HI.X R13, R8, c[0x0][0x1fc], R0, 0x1, P0 ;  /* 0x00007f00080d7a11 */ /* 0x000fe200000f0c00 */
[----:B------:R-:W-:Y:S01]  /*2630*/  IMAD.MOV.U32 R0, RZ, RZ, 0x40 ;  /* 0x00000040ff007424 */ /* 0x000fe200078e00ff */
[----:B------:R-:W-:Y:S01]  /*2640*/  IADD3 R6, P6, R12, UR9, RZ ;  /* 0x000000090c067c10 */ /* 0x000fe2000ffde0ff */
[----:B------:R-:W1:Y:S01]  /*2650*/  LDSM.16.M88.4 R8, [R218+0x6100] ;  /* 0x00610000da08783b */ /* 0x000e620000000200 */
[----:B------:R-:W-:Y:S01]  /*2660*/  ISETP.LT.OR P0, PT, R22, 0x11, P2 ;  /* 0x000000111600780c */ /* 0x000fe20001701670 */
[----:B------:R-:W-:Y:S01]  /*2670*/  HMMA.16816.F32 R100, R16, R44, R48 ;  /* 0x0000002c1064723c */ /* 0x000fe20000001830 */
[----:B------:R-:W-:Y:S01]  /*2680*/  IADD3 R20, P4, R6, UR9, RZ ;  /* 0x0000000906147c10 */ /* 0x000fe2000ff9e0ff */
[----:B------:R-:W-:Y:S01]  /*2690*/  @!PT LDS RZ, [RZ] ;  /* 0x00000000fffff984 */ /* 0x000fe20000000800 */
[----:B------:R-:W-:Y:S01]  /*26a0*/  @!PT LDS RZ, [RZ] ;  /* 0x00000000fffff984 */ /* 0x000fe20000000800 */
[----:B------:R-:W-:Y:S01]  /*26b0*/  @!PT LDS RZ, [RZ] ;  /* 0x00000000fffff984 */ /* 0x000fe20000000800 */
[----:B------:R5:W-:Y:S01]  /*26c0*/  LDGSTS.E.BYPASS.LTC128B.128 [R227+0x100], [R12.64], !P5 ;  /* 0x001000000ce37fae */ /* 0x000be2000e901d68 */
[----:B------:R-:W-:-:S02]  /*26d0*/  IADD3.X R7, R13, UR8, RZ, P6, !PT ;  /* 0x000000080d077c10 */ /* 0x000fc4000b7fe4ff */
[----:B------:R-:W-:Y:S02]  /*26e0*/  ISETP.LT.OR P6, PT, R22, 0x21, P2 ;  /* 0x000000211600780c */ /* 0x000fe400017c1670 */
[----:B------:R-:W-:Y:S01]  /*26f0*/  IADD3.X R21, R7, UR8, RZ, P4, !PT ;  /* 0x0000000807157c10 */ /* 0x000fe2000a7fe4ff */
[C---:B--2---:R-:W-:Y:S01]  /*2700*/  HMMA.16816.F32 R64, R16.reuse, R32, R64 ;  /* 0x000000201040723c */ /* 0x044fe20000001840 */
[----:B------:R-:W-:Y:S02]  /*2710*/  IADD3 R14, P4, R20, UR9, RZ ;  /* 0x00000009140e7c10 */ /* 0x000fe4000ff9e0ff */
[C---:B------:R-:W-:Y:S01]  /*2720*/  ISETP.LT.OR P5, PT, R22.reuse, 0x31, P2 ;  /* 0x000000311600780c */ /* 0x040fe200017a1670 */
[----:B------:R2:W-:Y:S01]  /*2730*/  LDGSTS.E.BYPASS.LTC128B.128 [R227+0x900], [R6.64], !P0 ;  /* 0x0090000006e37fae */ /* 0x0005e2000c101d68 */
[----:B------:R-:W-:Y:S02]  /*2740*/  IADD3.X R15, R21, UR8, RZ, P4, !PT ;  /* 0x00000008150f7c10 */ /* 0x000fe4000a7fe4ff */
[C---:B------:R-:W-:Y:S01]  /*2750*/  ISETP.LT.OR P4, PT, R22.reuse, 0x41, P2 ;  /* 0x000000411600780c */ /* 0x040fe20001781670 */
[----:B---3--:R-:W-:Y:S01]  /*2760*/  HMMA.16816.F32 R68, R16, R36, R68 ;  /* 0x000000241044723c */ /* 0x008fe20000001844 */
[----:B------:R-:W-:Y:S01]  /*2770*/  ISETP.LT.OR P2, PT, R22, 0x51, P2 ;  /* 0x000000511600780c */ /* 0x000fe20001741670 */
[----:B------:R3:W-:Y:S01]  /*2780*/  LDGSTS.E.BYPASS.LTC128B.128 [R227+0x1100], [R20.64], !P6 ;  /* 0x0110000014e37fae */ /* 0x0007e2000f101d68 */
[----:B------:R-:W-:-:S05]  /*2790*/  SEL R0, R0, 0xffffffc0, !P1 ;  /* 0xffffffc000007807 */ /* 0x000fca0004800000 */
[----:B------:R-:W-:Y:S01]  /*27a0*/  IMAD.IADD R214, R208, 0x1, R0 ;  /* 0x00000001d0d67824 */ /* 0x000fe200078e0200 */
[----:B------:R1:W-:Y:S01]  /*27b0*/  LDGSTS.E.BYPASS.LTC128B.128 [R227+0x1900], [R14.64], !P5 ;  /* 0x019000000ee37fae */ /* 0x0003e2000e901d68 */
[----:B----4-:R-:W-:Y:S01]  /*27c0*/  HMMA.16816.F32 R72, R16, R24, R72 ;  /* 0x000000181048723c */ /* 0x010fe20000001848 */
[----:B------:R-:W-:Y:S01]  /*27d0*/  IMAD.IADD R213, R0, 0x1, R219 ;  /* 0x0000000100d57824 */ /* 0x000fe200078e02db */
[----:B------:R-:W-:-:S06]  /*27e0*/  LOP3.LUT R0, R5, R204, RZ, 0xfc, !PT ;  /* 0x000000cc05007212 */ /* 0x000fcc00078efcff */
[----:B------:R-:W-:Y:S01]  /*27f0*/  HMMA.16816.F32 R88, R16, R46, R88 ;  /* 0x0000002e1058723c */ /* 0x000fe20000001858 */
[----:B--2---:R-:W-:-:S07]  /*2800*/  IADD3 R6, P0, R14, UR9, RZ ;  /* 0x000000090e067c10 */ /* 0x004fce000ff1e0ff */
[----:B------:R-:W-:Y:S01]  /*2810*/  HMMA.16816.F32 R96, R16, R42, R96 ;  /* 0x0000002a1060723c */ /* 0x000fe20000001860 */
[----:B------:R-:W-:Y:S02]  /*2820*/  IADD3.X R7, R15, UR8, RZ, P0, !PT ;  /* 0x000000080f077c10 */ /* 0x000fe400087fe4ff */
[----:B-----5:R-:W-:-:S03]  /*2830*/  IADD3 R12, P0, R6, UR9, RZ ;  /* 0x00000009060c7c10 */ /* 0x020fc6000ff1e0ff */
[----:B------:R2:W-:Y:S01]  /*2840*/  LDGSTS.E.BYPASS.LTC128B.128 [R227+0x2100], [R6.64], !P4 ;  /* 0x0210000006e37fae */ /* 0x0005e2000e101d68 */
[----:B------:R-:W-:Y:S01]  /*2850*/  IADD3.X R13, R7, UR8, RZ, P0, !PT ;  /* 0x00000008070d7c10 */ /* 0x000fe200087fe4ff */
[----:B------:R-:W-:Y:S01]  /*2860*/  HMMA.16816.F32 R92, R16, R38, R92 ;  /* 0x00000026105c723c */ /* 0x000fe2000000185c */
[----:B------:R-:W-:-:S03]  /*2870*/  PLOP3.LUT P0, PT, PT, PT, UP2, 0x80, 0x0 ;  /* 0x000000000000781c */ /* 0x000fc60003f0f028 */
[----:B------:R1:W-:Y:S04]  /*2880*/  LDGSTS.E.BYPASS.LTC128B.128 [R227+0x2900], [R12.64], !P2 ;  /* 0x029000000ce37fae */ /* 0x0003e8000d101d68 */
[----:B---3--:R-:W-:Y:S01]  /*2890*/  LDSM.16.M88.4 R20, [R216+0x8100] ;  /* 0x00810000d814783b */ /* 0x008fe20000000200 */
[C---:B------:R-:W-:Y:S03]  /*28a0*/  HMMA.16816.F32 R176, R16.reuse, R34, R124 ;  /* 0x0000002210b0723c */ /* 0x040fe6000000187c */
[----:B------:R-:W3:Y:S04]  /*28b0*/  LDSM.16.M88.4 R76, [R214+0x5100] ;  /* 0x00510000d64c783b */ /* 0x000ee80000000200 */
[----:B------:R-:W4:Y:S01]  /*28c0*/  LDSM.16.M88.4 R52, [R214+0x4100] ;  /* 0x00410000d634783b */ /* 0x000f220000000200 */
[C---:B------:R-:W-:Y:S03]  /*28d0*/  HMMA.16816.F32 R188, R16.reuse, R30, R116 ;  /* 0x0000001e10bc723c */ /* 0x040fe60000001874 */
[----:B------:R-:W5:Y:S04]  /*28e0*/  LDSM.16.M88.4 R60, [R214+0x3100] ;  /* 0x00310000d63c783b */ /* 0x000f680000000200 */
[----:B------:R-:W2:Y:S01]  /*28f0*/  LDSM.16.M88.4 R48, [R214+0x4900] ;  /* 0x00490000d630783b */ /* 0x000ea20000000200 */
[C---:B------:R-:W-:Y:S03]  /*2900*/  HMMA.16816.F32 R172, R16.reuse, R26, R108 ;  /* 0x0000001a10ac723c */ /* 0x040fe6000000186c */
[----:B------:R-:W-:Y:S04]  /*2910*/  LDSM.16.M88.4 R84, [R214+0x5900] ;  /* 0x00590000d654783b */ /* 0x000fe80000000200 */
[----:B------:R-:W0:Y:S01]  /*2920*/  LDGDEPBAR ;  /* 0x00000000000079af */ /* 0x000e220000000000 */
[----:B-1----:R-:W-:Y:S03]  /*2930*/  HMMA.16816.F32 R12, R16, R28, R56 ;  /* 0x0000001c100c723c */ /* 0x002fe60000001838 */
[----:B------:R-:W1:Y:S04]  /*2940*/  LDSM.16.M88.4 R56, [R214+0x3900] ;  /* 0x00390000d638783b */ /* 0x000e680000000200 */
[----:B------:R-:W1:Y:S01]  /*2950*/  LDSM.16.M88.4 R16, [R216+0x6100] ;  /* 0x00610000d810783b */ /* 0x000e620000000200 */
[C---:B------:R-:W-:Y:S08]  /*2960*/  HMMA.16816.F32 R184, R8.reuse, R36, R132 ;  /* 0x0000002408b8723c */ /* 0x040ff00000001884 */
[C---:B------:R-:W-:Y:S08]  /*2970*/  HMMA.16816.F32 R196, R8.reuse, R28, R120 ;  /* 0x0000001c08c4723c */ /* 0x040ff00000001878 */
[C---:B------:R-:W-:Y:S08]  /*2980*/  HMMA.16816.F32 R168, R8.reuse, R44, R160 ;  /* 0x0000002c08a8723c */ /* 0x040ff000000018a0 */
[C---:B------:R-:W-:Y:S08]  /*2990*/  HMMA.16816.F32 R180, R8.reuse, R40, R148 ;  /* 0x0000002808b4723c */ /* 0x040ff00000001894 */
[C---:B------:R-:W-:Y:S01]  /*29a0*/  HMMA.16816.F32 R120, R8.reuse, R46, R156 ;  /* 0x0000002e0878723c */ /* 0x040fe2000000189c */
[----:B------:R-:W-:Y:S07]  /*29b0*/  LDSM.16.M88.4 R44, [R213] ;  /* 0x00000000d52c783b */ /* 0x000fee0000000200 */
[C---:B------:R-:W-:Y:S01]  /*29c0*/  HMMA.16816.F32 R132, R8.reuse, R42, R144 ;  /* 0x0000002a0884723c */ /* 0x040fe20000001890 */
[----:B------:R-:W-:Y:S07]  /*29d0*/  LDSM.16.M88.4 R40, [R213+0x800] ;  /* 0x00080000d528783b */ /* 0x000fee0000000200 */
[C---:B------:R-:W-:Y:S08]  /*29e0*/  HMMA.16816.F32 R192, R8.reuse, R32, R128 ;  /* 0x0000002008c0723c */ /* 0x040ff00000001880 */
[C---:B------:R-:W-:Y:S01]  /*29f0*/  HMMA.16816.F32 R140, R8.reuse, R38, R140 ;  /* 0x00000026088c723c */ /* 0x040fe2000000188c */
[----:B------:R-:W-:Y:S07]  /*2a00*/  LDSM.16.M88.4 R36, [R213+0x1000] ;  /* 0x00100000d524783b */ /* 0x000fee0000000200 */
[C---:B------:R-:W-:Y:S01]  /*2a10*/  HMMA.16816.F32 R152, R8.reuse, R34, R152 ;  /* 0x000000220898723c */ /* 0x040fe20000001898 */
[----:B------:R-:W-:Y:S07]  /*2a20*/  LDSM.16.M88.4 R32, [R213+0x1800] ;  /* 0x00180000d520783b */ /* 0x000fee0000000200 */
[C---:B------:R-:W-:Y:S08]  /*2a30*/  HMMA.16816.F32 R200, R8.reuse, R24, R112 ;  /* 0x0000001808c8723c */ /* 0x040ff00000001870 */
[C---:B------:R-:W-:Y:S01]  /*2a40*/  HMMA.16816.F32 R164, R8.reuse, R30, R136 ;  /* 0x0000001e08a4723c */ /* 0x040fe20000001888 */
[----:B------:R-:W-:Y:S07]  /*2a50*/  LDSM.16.M88.4 R28, [R213+0x2000] ;  /* 0x00200000d51c783b */ /* 0x000fee0000000200 */
[----:B------:R-:W-:Y:S01]  /*2a60*/  HMMA.16816.F32 R160, R8, R26, R104 ;  /* 0x0000001a08a0723c */ /* 0x000fe20000001868 */
[----:B------:R-:W1:Y:S04]  /*2a70*/  LDSM.16.M88.4 R8, [R217+0x8100] ;  /* 0x00810000d908783b */ /* 0x000e680000000200 */
[----:B------:R-:W-:Y:S03]  /*2a80*/  LDSM.16.M88.4 R24, [R213+0x2800] ;  /* 0x00280000d518783b */ /* 0x000fe60000000200 */
[----:B---3--:R-:W-:Y:S01]  /*2a90*/  HMMA.16816.F32 R128, R20, R76, R12 ;  /* 0x0000004c1480723c */ /* 0x008fe2000000180c */
[----:B------:R-:W3:Y:S01]  /*2aa0*/  LDSM.16.M88.4 R12, [R217+0x6100] ;  /* 0x00610000d90c783b */ /* 0x000ee20000000200 */
[----:B------:R-:W-:-:S06]  /*2ab0*/  DEPBAR.LE SB0, 0x0 ;  /* 0x000080000000791a */ /* 0x000fcc0000000000 */
[C---:B----4-:R-:W-:Y:S08]  /*2ac0*/  HMMA.16816.F32 R108, R20.reuse, R54, R92 ;  /* 0x00000036146c723c */ /* 0x050ff0000000185c */
[C---:B-----5:R-:W-:Y:S08]  /*2ad0*/  HMMA.16816.F32 R156, R20.reuse, R60, R100 ;  /* 0x0000003c149c723c */ /* 0x060ff00000001864 */
[C---:B--2---:R-:W-:Y:S08]  /*2ae0*/  HMMA.16816.F32 R104, R20.reuse, R50, R176 ;  /* 0x000000321468723c */ /* 0x044ff000000018b0 */
[C---:B-1----:R-:W-:Y:S08]  /*2af0*/  HMMA.16816.F32 R148, R20.reuse, R56, R80 ;  /* 0x000000381494723c */ /* 0x042ff00000001850 */
        /* <DEDUP_REMOVED lines=9> */
[----:B------:R-:W-:Y:S08]  /*2b90*/  HMMA.16816.F32 R72, R16, R58, R132 ;  /* 0x0000003a1048723c */ /* 0x000ff00000001884 */
[----:B------:R-:W-:Y:S08]  /*2ba0*/  HMMA.16816.F32 R96, R20, R86, R172 ;  /* 0x000000561460723c */ /* 0x000ff000000018ac */
        /* <DEDUP_REMOVED lines=11> */
[-C--:B------:R-:W-:Y:S08]  /*2c60*/  HMMA.16816.F32 R164, R8, R40.reuse, R148 ;  /* 0x0000002808a4723c */ /* 0x080ff00000001894 */
[----:B---3--:R-:W-:Y:S08]  /*2c70*/  HMMA.16816.F32 R100, R12, R40, R80 ;  /* 0x000000280c64723c */ /* 0x008ff00000001850 */
[C---:B------:R-:W-:Y:S08]  /*2c80*/  HMMA.16816.F32 R160, R8.reuse, R44, R156 ;  /* 0x0000002c08a0723c */ /* 0x040ff0000000189c */
[----:B------:R-:W-:Y:S08]  /*2c90*/  HMMA.16816.F32 R148, R8, R36, R144 ;  /* 0x000000240894723c */ /* 0x000ff00000001890 */
[----:B------:R-:W-:Y:S08]  /*2ca0*/  HMMA.16816.F32 R80, R12, R32, R60 ;  /* 0x000000200c50723c */ /* 0x000ff0000000183c */
[C---:B------:R-:W-:Y:S08]  /*2cb0*/  HMMA.16816.F32 R156, R8.reuse, R42, R112 ;  /* 0x0000002a089c723c */ /* 0x040ff00000001870 */
[----:B------:R-:W-:Y:S08]  /*2cc0*/  HMMA.16816.F32 R144, R8, R26, R96 ;  /* 0x0000001a0890723c */ /* 0x000ff00000001860 */
[C---:B------:R-:W-:Y:S08]  /*2cd0*/  HMMA.16816.F32 R76, R12.reuse, R42, R72 ;  /* 0x0000002a0c4c723c */ /* 0x040ff00000001848 */
[----:B------:R-:W-:Y:S08]  /*2ce0*/  HMMA.16816.F32 R60, R12, R30, R48 ;  /* 0x0000001e0c3c723c */ /* 0x000ff00000001830 */
        /* <DEDUP_REMOVED lines=11> */
[----:B------:R-:W-:Y:S01]  /*2da0*/  HMMA.16816.F32 R48, R12, R26, R16 ;  /* 0x0000001a0c30723c */ /* 0x000fe20000001810 */
[----:B------:R-:W-:Y:S06]  /*2db0*/  BAR.SYNC.DEFER_BLOCKING 0x0 ;  /* 0x0000000000007b1d */ /* 0x000fec0000010000 */
[----:B------:R-:W-:Y:S05]  /*2dc0*/  @!P0 BRA `(.L_x_241) ;  /* 0x000001e000008947 */ /* 0x000fea0003800000 */
[----:B------:R-:W-:Y:S01]  /*2dd0*/  UIADD3 UR13, UR6, -0x2, URZ ;  /* 0xfffffffe060d7890 */ /* 0x000fe2000fffe03f */
[C---:B------:R-:W-:Y:S01]  /*2de0*/  IMAD.SHL.U32 R16, R210.reuse, 0x20, RZ ;  /* 0x00000020d2107824 */ /* 0x040fe200078e00ff */
[----:B------:R-:W-:-:S02]  /*2df0*/  SHF.L.U64.HI R5, R210, 0x5, R211 ;  /* 0x00000005d2057819 */ /* 0x000fc400000102d3 */
[----:B------:R-:W-:Y:S02]  /*2e00*/  USHF.R.S32.HI UR10, URZ, 0x1f, UR13 ;  /* 0x0000001f3f0a7899 */ /* 0x000fe4000801140d */
[----:B------:R-:W-:Y:S01]  /*2e10*/  IMAD.U32 R3, RZ, RZ, UR13 ;  /* 0x0000000dff037e24 */ /* 0x000fe2000f8e00ff */
[----:B------:R-:W-:-:S03]  /*2e20*/  UIMAD UR13, UR16, UR13, URZ ;  /* 0x0000000d100d72a4 */ /* 0x000fc6000f8e023f */
[----:B------:R-:W-:Y:S01]  /*2e30*/  IMAD.WIDE.U32 R6, R3, UR18, R228 ;  /* 0x0000001203067c25 */ /* 0x000fe2000f8e00e4 */
[----:B------:R-:W-:-:S04]  /*2e40*/  UIMAD UR10, UR10, UR18, UR13 ;  /* 0x000000120a0a72a4 */ /* 0x000fc8000f8e020d */
[----:B------:R-:W-:Y:S02]  /*2e50*/  LEA R14, P1, R6, c[0x0][0x1c8], 0x1 ;  /* 0x00007200060e7a11 */ /* 0x000fe400078208ff */
[----:B------:R-:W-:Y:S02]  /*2e60*/  IADD3 R3, R7, UR10, RZ ;  /* 0x0000000a07037c10 */ /* 0x000fe4000fffe0ff */
[----:B------:R-:W-:Y:S02]  /*2e70*/  IADD3 R12, P0, R16, R14, RZ ;  /* 0x0000000e100c7210 */ /* 0x000fe40007f1e0ff */
        /* <DEDUP_REMOVED lines=19> */
.L_x_241:
[----:B------:R-:W-:Y:S01]  /*2fb0*/  FMUL.FTZ R3, R96, c[0x0][0x320] ;  /* 0x0000c80060037a20 */ /* 0x000fe20000410000 */
[----:B--2---:R-:W-:Y:S01]  /*2fc0*/  SHF.R.S32.HI R7, RZ, 0x1f, R205 ;  /* 0x0000001fff077819 */ /* 0x004fe200000114cd */
[----:B------:R-:W-:Y:S01]  /*2fd0*/  FMUL.FTZ R5, R52, c[0x0][0x320] ;  /* 0x0000c80034057a20 */ /* 0x000fe20000410000 */
[----:B------:R-:W-:Y:S01]  /*2fe0*/  LEA.HI R6, R207, R209, RZ, 0x2 ;  /* 0x000000d1cf067211 */ /* 0x000fe200078f10ff */
[----:B------:R1:W2:Y:S01]  /*2ff0*/  MUFU.TANH R93, R3 ;  /* 0x00000003005d7308 */ /* 0x0002a20000002400 */
[----:B------:R-:W-:Y:S01]  /*3000*/  PLOP3.LUT P1, PT, PT, PT, UP1, 0x80, 0x0 ;  /* 0x000000000000781c */ /* 0x000fe20003f2f018 */
[----:B------:R-:W-:Y:S01]  /*3010*/  FMUL.FTZ R10, R60, c[0x0][0x320] ;  /* 0x0000c8003c0a7a20 */ /* 0x000fe20000410000 */
[----:B------:R-:W-:Y:S01]  /*3020*/  LOP3.LUT R6, R6, 0xfffffffc, RZ, 0xc0, !PT ;  /* 0xfffffffc06067812 */ /* 0x000fe200078ec0ff */
[----:B------:R-:W-:Y:S01]  /*3030*/  UIADD3 UR10, UR7, 0x1, UR32 ;  /* 0x00000001070a7890 */ /* 0x000fe2000fffe020 */
[----:B------:R-:W-:Y:S01]  /*3040*/  PLOP3.LUT P0, PT, PT, PT, UP1, 0x80, 0x0 ;  /* 0x000000000000781c */ /* 0x000fe20003f0f018 */
[----:B------:R-:W0:Y:S02]  /*3050*/  LDGDEPBAR ;  /* 0x00000000000079af */ /* 0x000e240000000000 */
        /* <DEDUP_REMOVED lines=47> */
[----:B------:R-:W-:Y:S01]  /*3350*/  LOP3.LUT R5, R7, 0xffffffc0, RZ, 0xc0, !PT ;  /* 0xffffffc007057812 */ /* 0x000fe200078ec0ff */
[----:B------:R-:W-:Y:S02]  /*3360*/  FMUL.FTZ R7, R49, c[0x0][0x320] ;  /* 0x0000c80031077a20 */ /* 0x000fe40000410000 */
[----:B------:R-:W-:Y:S01]  /*3370*/  IMAD.IADD R6, R6, 0x1, -R8 ;  /* 0x0000000106067824 */ /* 0x000fe200078e0a08 */
[----:B------:R-:W-:Y:S01]  /*3380*/  IADD3 R5, R5, R11, RZ ;  /* 0x0000000b05057210 */ /* 0x000fe20007ffe0ff */
[----:B------:R3:W1:Y:S04]  /*3390*/  MUFU.TANH R10, R7 ;  /* 0x00000007000a7308 */ /* 0x0006680000002400 */
[----:B------:R-:W-:-:S02]  /*33a0*/  IMAD R12, R6, 0x8, R5 ;  /* 0x00000008060c7824 */ /* 0x000fc400078e0205 */
[----:B------:R-:W-:Y:S02]  /*33b0*/  FMUL.FTZ R5, R72, c[0x0][0x320] ;  /* 0x0000c80048057a20 */ /* 0x000fe40000410000 */
[----:B------:R-:W-:Y:S01]  /*33c0*/  @P1 IMAD.HI.U32 R6, R12, c[0x0][0x2c8], RZ ;  /* 0x0000b2000c061a27 */ /* 0x000fe200078e00ff */
[----:B------:R5:W-:Y:S01]  /*33d0*/  STL [R1+0x24], R12 ;  /* 0x0000240c01007387 */ /* 0x000be20000100800 */
[----:B------:R1:W1:Y:S01]  /*33e0*/  MUFU.TANH R13, R5 ;  /* 0x00000005000d7308 */ /* 0x0002620000002400 */
[----:B------:R-:W-:Y:S02]  /*33f0*/  MOV R18, R12 ;  /* 0x0000000c00127202 */ /* 0x000fe40000000f00 */
[----:B------:R-:W-:Y:S02]  /*3400*/  @P0 SHF.R.U32.HI R18, RZ, c[0x0][0x2cc], R6 ;  /* 0x0000b300ff120a19 */ /* 0x000fe40000011606 */
[----:B------:R-:W-:Y:S01]  /*3410*/  PLOP3.LUT P0, PT, PT, PT, UP0, 0x40, 0x0 ;  /* 0x000000000000781c */ /* 0x000fe20003f0e808 */
[----:B---3--:R-:W-:-:S02]  /*3420*/  FMUL.FTZ R7, R80, c[0x0][0x320] ;  /* 0x0000c80050077a20 */ /* 0x008fc40000410000 */
[----:B------:R-:W3:Y:S01]  /*3430*/  SHFL.IDX PT, R6, R18, RZ, 0x1c1f ;  /* 0x001c1fff12067589 */ /* 0x000ee200000e0000 */
[----:B-1----:R-:W-:-:S04]  /*3440*/  FMUL.FTZ R5, R73, c[0x0][0x320] ;  /* 0x0000c80049057a20 */ /* 0x002fc80000410000 */
[----:B-----5:R1:W1:Y:S02]  /*3450*/  MUFU.TANH R12, R5 ;  /* 0x00000005000c7308 */ /* 0x0202640000002400 */
[----:B-1----:R-:W-:-:S06]  /*3460*/  FMUL.FTZ R5, R48, c[0x0][0x320] ;  /* 0x0000c80030057a20 */ /* 0x002fcc0000410000 */
[----:B------:R1:W1:Y:S02]  /*3470*/  MUFU.TANH R11, R5 ;  /* 0x00000005000b7308 */ /* 0x0002640000002400 */
[----:B-1----:R-:W-:-:S06]  /*3480*/  LOP3.LUT R5, R9, 0x7ffffffc, RZ, 0xc0, !PT ;  /* 0x7ffffffc09057812 */ /* 0x002fcc00078ec0ff */
[----:B------:R1:W1:Y:S01]  /*3490*/  MUFU.TANH R9, R7 ;  /* 0x0000000700097308 */ /* 0x0002620000002400 */
[----:B------:R-:W-:Y:S01]  /*34a0*/  IMAD.IADD R5, R3, 0x1, -R5 ;  /* 0x0000000103057824 */ /* 0x000fe200078e0a05 */
[----:B------:R-:W-:Y:S01]  /*34b0*/  MOV R3, UR10 ;  /* 0x0000000a00037c02 */ /* 0x000fe20008000f00 */
[----:B------:R-:W-:Y:S02]  /*34c0*/  ULDC UR10, c[0x0][0x324] ;  /* 0x0000c900000a7ab9 */ /* 0x000fe40000000800 */
[----:B------:R-:W-:Y:S01]  /*34d0*/  ULOP3.LUT UR10, URZ, UR10, URZ, 0x33, !UPT ;  /* 0x0000000a3f0a7292 */ /* 0x000fe2000f8e333f */
[----:B------:R-:W-:Y:S01]  /*34e0*/  SHF.L.U32 R8, R5, 0x1, RZ ;  /* 0x0000000105087819 */ /* 0x000fe200000006ff */
[----:B------:R-:W-:-:S03]  /*34f0*/  IMAD.U32 R5, RZ, RZ, UR32 ;  /* 0x00000020ff057e24 */ /* 0x000fc6000f8e00ff */
[----:B------:R-:W-:Y:S01]  /*3500*/  IADD3 R3, R3, -UR12, -R8 ;  /* 0x8000000c03037c10 */ /* 0x000fe2000fffe808 */
[----:B------:R1:W-:Y:S01]  /*3510*/  STL [R1+0x20], R8 ;  /* 0x0000200801007387 */ /* 0x0003e20000100800 */
[----:B------:R-:W-:Y:S02]  /*3520*/  IADD3 R22, -R8, UR7, R5 ;  /* 0x0000000708167c10 */ /* 0x000fe4000fffe105 */
[C---:B------:R-:W-:Y:S02]  /*3530*/  IADD3 R20, R3.reuse, c[0x0][0x328], RZ ;  /* 0x0000ca0003147a10 */ /* 0x040fe40007ffe0ff */
[----:B------:R-:W-:Y:S02]  /*3540*/  IADD3 R23, R3, UR10, RZ ;  /* 0x0000000a03177c10 */ /* 0x000fe4000fffe0ff */
[----:B---3--:R-:W-:Y:S02]  /*3550*/  IADD3 R5, R20, R6, RZ ;  /* 0x0000000614057210 */ /* 0x008fe40007ffe0ff */
[----:B------:R-:W-:-:S02]  /*3560*/  IADD3 R24, -R8, UR32, RZ ;  /* 0x0000002008187c10 */ /* 0x000fc4000fffe1ff */
[----:B------:R-:W-:Y:S02]  /*3570*/  IADD3 R3, R23, R6, RZ ;  /* 0x0000000617037210 */ /* 0x000fe40007ffe0ff */
[----:B------:R-:W-:Y:S01]  /*3580*/  IMNMX R5, R5, R22, PT ;  /* 0x0000001605057217 */ /* 0x000fe20003800200 */
[----:B------:R-:W-:Y:S05]  /*3590*/  @P0 BRA `(.L_x_242) ;  /* 0x0000015000000947 */ /* 0x000fea0003800000 */
[----:B-12-4-:R-:W-:Y:S01]  /*35a0*/  IMAD.U32 R7, RZ, RZ, UR12 ;  /* 0x0000000cff077e24 */ /* 0x016fe2000f8e00ff */
[----:B------:R-:W-:Y:S04]  /*35b0*/  BSSY B0, `(.L_x_243) ;  /* 0x000000f000007945 */ /* 0x000fe80003800000 */
[----:B------:R-:W-:-:S04]  /*35c0*/  IADD3 R6, -R7, UR7, R6 ;  /* 0x0000000707067c10 */ /* 0x000fc8000fffe106 */
        /* <DEDUP_REMOVED lines=9> */
.L_x_244:
[----:B------:R-:W-:-:S04]  /*3660*/  MOV R7, c[0x0][0x32c] ;  /* 0x0000cb0000077a02 */ /* 0x000fc80000000f00 */
[----:B------:R-:W-:-:S13]  /*3670*/  ISETP.NE.AND P0, PT, R7, 0x1, PT ;  /* 0x000000010700780c */ /* 0x000fda0003f05270 */
[----:B------:R-:W-:-:S05]  /*3680*/  @P0 IMAD.HI.U32 R7, R6, c[0x0][0x330], RZ ;  /* 0x0000cc0006070a27 */ /* 0x000fca00078e00ff */
[----:B------:R-:W-:Y:S02]  /*3690*/  @P0 SHF.R.U32.HI R6, RZ, c[0x0][0x334], R7 ;  /* 0x0000cd00ff060a19 */ /* 0x000fe40000011607 */
.L_x_245:
[----:B------:R-:W-:Y:S05]  /*36a0*/  BSYNC B0 ;  /* 0x0000000000007941 */ /* 0x000fea0003800000 */
.L_x_243:
[----:B------:R-:W-:-:S05]  /*36b0*/  IMAD R6, R6, c[0x0][0x32c], R24 ;  /* 0x0000cb0006067a24 */ /* 0x000fca00078e0218 */
[----:B------:R-:W-:Y:S02]  /*36c0*/  IADD3 R7, R6, c[0x0][0x32c], RZ ;  /* 0x0000cb0006077a10 */ /* 0x000fe40007ffe0ff */
[----:B------:R-:W-:Y:S02]  /*36d0*/  IMNMX R3, R3, R6, !PT ;  /* 0x0000000603037217 */ /* 0x000fe40007800200 */
[----:B------:R-:W-:Y:S02]  /*36e0*/  IMNMX R5, R5, R7, PT ;  /* 0x0000000705057217 */ /* 0x000fe40003800200 */
.L_x_242:
[----:B--2-4-:R-:W-:Y:S01]  /*36f0*/  FMUL.FTZ R6, R59, c[0x0][0x320] ;  /* 0x0000c8003b067a20 */ /* 0x014fe20000410000 */
[----:B------:R-:W-:Y:S01]  /*3700*/  UISETP.GE.AND UP2, UPT, UR32, 0x11, UPT ;  /* 0x000000112000788c */ /* 0x000fe2000bf46270 */
[----:B-1----:R-:W-:Y:S01]  /*3710*/  FMUL.FTZ R8, R50, c[0x0][0x320] ;  /* 0x0000c80032087a20 */ /* 0x002fe20000410000 */
[----:B------:R-:W-:Y:S01]  /*3720*/  UISETP.GE.AND UP6, UPT, UR32, 0x1, UPT ;  /* 0x000000012000788c */ /* 0x000fe2000bfc6270 */
[----:B------:R1:W2:Y:S01]  /*3730*/  MUFU.TANH R72, R6 ;  /* 0x0000000600487308 */ /* 0x0002a20000002400 */
[----:B------:R-:W-:Y:S01]  /*3740*/  UP2UR UR27, UPR, URZ, 0x4 ;  /* 0x000000043f1b7883 */ /* 0x000fe20008000000 */
[----:B------:R-:W-:Y:S01]  /*3750*/  FMUL.FTZ R7, R51, c[0x0][0x320] ;  /* 0x0000c80033077a20 */ /* 0x000fe20000410000 */
[----:B------:R-:W-:Y:S01]  /*3760*/  PLOP3.LUT P2, PT, PT, PT, UP2, 0x40, 0x0 ;  /* 0x000000000000781c */ /* 0x000fe20003f4e828 */
[----:B------:R-:W-:Y:S01]  /*3770*/  UISETP.GE.AND UP2, UPT, UR32, 0x12, UPT ;  /* 0x000000122000788c */ /* 0x000fe2000bf46270 */
[----:B------:R-:W-:Y:S01]  /*3780*/  PLOP3.LUT P0, PT, PT, PT, UP6, 0x40, 0x0 ;  /* 0x000000000000781c */ /* 0x000fe20003f0e868 */
[----:B------:R-:W-:Y:S01]  /*3790*/  UISETP.GE.AND UP5, UPT, UR32, 0x2, UPT ;  /* 0x000000022000788c */ /* 0x000fe2000bfa6270 */
[C---:B------:R-:W-:Y:S01]  /*37a0*/  ISETP.GT.AND P2, PT, R3.reuse, 0x10, P2 ;  /* 0x000000100300780c */ /* 0x040fe20001744270 */
[----:B------:R-:W-:Y:S01]  /*37b0*/  UP2UR UR26, UPR, URZ, 0x4 ;  /* 0x000000043f1a7883 */ /* 0x000fe20008000000 */
[----:B------:R-:W-:Y:S01]  /*37c0*/  ISETP.GT.AND P0, PT, R3, RZ, P0 ;  /* 0x000000ff0300720c */ /* 0x000fe20000704270 */
[----:B------:R-:W-:Y:S01]  /*37d0*/  UISETP.GE.AND UP4, UPT, UR32, 0x9, UPT ;  /* 0x000000092000788c */ /* 0x000fe2000bf86270 */
[----:B------:R-:W-:Y:S01]  /*37e0*/  PLOP3.LUT P1, PT, PT, PT, UP2, 0x40, 0x0 ;  /* 0x000000000000781c */ /* 0x000fe20003f2e828 */
[----:B------:R-:W-:Y:S01]  /*37f0*/  UISETP.GE.AND UP2, UPT, UR32, 0x19, UPT ;  /* 0x000000192000788c */ /* 0x000fe2000bf46270 */
[----:B------:R-:W-:Y:S01]  /*3800*/  PLOP3.LUT P6, PT, PT, PT, UP5, 0x40, 0x0 ;  /* 0x000000000000781c */ /* 0x000fe20003fce858 */
[----:B------:R-:W-:Y:S01]  /*3810*/  UISETP.GE.AND UP3, UPT, UR32, 0xa, UPT ;  /* 0x0000000a2000788c */ /* 0x000fe2000bf66270 */
[----:B------:R-:W-:Y:S01]  /*3820*/  ISETP.LT.OR P0, PT, R5, 0x1, P0 ;  /* 0x000000010500780c */ /* 0x000fe20000701670 */
[----:B-1----:R-:W-:Y:S01]  /*3830*/  FMUL.FTZ R6, R78, c[0x0][0x320] ;  /* 0x0000c8004e067a20 */ /* 0x002fe20000410000 */
[----:B------:R-:W-:Y:S01]  /*3840*/  ISETP.GT.AND P6, PT, R3, 0x1, P6 ;  /* 0x000000010300780c */ /* 0x000fe200037c4270 */
[----:B------:R-:W-:Y:S01]  /*3850*/  UP2UR UR25, UPR, URZ, 0x4 ;  /* 0x000000043f197883 */ /* 0x000fe20008000000 */
[----:B------:R-:W-:Y:S01]  /*3860*/  PLOP3.LUT P5, PT, PT, PT, UP4, 0x40, 0x0 ;  /* 0x000000000000781c */ /* 0x000fe20003fae848 */
[----:B------:R1:W3:Y:S01]  /*3870*/  MUFU.TANH R41, R6 ;  /* 0x0000000600297308 */ /* 0x0002e20000002400 */
[----:B------:R-:W-:Y:S01]  /*3880*/  ISETP.LT.OR P6, PT, R5, 0x2, P6 ;  /* 0x000000020500780c */ /* 0x000fe200037c1670 */
[----:B------:R-:W-:Y:S01]  /*3890*/  UP2UR UR31, UPR, URZ, 0x40 ;  /* 0x000000403f1f7883 */ /* 0x000fe20008000000 */
[----:B------:R-:W-:Y:S01]  /*38a0*/  ISETP.GT.AND P5, PT, R3, 0x8, P5 ;  /* 0x000000080300780c */ /* 0x000fe20002fa4270 */
[----:B------:R-:W-:Y:S01]  /*38b0*/  UP2UR UR30, UPR, URZ, 0x20 ;  /* 0x000000203f1e7883 */ /* 0x000fe20008000000 */
[----:B------:R-:W-:Y:S01]  /*38c0*/  PLOP3.LUT P4, PT, PT, PT, UP3, 0x40, 0x0 ;  /* 0x000000000000781c */ /* 0x000fe20003f8e838 */
[----:B------:R-:W-:Y:S01]  /*38d0*/  UP2UR UR29, UPR, URZ, 0x10 ;  /* 0x000000103f1d7883 */ /* 0x000fe20008000000 */
[----:B------:R-:W-:Y:S01]  /*38e0*/  ISETP.LT.OR P5, PT, R5, 0x9, P5 ;  /* 0x000000090500780c */ /* 0x000fe20002fa1670 */
[----:B------:R-:W-:Y:S01]  /*38f0*/  UP2UR UR28, UPR, URZ, 0x8 ;  /* 0x000000083f1c7883 */ /* 0x000fe20008000000 */
[----:B------:R-:W-:Y:S01]  /*3900*/  ISETP.GT.AND P4, PT, R3, 0x9, P4 ;  /* 0x000000090300780c */ /* 0x000fe20002784270 */
[----:B------:R-:W-:Y:S01]  /*3910*/  UISETP.GE.AND UP6, UPT, UR32, 0x4a, UPT ;  /* 0x0000004a2000788c */ /* 0x000fe2000bfc6270 */
[----:B------:R-:W-:Y:S01]  /*3920*/  FSEL R73, R88, -INF , !P5 ;  /* 0xff80000058497808 */ /* 0x000fe20006800000 */
[----:B------:R-:W-:Y:S01]  /*3930*/  UISETP.GE.AND UP5, UPT, UR32, 0x51, UPT ;  /* 0x000000512000788c */ /* 0x000fe2000bfa6270 */
[C---:B------:R-:W-:Y:S01]  /*3940*/  ISETP.LT.OR P4, PT, R5.reuse, 0xa, P4 ;  /* 0x0000000a0500780c */ /* 0x040fe20002781670 */
[----:B------:R-:W-:Y:S01]  /*3950*/  UISETP.GE.AND UP4, UPT, UR32, 0x52, UPT ;  /* 0x000000522000788c */ /* 0x000fe2000bf86270 */
[----:B------:R-:W-:Y:S01]  /*3960*/  ISETP.LT.OR P2, PT, R5, 0x11, P2 ;  /* 0x000000110500780c */ /* 0x000fe20001741670 */
[----:B-1----:R-:W-:Y:S01]  /*3970*/  FMUL.FTZ R6, R79, c[0x0][0x320] ;  /* 0x0000c8004f067a20 */ /* 0x002fe20000410000 */
[----:B------:R-:W-:Y:S01]  /*3980*/  ISETP.GT.AND P1, PT, R3, 0x11, P1 ;  /* 0x000000110300780c */ /* 0x000fe20000f24270 */
[----:B------:R-:W-:Y:S01]  /*3990*/  UISETP.GE.AND UP3, UPT, UR32, 0x59, UPT ;  /* 0x000000592000788c */ /* 0x000fe2000bf66270 */
[----:B------:R-:W1:Y:S02]  /*39a0*/  MUFU.TANH R25, R8 ;  /* 0x0000000800197308 */ /* 0x000e640000002400 */
[----:B------:R-:W-:-:S04]  /*39b0*/  ISETP.LT.OR P1, PT, R5, 0x12, P1 ;  /* 0x000000120500780c */ /* 0x000fc80000f21670 */
[----:B------:R-:W-:Y:S02]  /*39c0*/  FSEL R78, R85, -INF , !P1 ;  /* 0xff800000554e7808 */ /* 0x000fe40004800000 */
[----:B------:R4:W1:Y:S02]  /*39d0*/  MUFU.TANH R46, R6 ;  /* 0x00000006002e7308 */ /* 0x0008640000002400 */
[----:B----4-:R-:W-:Y:S01]  /*39e0*/  FMUL.FTZ R6, R70, c[0x0][0x320] ;  /* 0x0000c80046067a20 */ /* 0x010fe20000410000 */
[----:B------:R-:W-:-:S05]  /*39f0*/  FSEL R70, R92, -INF , !P6 ;  /* 0xff8000005c467808 */ /* 0x000fca0007000000 */
[----:B------:R4:W1:Y:S02]  /*3a00*/  MUFU.TANH R44, R6 ;  /* 0x00000006002c7308 */ /* 0x0008640000002400 */
[----:B----4-:R-:W-:-:S06]  /*3a10*/  FMUL.FTZ R6, R71, c[0x0][0x320] ;  /* 0x0000c80047067a20 */ /* 0x010fcc0000410000 */
[----:B------:R4:W1:Y:S02]  /*3a20*/  MUFU.TANH R43, R6 ;  /* 0x00000006002b7308 */ /* 0x0008640000002400 */
[----:B----4-:R-:W-:-:S06]  /*3a30*/  FMUL.FTZ R6, R98, c[0x0][0x320] ;  /* 0x0000c80062067a20 */ /* 0x010fcc0000410000 */
[----:B------:R4:W1:Y:S02]  /*3a40*/  MUFU.TANH R39, R6 ;  /* 0x0000000600277308 */ /* 0x0008640000002400 */
[----:B----4-:R-:W-:-:S06]  /*3a50*/  FMUL.FTZ R6, R90, c[0x0][0x320] ;  /* 0x0000c8005a067a20 */ /* 0x010fcc0000410000 */
[----:B------:R4:W1:Y:S02]  /*3a60*/  MUFU.TANH R37, R6 ;  /* 0x0000000600257308 */ /* 0x0008640000002400 */
[----:B----4-:R-:W-:Y:S01]  /*3a70*/  FMUL.FTZ R6, R66, c[0x0][0x320] ;  /* 0x0000c80042067a20 */ /* 0x010fe20000410000 */
[----:B------:R-:W-:Y:S02]  /*3a80*/  FSEL R66, R93, -INF , !P0 ;  /* 0xff8000005d427808 */ /* 0x000fe40004000000 */
[----:B------:R-:W-:-:S03]  /*3a90*/  PLOP3.LUT P0, PT, PT, PT, UP2, 0x40, 0x0 ;  /* 0x000000000000781c */ /* 0x000fc60003f0e828 */
[----:B------:R4:W1:Y:S01]  /*3aa0*/  MUFU.TANH R35, R6 ;  /* 0x0000000600237308 */ /* 0x0008620000002400 */
[----:B------:R-:W-:Y:S01]  /*3ab0*/  UISETP.GE.AND UP2, UPT, UR32, 0x1a, UPT ;  /* 0x0000001a2000788c */ /* 0x000fe2000bf46270 */
[----:B------:R-:W-:-:S03]  /*3ac0*/  ISETP.GT.AND P0, PT, R3, 0x18, P0 ;  /* 0x000000180300780c */ /* 0x000fc60000704270 */
[----:B------:R-:W-:Y:S02]  /*3ad0*/  UP2UR UR24, UPR, URZ, 0x4 ;  /* 0x000000043f187883 */ /* 0x000fe40008000000 */
[----:B------:R-:W-:Y:S01]  /*3ae0*/  PLOP3.LUT P6, PT, PT, PT, UP2, 0x40, 0x0 ;  /* 0x000000000000781c */ /* 0x000fe20003fce828 */
[----:B------:R-:W-:Y:S01]  /*3af0*/  UISETP.GE.AND UP2, UPT, UR32, 0x21, UPT ;  /* 0x000000212000788c */ /* 0x000fe2000bf46270 */
[----:B------:R-:W-:Y:S02]  /*3b00*/  ISETP.LT.OR P0, PT, R5, 0x19, P0 ;  /* 0x000000190500780c */ /* 0x000fe40000701670 */
[----:B------:R-:W-:Y:S01]  /*3b10*/  ISETP.GT.AND P6, PT, R3, 0x19, P6 ;  /* 0x000000190300780c */ /* 0x000fe200037c4270 */
[----:B------:R-:W-:Y:S01]  /*3b20*/  UP2UR UR23, UPR, URZ, 0x4 ;  /* 0x000000043f177883 */ /* 0x000fe20008000000 */
[----:B------:R-:W-:Y:S02]  /*3b30*/  FSEL R79, R84, -INF , !P0 ;  /* 0xff800000544f7808 */ /* 0x000fe40004000000 */
[----:B------:R-:W-:Y:S01]  /*3b40*/  PLOP3.LUT P5, PT, PT, PT, UP2, 0x40, 0x0 ;  /* 0x000000000000781c */ /* 0x000fe20003fae828 */
[----:B----4-:R-:W-:Y:S01]  /*3b50*/  FMUL.FTZ R6, R67, c[0x0][0x320] ;  /* 0x0000c80043067a20 */ /* 0x010fe20000410000 */
[----:B------:R-:W-:Y:S01]  /*3b60*/  UISETP.GE.AND UP2, UPT, UR32, 0x22, UPT ;  /* 0x000000222000788c */ /* 0x000fe2000bf46270 */
[----:B------:R-:W-:-:S02]  /*3b70*/  ISETP.LT.OR P6, PT, R5, 0x1a, P6 ;  /* 0x0000001a0500780c */ /* 0x000fc400037c1670 */
[----:B------:R4:W1:Y:S01]  /*3b80*/  MUFU.TANH R36, R6 ;  /* 0x0000000600247308 */ /* 0x0008620000002400 */
[----:B------:R-:W-:Y:S01]  /*3b90*/  UP2UR UR22, UPR, URZ, 0x4 ;  /* 0x000000043f167883 */ /* 0x000fe20008000000 */
[----:B------:R-:W-:Y:S02]  /*3ba0*/  ISETP.GT.AND P5, PT, R3, 0x20, P5 ;  /* 0x000000200300780c */ /* 0x000fe40002fa4270 */
[----:B------:R-:W-:Y:S02]  /*3bb0*/  FSEL R77, R77, -INF , !P6 ;  /* 0xff8000004d4d7808 */ /* 0x000fe40007000000 */
[----:B------:R-:W-:-:S04]  /*3bc0*/  ISETP.LT.OR P5, PT, R5, 0x21, P5 ;  /* 0x000000210500780c */ /* 0x000fc80002fa1670 */
[----:B------:R-:W-:Y:S01]  /*3bd0*/  FSEL R76, R76, -INF , !P5 ;  /* 0xff8000004c4c7808 */ /* 0x000fe20006800000 */
[----:B----4-:R-:W-:-:S04]  /*3be0*/  FMUL.FTZ R6, R91, c[0x0][0x320] ;  /* 0x0000c8005b067a20 */ /* 0x010fc80000410000 */
[----:B------:R4:W1:Y:S02]  /*3bf0*/  MUFU.TANH R34, R6 ;  /* 0x0000000600227308 */ /* 0x0008640000002400 */
[----:B----4-:R-:W-:-:S06]  /*3c00*/  FMUL.FTZ R6, R82, c[0x0][0x320] ;  /* 0x0000c80052067a20 */ /* 0x010fcc0000410000 */
        /* <DEDUP_REMOVED lines=21> */
[----:B------:R-:W-:Y:S01]  /*3d60*/  PLOP3.LUT P4, PT, PT, PT, UP2, 0x40, 0x0 ;  /* 0x000000000000781c */ /* 0x000fe20003f8e828 */
[----:B------:R-:W-:Y:S02]  /*3d70*/  UISETP.GE.AND UP2, UPT, UR32, 0x29, UPT ;  /* 0x000000292000788c */ /* 0x000fe4000bf46270 */
[----:B------:R4:W1:Y:S01]  /*3d80*/  MUFU.TANH R28, R6 ;  /* 0x00000006001c7308 */ /* 0x0008620000002400 */
[----:B------:R-:W-:Y:S01]  /*3d90*/  ISETP.GT.AND P4, PT, R3, 0x21, P4 ;  /* 0x000000210300780c */ /* 0x000fe20002784270 */
[----:B------:R-:W-:-:S03]  /*3da0*/  UP2UR UR21, UPR, URZ, 0x4 ;  /* 0x000000043f157883 */ /* 0x000fc60008000000 */
[----:B------:R-:W-:-:S04]  /*3db0*/  ISETP.LT.OR P4, PT, R5, 0x22, P4 ;  /* 0x000000220500780c */ /* 0x000fc80002781670 */
[----:B------:R-:W-:Y:S01]  /*3dc0*/  FSEL R80, R69, -INF , !P4 ;  /* 0xff80000045507808 */ /* 0x000fe20006000000 */
[----:B----4-:R-:W-:Y:S01]  /*3dd0*/  FMUL.FTZ R6, R75, c[0x0][0x320] ;  /* 0x0000c8004b067a20 */ /* 0x010fe20000410000 */
[----:B------:R-:W-:Y:S02]  /*3de0*/  FSEL R75, R86, -INF , !P2 ;  /* 0xff800000564b7808 */ /* 0x000fe40005000000 */
[----:B------:R-:W-:Y:S01]  /*3df0*/  PLOP3.LUT P2, PT, PT, PT, UP2, 0x40, 0x0 ;  /* 0x000000000000781c */ /* 0x000fe20003f4e828 */
[----:B------:R-:W-:Y:S01]  /*3e00*/  UISETP.GE.AND UP2, UPT, UR32, 0x2a, UPT ;  /* 0x0000002a2000788c */ /* 0x000fe2000bf46270 */
[----:B------:R4:W1:Y:S02]  /*3e10*/  MUFU.TANH R26, R6 ;  /* 0x00000006001a7308 */ /* 0x0008640000002400 */
[----:B------:R-:W-:Y:S01]  /*3e20*/  ISETP.GT.AND P2, PT, R3, 0x28, P2 ;  /* 0x000000280300780c */ /* 0x000fe20001744270 */
[----:B------:R-:W-:Y:S02]  /*3e30*/  UP2UR UR20, UPR, URZ, 0x4 ;  /* 0x000000043f147883 */ /* 0x000fe40008000000 */
[----:B------:R-:W-:Y:S01]  /*3e40*/  PLOP3.LUT P1, PT, PT, PT, UP2, 0x40, 0x0 ;  /* 0x000000000000781c */ /* 0x000fe20003f2e828 */
[----:B------:R-:W-:Y:S01]  /*3e50*/  UISETP.GE.AND UP2, UPT, UR32, 0x31, UPT ;  /* 0x000000312000788c */ /* 0x000fe2000bf46270 */
[----:B------:R-:W-:-:S02]  /*3e60*/  ISETP.LT.OR P2, PT, R5, 0x29, P2 ;  /* 0x000000290500780c */ /* 0x000fc40001741670 */
[----:B------:R-:W-:Y:S01]  /*3e70*/  ISETP.GT.AND P1, PT, R3, 0x29, P1 ;  /* 0x000000290300780c */ /* 0x000fe20000f24270 */
[----:B------:R-:W-:Y:S01]  /*3e80*/  UP2UR UR19, UPR, URZ, 0x4 ;  /* 0x000000043f137883 */ /* 0x000fe20008000000 */
[----:B------:R-:W-:Y:S02]  /*3e90*/  FSEL R81, R68, -INF , !P2 ;  /* 0xff80000044517808 */ /* 0x000fe40005000000 */
[----:B------:R-:W-:Y:S01]  /*3ea0*/  PLOP3.LUT P0, PT, PT, PT, UP2, 0x40, 0x0 ;  /* 0x000000000000781c */ /* 0x000fe20003f0e828 */
[----:B------:R-:W-:Y:S01]  /*3eb0*/  UISETP.GE.AND UP2, UPT, UR32, 0x32, UPT ;  /* 0x000000322000788c */ /* 0x000fe2000bf46270 */
[----:B------:R-:W-:Y:S01]  /*3ec0*/  ISETP.LT.OR P1, PT, R5, 0x2a, P1 ;  /* 0x0000002a0500780c */ /* 0x000fe20000f21670 */
[----:B----4-:R-:W4:Y:S01]  /*3ed0*/  SHFL.IDX PT, R6, R18, 0x1, 0x1c1f ;  /* 0x003c1f0012067f89 */ /* 0x010f2200000e0000 */
[----:B------:R-:W-:Y:S01]  /*3ee0*/  ISETP.GT.AND P0, PT, R3, 0x30, P0 ;  /* 0x000000300300780c */ /* 0x000fe20000704270 */
[----:B------:R-:W-:Y:S01]  /*3ef0*/  UP2UR UR18, UPR, URZ, 0x4 ;  /* 0x000000043f127883 */ /* 0x000fe20008000000 */
[----:B------:R-:W-:-:S02]  /*3f00*/  FSEL R82, R64, -INF , !P1 ;  /* 0xff80000040527808 */ /* 0x000fc40004800000 */
[----:B------:R-:W-:Y:S01]  /*3f10*/  PLOP3.LUT P6, PT, PT, PT, UP2, 0x40, 0x0 ;  /* 0x000000000000781c */ /* 0x000fe20003fce828 */
[----:B------:R-:W-:Y:S01]  /*3f20*/  UISETP.GE.AND UP2, UPT, UR32, 0x39, UPT ;  /* 0x000000392000788c */ /* 0x000fe2000bf46270 */
[----:B------:R-:W-:Y:S02]  /*3f30*/  ISETP.LT.OR P0, PT, R5, 0x31, P0 ;  /* 0x000000310500780c */ /* 0x000fe40000701670 */
[----:B------:R-:W-:Y:S01]  /*3f40*/  ISETP.GT.AND P6, PT, R3, 0x31, P6 ;  /* 0x000000310300780c */ /* 0x000fe200037c4270 */
[----:B------:R-:W-:Y:S01]  /*3f50*/  UP2UR UR17, UPR, URZ, 0x4 ;  /* 0x000000043f117883 */ /* 0x000fe20008000000 */
[----:B------:R-:W-:Y:S02]  /*3f60*/  FSEL R83, R9, -INF , !P0 ;  /* 0xff80000009537808 */ /* 0x000fe40004000000 */
        /* <DEDUP_REMOVED lines=8> */
[----:B------:R-:W-:Y:S02]  /*3ff0*/  ISETP.LT.OR P5, PT, R5, 0x39, P5 ;  /* 0x000000390500780c */ /* 0x000fe40002fa1670 */
        /* <DEDUP_REMOVED lines=18> */
[----:B------:R1:W1:Y:S01]  /*4120*/  MUFU.TANH R17, R7 ;  /* 0x0000000700117308 */ /* 0x0002620000002400 */
[----:B------:R-:W-:Y:S02]  /*4130*/  ISETP.GT.AND P0, PT, R3, 0x48, P0 ;  /* 0x000000480300780c */ /* 0x000fe40000704270 */
[----:B------:R-:W-:-:S02]  /*4140*/  FSEL R231, R16, -INF , !P1 ;  /* 0xff80000010e77808 */ /* 0x000fc40004800000 */
[----:B------:R-:W-:Y:S02]  /*4150*/  ISETP.LT.OR P0, PT, R5, 0x49, P0 ;  /* 0x000000490500780c */ /* 0x000fe40000701670 */
[----:B------:R-:W-:Y:S02]  /*4160*/  PLOP3.LUT P6, PT, PT, PT, UP6, 0x40, 0x0 ;  /* 0x000000000000781c */ /* 0x000fe40003fce868 */
[----:B------:R-:W-:Y:S02]  /*4170*/  FSEL R230, R15, -INF , !P0 ;  /* 0xff8000000fe67808 */ /* 0x000fe40004000000 */
[----:B------:R-:W-:Y:S02]  /*4180*/  PLOP3.LUT P0, PT, PT, PT, UP0, 0x40, 0x0 ;  /* 0x000000000000781c */ /* 0x000fe40003f0e808 */
[----:B------:R-:W-:Y:S02]  /*4190*/  PLOP3.LUT P5, PT, PT, PT, UP5, 0x40, 0x0 ;  /* 0x000000000000781c */ /* 0x000fe40003fae858 */
[----:B------:R-:W-:-:S02]  /*41a0*/  PLOP3.LUT P4, PT, PT, PT, UP4, 0x40, 0x0 ;  /* 0x000000000000781c */ /* 0x000fc40003f8e848 */
[----:B------:R-:W-:Y:S02]  /*41b0*/  PLOP3.LUT P2, PT, PT, PT, UP3, 0x40, 0x0 ;  /* 0x000000000000781c */ /* 0x000fe40003f4e838 */
[----:B------:R-:W-:Y:S02]  /*41c0*/  PLOP3.LUT P1, PT, PT, PT, UP2, 0x40, 0x0 ;  /* 0x000000000000781c */ /* 0x000fe40003f2e828 */
[C---:B------:R-:W-:Y:S02]  /*41d0*/  ISETP.GT.AND P6, PT, R3.reuse, 0x49, P6 ;  /* 0x000000490300780c */ /* 0x040fe400037c4270 */
[C---:B------:R-:W-:Y:S02]  /*41e0*/  ISETP.GT.AND P5, PT, R3.reuse, 0x50, P5 ;  /* 0x000000500300780c */ /* 0x040fe40002fa4270 */
[C---:B------:R-:W-:Y:S02]  /*41f0*/  ISETP.GT.AND P4, PT, R3.reuse, 0x51, P4 ;  /* 0x000000510300780c */ /* 0x040fe40002784270 */
[----:B------:R-:W-:-:S02]  /*4200*/  ISETP.GT.AND P2, PT, R3, 0x58, P2 ;  /* 0x000000580300780c */ /* 0x000fc40001744270 */
[----:B------:R-:W-:Y:S01]  /*4210*/  ISETP.GT.AND P1, PT, R3, 0x59, P1 ;  /* 0x000000590300780c */ /* 0x000fe20000f24270 */
[--C-:B----4-:R-:W-:Y:S01]  /*4220*/  IMAD.IADD R3, R23, 0x1, R6.reuse ;  /* 0x0000000117037824 */ /* 0x110fe200078e0206 */
[C---:B------:R-:W-:Y:S02]  /*4230*/  ISETP.LT.OR P6, PT, R5.reuse, 0x4a, P6 ;  /* 0x0000004a0500780c */ /* 0x040fe400037c1670 */
[C---:B------:R-:W-:Y:S02]  /*4240*/  ISETP.LT.OR P5, PT, R5.reuse, 0x51, P5 ;  /* 0x000000510500780c */ /* 0x040fe40002fa1670 */
[C---:B------:R-:W-:Y:S02]  /*4250*/  ISETP.LT.OR P4, PT, R5.reuse, 0x52, P4 ;  /* 0x000000520500780c */ /* 0x040fe40002781670 */
[C---:B------:R-:W-:Y:S02]  /*4260*/  ISETP.LT.OR P2, PT, R5.reuse, 0x59, P2 ;  /* 0x000000590500780c */ /* 0x040fe40001741670 */
[----:B------:R-:W-:Y:S01]  /*4270*/  ISETP.LT.OR P1, PT, R5, 0x5a, P1 ;  /* 0x0000005a0500780c */ /* 0x000fe20000f21670 */
[----:B------:R-:W-:Y:S01]  /*4280*/  IMAD.IADD R5, R20, 0x1, R6 ;  /* 0x0000000114057824 */ /* 0x000fe200078e0206 */
[----:B------:R-:W-:-:S02]  /*4290*/  FSEL R232, R14, -INF , !P6 ;  /* 0xff8000000ee87808 */ /* 0x000fc40007000000 */
[----:B------:R-:W-:Y:S02]  /*42a0*/  FSEL R233, R13, -INF , !P5 ;  /* 0xff8000000de97808 */ /* 0x000fe40006800000 */
[----:B------:R-:W-:Y:S02]  /*42b0*/  IMNMX R5, R5, R22, PT ;  /* 0x0000001605057217 */ /* 0x000fe40003800200 */
[----:B------:R-:W-:Y:S02]  /*42c0*/  FSEL R234, R12, -INF , !P4 ;  /* 0xff8000000cea7808 */ /* 0x000fe40006000000 */
[----:B------:R-:W-:Y:S02]  /*42d0*/  FSEL R241, R11, -INF , !P2 ;  /* 0xff8000000bf17808 */ /* 0x000fe40005000000 */
[----:B------:R-:W-:Y:S01]  /*42e0*/  FSEL R244, R10, -INF , !P1 ;  /* 0xff8000000af47808 */ /* 0x000fe20004800000 */
[----:B------:R-:W-:Y:S05]  /*42f0*/  @P0 BRA `(.L_x_246) ;  /* 0x0000015000000947 */ /* 0x000fea0003800000 */
[----:B-123--:R-:W-:Y:S01]  /*4300*/  IMAD.U32 R7, RZ, RZ, UR12 ;  /* 0x0000000cff077e24 */ /* 0x00efe2000f8e00ff */
        /* <DEDUP_REMOVED lines=11> */
.L_x_248:
[----:B------:R-:W-:-:S04]  /*43c0*/  MOV R7, c[0x0][0x32c] ;  /* 0x0000cb0000077a02 */ /* 0x000fc80000000f00 */
[----:B------:R-:W-:-:S13]  /*43d0*/  ISETP.NE.AND P0, PT, R7, 0x1, PT ;  /* 0x000000010700780c */ /* 0x000fda0003f05270 */
[----:B------:R-:W-:-:S05]  /*43e0*/  @P0 IMAD.HI.U32 R7, R6, c[0x0][0x330], RZ ;  /* 0x0000cc0006070a27 */ /* 0x000fca00078e00ff */
[----:B------:R-:W-:Y:S02]  /*43f0*/  @P0 SHF.R.U32.HI R6, RZ, c[0x0][0x334], R7 ;  /* 0x0000cd00ff060a19 */ /* 0x000fe40000011607 */
.L_x_249:
[----:B------:R-:W-:Y:S05]  /*4400*/  BSYNC B0 ;  /* 0x0000000000007941 */ /* 0x000fea0003800000 */
.L_x_247:
[----:B------:R-:W-:-:S05]  /*4410*/  IMAD R6, R6, c[0x0][0x32c], R24 ;  /* 0x0000cb0006067a24 */ /* 0x000fca00078e0218 */
[----:B------:R-:W-:Y:S02]  /*4420*/  IADD3 R7, R6, c[0x0][0x32c], RZ ;  /* 0x0000cb0006077a10 */ /* 0x000fe40007ffe0ff */
[----:B------:R-:W-:Y:S02]  /*4430*/  IMNMX R3, R3, R6, !PT ;  /* 0x0000000603037217 */ /* 0x000fe40007800200 */
[----:B------:R-:W-:Y:S02]  /*4440*/  IMNMX R5, R5, R7, PT ;  /* 0x0000000705057217 */ /* 0x000fe40003800200 */
.L_x_246:
[----:B-123--:R-:W-:Y:S01]  /*4450*/  FMUL.FTZ R6, R109, c[0x0][0x320] ;  /* 0x0000c8006d067a20 */ /* 0x00efe20000410000 */
[----:B------:R-:W-:Y:S01]  /*4460*/  UP2UR UR38, UPR, URZ, 0x40 ;  /* 0x000000403f267883 */ /* 0x000fe20008000000 */
[----:B------:R-:W-:Y:S01]  /*4470*/  FMUL.FTZ R9, R112, c[0x0][0x320] ;  /* 0x0000c80070097a20 */ /* 0x000fe20000410000 */
[----:B------:R-:W-:Y:S01]  /*4480*/  UISETP.NE.AND UP6, UPT, UR31, URZ, UPT ;  /* 0x0000003f1f00728c */ /* 0x000fe2000bfc5270 */
[----:B------:R1:W2:Y:S01]  /*4490*/  MUFU.TANH R63, R6 ;  /* 0x00000006003f7308 */ /* 0x0002a20000002400 */
[----:B------:R-:W-:Y:S01]  /*44a0*/  UP2UR UR36, UPR, URZ, 0x10 ;  /* 0x000000103f247883 */ /* 0x000fe20008000000 */
[----:B------:R-:W-:Y:S01]  /*44b0*/  FMUL.FTZ R11, R105, c[0x0][0x320] ;  /* 0x0000c800690b7a20 */ /* 0x000fe20000410000 */
[----:B------:R-:W-:Y:S01]  /*44c0*/  UP2UR UR37, UPR, URZ, 0x20 ;  /* 0x000000203f257883 */ /* 0x000fe20008000000 */
[----:B------:R-:W-:Y:S01]  /*44d0*/  FMUL.FTZ R16, R161, c[0x0][0x320] ;  /* 0x0000c800a1107a20 */ /* 0x000fe20000410000 */
[----:B------:R-:W-:Y:S01]  /*44e0*/  UISETP.NE.AND UP4, UPT, UR29, URZ, UPT ;  /* 0x0000003f1d00728c */ /* 0x000fe2000bf85270 */
[----:B------:R-:W-:Y:S01]  /*44f0*/  PLOP3.LUT P0, PT, PT, PT, UP6, 0x40, 0x0 ;  /* 0x000000000000781c */ /* 0x000fe20003f0e868 */
[----:B------:R-:W-:Y:S01]  /*4500*/  UISETP.NE.AND UP5, UPT, UR30, URZ, UPT ;  /* 0x0000003f1e00728c */ /* 0x000fe2000bfa5270 */
[----:B------:R-:W3:Y:S01]  /*4510*/  MUFU.TANH R54, R11 ;  /* 0x0000000b00367308 */ /* 0x000ee20000002400 */
[----:B------:R-:W-:Y:S01]  /*4520*/  UP2UR UR32, UPR, URZ, 0x2 ;  /* 0x000000023f207883 */ /* 0x000fe20008000000 */
[----:B------:R-:W-:Y:S01]  /*4530*/  ISETP.GT.AND P0, PT, R3, RZ, P0 ;  /* 0x000000ff0300720c */ /* 0x000fe20000704270 */
[----:B------:R-:W-:Y:S01]  /*4540*/  UP2UR UR34, UPR, URZ, 0x4 ;  /* 0x000000043f227883 */ /* 0x000fe20008000000 */
[----:B------:R-:W-:Y:S01]  /*4550*/  PLOP3.LUT P5, PT, PT, PT, UP4, 0x40, 0x0 ;  /* 0x000000000000781c */ /* 0x000fe20003fae848 */
[----:B------:R-:W-:Y:S01]  /*4560*/  UP2UR UR33, UPR, URZ, 0x1 ;  /* 0x000000013f217883 */ /* 0x000fe20008000000 */
[----:B------:R-:W-:Y:S01]  /*4570*/  PLOP3.LUT P6, PT, PT, PT, UP5, 0x40, 0x0 ;  /* 0x000000000000781c */ /* 0x000fe20003fce858 */
[----:B------:R-:W-:Y:S01]  /*4580*/  UISETP.NE.AND UP1, UPT, UR27, URZ, UPT ;  /* 0x0000003f1b00728c */ /* 0x000fe2000bf25270 */
[----:B-1----:R-:W-:Y:S01]  /*4590*/  FMUL.FTZ R6, R108, c[0x0][0x320] ;  /* 0x0000c8006c067a20 */ /* 0x002fe20000410000 */
[----:B------:R-:W-:Y:S01]  /*45a0*/  UP2UR UR35, UPR, URZ, 0x8 ;  /* 0x000000083f237883 */ /* 0x000fe20008000000 */
[----:B------:R-:W-:Y:S01]  /*45b0*/  ISETP.LT.OR P0, PT, R5, 0x1, P0 ;  /* 0x000000010500780c */ /* 0x000fe20000701670 */
[----:B------:R-:W-:Y:S01]  /*45c0*/  UISETP.NE.AND UP2, UPT, UR28, URZ, UPT ;  /* 0x0000003f1c00728c */ /* 0x000fe2000bf45270 */
[----:B------:R1:W4:Y:S01]  /*45d0*/  MUFU.TANH R62, R6 ;  /* 0x00000006003e7308 */ /* 0x0003220000002400 */
[----:B------:R-:W-:Y:S01]  /*45e0*/  UISETP.NE.AND UP0, UPT, UR26, URZ, UPT ;  /* 0x0000003f1a00728c */ /* 0x000fe2000bf05270 */
[C---:B------:R-:W-:Y:S01]  /*45f0*/  ISETP.GT.AND P5, PT, R3.reuse, 0x8, P5 ;  /* 0x000000080300780c */ /* 0x040fe20002fa4270 */
[----:B------:R-:W-:Y:S01]  /*4600*/  UISETP.NE.AND UP3, UPT, UR25, URZ, UPT ;  /* 0x0000003f1900728c */ /* 0x000fe2000bf65270 */
[----:B------:R-:W-:Y:S01]  /*4610*/  ISETP.GT.AND P6, PT, R3, 0x1, P6 ;  /* 0x000000010300780c */ /* 0x000fe200037c4270 */
[----:B------:R-:W-:Y:S01]  /*4620*/  UISETP.NE.AND UP6, UPT, UR38, URZ, UPT ;  /* 0x0000003f2600728c */ /* 0x000fe2000bfc5270 */
[----:B------:R-:W-:Y:S01]  /*4630*/  PLOP3.LUT P2, PT, PT, PT, UP1, 0x40, 0x0 ;  /* 0x000000000000781c */ /* 0x000fe20003f4e818 */
[----:B------:R-:W-:Y:S01]  /*4640*/  UISETP.NE.AND UP1, UPT, UR23, URZ, UPT ;  /* 0x0000003f1700728c */ /* 0x000fe2000bf25270 */
[----:B------:R-:W-:Y:S01]  /*4650*/  PLOP3.LUT P4, PT, PT, PT, UP2, 0x40, 0x0 ;  /* 0x000000000000781c */ /* 0x000fe20003f8e828 */
[----:B------:R-:W-:Y:S01]  /*4660*/  UISETP.NE.AND UP2, UPT, UR24, URZ, UPT ;  /* 0x0000003f1800728c */ /* 0x000fe2000bf45270 */
[----:B------:R-:W-:Y:S01]  /*4670*/  PLOP3.LUT P1, PT, PT, PT, UP0, 0x40, 0x0 ;  /* 0x000000000000781c */ /* 0x000fe20003f2e808 */
[----:B------:R-:W-:Y:S01]  /*4680*/  UISETP.NE.AND UP0, UPT, UR21, URZ, UPT ;  /* 0x0000003f1500728c */ /* 0x000fe2000bf05270 */
[----:B------:R-:W-:Y:S01]  /*4690*/  FSEL R52, R39, -INF , !P0 ;  /* 0xff80000027347808 */ /* 0x000fe20004000000 */
[----:B------:R-:W-:Y:S01]  /*46a0*/  UISETP.NE.AND UP5, UPT, UR37, URZ, UPT ;  /* 0x0000003f2500728c */ /* 0x000fe2000bfa5270 */
[----:B------:R-:W-:Y:S01]  /*46b0*/  PLOP3.LUT P0, PT, PT, PT, UP3, 0x40, 0x0 ;  /* 0x000000000000781c */ /* 0x000fe20003f0e838 */
[----:B------:R-:W-:Y:S01]  /*46c0*/  UISETP.NE.AND UP3, UPT, UR22, URZ, UPT ;  /* 0x0000003f1600728c */ /* 0x000fe2000bf65270 */
[----:B-1----:R-:W-:Y:S01]  /*46d0*/  FMUL.FTZ R6, R148, c[0x0][0x320] ;  /* 0x0000c80094067a20 */ /* 0x002fe20000410000 */
[C---:B------:R-:W-:Y:S01]  /*46e0*/  ISETP.LT.OR P5, PT, R5.reuse, 0x9, P5 ;  /* 0x000000090500780c */ /* 0x040fe20002fa1670 */
[----:B------:R-:W-:Y:S01]  /*46f0*/  UISETP.NE.AND UP4, UPT, UR36, URZ, UPT ;  /* 0x0000003f2400728c */ /* 0x000fe2000bf85270 */
[----:B------:R-:W-:Y:S01]  /*4700*/  ISETP.LT.OR P6, PT, R5, 0x2, P6 ;  /* 0x000000020500780c */ /* 0x000fe200037c1670 */
[----:B------:R1:W1:Y:S01]  /*4710*/  MUFU.TANH R59, R6 ;  /* 0x00000006003b7308 */ /* 0x0002620000002400 */
[----:B------:R-:W-:Y:S01]  /*4720*/  ISETP.GT.AND P1, PT, R3, 0x11, P1 ;  /* 0x000000110300780c */ /* 0x000fe20000f24270 */
[----:B------:R-:W-:Y:S01]  /*4730*/  FMUL.FTZ R15, R152, c[0x0][0x320] ;  /* 0x0000c800980f7a20 */ /* 0x000fe20000410000 */
[----:B------:R-:W-:Y:S01]  /*4740*/  FSEL R57, R37, -INF , !P5 ;  /* 0xff80000025397808 */ /* 0x000fe20006800000 */
[----:B------:R-:W-:Y:S01]  /*4750*/  FMUL.FTZ R14, R153, c[0x0][0x320] ;  /* 0x0000c800990e7a20 */ /* 0x000fe20000410000 */
[C---:B------:R-:W-:Y:S01]  /*4760*/  ISETP.GT.AND P2, PT, R3.reuse, 0x10, P2 ;  /* 0x000000100300780c */ /* 0x040fe20001744270 */
[----:B------:R-:W-:Y:S01]  /*4770*/  FMUL.FTZ R10, R168, c[0x0][0x320] ;  /* 0x0000c800a80a7a20 */ /* 0x000fe20000410000 */
[----:B------:R-:W-:Y:S01]  /*4780*/  ISETP.GT.AND P0, PT, R3, 0x18, P0 ;  /* 0x000000180300780c */ /* 0x000fe20000704270 */
[----:B------:R-:W-:Y:S01]  /*4790*/  FMUL.FTZ R8, R113, c[0x0][0x320] ;  /* 0x0000c80071087a20 */ /* 0x000fe20000410000 */
[----:B------:R-:W-:Y:S01]  /*47a0*/  FSEL R51, R27, -INF , !P6 ;  /* 0xff8000001b337808 */ /* 0x000fe20007000000 */
[----:B------:R-:W-:Y:S01]  /*47b0*/  FMUL.FTZ R7, R164, c[0x0][0x320] ;  /* 0x0000c800a4077a20 */ /* 0x000fe20000410000 */
[----:B------:R-:W-:Y:S01]  /*47c0*/  ISETP.GT.AND P4, PT, R3, 0x9, P4 ;  /* 0x000000090300780c */ /* 0x000fe20002784270 */
[----:B------:R-:W-:Y:S01]  /*47d0*/  FMUL.FTZ R13, R169, c[0x0][0x320] ;  /* 0x0000c800a90d7a20 */ /* 0x000fe20000410000 */
[----:B------:R-:W-:Y:S01]  /*47e0*/  PLOP3.LUT P5, PT, PT, PT, UP1, 0x40, 0x0 ;  /* 0x000000000000781c */ /* 0x000fe20003fae818 */
[----:B------:R-:W-:Y:S01]  /*47f0*/  UISETP.NE.AND UP1, UPT, UR20, URZ, UPT ;  /* 0x0000003f1400728c */ /* 0x000fe2000bf25270 */
[----:B------:R-:W-:Y:S01]  /*4800*/  PLOP3.LUT P6, PT, PT, PT, UP2, 0x40, 0x0 ;  /* 0x000000000000781c */ /* 0x000fe20003fce828 */
[----:B-1----:R-:W-:Y:S01]  /*4810*/  FMUL.FTZ R6, R120, c[0x0][0x320] ;  /* 0x0000c80078067a20 */ /* 0x002fe20000410000 */
[----:B------:R-:W-:Y:S01]  /*4820*/  UISETP.NE.AND UP2, UPT, UR19, URZ, UPT ;  /* 0x0000003f1300728c */ /* 0x000fe2000bf45270 */
[C---:B------:R-:W-:Y:S01]  /*4830*/  ISETP.LT.OR P1, PT, R5.reuse, 0x12, P1 ;  /* 0x000000120500780c */ /* 0x040fe20000f21670 */
[----:B------:R-:W-:Y:S01]  /*4840*/  FMUL.FTZ R12, R156, c[0x0][0x320] ;  /* 0x0000c8009c0c7a20 */ /* 0x000fe20000410000 */
[----:B------:R1:W1:Y:S01]  /*4850*/  MUFU.TANH R58, R6 ;  /* 0x00000006003a7308 */ /* 0x0002620000002400 */
[C---:B------:R-:W-:Y:S01]  /*4860*/  ISETP.LT.OR P2, PT, R5.reuse, 0x11, P2 ;  /* 0x000000110500780c */ /* 0x040fe20001741670 */
[----:B------:R-:W-:Y:S01]  /*4870*/  FMUL.FTZ R11, R144, c[0x0][0x320] ;  /* 0x0000c800900b7a20 */ /* 0x000fe20000410000 */
[----:B------:R-:W-:-:S02]  /*4880*/  ISETP.LT.OR P0, PT, R5, 0x19, P0 ;  /* 0x000000190500780c */ /* 0x000fc40000701670 */
[----:B------:R-:W-:Y:S02]  /*4890*/  ISETP.LT.OR P4, PT, R5, 0xa, P4 ;  /* 0x0000000a0500780c */ /* 0x000fe40002781670 */
[----:B------:R-:W-:Y:S01]  /*48a0*/  ISETP.GT.AND P5, PT, R3, 0x20, P5 ;  /* 0x000000200300780c */ /* 0x000fe20002fa4270 */
[----:B------:R-:W2:Y:S01]  /*48b0*/  MUFU.TANH R45, R16 ;  /* 0x00000010002d7308 */ /* 0x000ea20000002400 */
[----:B------:R-:W-:Y:S02]  /*48c0*/  FSEL R65, R19, -INF , !P1 ;  /* 0xff80000013417808 */ /* 0x000fe40004800000 */
[----:B------:R-:W-:Y:S02]  /*48d0*/  ISETP.GT.AND P6, PT, R3, 0x19, P6 ;  /* 0x000000190300780c */ /* 0x000fe400037c4270 */
[----:B------:R-:W-:Y:S02]  /*48e0*/  FSEL R64, R21, -INF , !P2 ;  /* 0xff80000015407808 */ /* 0x000fe40005000000 */
[----:B------:R-:W-:Y:S01]  /*48f0*/  PLOP3.LUT P1, PT, PT, PT, UP1, 0x40, 0x0 ;  /* 0x000000000000781c */ /* 0x000fe20003f2e818 */
[----:B-1----:R-:W-:Y:S01]  /*4900*/  FMUL.FTZ R6, R140, c[0x0][0x320] ;  /* 0x0000c8008c067a20 */ /* 0x002fe20000410000 */
[----:B------:R-:W-:Y:S01]  /*4910*/  FSEL R67, R41, -INF , !P0 ;  /* 0xff80000029437808 */ /* 0x000fe20004000000 */
[----:B------:R-:W-:Y:S01]  /*4920*/  UISETP.NE.AND UP1, UPT, UR17, URZ, UPT ;  /* 0x0000003f1100728c */ /* 0x000fe2000bf25270 */
[----:B------:R-:W-:Y:S01]  /*4930*/  FSEL R56, R34, -INF , !P4 ;  /* 0xff80000022387808 */ /* 0x000fe20006000000 */
[----:B------:R1:W1:Y:S01]  /*4940*/  MUFU.TANH R61, R6 ;  /* 0x00000006003d7308 */ /* 0x0002620000002400 */
[----:B------:R-:W-:Y:S01]  /*4950*/  PLOP3.LUT P2, PT, PT, PT, UP0, 0x40, 0x0 ;  /* 0x000000000000781c */ /* 0x000fe20003f4e808 */
[----:B------:R-:W-:Y:S01]  /*4960*/  UISETP.NE.AND UP0, UPT, UR18, URZ, UPT ;  /* 0x0000003f1200728c */ /* 0x000fe2000bf05270 */
[----:B------:R-:W-:Y:S01]  /*4970*/  PLOP3.LUT P0, PT, PT, PT, UP2, 0x40, 0x0 ;  /* 0x000000000000781c */ /* 0x000fe20003f0e828 */
[----:B------:R-:W-:Y:S01]  /*4980*/  UISETP.NE.AND UP2, UPT, UR15, URZ, UPT ;  /* 0x0000003f0f00728c */ /* 0x000fe2000bf45270 */
[----:B------:R-:W-:Y:S01]  /*4990*/  PLOP3.LUT P4, PT, PT, PT, UP3, 0x40, 0x0 ;  /* 0x000000000000781c */ /* 0x000fe20003f8e838 */
[----:B------:R-:W-:Y:S01]  /*49a0*/  UISETP.NE.AND UP3, UPT, UR16, URZ, UPT ;  /* 0x0000003f1000728c */ /* 0x000fe2000bf65270 */
[C---:B------:R-:W-:Y:S01]  /*49b0*/  ISETP.LT.OR P5, PT, R5.reuse, 0x21, P5 ;  /* 0x000000210500780c */ /* 0x040fe20002fa1670 */
[----:B------:R-:W2:Y:S01]  /*49c0*/  MUFU.TANH R47, R15 ;  /* 0x0000000f002f7308 */ /* 0x000ea20000002400 */
[----:B------:R-:W-:-:S02]  /*49d0*/  ISETP.LT.OR P6, PT, R5, 0x1a, P6 ;  /* 0x0000001a0500780c */ /* 0x000fc400037c1670 */
[C---:B------:R-:W-:Y:S02]  /*49e0*/  ISETP.GT.AND P0, PT, R3.reuse, 0x30, P0 ;  /* 0x000000300300780c */ /* 0x040fe40000704270 */
[C---:B------:R-:W-:Y:S02]  /*49f0*/  ISETP.GT.AND P4, PT, R3.reuse, 0x21, P4 ;  /* 0x000000210300780c */ /* 0x040fe40002784270 */
[----:B------:R-:W-:Y:S01]  /*4a00*/  ISETP.GT.AND P2, PT, R3, 0x28, P2 ;  /* 0x000000280300780c */ /* 0x000fe20001744270 */
[----:B-1----:R-:W-:Y:S01]  /*4a10*/  FMUL.FTZ R6, R141, c[0x0][0x320] ;  /* 0x0000c8008d067a20 */ /* 0x002fe20000410000 */
[----:B------:R-:W-:Y:S01]  /*4a20*/  FSEL R68, R44, -INF , !P5 ;  /* 0xff8000002c447808 */ /* 0x000fe20006800000 */
[----:B------:R-:W1:Y:S01]  /*4a30*/  MUFU.TANH R42, R14 ;  /* 0x0000000e002a7308 */ /* 0x000e620000002400 */
[----:B------:R-:W-:Y:S02]  /*4a40*/  ISETP.GT.AND P1, PT, R3, 0x29, P1 ;  /* 0x000000290300780c */ /* 0x000fe40000f24270 */
[----:B------:R-:W-:-:S02]  /*4a50*/  FSEL R46, R46, -INF , !P6 ;  /* 0xff8000002e2e7808 */ /* 0x000fc40007000000 */
[----:B------:R-:W-:Y:S01]  /*4a60*/  PLOP3.LUT P5, PT, PT, PT, UP1, 0x40, 0x0 ;  /* 0x000000000000781c */ /* 0x000fe20003fae818 */
[----:B------:R-:W-:Y:S01]  /*4a70*/  UISETP.NE.AND UP1, UPT, UR13, URZ, UPT ;  /* 0x0000003f0d00728c */ /* 0x000fe2000bf25270 */
[----:B------:R-:W-:Y:S01]  /*4a80*/  PLOP3.LUT P6, PT, PT, PT, UP0, 0x40, 0x0 ;  /* 0x000000000000781c */ /* 0x000fe20003fce808 */
[----:B------:R5:W1:Y:S01]  /*4a90*/  MUFU.TANH R60, R6 ;  /* 0x00000006003c7308 */ /* 0x000a620000002400 */
[----:B------:R-:W-:Y:S01]  /*4aa0*/  UISETP.NE.AND UP0, UPT, UR14, URZ, UPT ;  /* 0x0000003f0e00728c */ /* 0x000fe2000bf05270 */
[C---:B------:R-:W-:Y:S02]  /*4ab0*/  ISETP.LT.OR P0, PT, R5.reuse, 0x31, P0 ;  /* 0x000000310500780c */ /* 0x040fe40000701670 */
[C---:B------:R-:W-:Y:S02]  /*4ac0*/  ISETP.LT.OR P4, PT, R5.reuse, 0x22, P4 ;  /* 0x000000220500780c */ /* 0x040fe40002781670 */
[C---:B------:R-:W-:Y:S02]  /*4ad0*/  ISETP.LT.OR P2, PT, R5.reuse, 0x29, P2 ;  /* 0x000000290500780c */ /* 0x040fe40001741670 */
[----:B------:R-:W-:Y:S01]  /*4ae0*/  ISETP.LT.OR P1, PT, R5, 0x2a, P1 ;  /* 0x0000002a0500780c */ /* 0x000fe20000f21670 */
[----:B------:R-:W1:Y:S01]  /*4af0*/  MUFU.TANH R37, R10 ;  /* 0x0000000a00257308 */ /* 0x000e620000002400 */
[----:B------:R-:W-:-:S02]  /*4b00*/  FSEL R126, R33, -INF , !P0 ;  /* 0xff800000217e7808 */ /* 0x000fc40004000000 */
[----:B------:R-:W-:Y:S02]  /*4b10*/  FSEL R69, R43, -INF , !P4 ;  /* 0xff8000002b457808 */ /* 0x000fe40006000000 */
[----:B------:R-:W-:Y:S01]  /*4b20*/  FSEL R112, R35, -INF , !P2 ;  /* 0xff80000023707808 */ /* 0x000fe20005000000 */
[----:B-----5:R-:W-:Y:S01]  /*4b30*/  FMUL.FTZ R6, R121, c[0x0][0x320] ;  /* 0x0000c80079067a20 */ /* 0x020fe20000410000 */
[----:B------:R-:W-:Y:S01]  /*4b40*/  FSEL R118, R36, -INF , !P1 ;  /* 0xff80000024767808 */ /* 0x000fe20004800000 */
[----:B------:R-:W1:Y:S01]  /*4b50*/  MUFU.TANH R41, R9 ;  /* 0x0000000900297308 */ /* 0x000e620000002400 */
[----:B------:R-:W-:Y:S01]  /*4b60*/  PLOP3.LUT P0, PT, PT, PT, UP1, 0x40, 0x0 ;  /* 0x000000000000781c */ /* 0x000fe20003f0e818 */
[----:B------:R-:W-:Y:S01]  /*4b70*/  UISETP.NE.AND UP1, UPT, UR32, URZ, UPT ;  /* 0x0000003f2000728c */ /* 0x000fe2000bf25270 */
[----:B------:R-:W-:Y:S01]  /*4b80*/  PLOP3.LUT P4, PT, PT, PT, UP3, 0x40, 0x0 ;  /* 0x000000000000781c */ /* 0x000fe20003f8e838 */
[----:B------:R-:W-:Y:S01]  /*4b90*/  UISETP.NE.AND UP3, UPT, UR35, URZ, UPT ;  /* 0x0000003f2300728c */ /* 0x000fe2000bf65270 */
[----:B------:R-:W-:Y:S01]  /*4ba0*/  PLOP3.LUT P2, PT, PT, PT, UP2, 0x40, 0x0 ;  /* 0x000000000000781c */ /* 0x000fe20003f4e828 */
[----:B------:R-:W-:Y:S01]  /*4bb0*/  UISETP.NE.AND UP2, UPT, UR34, URZ, UPT ;  /* 0x0000003f2200728c */ /* 0x000fe2000bf45270 */
[----:B------:R-:W-:Y:S01]  /*4bc0*/  PLOP3.LUT P1, PT, PT, PT, UP0, 0x40, 0x0 ;  /* 0x000000000000781c */ /* 0x000fe20003f2e808 */
[----:B------:R5:W1:Y:S01]  /*4bd0*/  MUFU.TANH R53, R6 ;  /* 0x0000000600357308 */ /* 0x000a620000002400 */
[C---:B------:R-:W-:Y:S01]  /*4be0*/  ISETP.GT.AND P0, PT, R3.reuse, 0x48, P0 ;  /* 0x000000480300780c */ /* 0x040fe20000704270 */
[----:B------:R-:W-:Y:S01]  /*4bf0*/  UISETP.NE.AND UP0, UPT, UR33, URZ, UPT ;  /* 0x0000003f2100728c */ /* 0x000fe2000bf05270 */
[----:B------:R-:W-:-:S02]  /*4c00*/  ISETP.GT.AND P6, PT, R3, 0x31, P6 ;  /* 0x000000310300780c */ /* 0x000fc400037c4270 */
[C---:B------:R-:W-:Y:S02]  /*4c10*/  ISETP.GT.AND P5, PT, R3.reuse, 0x38, P5 ;  /* 0x000000380300780c */ /* 0x040fe40002fa4270 */
[C---:B------:R-:W-:Y:S01]  /*4c20*/  ISETP.GT.AND P4, PT, R3.reuse, 0x39, P4 ;  /* 0x000000390300780c */ /* 0x040fe20002784270 */
[----:B------:R-:W1:Y:S01]  /*4c30*/  MUFU.TANH R39, R8 ;  /* 0x0000000800277308 */ /* 0x000e620000002400 */
[C---:B------:R-:W-:Y:S02]  /*4c40*/  ISETP.GT.AND P2, PT, R3.reuse, 0x40, P2 ;  /* 0x000000400300780c */ /* 0x040fe40001744270 */
[----:B------:R-:W-:Y:S02]  /*4c50*/  ISETP.GT.AND P1, PT, R3, 0x41, P1 ;  /* 0x000000410300780c */ /* 0x000fe40000f24270 */
[C---:B------:R-:W-:Y:S02]  /*4c60*/  ISETP.LT.OR P0, PT, R5.reuse, 0x49, P0 ;  /* 0x000000490500780c */ /* 0x040fe40000701670 */
[C---:B------:R-:W-:Y:S01]  /*4c70*/  ISETP.LT.OR P6, PT, R5.reuse, 0x32, P6 ;  /* 0x000000320500780c */ /* 0x040fe200037c1670 */
[----:B-----5:R-:W-:Y:S01]  /*4c80*/  FMUL.FTZ R6, R160, c[0x0][0x320] ;  /* 0x0000c800a0067a20 */ /* 0x020fe20000410000 */
[C---:B------:R-:W-:Y:S01]  /*4c90*/  ISETP.LT.OR P5, PT, R5.reuse, 0x39, P5 ;  /* 0x000000390500780c */ /* 0x040fe20002fa1670 */
[----:B------:R-:W1:Y:S01]  /*4ca0*/  MUFU.TANH R35, R7 ;  /* 0x0000000700237308 */ /* 0x000e620000002400 */
[----:B------:R-:W-:-:S02]  /*4cb0*/  ISETP.LT.OR P4, PT, R5, 0x3a, P4 ;  /* 0x0000003a0500780c */ /* 0x000fc40002781670 */
[C---:B------:R-:W-:Y:S02]  /*4cc0*/  ISETP.LT.OR P2, PT, R5.reuse, 0x41, P2 ;  /* 0x000000410500780c */ /* 0x040fe40001741670 */
[----:B------:R-:W-:Y:S02]  /*4cd0*/  ISETP.LT.OR P1, PT, R5, 0x42, P1 ;  /* 0x000000420500780c */ /* 0x000fe40000f21670 */
[----:B------:R-:W-:Y:S01]  /*4ce0*/  FSEL R203, R38, -INF , !P0 ;  /* 0xff80000026cb7808 */ /* 0x000fe20004000000 */
[----:B------:R5:W1:Y:S01]  /*4cf0*/  MUFU.TANH R49, R6 ;  /* 0x0000000600317308 */ /* 0x000a620000002400 */
[----:B------:R-:W-:Y:S02]  /*4d00*/  FSEL R127, R32, -INF , !P6 ;  /* 0xff800000207f7808 */ /* 0x000fe40007000000 */
[----:B------:R-:W-:Y:S02]  /*4d10*/  FSEL R128, R29, -INF , !P5 ;  /* 0xff8000001d807808 */ /* 0x000fe40006800000 */
[----:B------:R-:W-:-:S02]  /*4d20*/  FSEL R130, R72, -INF , !P4 ;  /* 0xff80000048827808 */ /* 0x000fc40006000000 */
[----:B------:R-:W-:Y:S01]  /*4d30*/  FSEL R202, R31, -INF , !P2 ;  /* 0xff8000001fca7808 */ /* 0x000fe20005000000 */
[----:B------:R-:W1:Y:S01]  /*4d40*/  MUFU.TANH R32, R13 ;  /* 0x0000000d00207308 */ /* 0x000e620000002400 */
[----:B------:R-:W-:Y:S02]  /*4d50*/  FSEL R205, R30, -INF , !P1 ;  /* 0xff8000001ecd7808 */ /* 0x000fe40004800000 */
[----:B------:R-:W-:Y:S02]  /*4d60*/  PLOP3.LUT P0, PT, PT, PT, UP0, 0x40, 0x0 ;  /* 0x000000000000781c */ /* 0x000fe40003f0e808 */
[----:B------:R-:W-:Y:S02]  /*4d70*/  PLOP3.LUT P6, PT, PT, PT, UP6, 0x40, 0x0 ;  /* 0x000000000000781c */ /* 0x000fe40003fce868 */
[----:B------:R-:W-:Y:S01]  /*4d80*/  PLOP3.LUT P5, PT, PT, PT, UP5, 0x40, 0x0 ;  /* 0x000000000000781c */ /* 0x000fe20003fae858 */
[----:B-----5:R-:W-:Y:S01]  /*4d90*/  FMUL.FTZ R6, R149, c[0x0][0x320] ;  /* 0x0000c80095067a20 */ /* 0x020fe20000410000 */
[----:B------:R-:W-:Y:S01]  /*4da0*/  PLOP3.LUT P4, PT, PT, PT, UP4, 0x40, 0x0 ;  /* 0x000000000000781c */ /* 0x000fe20003f8e848 */
[----:B------:R-:W1:Y:S01]  /*4db0*/  MUFU.TANH R31, R12 ;  /* 0x0000000c001f7308 */ /* 0x000e620000002400 */
[----:B------:R-:W-:-:S02]  /*4dc0*/  PLOP3.LUT P2, PT, PT, PT, UP3, 0x40, 0x0 ;  /* 0x000000000000781c */ /* 0x000fc40003f4e838 */
[----:B------:R-:W-:Y:S02]  /*4dd0*/  PLOP3.LUT P1, PT, PT, PT, UP2, 0x40, 0x0 ;  /* 0x000000000000781c */ /* 0x000fe40003f2e828 */
[C---:B------:R-:W-:Y:S02]  /*4de0*/  ISETP.GT.AND P6, PT, R3.reuse, 0x49, P6 ;  /* 0x000000490300780c */ /* 0x040fe400037c4270 */
[C---:B------:R-:W-:Y:S01]  /*4df0*/  ISETP.GT.AND P5, PT, R3.reuse, 0x50, P5 ;  /* 0x000000500300780c */ /* 0x040fe20002fa4270 */
[----:B------:R5:W1:Y:S01]  /*4e00*/  MUFU.TANH R50, R6 ;  /* 0x0000000600327308 */ /* 0x000a620000002400 */
[C---:B------:R-:W-:Y:S02]  /*4e10*/  ISETP.GT.AND P4, PT, R3.reuse, 0x51, P4 ;  /* 0x000000510300780c */ /* 0x040fe40002784270 */
[C---:B------:R-:W-:Y:S02]  /*4e20*/  ISETP.GT.AND P2, PT, R3.reuse, 0x58, P2 ;  /* 0x000000580300780c */ /* 0x040fe40001744270 */
[----:B------:R-:W-:Y:S01]  /*4e30*/  ISETP.GT.AND P1, PT, R3, 0x59, P1 ;  /* 0x000000590300780c */ /* 0x000fe20000f24270 */
[----:B------:R-:W-:Y:S01]  /*4e40*/  FMUL.FTZ R3, R145, c[0x0][0x320] ;  /* 0x0000c80091037a20 */ /* 0x000fe20000410000 */
[C---:B------:R-:W-:Y:S01]  /*4e50*/  ISETP.LT.OR P6, PT, R5.reuse, 0x4a, P6 ;  /* 0x0000004a0500780c */ /* 0x040fe200037c1670 */
[----:B------:R-:W1:Y:S01]  /*4e60*/  MUFU.TANH R36, R11 ;  /* 0x0000000b00247308 */ /* 0x000e620000002400 */
[----:B------:R-:W-:-:S02]  /*4e70*/  ISETP.LT.OR P5, PT, R5, 0x51, P5 ;  /* 0x000000510500780c */ /* 0x000fc40002fa1670 */
[C---:B------:R-:W-:Y:S02]  /*4e80*/  ISETP.LT.OR P4, PT, R5.reuse, 0x52, P4 ;  /* 0x000000520500780c */ /* 0x040fe40002781670 */
[C---:B------:R-:W-:Y:S02]  /*4e90*/  ISETP.LT.OR P2, PT, R5.reuse, 0x59, P2 ;  /* 0x000000590500780c */ /* 0x040fe40001741670 */
[----:B------:R-:W-:Y:S01]  /*4ea0*/  ISETP.LT.OR P1, PT, R5, 0x5a, P1 ;  /* 0x0000005a0500780c */ /* 0x000fe20000f21670 */
[----:B-----5:R-:W-:Y:S01]  /*4eb0*/  FMUL.FTZ R6, R157, c[0x0][0x320] ;  /* 0x0000c8009d067a20 */ /* 0x020fe20000410000 */
[----:B------:R-:W1:Y:S01]  /*4ec0*/  MUFU.TANH R33, R3 ;  /* 0x0000000300217308 */ /* 0x000e620000002400 */
[----:B------:R-:W-:Y:S02]  /*4ed0*/  FSEL R206, R40, -INF , !P6 ;  /* 0xff80000028ce7808 */ /* 0x000fe40007000000 */
[----:B------:R-:W-:Y:S02]  /*4ee0*/  FSEL R207, R28, -INF , !P5 ;  /* 0xff8000001ccf7808 */ /* 0x000fe40006800000 */
[----:B------:R-:W-:-:S02]  /*4ef0*/  FSEL R225, R26, -INF , !P4 ;  /* 0xff8000001ae17808 */ /* 0x000fc40006000000 */
[----:B------:R-:W-:Y:S01]  /*4f00*/  FSEL R228, R25, -INF , !P2 ;  /* 0xff80000019e47808 */ /* 0x000fe20005000000 */
[----:B------:R5:W1:Y:S01]  /*4f10*/  MUFU.TANH R48, R6 ;  /* 0x0000000600307308 */ /* 0x000a620000002400 */
[----:B------:R-:W-:Y:S01]  /*4f20*/  FSEL R229, R17, -INF , !P1 ;  /* 0xff80000011e57808 */ /* 0x000fe20004800000 */
[----:B-----5:R-:W-:-:S06]  /*4f30*/  FMUL.FTZ R6, R104, c[0x0][0x320] ;  /* 0x0000c80068067a20 */ /* 0x020fcc0000410000 */
[----:B------:R5:W1:Y:S02]  /*4f40*/  MUFU.TANH R55, R6 ;  /* 0x0000000600377308 */ /* 0x000a640000002400 */
[----:B-----5:R-:W-:-:S06]  /*4f50*/  FMUL.FTZ R6, R165, c[0x0][0x320] ;  /* 0x0000c800a5067a20 */ /* 0x020fcc0000410000 */
[----:B------:R5:W1:Y:S02]  /*4f60*/  MUFU.TANH R34, R6 ;  /* 0x0000000600227308 */ /* 0x000a640000002400 */
[----:B-----5:R-:W5:Y:S02]  /*4f70*/  SHFL.IDX PT, R6, R18, 0x2, 0x1c1f ;  /* 0x005c1f0012067f89 */ /* 0x020f6400000e0000 */
[--C-:B-----5:R-:W-:Y:S02]  /*4f80*/  IMAD.IADD R5, R20, 0x1, R6.reuse ;  /* 0x0000000114057824 */ /* 0x120fe400078e0206 */
[----:B------:R-:W-:-:S03]  /*4f90*/  IMAD.IADD R3, R23, 0x1, R6 ;  /* 0x0000000117037824 */ /* 0x000fc600078e0206 */
[----:B------:R-:W-:Y:S01]  /*4fa0*/  IMNMX R5, R5, R22, PT ;  /* 0x0000001605057217 */ /* 0x000fe20003800200 */
[----:B------:R-:W-:Y:S05]  /*4fb0*/  @P0 BRA `(.L_x_250) ;  /* 0x0000015000000947 */ /* 0x000fea0003800000 */
[----:B-1234-:R-:W-:Y:S01]  /*4fc0*/  IMAD.U32 R7, RZ, RZ, UR12 ;  /* 0x0000000cff077e24 */ /* 0x01efe2000f8e00ff */
        /* <DEDUP_REMOVED lines=11> */
.L_x_252:
[----:B------:R-:W-:-:S04]  /*5080*/  MOV R7, c[0x0][0x32c] ;  /* 0x0000cb0000077a02 */ /* 0x000fc80000000f00 */
[----:B------:R-:W-:-:S13]  /*5090*/  ISETP.NE.AND P0, PT, R7, 0x1, PT ;  /* 0x000000010700780c */ /* 0x000fda0003f05270 */
[----:B------:R-:W-:-:S05]  /*50a0*/  @P0 IMAD.HI.U32 R7, R6, c[0x0][0x330], RZ ;  /* 0x0000cc0006070a27 */ /* 0x000fca00078e00ff */
[----:B------:R-:W-:Y:S02]  /*50b0*/  @P0 SHF.R.U32.HI R6, RZ, c[0x0][0x334], R7 ;  /* 0x0000cd00ff060a19 */ /* 0x000fe40000011607 */
.L_x_253:
[----:B------:R-:W-:Y:S05]  /*50c0*/  BSYNC B0 ;  /* 0x0000000000007941 */ /* 0x000fea0003800000 */
.L_x_251:
[----:B------:R-:W-:-:S05]  /*50d0*/  IMAD R6, R6, c[0x0][0x32c], R24 ;  /* 0x0000cb0006067a24 */ /* 0x000fca00078e0218 */
[----:B------:R-:W-:Y:S02]  /*50e0*/  IADD3 R7, R6, c[0x0][0x32c], RZ ;  /* 0x0000cb0006077a10 */ /* 0x000fe40007ffe0ff */
[----:B------:R-:W-:Y:S02]  /*50f0*/  IMNMX R3, R3, R6, !PT ;  /* 0x0000000603037217 */ /* 0x000fe40007800200 */
[----:B------:R-:W-:Y:S02]  /*5100*/  IMNMX R5, R5, R7, PT ;  /* 0x0000000705057217 */ /* 0x000fe40003800200 */
.L_x_250:
[----:B-1234-:R-:W-:Y:S01]  /*5110*/  FMUL.FTZ R6, R151, c[0x0][0x320] ;  /* 0x0000c80097067a20 */ /* 0x01efe20000410000 */
        /* <DEDUP_REMOVED lines=28> */
[----:B------:R-:W-:Y:S01]  /*52e0*/  FMUL.FTZ R10, R171, c[0x0][0x320] ;  /* 0x0000c800ab0a7a20 */ /* 0x000fe20000410000 */
[----:B------:R-:W-:Y:S01]  /*52f0*/  PLOP3.LUT P2, PT, PT, PT, UP1, 0x40, 0x0 ;  /* 0x000000000000781c */ /* 0x000fe20003f4e818 */
[----:B------:R-:W-:Y:S01]  /*5300*/  UISETP.NE.AND UP1, UPT, UR23, URZ, UPT ;  /* 0x0000003f1700728c */ /* 0x000fe2000bf25270 */
[----:B------:R-:W-:Y:S01]  /*5310*/  PLOP3.LUT P4, PT, PT, PT, UP2, 0x40, 0x0 ;  /* 0x000000000000781c */ /* 0x000fe20003f8e828 */
[----:B------:R-:W-:Y:S01]  /*5320*/  UISETP.NE.AND UP2, UPT, UR24, URZ, UPT ;  /* 0x0000003f1800728c */ /* 0x000fe2000bf45270 */
[----:B------:R-:W-:Y:S01]  /*5330*/  PLOP3.LUT P1, PT, PT, PT, UP0, 0x40, 0x0 ;  /* 0x000000000000781c */ /* 0x000fe20003f2e808 */
[----:B------:R-:W-:Y:S01]  /*5340*/  UISETP.NE.AND UP0, UPT, UR21, URZ, UPT ;  /* 0x0000003f1500728c */ /* 0x000fe2000bf05270 */
[----:B------:R-:W-:Y:S01]  /*5350*/  FSEL R120, R49, -INF , !P0 ;  /* 0xff80000031787808 */ /* 0x000fe20004000000 */
[----:B------:R5:W2:Y:S01]  /*5360*/  MUFU.TANH R19, R10 ;  /* 0x0000000a00137308 */ /* 0x000aa20000002400 */
[----:B------:R-:W-:Y:S01]  /*5370*/  PLOP3.LUT P0, PT, PT, PT, UP3, 0x40, 0x0 ;  /* 0x000000000000781c */ /* 0x000fe20003f0e838 */
[----:B------:R-:W-:Y:S01]  /*5380*/  UISETP.NE.AND UP3, UPT, UR22, URZ, UPT ;  /* 0x0000003f1600728c */ /* 0x000fe2000bf65270 */
[----:B-1----:R-:W-:Y:S01]  /*5390*/  FMUL.FTZ R6, R122, c[0x0][0x320] ;  /* 0x0000c8007a067a20 */ /* 0x002fe20000410000 */
[----:B------:R-:W-:Y:S01]  /*53a0*/  ISETP.LT.OR P5, PT, R5, 0x9, P5 ;  /* 0x000000090500780c */ /* 0x000fe20002fa1670 */
[----:B------:R-:W-:Y:S01]  /*53b0*/  FMUL.FTZ R17, R159, c[0x0][0x320] ;  /* 0x0000c8009f117a20 */ /* 0x000fe20000410000 */
[----:B------:R-:W-:Y:S01]  /*53c0*/  ISETP.LT.OR P6, PT, R5, 0x2, P6 ;  /* 0x000000020500780c */ /* 0x000fe200037c1670 */
[----:B------:R-:W-:Y:S01]  /*53d0*/  FMUL.FTZ R16, R114, c[0x0][0x320] ;  /* 0x0000c80072107a20 */ /* 0x000fe20000410000 */
[----:B------:R1:W1:Y:S01]  /*53e0*/  MUFU.TANH R28, R6 ;  /* 0x00000006001c7308 */ /* 0x0002620000002400 */
[----:B------:R-:W-:Y:S01]  /*53f0*/  ISETP.GT.AND P1, PT, R3, 0x11, P1 ;  /* 0x000000110300780c */ /* 0x000fe20000f24270 */
[----:B------:R-:W-:Y:S01]  /*5400*/  FMUL.FTZ R14, R163, c[0x0][0x320] ;  /* 0x0000c800a30e7a20 */ /* 0x000fe20000410000 */
[----:B------:R-:W-:Y:S01]  /*5410*/  FSEL R124, R37, -INF , !P5 ;  /* 0xff800000257c7808 */ /* 0x000fe20006800000 */
[----:B------:R-:W-:Y:S01]  /*5420*/  FMUL.FTZ R9, R150, c[0x0][0x320] ;  /* 0x0000c80096097a20 */ /* 0x000fe20000410000 */
[----:B------:R-:W-:Y:S01]  /*5430*/  ISETP.GT.AND P0, PT, R3, 0x18, P0 ;  /* 0x000000180300780c */ /* 0x000fe20000704270 */
[----:B------:R-:W-:Y:S01]  /*5440*/  FMUL.FTZ R8, R154, c[0x0][0x320] ;  /* 0x0000c8009a087a20 */ /* 0x000fe20000410000 */
[----:B------:R-:W-:Y:S01]  /*5450*/  FSEL R122, R45, -INF , !P6 ;  /* 0xff8000002d7a7808 */ /* 0x000fe20007000000 */
[----:B------:R-:W-:Y:S01]  /*5460*/  FMUL.FTZ R13, R155, c[0x0][0x320] ;  /* 0x0000c8009b0d7a20 */ /* 0x000fe20000410000 */
[----:B------:R-:W-:Y:S01]  /*5470*/  PLOP3.LUT P5, PT, PT, PT, UP1, 0x40, 0x0 ;  /* 0x000000000000781c */ /* 0x000fe20003fae818 */
[----:B------:R-:W-:Y:S01]  /*5480*/  UISETP.NE.AND UP1, UPT, UR20, URZ, UPT ;  /* 0x0000003f1400728c */ /* 0x000fe2000bf25270 */
[----:B------:R-:W-:Y:S01]  /*5490*/  PLOP3.LUT P6, PT, PT, PT, UP2, 0x40, 0x0 ;  /* 0x000000000000781c */ /* 0x000fe20003fce828 */
[----:B------:R-:W-:Y:S01]  /*54a0*/  UISETP.NE.AND UP2, UPT, UR19, URZ, UPT ;  /* 0x0000003f1300728c */ /* 0x000fe2000bf45270 */
[C---:B------:R-:W-:Y:S01]  /*54b0*/  ISETP.GT.AND P2, PT, R3.reuse, 0x10, P2 ;  /* 0x000000100300780c */ /* 0x040fe20001744270 */
[----:B-----5:R-:W-:Y:S01]  /*54c0*/  FMUL.FTZ R10, R166, c[0x0][0x320] ;  /* 0x0000c800a60a7a20 */ /* 0x020fe20000410000 */
[----:B------:R-:W-:Y:S01]  /*54d0*/  ISETP.GT.AND P4, PT, R3, 0x9, P4 ;  /* 0x000000090300780c */ /* 0x000fe20002784270 */
[----:B-1----:R-:W-:Y:S01]  /*54e0*/  FMUL.FTZ R6, R162, c[0x0][0x320] ;  /* 0x0000c800a2067a20 */ /* 0x002fe20000410000 */
[C---:B------:R-:W-:Y:S01]  /*54f0*/  ISETP.LT.OR P1, PT, R5.reuse, 0x12, P1 ;  /* 0x000000120500780c */ /* 0x040fe20000f21670 */
[----:B------:R-:W-:Y:S01]  /*5500*/  UISETP.NE.AND UP6, UPT, UR38, URZ, UPT ;  /* 0x0000003f2600728c */ /* 0x000fe2000bfc5270 */
[C---:B------:R-:W-:Y:S01]  /*5510*/  ISETP.LT.OR P0, PT, R5.reuse, 0x19, P0 ;  /* 0x000000190500780c */ /* 0x040fe20000701670 */
[----:B------:R1:W1:Y:S01]  /*5520*/  MUFU.TANH R27, R6 ;  /* 0x00000006001b7308 */ /* 0x0002620000002400 */
[----:B------:R-:W-:Y:S01]  /*5530*/  ISETP.LT.OR P2, PT, R5, 0x11, P2 ;  /* 0x000000110500780c */ /* 0x000fe20001741670 */
[----:B------:R-:W-:Y:S01]  /*5540*/  UISETP.NE.AND UP5, UPT, UR37, URZ, UPT ;  /* 0x0000003f2500728c */ /* 0x000fe2000bfa5270 */
[----:B------:R-:W-:Y:S01]  /*5550*/  ISETP.GT.AND P5, PT, R3, 0x20, P5 ;  /* 0x000000200300780c */ /* 0x000fe20002fa4270 */
[----:B------:R-:W-:Y:S01]  /*5560*/  UISETP.NE.AND UP4, UPT, UR36, URZ, UPT ;  /* 0x0000003f2400728c */ /* 0x000fe2000bf85270 */
[----:B------:R-:W-:Y:S01]  /*5570*/  ISETP.LT.OR P4, PT, R5, 0xa, P4 ;  /* 0x0000000a0500780c */ /* 0x000fe20002781670 */
[----:B------:R-:W-:Y:S01]  /*5580*/  FMUL.FTZ R7, R142, c[0x0][0x320] ;  /* 0x0000c8008e077a20 */ /* 0x000fe20000410000 */
[----:B------:R-:W-:Y:S01]  /*5590*/  FSEL R131, R34, -INF , !P1 ;  /* 0xff80000022837808 */ /* 0x000fe20004800000 */
[----:B------:R-:W2:Y:S01]  /*55a0*/  MUFU.TANH R136, R16 ;  /* 0x0000001000887308 */ /* 0x000ea20000002400 */
[----:B------:R-:W-:Y:S01]  /*55b0*/  PLOP3.LUT P1, PT, PT, PT, UP1, 0x40, 0x0 ;  /* 0x000000000000781c */ /* 0x000fe20003f2e818 */
[----:B------:R-:W-:Y:S01]  /*55c0*/  UISETP.NE.AND UP1, UPT, UR17, URZ, UPT ;  /* 0x0000003f1100728c */ /* 0x000fe2000bf25270 */
[----:B------:R-:W-:-:S02]  /*55d0*/  FSEL R141, R31, -INF , !P0 ;  /* 0xff8000001f8d7808 */ /* 0x000fc40004000000 */
[----:B------:R-:W-:Y:S02]  /*55e0*/  ISETP.GT.AND P6, PT, R3, 0x19, P6 ;  /* 0x000000190300780c */ /* 0x000fe400037c4270 */
[----:B------:R-:W-:Y:S01]  /*55f0*/  PLOP3.LUT P0, PT, PT, PT, UP2, 0x40, 0x0 ;  /* 0x000000000000781c */ /* 0x000fe20003f0e828 */
[----:B-1----:R-:W-:Y:S01]  /*5600*/  FMUL.FTZ R6, R158, c[0x0][0x320] ;  /* 0x0000c8009e067a20 */ /* 0x002fe20000410000 */
[----:B------:R-:W-:Y:S01]  /*5610*/  FSEL R129, R35, -INF , !P2 ;  /* 0xff80000023817808 */ /* 0x000fe20005000000 */
[----:B------:R-:W-:Y:S01]  /*5620*/  UISETP.NE.AND UP2, UPT, UR15, URZ, UPT ;  /* 0x0000003f0f00728c */ /* 0x000fe2000bf45270 */
[C---:B------:R-:W-:Y:S01]  /*5630*/  ISETP.LT.OR P5, PT, R5.reuse, 0x21, P5 ;  /* 0x000000210500780c */ /* 0x040fe20002fa1670 */
[----:B------:R1:W1:Y:S01]  /*5640*/  MUFU.TANH R26, R6 ;  /* 0x00000006001a7308 */ /* 0x0002620000002400 */
[----:B------:R-:W-:Y:S02]  /*5650*/  FSEL R125, R32, -INF , !P4 ;  /* 0xff800000207d7808 */ /* 0x000fe40006000000 */
[----:B------:R-:W-:Y:S01]  /*5660*/  PLOP3.LUT P2, PT, PT, PT, UP0, 0x40, 0x0 ;  /* 0x000000000000781c */ /* 0x000fe20003f4e808 */
[----:B------:R-:W-:Y:S01]  /*5670*/  UISETP.NE.AND UP0, UPT, UR18, URZ, UPT ;  /* 0x0000003f1200728c */ /* 0x000fe2000bf05270 */
[----:B------:R-:W-:Y:S01]  /*5680*/  PLOP3.LUT P4, PT, PT, PT, UP3, 0x40, 0x0 ;  /* 0x000000000000781c */ /* 0x000fe20003f8e838 */
[----:B------:R-:W-:Y:S01]  /*5690*/  UISETP.NE.AND UP3, UPT, UR16, URZ, UPT ;  /* 0x0000003f1000728c */ /* 0x000fe2000bf65270 */
[----:B------:R-:W-:Y:S01]  /*56a0*/  ISETP.LT.OR P6, PT, R5, 0x1a, P6 ;  /* 0x0000001a0500780c */ /* 0x000fe200037c1670 */
[----:B------:R-:W2:Y:S01]  /*56b0*/  MUFU.TANH R17, R17 ;  /* 0x0000001100117308 */ /* 0x000ea20000002400 */
[----:B------:R-:W-:-:S02]  /*56c0*/  ISETP.GT.AND P0, PT, R3, 0x30, P0 ;  /* 0x000000300300780c */ /* 0x000fc40000704270 */
[----:B------:R-:W-:Y:S02]  /*56d0*/  FSEL R186, R59, -INF , !P5 ;  /* 0xff8000003bba7808 */ /* 0x000fe40006800000 */
[----:B------:R-:W-:Y:S01]  /*56e0*/  PLOP3.LUT P5, PT, PT, PT, UP1, 0x40, 0x0 ;  /* 0x000000000000781c */ /* 0x000fe20003fae818 */
[----:B------:R-:W-:Y:S01]  /*56f0*/  UISETP.NE.AND UP1, UPT, UR13, URZ, UPT ;  /* 0x0000003f0d00728c */ /* 0x000fe2000bf25270 */
[C---:B------:R-:W-:Y:S01]  /*5700*/  ISETP.GT.AND P4, PT, R3.reuse, 0x21, P4 ;  /* 0x000000210300780c */ /* 0x040fe20002784270 */
[----:B-1----:R-:W-:Y:S01]  /*5710*/  FMUL.FTZ R6, R106, c[0x0][0x320] ;  /* 0x0000c8006a067a20 */ /* 0x002fe20000410000 */
[C---:B------:R-:W-:Y:S01]  /*5720*/  ISETP.GT.AND P2, PT, R3.reuse, 0x28, P2 ;  /* 0x000000280300780c */ /* 0x040fe20001744270 */
[----:B------:R-:W1:Y:S01]  /*5730*/  MUFU.TANH R14, R14 ;  /* 0x0000000e000e7308 */ /* 0x000e620000002400 */
[----:B------:R-:W-:Y:S02]  /*5740*/  ISETP.GT.AND P1, PT, R3, 0x29, P1 ;  /* 0x000000290300780c */ /* 0x000fe40000f24270 */
[----:B------:R-:W-:-:S02]  /*5750*/  FSEL R140, R48, -INF , !P6 ;  /* 0xff800000308c7808 */ /* 0x000fc40007000000 */
[C---:B------:R-:W-:Y:S02]  /*5760*/  ISETP.LT.OR P0, PT, R5.reuse, 0x31, P0 ;  /* 0x000000310500780c */ /* 0x040fe40000701670 */
[----:B------:R-:W-:Y:S01]  /*5770*/  PLOP3.LUT P6, PT, PT, PT, UP0, 0x40, 0x0 ;  /* 0x000000000000781c */ /* 0x000fe20003fce808 */
[----:B------:R5:W1:Y:S01]  /*5780*/  MUFU.TANH R135, R6 ;  /* 0x0000000600877308 */ /* 0x000a620000002400 */
[----:B------:R-:W-:Y:S01]  /*5790*/  UISETP.NE.AND UP0, UPT, UR14, URZ, UPT ;  /* 0x0000003f0e00728c */ /* 0x000fe2000bf05270 */
[C---:B------:R-:W-:Y:S02]  /*57a0*/  ISETP.LT.OR P4, PT, R5.reuse, 0x22, P4 ;  /* 0x000000220500780c */ /* 0x040fe40002781670 */
[C---:B------:R-:W-:Y:S02]  /*57b0*/  ISETP.LT.OR P2, PT, R5.reuse, 0x29, P2 ;  /* 0x000000290500780c */ /* 0x040fe40001741670 */
[----:B------:R-:W-:Y:S02]  /*57c0*/  ISETP.LT.OR P1, PT, R5, 0x2a, P1 ;  /* 0x0000002a0500780c */ /* 0x000fe40000f21670 */
[----:B------:R-:W-:Y:S01]  /*57d0*/  FSEL R199, R47, -INF , !P0 ;  /* 0xff8000002fc77808 */ /* 0x000fe20004000000 */
[----:B------:R-:W1:Y:S01]  /*57e0*/  MUFU.TANH R9, R9 ;  /* 0x0000000900097308 */ /* 0x000e620000002400 */
[----:B------:R-:W-:Y:S01]  /*57f0*/  PLOP3.LUT P0, PT, PT, PT, UP1, 0x40, 0x0 ;  /* 0x000000000000781c */ /* 0x000fe20003f0e818 */
[----:B------:R-:W-:Y:S01]  /*5800*/  UISETP.NE.AND UP1, UPT, UR32, URZ, UPT ;  /* 0x0000003f2000728c */ /* 0x000fe2000bf25270 */
[----:B------:R-:W-:-:S02]  /*5810*/  FSEL R185, R50, -INF , !P4 ;  /* 0xff80000032b97808 */ /* 0x000fc40006000000 */
        /* <DEDUP_REMOVED lines=10> */
[C---:B------:R-:W-:Y:S01]  /*58c0*/  ISETP.GT.AND P0, PT, R3.reuse, 0x48, P0 ;  /* 0x000000480300780c */ /* 0x040fe20000704270 */
[----:B------:R5:W1:Y:S01]  /*58d0*/  MUFU.TANH R138, R6 ;  /* 0x00000006008a7308 */ /* 0x000a620000002400 */
[----:B------:R-:W-:-:S02]  /*58e0*/  ISETP.GT.AND P6, PT, R3, 0x31, P6 ;  /* 0x000000310300780c */ /* 0x000fc400037c4270 */
[C---:B------:R-:W-:Y:S02]  /*58f0*/  ISETP.GT.AND P5, PT, R3.reuse, 0x38, P5 ;  /* 0x000000380300780c */ /* 0x040fe40002fa4270 */
[C---:B------:R-:W-:Y:S02]  /*5900*/  ISETP.GT.AND P4, PT, R3.reuse, 0x39, P4 ;  /* 0x000000390300780c */ /* 0x040fe40002784270 */
[C---:B------:R-:W-:Y:S01]  /*5910*/  ISETP.GT.AND P2, PT, R3.reuse, 0x40, P2 ;  /* 0x000000400300780c */ /* 0x040fe20001744270 */
[----:B------:R-:W1:Y:S01]  /*5920*/  MUFU.TANH R16, R7 ;  /* 0x0000000700107308 */ /* 0x000e620000002400 */
[----:B------:R-:W-:Y:S02]  /*5930*/  ISETP.GT.AND P1, PT, R3, 0x41, P1 ;  /* 0x000000410300780c */ /* 0x000fe40000f24270 */
[C---:B------:R-:W-:Y:S02]  /*5940*/  ISETP.LT.OR P0, PT, R5.reuse, 0x49, P0 ;  /* 0x000000490500780c */ /* 0x040fe40000701670 */
[----:B------:R-:W-:-:S02]  /*5950*/  ISETP.LT.OR P6, PT, R5, 0x32, P6 ;  /* 0x000000320500780c */ /* 0x000fc400037c1670 */
[----:B------:R-:W-:Y:S01]  /*5960*/  ISETP.LT.OR P5, PT, R5, 0x39, P5 ;  /* 0x000000390500780c */ /* 0x000fe20002fa1670 */
[----:B-----5:R-:W-:Y:S01]  /*5970*/  FMUL.FTZ R6, R167, c[0x0][0x320] ;  /* 0x0000c800a7067a20 */ /* 0x020fe20000410000 */
[C---:B------:R-:W-:Y:S01]  /*5980*/  ISETP.LT.OR P4, PT, R5.reuse, 0x3a, P4 ;  /* 0x0000003a0500780c */ /* 0x040fe20002781670 */
[----:B------:R-:W1:Y:S01]  /*5990*/  MUFU.TANH R13, R13 ;  /* 0x0000000d000d7308 */ /* 0x000e620000002400 */
[C---:B------:R-:W-:Y:S02]  /*59a0*/  ISETP.LT.OR P2, PT, R5.reuse, 0x41, P2 ;  /* 0x000000410500780c */ /* 0x040fe40001741670 */
[----:B------:R-:W-:Y:S02]  /*59b0*/  ISETP.LT.OR P1, PT, R5, 0x42, P1 ;  /* 0x000000420500780c */ /* 0x000fe40000f21670 */
[----:B------:R-:W-:Y:S02]  /*59c0*/  FSEL R236, R55, -INF , !P0 ;  /* 0xff80000037ec7808 */ /* 0x000fe40004000000 */
[----:B------:R-:W-:Y:S01]  /*59d0*/  PLOP3.LUT P0, PT, PT, PT, UP0, 0x40, 0x0 ;  /* 0x000000000000781c */ /* 0x000fe20003f0e808 */
[----:B------:R5:W1:Y:S01]  /*59e0*/  MUFU.TANH R25, R6 ;  /* 0x0000000600197308 */ /* 0x000a620000002400 */
[----:B------:R-:W-:-:S02]  /*59f0*/  FSEL R200, R42, -INF , !P6 ;  /* 0xff8000002ac87808 */ /* 0x000fc40007000000 */
[----:B------:R-:W-:Y:S02]  /*5a00*/  FSEL R201, R62, -INF , !P5 ;  /* 0xff8000003ec97808 */ /* 0x000fe40006800000 */
[----:B------:R-:W-:Y:S02]  /*5a10*/  FSEL R204, R63, -INF , !P4 ;  /* 0xff8000003fcc7808 */ /* 0x000fe40006000000 */
[----:B------:R-:W-:Y:S01]  /*5a20*/  FSEL R240, R61, -INF , !P2 ;  /* 0xff8000003df07808 */ /* 0x000fe20005000000 */
[----:B------:R-:W1:Y:S01]  /*5a30*/  MUFU.TANH R59, R12 ;  /* 0x0000000c003b7308 */ /* 0x000e620000002400 */
[----:B------:R-:W-:Y:S02]  /*5a40*/  FSEL R239, R60, -INF , !P1 ;  /* 0xff8000003cef7808 */ /* 0x000fe40004800000 */
[----:B------:R-:W-:Y:S02]  /*5a50*/  PLOP3.LUT P6, PT, PT, PT, UP6, 0x40, 0x0 ;  /* 0x000000000000781c */ /* 0x000fe40003fce868 */
[----:B------:R-:W-:-:S02]  /*5a60*/  PLOP3.LUT P5, PT, PT, PT, UP5, 0x40, 0x0 ;  /* 0x000000000000781c */ /* 0x000fc40003fae858 */
[----:B------:R-:W-:Y:S01]  /*5a70*/  PLOP3.LUT P4, PT, PT, PT, UP4, 0x40, 0x0 ;  /* 0x000000000000781c */ /* 0x000fe20003f8e848 */
[----:B-----5:R-:W-:Y:S01]  /*5a80*/  FMUL.FTZ R6, R110, c[0x0][0x320] ;  /* 0x0000c8006e067a20 */ /* 0x020fe20000410000 */
[----:B------:R-:W-:Y:S01]  /*5a90*/  PLOP3.LUT P2, PT, PT, PT, UP3, 0x40, 0x0 ;  /* 0x000000000000781c */ /* 0x000fe20003f4e838 */
[----:B------:R-:W1:Y:S01]  /*5aa0*/  MUFU.TANH R58, R11 ;  /* 0x0000000b003a7308 */ /* 0x000e620000002400 */
[----:B------:R-:W-:Y:S02]  /*5ab0*/  PLOP3.LUT P1, PT, PT, PT, UP2, 0x40, 0x0 ;  /* 0x000000000000781c */ /* 0x000fe40003f2e828 */
[C---:B------:R-:W-:Y:S02]  /*5ac0*/  ISETP.GT.AND P6, PT, R3.reuse, 0x49, P6 ;  /* 0x000000490300780c */ /* 0x040fe400037c4270 */
[C---:B------:R-:W-:Y:S02]  /*5ad0*/  ISETP.GT.AND P5, PT, R3.reuse, 0x50, P5 ;  /* 0x000000500300780c */ /* 0x040fe40002fa4270 */
[C---:B------:R-:W-:Y:S01]  /*5ae0*/  ISETP.GT.AND P4, PT, R3.reuse, 0x51, P4 ;  /* 0x000000510300780c */ /* 0x040fe20002784270 */
[----:B------:R5:W1:Y:S01]  /*5af0*/  MUFU.TANH R38, R6 ;  /* 0x0000000600267308 */ /* 0x000a620000002400 */
[----:B------:R-:W-:-:S02]  /*5b00*/  ISETP.GT.AND P2, PT, R3, 0x58, P2 ;  /* 0x000000580300780c */ /* 0x000fc40001744270 */
[----:B------:R-:W-:Y:S02]  /*5b10*/  ISETP.GT.AND P1, PT, R3, 0x59, P1 ;  /* 0x000000590300780c */ /* 0x000fe40000f24270 */
[C---:B------:R-:W-:Y:S02]  /*5b20*/  ISETP.LT.OR P6, PT, R5.reuse, 0x4a, P6 ;  /* 0x0000004a0500780c */ /* 0x040fe400037c1670 */
[C---:B------:R-:W-:Y:S01]  /*5b30*/  ISETP.LT.OR P5, PT, R5.reuse, 0x51, P5 ;  /* 0x000000510500780c */ /* 0x040fe20002fa1670 */
[----:B------:R-:W1:Y:S01]  /*5b40*/  MUFU.TANH R10, R10 ;  /* 0x0000000a000a7308 */ /* 0x000e620000002400 */
[C---:B------:R-:W-:Y:S02]  /*5b50*/  ISETP.LT.OR P4, PT, R5.reuse, 0x52, P4 ;  /* 0x000000520500780c */ /* 0x040fe40002781670 */
[C---:B------:R-:W-:Y:S02]  /*5b60*/  ISETP.LT.OR P2, PT, R5.reuse, 0x59, P2 ;  /* 0x000000590500780c */ /* 0x040fe40001741670 */
[----:B------:R-:W-:-:S02]  /*5b70*/  ISETP.LT.OR P1, PT, R5, 0x5a, P1 ;  /* 0x0000005a0500780c */ /* 0x000fc40000f21670 */
[----:B------:R-:W-:Y:S01]  /*5b80*/  FSEL R235, R54, -INF , !P6 ;  /* 0xff80000036eb7808 */ /* 0x000fe20007000000 */
[----:B-----5:R-:W-:Y:S01]  /*5b90*/  FMUL.FTZ R6, R111, c[0x0][0x320] ;  /* 0x0000c8006f067a20 */ /* 0x020fe20000410000 */
[----:B------:R-:W-:Y:S02]  /*5ba0*/  FSEL R237, R41, -INF , !P5 ;  /* 0xff80000029ed7808 */ /* 0x000fe40006800000 */
[----:B------:R-:W-:Y:S01]  /*5bb0*/  FSEL R238, R39, -INF , !P4 ;  /* 0xff80000027ee7808 */ /* 0x000fe20006000000 */
[----:B------:R5:W1:Y:S01]  /*5bc0*/  MUFU.TANH R40, R6 ;  /* 0x0000000600287308 */ /* 0x000a620000002400 */
[----:B------:R-:W-:Y:S02]  /*5bd0*/  FSEL R242, R36, -INF , !P2 ;  /* 0xff80000024f27808 */ /* 0x000fe40005000000 */
[----:B------:R-:W-:Y:S01]  /*5be0*/  FSEL R243, R33, -INF , !P1 ;  /* 0xff80000021f37808 */ /* 0x000fe20004800000 */
[----:B-----5:R-:W-:-:S04]  /*5bf0*/  FMUL.FTZ R6, R170, c[0x0][0x320] ;  /* 0x0000c800aa067a20 */ /* 0x020fc80000410000 */
[----:B------:R5:W1:Y:S02]  /*5c00*/  MUFU.TANH R21, R6 ;  /* 0x0000000600157308 */ /* 0x000a640000002400 */
[----:B-----5:R-:W-:-:S06]  /*5c10*/  FMUL.FTZ R6, R143, c[0x0][0x320] ;  /* 0x0000c8008f067a20 */ /* 0x020fcc0000410000 */
[----:B------:R5:W1:Y:S02]  /*5c20*/  MUFU.TANH R15, R6 ;  /* 0x00000006000f7308 */ /* 0x000a640000002400 */
[----:B-----5:R-:W5:Y:S02]  /*5c30*/  SHFL.IDX PT, R6, R18, 0x3, 0x1c1f ;  /* 0x007c1f0012067f89 */ /* 0x020f6400000e0000 */
[----:B-----5:R-:W-:-:S05]  /*5c40*/  IMAD.IADD R3, R20, 0x1, R6 ;  /* 0x0000000114037824 */ /* 0x020fca00078e0206 */
[----:B------:R-:W-:Y:S01]  /*5c50*/  IMNMX R5, R3, R22, PT ;  /* 0x0000001603057217 */ /* 0x000fe20003800200 */
[----:B------:R-:W-:Y:S01]  /*5c60*/  IMAD.IADD R3, R23, 0x1, R6 ;  /* 0x0000000117037824 */ /* 0x000fe200078e0206 */
        /* <DEDUP_REMOVED lines=13> */
.L_x_256:
[----:B------:R-:W-:-:S04]  /*5d40*/  MOV R7, c[0x0][0x32c] ;  /* 0x0000cb0000077a02 */ /* 0x000fc80000000f00 */
[----:B------:R-:W-:-:S13]  /*5d50*/  ISETP.NE.AND P0, PT, R7, 0x1, PT ;  /* 0x000000010700780c */ /* 0x000fda0003f05270 */
[----:B------:R-:W-:-:S05]  /*5d60*/  @P0 IMAD.HI.U32 R7, R6, c[0x0][0x330], RZ ;  /* 0x0000cc0006070a27 */ /* 0x000fca00078e00ff */
[----:B------:R-:W-:Y:S02]  /*5d70*/  @P0 SHF.R.U32.HI R6, RZ, c[0x0][0x334], R7 ;  /* 0x0000cd00ff060a19 */ /* 0x000fe40000011607 */
.L_x_257:
[----:B------:R-:W-:Y:S05]  /*5d80*/  BSYNC B0 ;  /* 0x0000000000007941 */ /* 0x000fea0003800000 */
.L_x_255:
[----:B------:R-:W-:-:S05]  /*5d90*/  IMAD R6, R6, c[0x0][0x32c], R24 ;  /* 0x0000cb0006067a24 */ /* 0x000fca00078e0218 */
[----:B------:R-:W-:Y:S02]  /*5da0*/  IADD3 R7, R6, c[0x0][0x32c], RZ ;  /* 0x0000cb0006077a10 */ /* 0x000fe40007ffe0ff */
[----:B------:R-:W-:Y:S02]  /*5db0*/  IMNMX R3, R3, R6, !PT ;  /* 0x0000000603037217 */ /* 0x000fe40007800200 */
[----:B------:R-:W-:Y:S02]  /*5dc0*/  IMNMX R5, R5, R7, PT ;  /* 0x0000000705057217 */ /* 0x000fe40003800200 */
.L_x_254:
[----:B-1234-:R-:W-:Y:S01]  /*5dd0*/  FMNMX.FTZ R7, R66, R70, !PT ;  /* 0x0000004642077209 */ /* 0x01efe20007810000 */
[----:B------:R-:W-:Y:S01]  /*5de0*/  UP2UR UR32, UPR, URZ, 0x40 ;  /* 0x000000403f207883 */ /* 0x000fe20008000000 */
[----:B------:R-:W-:Y:S01]  /*5df0*/  FMNMX.FTZ R6, R52, R51, !PT ;  /* 0x0000003334067209 */ /* 0x000fe20007810000 */
[----:B------:R-:W-:Y:S01]  /*5e00*/  UISETP.NE.AND UP6, UPT, UR30, URZ, UPT ;  /* 0x0000003f1e00728c */ /* 0x000fe2000bfc5270 */
[----:B------:R-:W-:Y:S01]  /*5e10*/  FMNMX.FTZ R7, R73, R7, !PT ;  /* 0x0000000749077209 */ /* 0x000fe20007810000 */
[----:B------:R-:W-:Y:S01]  /*5e20*/  IMAD.SHL.U32 R209, R0, 0x2, RZ ;  /* 0x0000000200d17824 */ /* 0x000fe200078e00ff */
[----:B------:R-:W-:Y:S01]  /*5e30*/  FMNMX.FTZ R6, R57, R6, !PT ;  /* 0x0000000639067209 */ /* 0x000fe20007810000 */
[----:B------:R-:W-:Y:S01]  /*5e40*/  UP2UR UR30, UPR, URZ, 0x40 ;  /* 0x000000403f1e7883 */ /* 0x000fe20008000000 */
[----:B------:R-:W-:Y:S01]  /*5e50*/  FMNMX.FTZ R72, R74, R7, !PT ;  /* 0x000000074a487209 */ /* 0x000fe20007810000 */
[----:B------:R-:W-:Y:S01]  /*5e60*/  UISETP.NE.AND UP6, UPT, UR31, URZ, UPT ;  /* 0x0000003f1f00728c */ /* 0x000fe2000bfc5270 */
        /* <DEDUP_REMOVED lines=25> */
[----:B------:R-:W-:Y:S01]  /*6000*/  IMAD R212, R2, 0x2, R209 ;  /* 0x0000000202d47824 */ /* 0x000fe200078e02d1 */
[----:B------:R-:W-:Y:S01]  /*6010*/  FMNMX.FTZ R72, R81, R72, !PT ;  /* 0x0000004851487209 */ /* 0x000fe20007810000 */
[----:B------:R-:W-:Y:S01]  /*6020*/  LDSM.16.MT88.4 R60, [R209+0x100] ;  /* 0x00010000d13c783b */ /* 0x000fe20000004200 */
[----:B------:R-:W-:-:S02]  /*6030*/  FMNMX.FTZ R6, R112, R6, !PT ;  /* 0x0000000670067209 */ /* 0x000fc40007810000 */
[----:B------:R-:W-:Y:S01]  /*6040*/  FMNMX.FTZ R72, R82, R72, !PT ;  /* 0x0000004852487209 */ /* 0x000fe20007810000 */
[----:B------:R-:W-:Y:S01]  /*6050*/  LDSM.16.MT88.4 R84, [R212+0x100] ;  /* 0x00010000d454783b */ /* 0x000fe20000004200 */
[----:B------:R-:W-:Y:S02]  /*6060*/  FMNMX.FTZ R6, R118, R6, !PT ;  /* 0x0000000676067209 */ /* 0x000fe40007810000 */
[----:B------:R-:W-:Y:S01]  /*6070*/  FMNMX.FTZ R72, R83, R72, !PT ;  /* 0x0000004853487209 */ /* 0x000fe20007810000 */
[----:B------:R-:W-:Y:S01]  /*6080*/  LDSM.16.MT88.4 R92, [R212+0x900] ;  /* 0x00090000d45c783b */ /* 0x000fe20000004200 */
[----:B------:R-:W-:Y:S02]  /*6090*/  FMNMX.FTZ R6, R126, R6, !PT ;  /* 0x000000067e067209 */ /* 0x000fe40007810000 */
        /* <DEDUP_REMOVED lines=25> */
[----:B------:R-:W-:Y:S01]  /*6230*/  PLOP3.LUT P6, PT, PT, PT, UP6, 0x40, 0x0 ;  /* 0x000000000000781c */ /* 0x000fe20003fce868 */
[----:B------:R-:W1:Y:S01]  /*6240*/  SHFL.BFLY PT, R6, R72, 0x2, 0x1f ;  /* 0x0c401f0048067f89 */ /* 0x000e6200000e0000 */
[----:B------:R-:W-:Y:S01]  /*6250*/  PLOP3.LUT P4, PT, PT, PT, UP5, 0x40, 0x0 ;  /* 0x000000000000781c */ /* 0x000fe20003f8e858 */
[----:B------:R-:W-:Y:S01]  /*6260*/  UISETP.NE.AND UP6, UPT, UR30, URZ, UPT ;  /* 0x0000003f1e00728c */ /* 0x000fe2000bfc5270 */
[C---:B------:R-:W-:Y:S01]  /*6270*/  ISETP.GT.AND P6, PT, R3.reuse, RZ, P6 ;  /* 0x000000ff0300720c */ /* 0x040fe200037c4270 */
[----:B------:R-:W2:Y:S01]  /*6280*/  SHFL.BFLY PT, R7, R71, 0x2, 0x1f ;  /* 0x0c401f0047077f89 */ /* 0x000ea200000e0000 */
[----:B------:R-:W-:Y:S01]  /*6290*/  ISETP.GT.AND P4, PT, R3, 0x8, P4 ;  /* 0x000000080300780c */ /* 0x000fe20002784270 */
[----:B------:R-:W-:Y:S01]  /*62a0*/  UISETP.NE.AND UP5, UPT, UR31, URZ, UPT ;  /* 0x0000003f1f00728c */ /* 0x000fe2000bfa5270 */
[----:B------:R-:W-:-:S02]  /*62b0*/  ISETP.LT.OR P6, PT, R5, 0x1, P6 ;  /* 0x000000010500780c */ /* 0x000fc400037c1670 */
[----:B------:R-:W-:Y:S01]  /*62c0*/  PLOP3.LUT P2, PT, PT, PT, UP0, 0x40, 0x0 ;  /* 0x000000000000781c */ /* 0x000fe20003f4e808 */
[----:B------:R-:W-:Y:S01]  /*62d0*/  UISETP.NE.AND UP0, UPT, UR23, URZ, UPT ;  /* 0x0000003f1700728c */ /* 0x000fe2000bf05270 */
[----:B------:R-:W-:Y:S02]  /*62e0*/  FSEL R116, R27, -INF , !P6 ;  /* 0xff8000001b747808 */ /* 0x000fe40007000000 */
[----:B------:R-:W-:Y:S01]  /*62f0*/  PLOP3.LUT P6, PT, PT, PT, UP2, 0x40, 0x0 ;  /* 0x000000000000781c */ /* 0x000fe20003fce828 */
[----:B------:R-:W-:Y:S01]  /*6300*/  UISETP.NE.AND UP2, UPT, UR21, URZ, UPT ;  /* 0x0000003f1500728c */ /* 0x000fe2000bf45270 */
[----:B------:R-:W-:Y:S02]  /*6310*/  ISETP.LT.OR P4, PT, R5, 0x9, P4 ;  /* 0x000000090500780c */ /* 0x000fe40002781670 */
[----:B------:R-:W-:Y:S02]  /*6320*/  ISETP.GT.AND P6, PT, R3, 0x18, P6 ;  /* 0x000000180300780c */ /* 0x000fe400037c4270 */
[----:B------:R-:W-:-:S02]  /*6330*/  FSEL R114, R21, -INF , !P4 ;  /* 0xff80000015727808 */ /* 0x000fc40006000000 */
[----:B------:R-:W-:Y:S01]  /*6340*/  PLOP3.LUT P4, PT, PT, PT, UP0, 0x40, 0x0 ;  /* 0x000000000000781c */ /* 0x000fe20003f8e808 */
[----:B------:R-:W-:Y:S01]  /*6350*/  UISETP.NE.AND UP0, UPT, UR19, URZ, UPT ;  /* 0x0000003f1300728c */ /* 0x000fe2000bf05270 */
[----:B------:R-:W-:Y:S02]  /*6360*/  ISETP.LT.OR P6, PT, R5, 0x19, P6 ;  /* 0x000000190500780c */ /* 0x000fe400037c1670 */
[----:B-1----:R-:W-:Y:S02]  /*6370*/  FMNMX.FTZ R72, R72, R6, !PT ;  /* 0x0000000648487209 */ /* 0x002fe40007810000 */
[----:B------:R-:W-:Y:S02]  /*6380*/  FSEL R121, R26, -INF , !P6 ;  /* 0xff8000001a797808 */ /* 0x000fe40007000000 */
[----:B--2---:R-:W-:Y:S01]  /*6390*/  FMNMX.FTZ R71, R71, R7, !PT ;  /* 0x0000000747477209 */ /* 0x004fe20007810000 */
[----:B------:R-:W1:Y:S01]  /*63a0*/  SHFL.BFLY PT, R6, R72, 0x1, 0x1f ;  /* 0x0c201f0048067f89 */ /* 0x000e6200000e0000 */
[----:B------:R-:W-:Y:S01]  /*63b0*/  PLOP3.LUT P6, PT, PT, PT, UP0, 0x40, 0x0 ;  /* 0x000000000000781c */ /* 0x000fe20003fce808 */
[----:B------:R-:W-:Y:S01]  /*63c0*/  UISETP.NE.AND UP0, UPT, UR14, URZ, UPT ;  /* 0x0000003f0e00728c */ /* 0x000fe2000bf05270 */
[----:B------:R-:W-:Y:S01]  /*63d0*/  PLOP3.LUT P5, PT, PT, PT, UP6, 0x40, 0x0 ;  /* 0x000000000000781c */ /* 0x000fe20003fae868 */
[----:B------:R-:W2:Y:S01]  /*63e0*/  SHFL.BFLY PT, R7, R71, 0x1, 0x1f ;  /* 0x0c201f0047077f89 */ /* 0x000ea200000e0000 */
[----:B------:R-:W-:Y:S01]  /*63f0*/  ISETP.GT.AND P6, PT, R3, 0x30, P6 ;  /* 0x000000300300780c */ /* 0x000fe200037c4270 */
[----:B------:R-:W-:Y:S01]  /*6400*/  UISETP.NE.AND UP6, UPT, UR32, URZ, UPT ;  /* 0x0000003f2000728c */ /* 0x000fe2000bfc5270 */
[----:B------:R-:W-:Y:S01]  /*6410*/  PLOP3.LUT P1, PT, PT, PT, UP1, 0x40, 0x0 ;  /* 0x000000000000781c */ /* 0x000fe20003f2e818 */
[----:B------:R-:W-:Y:S01]  /*6420*/  UISETP.NE.AND UP1, UPT, UR20, URZ, UPT ;  /* 0x0000003f1400728c */ /* 0x000fe2000bf25270 */
[----:B------:R-:W-:-:S02]  /*6430*/  ISETP.LT.OR P6, PT, R5, 0x31, P6 ;  /* 0x000000310500780c */ /* 0x000fc400037c1670 */
[----:B------:R-:W-:Y:S01]  /*6440*/  PLOP3.LUT P0, PT, PT, PT, UP3, 0x40, 0x0 ;  /* 0x000000000000781c */ /* 0x000fe20003f0e838 */
[----:B------:R-:W-:Y:S01]  /*6450*/  UISETP.NE.AND UP3, UPT, UR22, URZ, UPT ;  /* 0x0000003f1600728c */ /* 0x000fe2000bf65270 */
[----:B------:R-:W-:Y:S02]  /*6460*/  FSEL R193, R8, -INF , !P6 ;  /* 0xff80000008c17808 */ /* 0x000fe40007000000 */
[C---:B------:R-:W-:Y:S02]  /*6470*/  ISETP.GT.AND P5, PT, R3.reuse, 0x1, P5 ;  /* 0x000000010300780c */ /* 0x040fe40002fa4270 */
[C---:B------:R-:W-:Y:S02]  /*6480*/  ISETP.GT.AND P2, PT, R3.reuse, 0x9, P2 ;  /* 0x000000090300780c */ /* 0x040fe40001744270 */
[C---:B------:R-:W-:Y:S02]  /*6490*/  ISETP.GT.AND P1, PT, R3.reuse, 0x10, P1 ;  /* 0x000000100300780c */ /* 0x040fe40000f24270 */
[----:B------:R-:W-:-:S02]  /*64a0*/  ISETP.GT.AND P0, PT, R3, 0x11, P0 ;  /* 0x000000110300780c */ /* 0x000fc40000704270 */
[C---:B------:R-:W-:Y:S02]  /*64b0*/  ISETP.LT.OR P5, PT, R5.reuse, 0x2, P5 ;  /* 0x000000020500780c */ /* 0x040fe40002fa1670 */
[----:B-1----:R-:W-:Y:S02]  /*64c0*/  FMNMX.FTZ R72, R72, R6, !PT ;  /* 0x0000000648487209 */ /* 0x002fe40007810000 */
[----:B------:R-:W-:Y:S02]  /*64d0*/  ISETP.LT.OR P2, PT, R5, 0xa, P2 ;  /* 0x0000000a0500780c */ /* 0x000fe40001741670 */
[----:B--2---:R-:W-:Y:S01]  /*64e0*/  FMNMX.FTZ R71, R71, R7, !PT ;  /* 0x0000000747477209 */ /* 0x004fe20007810000 */
[C---:B------:R-:W-:Y:S01]  /*64f0*/  FMUL.FTZ R7, R72.reuse, c[0x0][0x2d0] ;  /* 0x0000b40048077a20 */ /* 0x040fe20000410000 */
[----:B------:R-:W-:Y:S02]  /*6500*/  FSETP.NEU.FTZ.AND P6, PT, R72, -INF , PT ;  /* 0xff8000004800780b */ /* 0x000fe40003fdd000 */
[----:B------:R-:W-:Y:S01]  /*6510*/  ISETP.LT.OR P1, PT, R5, 0x11, P1 ;  /* 0x000000110500780c */ /* 0x000fe20000f21670 */
[----:B------:R-:W-:Y:S01]  /*6520*/  FMUL.FTZ R6, R71, c[0x0][0x2d0] ;  /* 0x0000b40047067a20 */ /* 0x000fe20000410000 */
[----:B------:R-:W-:-:S02]  /*6530*/  FSEL R7, R7, RZ, P6 ;  /* 0x000000ff07077208 */ /* 0x000fc40003000000 */
[----:B------:R-:W-:Y:S02]  /*6540*/  FSETP.NEU.FTZ.AND P6, PT, R71, -INF , PT ;  /* 0xff8000004700780b */ /* 0x000fe40003fdd000 */
[----:B------:R-:W-:Y:S01]  /*6550*/  ISETP.LT.OR P0, PT, R5, 0x12, P0 ;  /* 0x000000120500780c */ /* 0x000fe20000701670 */
[--C-:B------:R-:W-:Y:S01]  /*6560*/  FFMA.FTZ R8, R66, c[0x0][0x2d0], -R7.reuse ;  /* 0x0000b40042087a23 */ /* 0x100fe20000010807 */
[----:B------:R-:W-:Y:S02]  /*6570*/  FSEL R6, R6, RZ, P6 ;  /* 0x000000ff06067208 */ /* 0x000fe40003000000 */
[----:B------:R-:W-:Y:S01]  /*6580*/  LEA R210, R4, R209, 0x1 ;  /* 0x000000d104d27211 */ /* 0x000fe200078e08ff */
[----:B------:R1:W-:Y:S01]  /*6590*/  MUFU.EX2 R151, R8 ;  /* 0x0000000800977308 */ /* 0x0003e20000000800 */
[----:B------:R-:W-:Y:S01]  /*65a0*/  FSEL R115, R14, -INF , !P5 ;  /* 0xff8000000e737808 */ /* 0x000fe20006800000 */
[----:B------:R-:W-:Y:S01]  /*65b0*/  FFMA.FTZ R0, R57, c[0x0][0x2d0], -R6 ;  /* 0x0000b40039007a23 */ /* 0x000fe20000010806 */
[----:B------:R-:W-:Y:S01]  /*65c0*/  FSEL R113, R19, -INF , !P2 ;  /* 0xff80000013717808 */ /* 0x000fe20005000000 */
[----:B------:R-:W-:Y:S01]  /*65d0*/  IMAD R211, R2, 0x2, R210 ;  /* 0x0000000202d37824 */ /* 0x000fe200078e02d2 */
[----:B------:R-:W-:Y:S01]  /*65e0*/  FSEL R117, R10, -INF , !P1 ;  /* 0xff8000000a757808 */ /* 0x000fe20004800000 */
[----:B------:R-:W2:Y:S01]  /*65f0*/  LDSM.16.MT88.4 R100, [R210+0x100] ;  /* 0x00010000d264783b */ /* 0x000ea20000004200 */
[----:B------:R-:W-:Y:S01]  /*6600*/  FSEL R119, R25, -INF , !P0 ;  /* 0xff80000019777808 */ /* 0x000fe20004000000 */
[----:B------:R3:W-:Y:S01]  /*6610*/  MUFU.EX2 R157, R0 ;  /* 0x00000000009d7308 */ /* 0x0007e20000000800 */
[----:B------:R-:W-:Y:S01]  /*6620*/  PLOP3.LUT P5, PT, PT, PT, UP4, 0x40, 0x0 ;  /* 0x000000000000781c */ /* 0x000fe20003fae848 */
[----:B------:R-:W-:Y:S01]  /*6630*/  UISETP.NE.AND UP4, UPT, UR18, URZ, UPT ;  /* 0x0000003f1200728c */ /* 0x000fe2000bf85270 */
[----:B------:R-:W-:Y:S01]  /*6640*/  PLOP3.LUT P2, PT, PT, PT, UP3, 0x40, 0x0 ;  /* 0x000000000000781c */ /* 0x000fe20003f4e838 */
[----:B------:R-:W-:Y:S01]  /*6650*/  UISETP.NE.AND UP3, UPT, UR17, URZ, UPT ;  /* 0x0000003f1100728c */ /* 0x000fe2000bf65270 */
[----:B------:R-:W-:Y:S01]  /*6660*/  PLOP3.LUT P1, PT, PT, PT, UP2, 0x40, 0x0 ;  /* 0x000000000000781c */ /* 0x000fe20003f2e828 */
[----:B------:R-:W-:Y:S01]  /*6670*/  UISETP.NE.AND UP2, UPT, UR16, URZ, UPT ;  /* 0x0000003f1000728c */ /* 0x000fe2000bf45270 */
[----:B------:R-:W-:Y:S01]  /*6680*/  PLOP3.LUT P0, PT, PT, PT, UP1, 0x40, 0x0 ;  /* 0x000000000000781c */ /* 0x000fe20003f0e818 */
[--C-:B-1----:R-:W-:Y:S01]  /*6690*/  FFMA.FTZ R8, R70, c[0x0][0x2d0], -R7.reuse ;  /* 0x0000b40046087a23 */ /* 0x102fe20000010807 */
[----:B------:R-:W-:Y:S01]  /*66a0*/  FMNMX.FTZ R2, R120, R122, !PT ;  /* 0x0000007a78027209 */ /* 0x000fe20007810000 */
[----:B------:R-:W-:Y:S01]  /*66b0*/  UISETP.NE.AND UP1, UPT, UR15, URZ, UPT ;  /* 0x0000003f0f00728c */ /* 0x000fe2000bf25270 */
[C---:B------:R-:W-:Y:S01]  /*66c0*/  ISETP.GT.AND P5, PT, R3.reuse, 0x19, P5 ;  /* 0x000000190300780c */ /* 0x040fe20002fa4270 */
[----:B------:R1:W4:Y:S01]  /*66d0*/  MUFU.EX2 R11, R8 ;  /* 0x00000008000b7308 */ /* 0x0003220000000800 */
[C---:B------:R-:W-:Y:S01]  /*66e0*/  ISETP.GT.AND P4, PT, R3.reuse, 0x20, P4 ;  /* 0x000000200300780c */ /* 0x040fe20002784270 */
[----:B------:R-:W5:Y:S01]  /*66f0*/  LDSM.16.MT88.4 R96, [R211+0x100] ;  /* 0x00010000d360783b */ /* 0x000f620000004200 */
[C---:B------:R-:W-:Y:S01]  /*6700*/  ISETP.GT.AND P2, PT, R3.reuse, 0x21, P2 ;  /* 0x000000210300780c */ /* 0x040fe20001744270 */
[----:B---3--:R-:W-:Y:S01]  /*6710*/  FFMA.FTZ R0, R56, c[0x0][0x2d0], -R6 ;  /* 0x0000b40038007a23 */ /* 0x008fe20000010806 */
[C---:B------:R-:W-:Y:S01]  /*6720*/  ISETP.GT.AND P1, PT, R3.reuse, 0x28, P1 ;  /* 0x000000280300780c */ /* 0x040fe20000f24270 */
[----:B------:R-:W3:Y:S01]  /*6730*/  LDSM.16.MT88.4 R88, [R210+0x900] ;  /* 0x00090000d258783b */ /* 0x000ee20000004200 */
[----:B------:R-:W-:Y:S01]  /*6740*/  ISETP.GT.AND P0, PT, R3, 0x29, P0 ;  /* 0x000000290300780c */ /* 0x000fe20000704270 */
[----:B------:R2:W-:Y:S01]  /*6750*/  MUFU.EX2 R70, R0 ;  /* 0x0000000000467308 */ /* 0x0005e20000000800 */
[----:B------:R-:W-:Y:S01]  /*6760*/  FMNMX.FTZ R2, R124, R2, !PT ;  /* 0x000000027c027209 */ /* 0x000fe20007810000 */
[----:B------:R-:W3:Y:S01]  /*6770*/  LDSM.16.MT88.4 R104, [R211+0x900] ;  /* 0x00090000d368783b */ /* 0x000ee20000004200 */
[C---:B------:R-:W-:Y:S01]  /*6780*/  ISETP.LT.OR P5, PT, R5.reuse, 0x1a, P5 ;  /* 0x0000001a0500780c */ /* 0x040fe20002fa1670 */
[----:B------:R-:W-:Y:S01]  /*6790*/  ULDC.64 UR14, c[0x0][0x2c8] ;  /* 0x0000b200000e7ab9 */ /* 0x000fe20000000a00 */
[C---:B------:R-:W-:Y:S01]  /*67a0*/  ISETP.LT.OR P4, PT, R5.reuse, 0x21, P4 ;  /* 0x000000210500780c */ /* 0x040fe20002781670 */
[----:B------:R-:W-:Y:S01]  /*67b0*/  UIMAD.WIDE.U32 UR16, UR11, UR14, URZ ;  /* 0x0000000e0b1072a5 */ /* 0x000fe2000f8e003f */
[----:B------:R-:W-:Y:S01]  /*67c0*/  ISETP.LT.OR P2, PT, R5, 0x22, P2 ;  /* 0x000000220500780c */ /* 0x000fe20001741670 */
[----:B-1----:R-:W-:Y:S01]  /*67d0*/  FFMA.FTZ R8, R73, c[0x0][0x2d0], -R7 ;  /* 0x0000b40049087a23 */ /* 0x002fe20000010807 */
[C---:B------:R-:W-:Y:S01]  /*67e0*/  ISETP.LT.OR P1, PT, R5.reuse, 0x29, P1 ;  /* 0x000000290500780c */ /* 0x040fe20000f21670 */
[----:B----4-:R-:W-:Y:S01]  /*67f0*/  IMAD.MOV.U32 R73, RZ, RZ, R11 ;  /* 0x000000ffff497224 */ /* 0x010fe200078e000b */
[----:B------:R-:W-:Y:S01]  /*6800*/  ISETP.LT.OR P0, PT, R5, 0x2a, P0 ;  /* 0x0000002a0500780c */ /* 0x000fe20000701670 */
[----:B------:R1:W-:Y:S01]  /*6810*/  MUFU.EX2 R156, R8 ;  /* 0x00000008009c7308 */ /* 0x0003e20000000800 */
[----:B------:R-:W-:-:S02]  /*6820*/  FSEL R123, R17, -INF , !P5 ;  /* 0xff800000117b7808 */ /* 0x000fc40006800000 */
[----:B------:R-:W-:Y:S01]  /*6830*/  FSEL R142, R9, -INF , !P4 ;  /* 0xff800000098e7808 */ /* 0x000fe20006000000 */
[--C-:B--2---:R-:W-:Y:S01]  /*6840*/  FFMA.FTZ R0, R75, c[0x0][0x2d0], -R7.reuse ;  /* 0x0000b4004b007a23 */ /* 0x104fe20000010807 */
[----:B------:R-:W-:Y:S02]  /*6850*/  FSEL R143, R30, -INF , !P2 ;  /* 0xff8000001e8f7808 */ /* 0x000fe40005000000 */
[----:B------:R-:W-:Y:S01]  /*6860*/  FSEL R144, R28, -INF , !P1 ;  /* 0xff8000001c907808 */ /* 0x000fe20004800000 */
[----:B------:R2:W-:Y:S01]  /*6870*/  MUFU.EX2 R154, R0 ;  /* 0x00000000009a7308 */ /* 0x0005e20000000800 */
[----:B------:R-:W-:Y:S02]  /*6880*/  FSEL R145, R29, -INF , !P0 ;  /* 0xff8000001d917808 */ /* 0x000fe40004000000 */
        /* <DEDUP_REMOVED lines=8> */
[----:B------:R-:W-:Y:S01]  /*6910*/  PLOP3.LUT P0, PT, PT, PT, UP0, 0x40, 0x0 ;  /* 0x000000000000781c */ /* 0x000fe20003f0e808 */
[----:B------:R-:W-:Y:S01]  /*6920*/  UISETP.NE.AND UP0, UPT, UR13, URZ, UPT ;  /* 0x0000003f0d00728c */ /* 0x000fe2000bf05270 */
[C---:B------:R-:W-:Y:S01]  /*6930*/  ISETP.GT.AND P5, PT, R3.reuse, 0x31, P5 ;  /* 0x000000310300780c */ /* 0x040fe20002fa4270 */
[----:B------:R1:W-:Y:S01]  /*6940*/  MUFU.EX2 R183, R8 ;  /* 0x0000000800b77308 */ /* 0x0003e20000000800 */
[C---:B------:R-:W-:Y:S01]  /*6950*/  ISETP.GT.AND P4, PT, R3.reuse, 0x38, P4 ;  /* 0x000000380300780c */ /* 0x040fe20002784270 */
[----:B--2---:R-:W-:Y:S01]  /*6960*/  FFMA.FTZ R0, R78, c[0x0][0x2d0], -R7 ;  /* 0x0000b4004e007a23 */ /* 0x004fe20000010807 */
[C---:B------:R-:W-:Y:S01]  /*6970*/  ISETP.GT.AND P2, PT, R3.reuse, 0x39, P2 ;  /* 0x000000390300780c */ /* 0x040fe20001744270 */
[----:B------:R-:W-:Y:S01]  /*6980*/  UISETP.NE.AND UP1, UPT, UR25, URZ, UPT ;  /* 0x0000003f1900728c */ /* 0x000fe2000bf25270 */
[----:B------:R-:W-:-:S02]  /*6990*/  ISETP.GT.AND P1, PT, R3, 0x40, P1 ;  /* 0x000000400300780c */ /* 0x000fc40000f24270 */
[----:B------:R-:W-:Y:S01]  /*69a0*/  ISETP.GT.AND P0, PT, R3, 0x41, P0 ;  /* 0x000000410300780c */ /* 0x000fe20000704270 */
[----:B------:R2:W-:Y:S01]  /*69b0*/  MUFU.EX2 R158, R0 ;  /* 0x00000000009e7308 */ /* 0x0005e20000000800 */
[C---:B------:R-:W-:Y:S02]  /*69c0*/  ISETP.LT.OR P5, PT, R5.reuse, 0x32, P5 ;  /* 0x000000320500780c */ /* 0x040fe40002fa1670 */
[C---:B------:R-:W-:Y:S02]  /*69d0*/  ISETP.LT.OR P4, PT, R5.reuse, 0x39, P4 ;  /* 0x000000390500780c */ /* 0x040fe40002781670 */
[C---:B------:R-:W-:Y:S02]  /*69e0*/  ISETP.LT.OR P2, PT, R5.reuse, 0x3a, P2 ;  /* 0x0000003a0500780c */ /* 0x040fe40001741670 */
[C---:B------:R-:W-:Y:S01]  /*69f0*/  ISETP.LT.OR P1, PT, R5.reuse, 0x41, P1 ;  /* 0x000000410500780c */ /* 0x040fe20000f21670 */
[--C-:B-1----:R-:W-:Y:S01]  /*6a00*/  FFMA.FTZ R8, R52, c[0x0][0x2d0], -R6.reuse ;  /* 0x0000b40034087a23 */ /* 0x102fe20000010806 */
[----:B------:R-:W-:Y:S01]  /*6a10*/  ISETP.LT.OR P0, PT, R5, 0x42, P0 ;  /* 0x000000420500780c */ /* 0x000fe20000701670 */
[----:B------:R-:W-:Y:S01]  /*6a20*/  @UP1 UMOV UR13, UR17 ;  /* 0x00000011000d1c82 */ /* 0x000fe20008000000 */
[----:B------:R-:W-:Y:S01]  /*6a30*/  FSEL R194, R13, -INF , !P5 ;  /* 0xff8000000dc27808 */ /* 0x000fe20006800000 */
[----:B------:R1:W-:Y:S01]  /*6a40*/  MUFU.EX2 R181, R8 ;  /* 0x0000000800b57308 */ /* 0x0003e20000000800 */
[----:B------:R-:W-:Y:S01]  /*6a50*/  FSEL R195, R38, -INF , !P4 ;  /* 0xff80000026c37808 */ /* 0x000fe20006000000 */
[----:B------:R-:W-:Y:S01]  /*6a60*/  @UP1 USHF.R.U32.HI UR11, URZ, UR15, UR13 ;  /* 0x0000000f3f0b1299 */ /* 0x000fe2000801160d */
[----:B------:R-:W-:Y:S01]  /*6a70*/  FSEL R196, R40, -INF , !P2 ;  /* 0xff80000028c47808 */ /* 0x000fe20005000000 */
[----:B--2---:R-:W-:Y:S01]  /*6a80*/  FFMA.FTZ R0, R79, c[0x0][0x2d0], -R7 ;  /* 0x0000b4004f007a23 */ /* 0x004fe20000010807 */
[----:B------:R-:W-:Y:S01]  /*6a90*/  FSEL R198, R16, -INF , !P1 ;  /* 0xff80000010c67808 */ /* 0x000fe20004800000 */
[----:B------:R-:W-:Y:S01]  /*6aa0*/  UIADD3 UR13, UR6, -0x2, URZ ;  /* 0xfffffffe060d7890 */ /* 0x000fe2000fffe03f */
[----:B------:R-:W-:Y:S01]  /*6ab0*/  FSEL R197, R15, -INF , !P0 ;  /* 0xff8000000fc57808 */ /* 0x000fe20004000000 */
[----:B------:R2:W-:Y:S01]  /*6ac0*/  MUFU.EX2 R152, R0 ;  /* 0x0000000000987308 */ /* 0x0005e20000000800 */
[----:B------:R-:W-:Y:S01]  /*6ad0*/  PLOP3.LUT P6, PT, PT, PT, UP0, 0x40, 0x0 ;  /* 0x000000000000781c */ /* 0x000fe20003fce808 */
[----:B------:R-:W-:Y:S01]  /*6ae0*/  UISETP.NE.AND UP0, UPT, UR27, URZ, UPT ;  /* 0x0000003f1b00728c */ /* 0x000fe2000bf05270 */
[----:B------:R-:W-:Y:S01]  /*6af0*/  PLOP3.LUT P5, PT, PT, PT, UP6, 0x40, 0x0 ;  /* 0x000000000000781c */ /* 0x000fe20003fae868 */
[----:B------:R-:W-:Y:S01]  /*6b00*/  UIADD3 UR14, UR5, UR11, URZ ;  /* 0x0000000b050e7290 */ /* 0x000fe2000fffe03f */
[----:B------:R-:W-:Y:S01]  /*6b10*/  PLOP3.LUT P4, PT, PT, PT, UP5, 0x40, 0x0 ;  /* 0x000000000000781c */ /* 0x000fe20003f8e858 */
[----:B------:R-:W-:Y:S01]  /*6b20*/  ULDC UR6, c[0x0][0x328] ;  /* 0x0000ca0000067ab9 */ /* 0x000fe20000000800 */
[----:B------:R-:W-:Y:S01]  /*6b30*/  PLOP3.LUT P2, PT, PT, PT, UP4, 0x40, 0x0 ;  /* 0x000000000000781c */ /* 0x000fe20003f4e848 */
[----:B-1----:R-:W-:Y:S01]  /*6b40*/  FFMA.FTZ R8, R51, c[0x0][0x2d0], -R6 ;  /* 0x0000b40033087a23 */ /* 0x002fe20000010806 */
[----:B------:R-:W-:Y:S01]  /*6b50*/  PLOP3.LUT P1, PT, PT, PT, UP3, 0x40, 0x0 ;  /* 0x000000000000781c */ /* 0x000fe20003f2e838 */
[----:B------:R-:W-:Y:S01]  /*6b60*/  UIADD3 UR6, UR14, UR6, URZ ;  /* 0x000000060e067290 */ /* 0x000fe2000fffe03f */
[----:B------:R-:W-:Y:S01]  /*6b70*/  PLOP3.LUT P0, PT, PT, PT, UP2, 0x40, 0x0 ;  /* 0x000000000000781c */ /* 0x000fe20003f0e828 */
[----:B------:R-:W-:Y:S01]  /*6b80*/  MUFU.EX2 R172, R8 ;  /* 0x0000000800ac7308 */ /* 0x000fe20000000800 */
[----:B------:R-:W-:-:S02]  /*6b90*/  ISETP.GT.AND P6, PT, R3, 0x48, P6 ;  /* 0x000000480300780c */ /* 0x000fc400037c4270 */
[----:B------:R-:W-:Y:S02]  /*6ba0*/  ISETP.GT.AND P5, PT, R3, 0x49, P5 ;  /* 0x000000490300780c */ /* 0x000fe40002fa4270 */
[----:B--2---:R-:W-:Y:S01]  /*6bb0*/  FMNMX.FTZ R0, R125, R2, !PT ;  /* 0x000000027d007209 */ /* 0x004fe20007810000 */
[----:B------:R-:W-:Y:S01]  /*6bc0*/  FFMA.FTZ R2, R77, c[0x0][0x2d0], -R7 ;  /* 0x0000b4004d027a23 */ /* 0x000fe20000010807 */
[----:B------:R-:W-:Y:S02]  /*6bd0*/  ISETP.GT.AND P4, PT, R3, 0x50, P4 ;  /* 0x000000500300780c */ /* 0x000fe40002784270 */
[----:B------:R-:W-:Y:S01]  /*6be0*/  FMNMX.FTZ R0, R129, R0, !PT ;  /* 0x0000000081007209 */ /* 0x000fe20007810000 */
[----:B------:R1:W2:Y:S01]  /*6bf0*/  MUFU.EX2 R148, R2 ;  /* 0x0000000200947308 */ /* 0x0002a20000000800 */
[----:B------:R-:W-:Y:S02]  /*6c00*/  ISETP.GT.AND P2, PT, R3, 0x51, P2 ;  /* 0x000000510300780c */ /* 0x000fe40001744270 */
[----:B------:R-:W-:-:S02]  /*6c10*/  FMNMX.FTZ R0, R131, R0, !PT ;  /* 0x0000000083007209 */ /* 0x000fc40007810000 */
[----:B------:R-:W-:Y:S02]  /*6c20*/  ISETP.GT.AND P1, PT, R3, 0x58, P1 ;  /* 0x000000580300780c */ /* 0x000fe40000f24270 */
[----:B------:R-:W-:Y:S02]  /*6c30*/  FMNMX.FTZ R0, R141, R0, !PT ;  /* 0x000000008d007209 */ /* 0x000fe40007810000 */
[----:B------:R-:W-:Y:S02]  /*6c40*/  ISETP.GT.AND P0, PT, R3, 0x59, P0 ;  /* 0x000000590300780c */ /* 0x000fe40000704270 */
[----:B------:R-:W-:Y:S02]  /*6c50*/  FMNMX.FTZ R0, R140, R0, !PT ;  /* 0x000000008c007209 */ /* 0x000fe40007810000 */
[----:B------:R-:W-:Y:S02]  /*6c60*/  FMNMX.FTZ R3, R116, R115, !PT ;  /* 0x0000007374037209 */ /* 0x000fe40007810000 */
[----:B------:R-:W-:Y:S01]  /*6c70*/  FMNMX.FTZ R0, R186, R0, !PT ;  /* 0x00000000ba007209 */ /* 0x000fe20007810000 */
[----:B-1----:R-:W-:Y:S01]  /*6c80*/  FFMA.FTZ R2, R64, c[0x0][0x2d0], -R6 ;  /* 0x0000b40040027a23 */ /* 0x002fe20000010806 */
[----:B------:R-:W-:-:S02]  /*6c90*/  FMNMX.FTZ R3, R114, R3, !PT ;  /* 0x0000000372037209 */ /* 0x000fc40007810000 */
[----:B------:R-:W-:Y:S01]  /*6ca0*/  FMNMX.FTZ R0, R185, R0, !PT ;  /* 0x00000000b9007209 */ /* 0x000fe20007810000 */
[----:B------:R1:W-:Y:S01]  /*6cb0*/  MUFU.EX2 R139, R2 ;  /* 0x00000002008b7308 */ /* 0x0003e20000000800 */
[----:B------:R-:W-:Y:S02]  /*6cc0*/  FMNMX.FTZ R3, R113, R3, !PT ;  /* 0x0000000371037209 */ /* 0x000fe40007810000 */
[----:B------:R-:W-:Y:S02]  /*6cd0*/  FMNMX.FTZ R0, R147, R0, !PT ;  /* 0x0000000093007209 */ /* 0x000fe40007810000 */
[----:B------:R-:W-:Y:S02]  /*6ce0*/  FMNMX.FTZ R3, R117, R3, !PT ;  /* 0x0000000375037209 */ /* 0x000fe40007810000 */
[----:B------:R-:W-:Y:S02]  /*6cf0*/  FMNMX.FTZ R0, R146, R0, !PT ;  /* 0x0000000092007209 */ /* 0x000fe40007810000 */
[----:B------:R-:W-:-:S02]  /*6d00*/  FMNMX.FTZ R3, R119, R3, !PT ;  /* 0x0000000377037209 */ /* 0x000fc40007810000 */
[----:B------:R-:W-:Y:S02]  /*6d10*/  FMNMX.FTZ R0, R199, R0, !PT ;  /* 0x00000000c7007209 */ /* 0x000fe40007810000 */
[----:B------:R-:W-:Y:S02]  /*6d20*/  ISETP.LT.OR P6, PT, R5, 0x49, P6 ;  /* 0x000000490500780c */ /* 0x000fe400037c1670 */
[----:B------:R-:W-:Y:S01]  /*6d30*/  FMNMX.FTZ R0, R200, R0, !PT ;  /* 0x00000000c8007209 */ /* 0x000fe20007810000 */
[----:B-1----:R-:W-:Y:S01]  /*6d40*/  FFMA.FTZ R2, R65, c[0x0][0x2d0], -R6 ;  /* 0x0000b40041027a23 */ /* 0x002fe20000010806 */
[----:B------:R-:W-:Y:S02]  /*6d50*/  ISETP.LT.OR P5, PT, R5, 0x4a, P5 ;  /* 0x0000004a0500780c */ /* 0x000fe40002fa1670 */
[----:B------:R-:W-:Y:S01]  /*6d60*/  FMNMX.FTZ R0, R201, R0, !PT ;  /* 0x00000000c9007209 */ /* 0x000fe20007810000 */
[----:B------:R1:W4:Y:S01]  /*6d70*/  MUFU.EX2 R164, R2 ;  /* 0x0000000200a47308 */ /* 0x0003220000000800 */
[----:B------:R-:W-:-:S02]  /*6d80*/  FSEL R188, R135, -INF , !P6 ;  /* 0xff80000087bc7808 */ /* 0x000fc40007000000 */
[----:B------:R-:W-:Y:S02]  /*6d90*/  FMNMX.FTZ R0, R204, R0, !PT ;  /* 0x00000000cc007209 */ /* 0x000fe40007810000 */
[C---:B------:R-:W-:Y:S02]  /*6da0*/  ISETP.LT.OR P4, PT, R5.reuse, 0x51, P4 ;  /* 0x000000510500780c */ /* 0x040fe40002781670 */
[----:B------:R-:W-:Y:S02]  /*6db0*/  FMNMX.FTZ R0, R240, R0, !PT ;  /* 0x00000000f0007209 */ /* 0x000fe40007810000 */
[----:B------:R-:W-:Y:S02]  /*6dc0*/  FSEL R187, R138, -INF , !P5 ;  /* 0xff8000008abb7808 */ /* 0x000fe40006800000 */
[----:B------:R-:W-:Y:S02]  /*6dd0*/  ISETP.LT.OR P2, PT, R5, 0x52, P2 ;  /* 0x000000520500780c */ /* 0x000fe40001741670 */
[----:B------:R-:W-:-:S02]  /*6de0*/  FSEL R190, R136, -INF , !P4 ;  /* 0xff80000088be7808 */ /* 0x000fc40006000000 */
[----:B------:R-:W-:Y:S01]  /*6df0*/  ISETP.LT.OR P1, PT, R5, 0x59, P1 ;  /* 0x000000590500780c */ /* 0x000fe20000f21670 */
[----:B-1----:R-:W-:Y:S01]  /*6e00*/  FFMA.FTZ R2, R67, c[0x0][0x2d0], -R6 ;  /* 0x0000b40043027a23 */ /* 0x002fe20000010806 */
[----:B------:R-:W-:Y:S01]  /*6e10*/  FSEL R192, R137, -INF , !P2 ;  /* 0xff80000089c07808 */ /* 0x000fe20005000000 */
[----:B------:R-:W-:Y:S01]  /*6e20*/  LDSM.16.MT88.4 R64, [R210+0x1100] ;  /* 0x00110000d240783b */ /* 0x000fe20000004200 */
[----:B------:R-:W-:Y:S01]  /*6e30*/  ISETP.LT.OR P0, PT, R5, 0x5a, P0 ;  /* 0x0000005a0500780c */ /* 0x000fe20000701670 */
[----:B------:R1:W-:Y:S01]  /*6e40*/  MUFU.EX2 R74, R2 ;  /* 0x00000002004a7308 */ /* 0x0003e20000000800 */
[----:B------:R-:W-:Y:S02]  /*6e50*/  FSEL R191, R59, -INF , !P1 ;  /* 0xff8000003bbf7808 */ /* 0x000fe40004800000 */
[----:B------:R-:W-:Y:S02]  /*6e60*/  FSEL R189, R58, -INF , !P0 ;  /* 0xff8000003abd7808 */ /* 0x000fe40004000000 */
[----:B--2---:R-:W-:Y:S01]  /*6e70*/  F2FP.PACK_AB R10, R148, R152 ;  /* 0x00000098940a723e */ /* 0x004fe200000000ff */
[----:B------:R-:W-:Y:S01]  /*6e80*/  LDSM.16.MT88.4 R56, [R211+0x1100] ;  /* 0x00110000d338783b */ /* 0x000fe20000004200 */
[----:B------:R-:W-:-:S02]  /*6e90*/  F2FP.PACK_AB R12, R73, R151 ;  /* 0x00000097490c723e */ /* 0x000fc400000000ff */
[----:B------:R-:W-:Y:S02]  /*6ea0*/  F2FP.PACK_AB R14, R183, R156 ;  /* 0x0000009cb70e723e */ /* 0x000fe400000000ff */
[----:B------:R-:W-:Y:S02]  /*6eb0*/  F2FP.PACK_AB R13, R172, R181 ;  /* 0x000000b5ac0d723e */ /* 0x000fe400000000ff */
[----:B------:R-:W-:Y:S02]  /*6ec0*/  F2FP.PACK_AB R15, R70, R157 ;  /* 0x0000009d460f723e */ /* 0x000fe400000000ff */
[----:B------:R-:W-:Y:S01]  /*6ed0*/  F2FP.PACK_AB R8, R158, R154 ;  /* 0x0000009a9e08723e */ /* 0x000fe200000000ff */
[----:B-1----:R-:W-:Y:S01]  /*6ee0*/  FFMA.FTZ R2, R46, c[0x0][0x2d0], -R6 ;  /* 0x0000b4002e027a23 */ /* 0x002fe20000010806 */
[----:B----4-:R-:W-:-:S03]  /*6ef0*/  F2FP.PACK_AB R9, R164, R139 ;  /* 0x0000008ba409723e */ /* 0x010fc600000000ff */
[----:B------:R1:W2:Y:S01]  /*6f00*/  MUFU.EX2 R150, R2 ;  /* 0x0000000200967308 */ /* 0x0002a20000000800 */
[C---:B------:R-:W-:Y:S08]  /*6f10*/  HMMA.16816.F32 R20, R12.reuse, R84, RZ ;  /* 0x000000540c14723c */ /* 0x040ff000000018ff */
[----:B------:R-:W-:Y:S01]  /*6f20*/  HMMA.16816.F32 R24, R12, R100, RZ ;  /* 0x000000640c18723c */ /* 0x000fe200000018ff */
[----:B-1----:R-:W-:Y:S01]  /*6f30*/  FMNMX.FTZ R2, R121, R3, !PT ;  /* 0x0000000379027209 */ /* 0x002fe20007810000 */
[----:B------:R-:W-:-:S06]  /*6f40*/  FFMA.FTZ R3, R76, c[0x0][0x2d0], -R7 ;  /* 0x0000b4004c037a23 */ /* 0x000fcc0000010807 */
[----:B------:R-:W-:Y:S01]  /*6f50*/  HMMA.16816.F32 R36, R12, R86, RZ ;  /* 0x000000560c24723c */ /* 0x000fe200000018ff */
[----:B------:R-:W-:Y:S01]  /*6f60*/  LDSM.16.MT88.4 R76, [R212+0x1100] ;  /* 0x00110000d44c783b */ /* 0x000fe20000004200 */
[----:B------:R-:W-:Y:S01]  /*6f70*/  FMNMX.FTZ R2, R123, R2, !PT ;  /* 0x000000027b027209 */ /* 0x000fe20007810000 */
[----:B------:R1:W-:Y:S01]  /*6f80*/  MUFU.EX2 R180, R3 ;  /* 0x0000000300b47308 */ /* 0x0003e20000000800 */
[----:B--2---:R-:W-:-:S04]  /*6f90*/  F2FP.PACK_AB R11, R150, R74 ;  /* 0x0000004a960b723e */ /* 0x004fc800000000ff */
[C---:B------:R-:W-:Y:S08]  /*6fa0*/  HMMA.16816.F32 R16, R12.reuse, R60, RZ ;  /* 0x0000003c0c10723c */ /* 0x040ff000000018ff */
[----:B------:R-:W-:Y:S01]  /*6fb0*/  HMMA.16816.F32 R32, R12, R62, RZ ;  /* 0x0000003e0c20723c */ /* 0x000fe200000018ff */
[----:B-1----:R-:W-:Y:S01]  /*6fc0*/  FMNMX.FTZ R3, R142, R2, !PT ;  /* 0x000000028e037209 */ /* 0x002fe20007810000 */
[----:B------:R-:W-:-:S03]  /*6fd0*/  FFMA.FTZ R2, R80, c[0x0][0x2d0], -R7 ;  /* 0x0000b40050027a23 */ /* 0x000fc60000010807 */
[----:B------:R-:W-:Y:S01]  /*6fe0*/  FMNMX.FTZ R3, R143, R3, !PT ;  /* 0x000000038f037209 */ /* 0x000fe20007810000 */
[----:B------:R1:W2:Y:S02]  /*6ff0*/  MUFU.EX2 R159, R2 ;  /* 0x00000002009f7308 */ /* 0x0002a40000000800 */
[C---:B-----5:R-:W-:Y:S08]  /*7000*/  HMMA.16816.F32 R28, R12.reuse, R96, RZ ;  /* 0x000000600c1c723c */ /* 0x060ff000000018ff */
[----:B------:R-:W-:Y:S01]  /*7010*/  HMMA.16816.F32 R48, R12, R102, RZ ;  /* 0x000000660c30723c */ /* 0x000fe200000018ff */
[----:B-1----:R-:W-:Y:S01]  /*7020*/  FMNMX.FTZ R2, R239, R0, !PT ;  /* 0x00000000ef027209 */ /* 0x002fe20007810000 */
[----:B------:R-:W-:-:S06]  /*7030*/  FFMA.FTZ R0, R81, c[0x0][0x2d0], -R7 ;  /* 0x0000b40051007a23 */ /* 0x000fcc0000010807 */
[----:B------:R-:W-:Y:S01]  /*7040*/  HMMA.16816.F32 R44, R12, R98, RZ ;  /* 0x000000620c2c723c */ /* 0x000fe200000018ff */
[----:B------:R1:W-:Y:S07]  /*7050*/  MUFU.EX2 R167, R0 ;  /* 0x0000000000a77308 */ /* 0x0003ee0000000800 */
[C---:B------:R-:W-:Y:S08]  /*7060*/  HMMA.16816.F32 R40, R8.reuse, R92, R20 ;  /* 0x0000005c0828723c */ /* 0x040ff00000001814 */
[----:B---3--:R-:W-:Y:S01]  /*7070*/  HMMA.16816.F32 R20, R8, R88, R24 ;  /* 0x000000580814723c */ /* 0x008fe20000001818 */
[----:B-1----:R-:W-:-:S02]  /*7080*/  FMNMX.FTZ R0, R236, R2, !PT ;  /* 0x00000002ec007209 */ /* 0x002fc40007810000 */
[----:B------:R-:W-:Y:S01]  /*7090*/  FMNMX.FTZ R2, R144, R3, !PT ;  /* 0x0000000390027209 */ /* 0x000fe20007810000 */
[----:B------:R-:W-:Y:S01]  /*70a0*/  FFMA.FTZ R3, R82, c[0x0][0x2d0], -R7 ;  /* 0x0000b40052037a23 */ /* 0x000fe20000010807 */
[----:B------:R-:W-:-:S03]  /*70b0*/  FMNMX.FTZ R0, R235, R0, !PT ;  /* 0x00000000eb007209 */ /* 0x000fc60007810000 */
[C---:B------:R-:W-:Y:S01]  /*70c0*/  HMMA.16816.F32 R36, R8.reuse, R94, R36 ;  /* 0x0000005e0824723c */ /* 0x040fe20000001824 */
[----:B------:R-:W-:Y:S01]  /*70d0*/  FMNMX.FTZ R2, R145, R2, !PT ;  /* 0x0000000291027209 */ /* 0x000fe20007810000 */
[----:B------:R1:W-:Y:S01]  /*70e0*/  MUFU.EX2 R153, R3 ;  /* 0x0000000300997308 */ /* 0x0003e20000000800 */
[----:B------:R-:W-:Y:S02]  /*70f0*/  FMNMX.FTZ R0, R237, R0, !PT ;  /* 0x00000000ed007209 */ /* 0x000fe40007810000 */
[----:B------:R-:W-:Y:S02]  /*7100*/  FMNMX.FTZ R2, R193, R2, !PT ;  /* 0x00000002c1027209 */ /* 0x000fe40007810000 */
[----:B------:R-:W-:Y:S01]  /*7110*/  FMNMX.FTZ R0, R238, R0, !PT ;  /* 0x00000000ee007209 */ /* 0x000fe20007810000 */
[----:B------:R-:W-:Y:S01]  /*7120*/  HMMA.16816.F32 R52, R8, R108, R16 ;  /* 0x0000006c0834723c */ /* 0x000fe20000001810 */
[----:B------:R-:W-:Y:S02]  /*7130*/  FMNMX.FTZ R2, R194, R2, !PT ;  /* 0x00000002c2027209 */ /* 0x000fe40007810000 */
[----:B------:R-:W-:-:S04]  /*7140*/  FMNMX.FTZ R0, R242, R0, !PT ;  /* 0x00000000f2007209 */ /* 0x000fc80007810000 */
[----:B------:R-:W-:Y:S01]  /*7150*/  FMNMX.FTZ R0, R243, R0, !PT ;  /* 0x00000000f3007209 */ /* 0x000fe20007810000 */
[----:B------:R-:W-:Y:S01]  /*7160*/  HMMA.16816.F32 R16, R8, R110, R32 ;  /* 0x0000006e0810723c */ /* 0x000fe20000001820 */
[----:B-1----:R-:W-:-:S03]  /*7170*/  FFMA.FTZ R3, R83, c[0x0][0x2d0], -R7 ;  /* 0x0000b40053037a23 */ /* 0x002fc60000010807 */
[----:B------:R-:W1:Y:S01]  /*7180*/  SHFL.BFLY PT, R4, R0, 0x2, 0x1f ;  /* 0x0c401f0000047f89 */ /* 0x000e6200000e0000 */
[----:B------:R3:W-:Y:S03]  /*7190*/  MUFU.EX2 R149, R3 ;  /* 0x0000000300957308 */ /* 0x0007e60000000800 */
[----:B------:R-:W-:Y:S01]  /*71a0*/  LDSM.16.MT88.4 R80, [R209+0x1100] ;  /* 0x00110000d150783b */ /* 0x000fe20000004200 */
[C---:B------:R-:W-:Y:S08]  /*71b0*/  HMMA.16816.F32 R12, R8.reuse, R104, R28 ;  /* 0x00000068080c723c */ /* 0x040ff0000000181c */
[----:B------:R-:W-:Y:S01]  /*71c0*/  HMMA.16816.F32 R24, R8, R90, R48 ;  /* 0x0000005a0818723c */ /* 0x000fe20000001830 */
[----:B---3--:R-:W-:Y:S01]  /*71d0*/  FMNMX.FTZ R3, R195, R2, !PT ;  /* 0x00000002c3037209 */ /* 0x008fe20007810000 */
[----:B------:R-:W-:-:S02]  /*71e0*/  FFMA.FTZ R2, R68, c[0x0][0x2d0], -R6 ;  /* 0x0000b40044027a23 */ /* 0x000fc40000010806 */
[----:B------:R-:W-:-:S04]  /*71f0*/  IMAD.MOV.U32 R68, RZ, RZ, R152 ;  /* 0x000000ffff447224 */ /* 0x000fc800078e0098 */
[----:B------:R-:W-:Y:S01]  /*7200*/  HMMA.16816.F32 R32, R8, R106, R44 ;  /* 0x0000006a0820723c */ /* 0x000fe2000000182c */
[----:B------:R3:W-:Y:S01]  /*7210*/  MUFU.EX2 R182, R2 ;  /* 0x0000000200b67308 */ /* 0x0007e20000000800 */
[----:B-1----:R-:W-:-:S05]  /*7220*/  FMNMX.FTZ R0, R0, R4, !PT ;  /* 0x0000000400007209 */ /* 0x002fca0007810000 */
[----:B------:R-:W1:Y:S01]  /*7230*/  SHFL.BFLY PT, R5, R0, 0x1, 0x1f ;  /* 0x0c201f0000057f89 */ /* 0x000e6200000e0000 */
[----:B--2---:R-:W-:Y:S02]  /*7240*/  F2FP.PACK_AB R8, R159, R180 ;  /* 0x000000b49f08723e */ /* 0x004fe400000000ff */
[----:B---3--:R-:W-:Y:S01]  /*7250*/  FMNMX.FTZ R2, R196, R3, !PT ;  /* 0x00000003c4027209 */ /* 0x008fe20007810000 */
[----:B------:R-:W-:Y:S01]  /*7260*/  FFMA.FTZ R3, R69, c[0x0][0x2d0], -R6 ;  /* 0x0000b40045037a23 */ /* 0x000fe20000010806 */
[----:B------:R-:W-:Y:S02]  /*7270*/  MOV R69, R70 ;  /* 0x0000004600457202 */ /* 0x000fe40000000f00 */
[----:B------:R-:W-:Y:S01]  /*7280*/  FMNMX.FTZ R2, R198, R2, !PT ;  /* 0x00000002c6027209 */ /* 0x000fe20007810000 */
[----:B------:R2:W3:Y:S03]  /*7290*/  MUFU.EX2 R166, R3 ;  /* 0x0000000300a67308 */ /* 0x0004e60000000800 */
[----:B------:R-:W-:-:S04]  /*72a0*/  FMNMX.FTZ R2, R197, R2, !PT ;  /* 0x00000002c5027209 */ /* 0x000fc80007810000 */
[----:B------:R-:W-:Y:S02]  /*72b0*/  FMNMX.FTZ R2, R188, R2, !PT ;  /* 0x00000002bc027209 */ /* 0x000fe40007810000 */
[----:B-1----:R-:W-:Y:S01]  /*72c0*/  FMNMX.FTZ R70, R0, R5, !PT ;  /* 0x0000000500467209 */ /* 0x002fe20007810000 */
[----:B------:R-:W-:Y:S01]  /*72d0*/  FFMA.FTZ R0, R128, c[0x0][0x2d0], -R6 ;  /* 0x0000b40080007a23 */ /* 0x000fe20000010806 */
[----:B------:R-:W-:Y:S01]  /*72e0*/  FMNMX.FTZ R2, R187, R2, !PT ;  /* 0x00000002bb027209 */ /* 0x000fe20007810000 */
[----:B------:R-:W-:Y:S01]  /*72f0*/  IMAD.MOV.U32 R128, RZ, RZ, R164 ;  /* 0x000000ffff807224 */ /* 0x000fe200078e00a4 */
[----:B------:R-:W-:Y:S01]  /*7300*/  FSETP.NEU.FTZ.AND P0, PT, R70, -INF , PT ;  /* 0xff8000004600780b */ /* 0x000fe20003f1d000 */
[----:B------:R-:W-:Y:S01]  /*7310*/  IMAD.MOV.U32 R5, RZ, RZ, R181 ;  /* 0x000000ffff057224 */ /* 0x000fe200078e00b5 */
[----:B------:R-:W-:Y:S01]  /*7320*/  FMNMX.FTZ R2, R190, R2, !PT ;  /* 0x00000002be027209 */ /* 0x000fe20007810000 */
[----:B--2---:R-:W-:Y:S01]  /*7330*/  FFMA.FTZ R3, R112, c[0x0][0x2d0], -R6 ;  /* 0x0000b40070037a23 */ /* 0x004fe20000010806 */
[----:B---3--:R-:W-:Y:S01]  /*7340*/  F2FP.PACK_AB R9, R166, R182 ;  /* 0x000000b6a609723e */ /* 0x008fe200000000ff */
[----:B------:R-:W-:-:S02]  /*7350*/  IMAD.MOV.U32 R112, RZ, RZ, R151 ;  /* 0x000000ffff707224 */ /* 0x000fc400078e0097 */
[----:B------:R1:W-:Y:S08]  /*7360*/  MUFU.EX2 R165, R3 ;  /* 0x0000000300a57308 */ /* 0x0003f00000000800 */
[----:B------:R2:W-:Y:S01]  /*7370*/  MUFU.EX2 R151, R0 ;  /* 0x0000000000977308 */ /* 0x0005e20000000800 */
[----:B-1----:R-:W-:Y:S02]  /*7380*/  FFMA.FTZ R3, R118, c[0x0][0x2d0], -R6 ;  /* 0x0000b40076037a23 */ /* 0x002fe40000010806 */
[----:B------:R-:W-:-:S05]  /*7390*/  IMAD.MOV.U32 R118, RZ, RZ, R153 ;  /* 0x000000ffff767224 */ /* 0x000fca00078e0099 */
[----:B------:R1:W3:Y:S01]  /*73a0*/  MUFU.EX2 R246, R3 ;  /* 0x0000000300f67308 */ /* 0x0002e20000000800 */
[----:B------:R-:W-:Y:S01]  /*73b0*/  F2FP.PACK_AB R10, R118, R167 ;  /* 0x000000a7760a723e */ /* 0x000fe200000000ff */
[----:B--2---:R-:W-:Y:S01]  /*73c0*/  FFMA.FTZ R0, R130, c[0x0][0x2d0], -R6 ;  /* 0x0000b40082007a23 */ /* 0x004fe20000010806 */
[----:B------:R-:W-:-:S05]  /*73d0*/  MOV R130, R159 ;  /* 0x0000009f00827202 */ /* 0x000fca0000000f00 */
[----:B------:R-:W-:Y:S01]  /*73e0*/  MUFU.EX2 R245, R0 ;  /* 0x0000000000f57308 */ /* 0x000fe20000000800 */
[----:B-1----:R-:W-:Y:S01]  /*73f0*/  FMNMX.FTZ R3, R192, R2, !PT ;  /* 0x00000002c0037209 */ /* 0x002fe20007810000 */
[----:B------:R-:W-:Y:S01]  /*7400*/  FFMA.FTZ R2, R132, c[0x0][0x2d0], -R7 ;  /* 0x0000b40084027a23 */ /* 0x000fe20000010807 */
[----:B---3--:R-:W-:Y:S02]  /*7410*/  F2FP.PACK_AB R11, R246, R165 ;  /* 0x000000a5f60b723e */ /* 0x008fe400000000ff */
[----:B------:R-:W-:-:S03]  /*7420*/  FMNMX.FTZ R3, R191, R3, !PT ;  /* 0x00000003bf037209 */ /* 0x000fc60007810000 */
[----:B------:R1:W-:Y:S01]  /*7430*/  MUFU.EX2 R152, R2 ;  /* 0x0000000200987308 */ /* 0x0003e20000000800 */
[----:B------:R-:W-:Y:S01]  /*7440*/  FMNMX.FTZ R3, R189, R3, !PT ;  /* 0x00000003bd037209 */ /* 0x000fe20007810000 */
[C---:B------:R-:W-:Y:S04]  /*7450*/  HMMA.16816.F32 R44, R8.reuse, R76, R40 ;  /* 0x0000004c082c723c */ /* 0x040fe80000001828 */
[----:B------:R-:W2:Y:S04]  /*7460*/  SHFL.BFLY PT, R4, R3, 0x2, 0x1f ;  /* 0x0c401f0003047f89 */ /* 0x000ea800000e0000 */
[----:B------:R-:W-:Y:S01]  /*7470*/  HMMA.16816.F32 R40, R8, R64, R20 ;  /* 0x000000400828723c */ /* 0x000fe20000001814 */
[----:B-1----:R-:W-:-:S04]  /*7480*/  FFMA.FTZ R2, R133, c[0x0][0x2d0], -R7 ;  /* 0x0000b40085027a23 */ /* 0x002fc80000010807 */
[----:B------:R1:W-:Y:S03]  /*7490*/  MUFU.EX2 R155, R2 ;  /* 0x00000002009b7308 */ /* 0x0003e60000000800 */
[C---:B------:R-:W-:Y:S07]  /*74a0*/  HMMA.16816.F32 R20, R8.reuse, R78, R36 ;  /* 0x0000004e0814723c */ /* 0x040fee0000001824 */
[----:B------:R-:W-:Y:S01]  /*74b0*/  IMAD.MOV.U32 R38, RZ, RZ, R156 ;  /* 0x000000ffff267224 */ /* 0x000fe200078e009c */
[----:B------:R-:W-:Y:S01]  /*74c0*/  HMMA.16816.F32 R48, R8, R80, R52 ;  /* 0x000000500830723c */ /* 0x000fe20000001834 */
[----:B------:R-:W-:Y:S01]  /*74d0*/  IMAD.MOV.U32 R36, RZ, RZ, R130 ;  /* 0x000000ffff247224 */ /* 0x000fe200078e0082 */
[----:B--2---:R-:W-:Y:S01]  /*74e0*/  FMNMX.FTZ R3, R3, R4, !PT ;  /* 0x0000000403037209 */ /* 0x004fe20007810000 */
[----:B------:R-:W-:-:S02]  /*74f0*/  IMAD.MOV.U32 R130, RZ, RZ, R180 ;  /* 0x000000ffff827224 */ /* 0x000fc400078e00b4 */
[----:B-1----:R-:W-:Y:S02]  /*7500*/  FFMA.FTZ R2, R134, c[0x0][0x2d0], -R7 ;  /* 0x0000b40086027a23 */ /* 0x002fe40000010807 */
[----:B------:R-:W1:Y:S01]  /*7510*/  SHFL.BFLY PT, R4, R3, 0x1, 0x1f ;  /* 0x0c201f0003047f89 */ /* 0x000e6200000e0000 */
[----:B------:R-:W-:Y:S01]  /*7520*/  IMAD.MOV.U32 R55, RZ, RZ, R172 ;  /* 0x000000ffff377224 */ /* 0x000fe200078e00ac */
[----:B------:R-:W-:Y:S01]  /*7530*/  HMMA.16816.F32 R28, R8, R56, R12 ;  /* 0x00000038081c723c */ /* 0x000fe2000000180c */
[----:B------:R2:W3:Y:S01]  /*7540*/  MUFU.EX2 R135, R2 ;  /* 0x0000000200877308 */ /* 0x0004e20000000800 */
[----:B------:R-:W-:Y:S01]  /*7550*/  LDSM.16.MT88.4 R172, [R211+0x1900] ;  /* 0x00190000d3ac783b */ /* 0x000fe20000004200 */
[----:B------:R-:W-:Y:S01]  /*7560*/  MOV R54, R167 ;  /* 0x000000a700367202 */ /* 0x000fe20000000f00 */
[----:B------:R-:W-:Y:S02]  /*7570*/  IMAD.MOV.U32 R52, RZ, RZ, R165 ;  /* 0x000000ffff347224 */ /* 0x000fe400078e00a5 */
[----:B------:R-:W-:-:S02]  /*7580*/  IMAD.MOV.U32 R53, RZ, RZ, R166 ;  /* 0x000000ffff357224 */ /* 0x000fc400078e00a6 */
[C---:B------:R-:W-:Y:S08]  /*7590*/  HMMA.16816.F32 R16, R8.reuse, R82, R16 ;  /* 0x000000520810723c */ /* 0x040ff00000001810 */
[----:B------:R-:W-:Y:S01]  /*75a0*/  HMMA.16816.F32 R24, R8, R66, R24 ;  /* 0x000000420818723c */ /* 0x000fe20000001818 */
[----:B--2---:R-:W-:Y:S02]  /*75b0*/  FFMA.FTZ R2, R126, c[0x0][0x2d0], -R6 ;  /* 0x0000b4007e027a23 */ /* 0x004fe40000010806 */
[----:B---3--:R-:W-:-:S02]  /*75c0*/  IMAD.MOV.U32 R39, RZ, RZ, R135 ;  /* 0x000000ffff277224 */ /* 0x008fc400078e0087 */
[----:B------:R2:W-:Y:S01]  /*75d0*/  MUFU.EX2 R75, R2 ;  /* 0x00000002004b7308 */ /* 0x0005e20000000800 */
[----:B-1----:R-:W-:Y:S02]  /*75e0*/  FMNMX.FTZ R3, R3, R4, !PT ;  /* 0x0000000403037209 */ /* 0x002fe40007810000 */
[----:B------:R-:W-:Y:S07]  /*75f0*/  HMMA.16816.F32 R12, R8, R58, R32 ;  /* 0x0000003a080c723c */ /* 0x000fee0000001820 */
[----:B------:R-:W-:-:S02]  /*7600*/  F2FP.PACK_AB R8, R152, R149 ;  /* 0x000000959808723e */ /* 0x000fc400000000ff */
[----:B------:R-:W-:Y:S02]  /*7610*/  F2FP.PACK_AB R10, R39, R155 ;  /* 0x0000009b270a723e */ /* 0x000fe400000000ff */
[----:B------:R-:W-:Y:S01]  /*7620*/  F2FP.PACK_AB R11, R245, R151 ;  /* 0x00000097f50b723e */ /* 0x000fe200000000ff */
[----:B--2---:R-:W-:-:S04]  /*7630*/  FFMA.FTZ R2, R127, c[0x0][0x2d0], -R6 ;  /* 0x0000b4007f027a23 */ /* 0x004fc80000010806 */
[----:B------:R1:W2:Y:S02]  /*7640*/  MUFU.EX2 R153, R2 ;  /* 0x0000000200997308 */ /* 0x0002a40000000800 */
[----:B-1----:R-:W-:Y:S01]  /*7650*/  FMUL.FTZ R2, R70, c[0x0][0x2d0] ;  /* 0x0000b40046027a20 */ /* 0x002fe20000410000 */
[----:B--2---:R-:W-:-:S04]  /*7660*/  F2FP.PACK_AB R9, R153, R75 ;  /* 0x0000004b9909723e */ /* 0x004fc800000000ff */
[----:B------:R-:W-:Y:S02]  /*7670*/  FSEL R2, R2, RZ, P0 ;  /* 0x000000ff02027208 */ /* 0x000fe40000000000 */
[----:B------:R-:W-:Y:S01]  /*7680*/  FSETP.NEU.FTZ.AND P0, PT, R3, -INF , PT ;  /* 0xff8000000300780b */ /* 0x000fe20003f1d000 */
[C---:B------:R-:W-:Y:S02]  /*7690*/  HMMA.16816.F32 R176, R8.reuse, R168, R48 ;  /* 0x000000a808b0723c */ /* 0x040fe40000001830 */
[----:B------:R-:W-:Y:S02]  /*76a0*/  FFMA.FTZ R0, R120, c[0x0][0x2d0], -R2 ;  /* 0x0000b40078007a23 */ /* 0x000fe40000010802 */
[----:B------:R-:W-:Y:S02]  /*76b0*/  IMAD.MOV.U32 R120, RZ, RZ, R158 ;  /* 0x000000ffff787224 */ /* 0x000fe400078e009e */
[----:B------:R1:W-:Y:S01]  /*76c0*/  MUFU.EX2 R252, R0 ;  /* 0x0000000000fc7308 */ /* 0x0003e20000000800 */
[----:B------:R-:W-:Y:S01]  /*76d0*/  FFMA.FTZ R4, R131, c[0x0][0x2d0], -R2 ;  /* 0x0000b40083047a23 */ /* 0x000fe20000010802 */
[----:B------:R-:W-:Y:S01]  /*76e0*/  MOV R50, R52 ;  /* 0x0000003400327202 */ /* 0x000fe20000000f00 */
[----:B------:R-:W-:Y:S01]  /*76f0*/  IMAD.MOV.U32 R51, RZ, RZ, R128 ;  /* 0x000000ffff337224 */ /* 0x000fe200078e0080 */
[----:B------:R-:W-:Y:S01]  /*7700*/  HMMA.16816.F32 R164, R8, R170, R16 ;  /* 0x000000aa08a4723c */ /* 0x000fe20000001810 */
[----:B------:R-:W-:-:S02]  /*7710*/  IMAD.MOV.U32 R128, RZ, RZ, R182 ;  /* 0x000000ffff807224 */ /* 0x000fc400078e00b6 */
[----:B------:R-:W-:Y:S01]  /*7720*/  IMAD.MOV.U32 R37, RZ, RZ, R120 ;  /* 0x000000ffff257224 */ /* 0x000fe200078e0078 */
[----:B------:R-:W-:Y:S01]  /*7730*/  MUFU.EX2 R247, R4 ;  /* 0x0000000400f77308 */ /* 0x000fe20000000800 */
[----:B------:R-:W-:Y:S01]  /*7740*/  MOV R120, R246 ;  /* 0x000000f600787202 */ /* 0x000fe20000000f00 */
[----:B------:R-:W-:Y:S02]  /*7750*/  IMAD.MOV.U32 R49, RZ, RZ, R53 ;  /* 0x000000ffff317224 */ /* 0x000fe400078e0035 */
[----:B------:R-:W-:Y:S01]  /*7760*/  IMAD.MOV.U32 R48, RZ, RZ, R54 ;  /* 0x000000ffff307224 */ /* 0x000fe200078e0036 */
[----:B------:R-:W-:Y:S01]  /*7770*/  HMMA.16816.F32 R132, R8, R162, R20 ;  /* 0x000000a20884723c */ /* 0x000fe20000001814 */
[----:B------:R-:W-:Y:S02]  /*7780*/  IMAD.MOV.U32 R131, RZ, RZ, R154 ;  /* 0x000000ffff837224 */ /* 0x000fe400078e009a */
[----:B-1----:R-:W-:Y:S02]  /*7790*/  FFMA.FTZ R0, R122, c[0x0][0x2d0], -R2 ;  /* 0x0000b4007a007a23 */ /* 0x002fe40000010802 */
[----:B------:R-:W-:-:S02]  /*77a0*/  IMAD.MOV.U32 R122, RZ, RZ, R157 ;  /* 0x000000ffff7a7224 */ /* 0x000fc400078e009d */
[----:B------:R1:W2:Y:S01]  /*77b0*/  MUFU.EX2 R250, R0 ;  /* 0x0000000000fa7308 */ /* 0x0002a20000000800 */
[----:B------:R-:W3:Y:S01]  /*77c0*/  LDSM.16.MT88.4 R156, [R210+0x1900] ;  /* 0x00190000d29c783b */ /* 0x000ee20000004200 */
[----:B-1----:R-:W-:-:S06]  /*77d0*/  FFMA.FTZ R0, R124, c[0x0][0x2d0], -R2 ;  /* 0x0000b4007c007a23 */ /* 0x002fcc0000010802 */
[----:B------:R1:W-:Y:S02]  /*77e0*/  MUFU.EX2 R251, R0 ;  /* 0x0000000000fb7308 */ /* 0x0003e40000000800 */
[----:B-1----:R-:W-:Y:S02]  /*77f0*/  FFMA.FTZ R0, R125, c[0x0][0x2d0], -R2 ;  /* 0x0000b4007d007a23 */ /* 0x002fe40000010802 */
[----:B------:R-:W-:Y:S04]  /*7800*/  HMMA.16816.F32 R124, R8, R160, R44 ;  /* 0x000000a0087c723c */ /* 0x000fe8000000182c */
[----:B------:R1:W4:Y:S03]  /*7810*/  MUFU.EX2 R248, R0 ;  /* 0x0000000000f87308 */ /* 0x0003260000000800 */
[----:B------:R-:W-:Y:S01]  /*7820*/  IMAD.MOV.U32 R45, RZ, RZ, R75 ;  /* 0x000000ffff2d7224 */ /* 0x000fe200078e004b */
[----:B------:R-:W-:Y:S01]  /*7830*/  MOV R47, R148 ;  /* 0x00000094002f7202 */ /* 0x000fe20000000f00 */
[----:B------:R-:W-:-:S02]  /*7840*/  IMAD.MOV.U32 R44, RZ, RZ, R150 ;  /* 0x000000ffff2c7224 */ /* 0x000fc400078e0096 */
[----:B------:R-:W-:Y:S02]  /*7850*/  IMAD.MOV.U32 R46, RZ, RZ, R149 ;  /* 0x000000ffff2e7224 */ /* 0x000fe400078e0095 */
[----:B-1----:R-:W-:Y:S01]  /*7860*/  FFMA.FTZ R0, R129, c[0x0][0x2d0], -R2 ;  /* 0x0000b40081007a23 */ /* 0x002fe20000010802 */
[----:B------:R-:W-:-:S03]  /*7870*/  MOV R129, R155 ;  /* 0x0000009b00817202 */ /* 0x000fc60000000f00 */
[----:B------:R1:W-:Y:S02]  /*7880*/  MUFU.EX2 R249, R0 ;  /* 0x0000000000f97308 */ /* 0x0003e40000000800 */
[----:B-1----:R-:W-:-:S05]  /*7890*/  FMUL.FTZ R0, R3, c[0x0][0x2d0] ;  /* 0x0000b40003007a20 */ /* 0x002fca0000410000 */
[----:B------:R-:W-:Y:S02]  /*78a0*/  FSEL R0, R0, RZ, P0 ;  /* 0x000000ff00007208 */ /* 0x000fe40000000000 */
[----:B------:R-:W-:-:S03]  /*78b0*/  PLOP3.LUT P0, PT, PT, PT, UP0, 0x40, 0x0 ;  /* 0x000000000000781c */ /* 0x000fc60003f0e808 */
[--C-:B------:R-:W-:Y:S02]  /*78c0*/  FFMA.FTZ R4, R116, c[0x0][0x2d0], -R0.reuse ;  /* 0x0000b40074047a23 */ /* 0x100fe40000010800 */
[----:B------:R-:W-:Y:S02]  /*78d0*/  IMAD.MOV.U32 R116, RZ, RZ, R245 ;  /* 0x000000ffff747224 */ /* 0x000fe400078e00f5 */
[----:B------:R1:W-:Y:S02]  /*78e0*/  MUFU.EX2 R184, R4 ;  /* 0x0000000400b87308 */ /* 0x0003e40000000800 */
[----:B-1----:R-:W-:Y:S01]  /*78f0*/  FFMA.FTZ R4, R115, c[0x0][0x2d0], -R0 ;  /* 0x0000b40073047a23 */ /* 0x002fe20000010800 */
[----:B------:R-:W-:-:S05]  /*7900*/  MOV R115, R183 ;  /* 0x000000b700737202 */ /* 0x000fca0000000f00 */
[----:B------:R1:W5:Y:S02]  /*7910*/  MUFU.EX2 R183, R4 ;  /* 0x0000000400b77308 */ /* 0x0003640000000800 */
[----:B-1----:R-:W-:Y:S02]  /*7920*/  FFMA.FTZ R4, R114, c[0x0][0x2d0], -R0 ;  /* 0x0000b40072047a23 */ /* 0x002fe40000010800 */
[----:B------:R-:W-:-:S04]  /*7930*/  IMAD.MOV.U32 R114, RZ, RZ, R139 ;  /* 0x000000ffff727224 */ /* 0x000fc800078e008b */
[----:B------:R1:W-:Y:S01]  /*7940*/  MUFU.EX2 R181, R4 ;  /* 0x0000000400b57308 */ /* 0x0003e20000000800 */
[C---:B---3--:R-:W-:Y:S07]  /*7950*/  HMMA.16816.F32 R136, R8.reuse, R156, R40 ;  /* 0x0000009c0888723c */ /* 0x048fee0000001828 */
[----:B------:R-:W-:Y:S01]  /*7960*/  IMAD.MOV.U32 R41, RZ, RZ, R153 ;  /* 0x000000ffff297224 */ /* 0x000fe200078e0099 */
[----:B------:R-:W-:Y:S01]  /*7970*/  MOV R43, R151 ;  /* 0x00000097002b7202 */ /* 0x000fe20000000f00 */
[----:B------:R-:W-:Y:S01]  /*7980*/  IMAD.MOV.U32 R42, RZ, RZ, R152 ;  /* 0x000000ffff2a7224 */ /* 0x000fe200078e0098 */
[----:B------:R-:W-:Y:S01]  /*7990*/  HMMA.16816.F32 R148, R8, R158, R24 ;  /* 0x0000009e0894723c */ /* 0x000fe20000001818 */
[----:B-1----:R-:W-:-:S02]  /*79a0*/  FFMA.FTZ R4, R113, c[0x0][0x2d0], -R0 ;  /* 0x0000b40071047a23 */ /* 0x002fc40000010800 */
[----:B------:R-:W-:Y:S01]  /*79b0*/  IMAD.MOV.U32 R113, RZ, RZ, R38 ;  /* 0x000000ffff717224 */ /* 0x000fe200078e0026 */
[----:B------:R-:W-:Y:S01]  /*79c0*/  MOV R38, R122 ;  /* 0x0000007a00267202 */ /* 0x000fe20000000f00 */
[----:B------:R1:W3:Y:S01]  /*79d0*/  MUFU.EX2 R182, R4 ;  /* 0x0000000400b67308 */ /* 0x0002e20000000800 */
[----:B------:R-:W-:Y:S02]  /*79e0*/  IMAD.MOV.U32 R122, RZ, RZ, R55 ;  /* 0x000000ffff7a7224 */ /* 0x000fe400078e0037 */
[C---:B------:R-:W-:Y:S08]  /*79f0*/  HMMA.16816.F32 R152, R8.reuse, R172, R28 ;  /* 0x000000ac0898723c */ /* 0x040ff0000000181c */
[----:B------:R-:W-:Y:S01]  /*7a00*/  HMMA.16816.F32 R52, R8, R174, R12 ;  /* 0x000000ae0834723c */ /* 0x000fe2000000180c */
[----:B-1----:R-:W-:-:S06]  /*7a10*/  FFMA.FTZ R4, R141, c[0x0][0x2d0], -R2 ;  /* 0x0000b4008d047a23 */ /* 0x002fcc0000010802 */
[----:B--2---:R-:W-:Y:S01]  /*7a20*/  F2FP.PACK_AB R8, R250, R252 ;  /* 0x000000fcfa08723e */ /* 0x004fe200000000ff */
[----:B------:R-:W-:Y:S01]  /*7a30*/  IMAD.MOV.U32 R141, RZ, RZ, R47 ;  /* 0x000000ffff8d7224 */ /* 0x000fe200078e002f */
[----:B----4-:R-:W-:Y:S01]  /*7a40*/  F2FP.PACK_AB R10, R248, R251 ;  /* 0x000000fbf80a723e */ /* 0x010fe200000000ff */
[----:B------:R1:W-:Y:S01]  /*7a50*/  MUFU.EX2 R246, R4 ;  /* 0x0000000400f67308 */ /* 0x0003e20000000800 */
[----:B-----5:R-:W-:Y:S02]  /*7a60*/  F2FP.PACK_AB R9, R183, R184 ;  /* 0x000000b8b709723e */ /* 0x020fe400000000ff */
[----:B---3--:R-:W-:-:S07]  /*7a70*/  F2FP.PACK_AB R11, R182, R181 ;  /* 0x000000b5b60b723e */ /* 0x008fce00000000ff */
[----:B------:R-:W-:Y:S01]  /*7a80*/  HMMA.16816.F32 R24, R8, R84, RZ ;  /* 0x000000540818723c */ /* 0x000fe200000018ff */
[----:B-1----:R-:W-:-:S07]  /*7a90*/  FFMA.FTZ R4, R140, c[0x0][0x2d0], -R2 ;  /* 0x0000b4008c047a23 */ /* 0x002fce0000010802 */
[C---:B------:R-:W-:Y:S01]  /*7aa0*/  HMMA.16816.F32 R20, R8.reuse, R86, RZ ;  /* 0x000000560814723c */ /* 0x040fe200000018ff */
[----:B------:R-:W-:Y:S01]  /*7ab0*/  IMAD.MOV.U32 R140, RZ, RZ, R46 ;  /* 0x000000ffff8c7224 */ /* 0x000fe200078e002e */
[----:B------:R1:W2:Y:S05]  /*7ac0*/  MUFU.EX2 R245, R4 ;  /* 0x0000000400f57308 */ /* 0x0002aa0000000800 */
[----:B------:R-:W-:Y:S01]  /*7ad0*/  IMAD.MOV.U32 R87, RZ, RZ, R36 ;  /* 0x000000ffff577224 */ /* 0x000fe200078e0024 */
[----:B------:R-:W-:Y:S01]  /*7ae0*/  HMMA.16816.F32 R28, R8, R62, RZ ;  /* 0x0000003e081c723c */ /* 0x000fe200000018ff */
[----:B------:R-:W-:-:S06]  /*7af0*/  IMAD.MOV.U32 R86, RZ, RZ, R37 ;  /* 0x000000ffff567224 */ /* 0x000fcc00078e0025 */
[----:B------:R-:W-:Y:S01]  /*7b00*/  IMAD.MOV.U32 R62, RZ, RZ, R42 ;  /* 0x000000ffff3e7224 */ /* 0x000fe200078e002a */
[C---:B------:R-:W-:Y:S01]  /*7b10*/  HMMA.16816.F32 R16, R8.reuse, R100, RZ ;  /* 0x000000640810723c */ /* 0x040fe200000018ff */
[----:B------:R-:W-:Y:S02]  /*7b20*/  IMAD.MOV.U32 R63, RZ, RZ, R43 ;  /* 0x000000ffff3f7224 */ /* 0x000fe400078e002b */
[----:B-1----:R-:W-:Y:S02]  /*7b30*/  FFMA.FTZ R4, R117, c[0x0][0x2d0], -R0 ;  /* 0x0000b40075047a23 */ /* 0x002fe40000010800 */
[----:B------:R-:W-:Y:S02]  /*7b40*/  IMAD.MOV.U32 R117, RZ, RZ, R49 ;  /* 0x000000ffff757224 */ /* 0x000fe400078e0031 */
[----:B------:R1:W-:Y:S01]  /*7b50*/  MUFU.EX2 R75, R4 ;  /* 0x00000004004b7308 */ /* 0x0003e20000000800 */
[----:B------:R-:W-:Y:S01]  /*7b60*/  HMMA.16816.F32 R12, R8, R96, RZ ;  /* 0x00000060080c723c */ /* 0x000fe200000018ff */
[----:B------:R-:W-:Y:S01]  /*7b70*/  IMAD.MOV.U32 R101, RZ, RZ, R41 ;  /* 0x000000ffff657224 */ /* 0x000fe200078e0029 */
[----:B------:R-:W-:Y:S01]  /*7b80*/  MOV R100, R116 ;  /* 0x0000007400647202 */ /* 0x000fe20000000f00 */
[----:B------:R-:W-:-:S04]  /*7b90*/  IMAD.MOV.U32 R116, RZ, RZ, R48 ;  /* 0x000000ffff747224 */ /* 0x000fc800078e0030 */
[----:B------:R-:W-:Y:S01]  /*7ba0*/  MOV R97, R39 ;  /* 0x0000002700617202 */ /* 0x000fe20000000f00 */
[----:B------:R-:W-:Y:S01]  /*7bb0*/  HMMA.16816.F32 R32, R8, R60, RZ ;  /* 0x0000003c0820723c */ /* 0x000fe200000018ff */
[----:B-1----:R-:W-:-:S07]  /*7bc0*/  FFMA.FTZ R4, R119, c[0x0][0x2d0], -R0 ;  /* 0x0000b40077047a23 */ /* 0x002fce0000010800 */
[----:B------:R-:W-:Y:S01]  /*7bd0*/  HMMA.16816.F32 R40, R8, R98, RZ ;  /* 0x000000620828723c */ /* 0x000fe200000018ff */
[----:B------:R-:W-:Y:S01]  /*7be0*/  MOV R60, R44 ;  /* 0x0000002c003c7202 */ /* 0x000fe20000000f00 */
[----:B------:R-:W-:Y:S01]  /*7bf0*/  IMAD.MOV.U32 R61, RZ, RZ, R45 ;  /* 0x000000ffff3d7224 */ /* 0x000fe200078e002d */
[----:B------:R1:W3:Y:S01]  /*7c00*/  MUFU.EX2 R180, R4 ;  /* 0x0000000400b47308 */ /* 0x0002e20000000800 */
[----:B------:R-:W-:-:S03]  /*7c10*/  IMAD.MOV.U32 R119, RZ, RZ, R50 ;  /* 0x000000ffff777224 */ /* 0x000fc600078e0032 */
[----:B------:R-:W-:Y:S02]  /*7c20*/  IMAD.MOV.U32 R98, RZ, RZ, R101 ;  /* 0x000000ffff627224 */ /* 0x000fe400078e0065 */
[----:B-1----:R-:W-:Y:S01]  /*7c30*/  FFMA.FTZ R4, R121, c[0x0][0x2d0], -R0 ;  /* 0x0000b40079047a23 */ /* 0x002fe20000010800 */
[----:B------:R-:W-:-:S03]  /*7c40*/  MOV R121, R51 ;  /* 0x0000003300797202 */ /* 0x000fc60000000f00 */
[----:B------:R1:W-:Y:S02]  /*7c50*/  MUFU.EX2 R84, R4 ;  /* 0x0000000400547308 */ /* 0x0003e40000000800 */
[----:B-1----:R-:W-:Y:S02]  /*7c60*/  FFMA.FTZ R4, R123, c[0x0][0x2d0], -R0 ;  /* 0x0000b4007b047a23 */ /* 0x002fe40000010800 */
[----:B------:R-:W-:-:S04]  /*7c70*/  IMAD.MOV.U32 R123, RZ, RZ, R38 ;  /* 0x000000ffff7b7224 */ /* 0x000fc800078e0026 */
[----:B------:R1:W4:Y:S01]  /*7c80*/  MUFU.EX2 R85, R4 ;  /* 0x0000000400557308 */ /* 0x0003220000000800 */
[----:B------:R-:W-:Y:S07]  /*7c90*/  HMMA.16816.F32 R36, R8, R102, RZ ;  /* 0x000000660824723c */ /* 0x000fee00000018ff */
[----:B------:R-:W-:Y:S02]  /*7ca0*/  F2FP.PACK_AB R8, R247, R249 ;  /* 0x000000f9f708723e */ /* 0x000fe400000000ff */
[----:B--2---:R-:W-:-:S02]  /*7cb0*/  F2FP.PACK_AB R10, R245, R246 ;  /* 0x000000f6f50a723e */ /* 0x004fc400000000ff */
[----:B---3--:R-:W-:Y:S01]  /*7cc0*/  F2FP.PACK_AB R9, R180, R75 ;  /* 0x0000004bb409723e */ /* 0x008fe200000000ff */
[----:B-1----:R-:W-:Y:S01]  /*7cd0*/  FFMA.FTZ R4, R226, c[0x0][0x2d0], -R7 ;  /* 0x0000b400e2047a23 */ /* 0x002fe20000010807 */
[----:B----4-:R-:W-:-:S03]  /*7ce0*/  F2FP.PACK_AB R11, R85, R84 ;  /* 0x00000054550b723e */ /* 0x010fc600000000ff */
[----:B------:R1:W-:Y:S04]  /*7cf0*/  MUFU.EX2 R226, R4 ;  /* 0x0000000400e27308 */ /* 0x0003e80000000800 */
[C---:B------:R-:W-:Y:S07]  /*7d00*/  HMMA.16816.F32 R20, R8.reuse, R94, R20 ;  /* 0x0000005e0814723c */ /* 0x040fee0000001814 */
[----:B------:R-:W-:Y:S01]  /*7d10*/  IMAD.MOV.U32 R94, RZ, RZ, R74 ;  /* 0x000000ffff5e7224 */ /* 0x000fe200078e004a */
[----:B------:R-:W-:Y:S01]  /*7d20*/  HMMA.16816.F32 R44, R8, R92, R24 ;  /* 0x0000005c082c723c */ /* 0x000fe20000001818 */
[----:B-1----:R-:W-:-:S02]  /*7d30*/  FFMA.FTZ R4, R186, c[0x0][0x2d0], -R2 ;  /* 0x0000b400ba047a23 */ /* 0x002fc40000010802 */
[----:B------:R-:W-:-:S04]  /*7d40*/  IMAD.MOV.U32 R186, RZ, RZ, R100 ;  /* 0x000000ffffba7224 */ /* 0x000fc800078e0064 */
[----:B------:R-:W-:Y:S01]  /*7d50*/  MOV R93, R113 ;  /* 0x00000071005d7202 */ /* 0x000fe20000000f00 */
[----:B------:R1:W-:Y:S01]  /*7d60*/  MUFU.EX2 R95, R4 ;  /* 0x00000004005f7308 */ /* 0x0003e20000000800 */
[----:B------:R-:W-:Y:S01]  /*7d70*/  HMMA.16816.F32 R24, R8, R104, R12 ;  /* 0x000000680818723c */ /* 0x000fe2000000180c */
[----:B------:R-:W-:-:S06]  /*7d80*/  IMAD.MOV.U32 R92, RZ, RZ, R114 ;  /* 0x000000ffff5c7224 */ /* 0x000fcc00078e0072 */
[----:B------:R-:W-:Y:S01]  /*7d90*/  IMAD.MOV.U32 R105, RZ, RZ, R68 ;  /* 0x000000ffff697224 */ /* 0x000fe200078e0044 */
[----:B------:R-:W-:Y:S01]  /*7da0*/  HMMA.16816.F32 R48, R8, R108, R32 ;  /* 0x0000006c0830723c */ /* 0x000fe20000001820 */
[----:B------:R-:W-:Y:S01]  /*7db0*/  MOV R104, R73 ;  /* 0x0000004900687202 */ /* 0x000fe20000000f00 */
[----:B-1----:R-:W-:-:S06]  /*7dc0*/  FFMA.FTZ R4, R185, c[0x0][0x2d0], -R2 ;  /* 0x0000b400b9047a23 */ /* 0x002fcc0000010802 */
[C---:B------:R-:W-:Y:S01]  /*7dd0*/  HMMA.16816.F32 R32, R8.reuse, R88, R16 ;  /* 0x000000580820723c */ /* 0x040fe20000001810 */
[----:B------:R-:W-:Y:S01]  /*7de0*/  IMAD.MOV.U32 R185, RZ, RZ, R97 ;  /* 0x000000ffffb97224 */ /* 0x000fe200078e0061 */
[----:B------:R1:W2:Y:S05]  /*7df0*/  MUFU.EX2 R96, R4 ;  /* 0x0000000400607308 */ /* 0x0002aa0000000800 */
[----:B------:R-:W-:Y:S01]  /*7e00*/  MOV R88, R69 ;  /* 0x0000004500587202 */ /* 0x000fe20000000f00 */
[----:B------:R-:W-:Y:S01]  /*7e10*/  HMMA.16816.F32 R28, R8, R110, R28 ;  /* 0x0000006e081c723c */ /* 0x000fe2000000181c */
[----:B------:R-:W-:-:S07]  /*7e20*/  IMAD.MOV.U32 R89, RZ, RZ, R115 ;  /* 0x000000ffff597224 */ /* 0x000fce00078e0073 */
[----:B------:R-:W-:Y:S01]  /*7e30*/  HMMA.16816.F32 R16, R8, R90, R36 ;  /* 0x0000005a0810723c */ /* 0x000fe20000001824 */
[----:B------:R-:W3:Y:S01]  /*7e40*/  LDSM.16.MT88.4 R36, [R209+0x2100] ;  /* 0x00210000d124783b */ /* 0x000ee20000004200 */
[----:B-1----:R-:W-:-:S04]  /*7e50*/  FFMA.FTZ R4, R147, c[0x0][0x2d0], -R2 ;  /* 0x0000b40093047a23 */ /* 0x002fc80000010802 */
[----:B------:R1:W-:Y:S02]  /*7e60*/  MUFU.EX2 R97, R4 ;  /* 0x0000000400617308 */ /* 0x0003e40000000800 */
[----:B------:R-:W-:Y:S07]  /*7e70*/  HMMA.16816.F32 R12, R8, R106, R40 ;  /* 0x0000006a080c723c */ /* 0x000fee0000001828 */
[----:B--2---:R-:W-:Y:S01]  /*7e80*/  F2FP.PACK_AB R8, R96, R95 ;  /* 0x0000005f6008723e */ /* 0x004fe200000000ff */
[----:B------:R-:W-:Y:S01]  /*7e90*/  IMAD.MOV.U32 R41, RZ, RZ, R140 ;  /* 0x000000ffff297224 */ /* 0x000fe200078e008c */
[----:B------:R-:W-:Y:S01]  /*7ea0*/  MOV R42, R141 ;  /* 0x0000008d002a7202 */ /* 0x000fe20000000f00 */
[----:B------:R-:W-:-:S02]  /*7eb0*/  IMAD.MOV.U32 R43, RZ, RZ, R131 ;  /* 0x000000ffff2b7224 */ /* 0x000fc400078e0083 */
[----:B------:R-:W-:Y:S02]  /*7ec0*/  IMAD.MOV.U32 R40, RZ, RZ, R61 ;  /* 0x000000ffff287224 */ /* 0x000fe400078e003d */
[----:B-1----:R-:W-:-:S04]  /*7ed0*/  FFMA.FTZ R4, R146, c[0x0][0x2d0], -R2 ;  /* 0x0000b40092047a23 */ /* 0x002fc80000010802 */
        /* <DEDUP_REMOVED lines=12> */
[----:B--2---:R-:W-:Y:S01]  /*7fa0*/  F2FP.PACK_AB R11, R74, R73 ;  /* 0x000000494a0b723e */ /* 0x004fe200000000ff */
[----:B------:R-:W-:-:S04]  /*7fb0*/  IMAD.MOV.U32 R231, RZ, RZ, R63 ;  /* 0x000000ffffe77224 */ /* 0x000fc800078e003f */
[----:B------:R1:W2:Y:S02]  /*7fc0*/  MUFU.EX2 R103, R4 ;  /* 0x0000000400677308 */ /* 0x0002a40000000800 */
[C---:B------:R-:W-:Y:S07]  /*7fd0*/  HMMA.16816.F32 R108, R8.reuse, R80, R48 ;  /* 0x00000050086c723c */ /* 0x040fee0000001830 */
[----:B------:R-:W-:Y:S01]  /*7fe0*/  IMAD.MOV.U32 R80, RZ, RZ, R93 ;  /* 0x000000ffff507224 */ /* 0x000fe200078e005d */
[C---:B------:R-:W-:Y:S01]  /*7ff0*/  HMMA.16816.F32 R44, R8.reuse, R76, R44 ;  /* 0x0000004c082c723c */ /* 0x040fe2000000182c */
[----:B------:R-:W-:Y:S01]  /*8000*/  IMAD.MOV.U32 R50, RZ, RZ, R88 ;  /* 0x000000ffff327224 */ /* 0x000fe200078e0058 */
[----:B------:R-:W-:Y:S01]  /*8010*/  MOV R49, R60 ;  /* 0x0000003c00317202 */ /* 0x000fe20000000f00 */
[----:B------:R-:W-:Y:S01]  /*8020*/  IMAD.MOV.U32 R81, RZ, RZ, R62 ;  /* 0x000000ffff517224 */ /* 0x000fe200078e003e */
[----:B------:R-:W-:Y:S01]  /*8030*/  MOV R48, R104 ;  /* 0x0000006800307202 */ /* 0x000fe20000000f00 */
[----:B-1----:R-:W-:Y:S01]  /*8040*/  FFMA.FTZ R4, R230, c[0x0][0x2d0], -R7 ;  /* 0x0000b400e6047a23 */ /* 0x002fe20000010807 */
[----:B------:R-:W-:Y:S01]  /*8050*/  MOV R51, R89 ;  /* 0x0000005900337202 */ /* 0x000fe20000000f00 */
[----:B------:R-:W-:Y:S01]  /*8060*/  IMAD.MOV.U32 R230, RZ, RZ, R129 ;  /* 0x000000ffffe67224 */ /* 0x000fe200078e0081 */
[----:B------:R-:W-:Y:S01]  /*8070*/  MOV R76, R130 ;  /* 0x00000082004c7202 */ /* 0x000fe20000000f00 */
[----:B------:R1:W-:Y:S01]  /*8080*/  MUFU.EX2 R101, R4 ;  /* 0x0000000400657308 */ /* 0x0003e20000000800 */
[----:B------:R-:W-:Y:S01]  /*8090*/  IMAD.MOV.U32 R77, RZ, RZ, R128 ;  /* 0x000000ffff4d7224 */ /* 0x000fe200078e0080 */
[C---:B------:R-:W-:Y:S01]  /*80a0*/  HMMA.16816.F32 R140, R8.reuse, R64, R32 ;  /* 0x00000040088c723c */ /* 0x040fe20000001820 */
[----:B------:R-:W4:Y:S06]  /*80b0*/  LDSM.16.MT88.4 R32, [R212+0x2100] ;  /* 0x00210000d420783b */ /* 0x000f2c0000004200 */
[----:B------:R-:W-:Y:S01]  /*80c0*/  IMAD.MOV.U32 R65, RZ, RZ, R87 ;  /* 0x000000ffff417224 */ /* 0x000fe200078e0057 */
[----:B------:R-:W-:Y:S01]  /*80d0*/  HMMA.16816.F32 R128, R8, R78, R20 ;  /* 0x0000004e0880723c */ /* 0x000fe20000001814 */
[----:B------:R-:W-:Y:S01]  /*80e0*/  LDSM.16.MT88.4 R20, [R211+0x2100] ;  /* 0x00210000d314783b */ /* 0x000fe20000004200 */
[----:B------:R-:W-:-:S02]  /*80f0*/  IMAD.MOV.U32 R64, RZ, RZ, R121 ;  /* 0x000000ffff407224 */ /* 0x000fc400078e0079 */
[----:B-1----:R-:W-:Y:S01]  /*8100*/  FFMA.FTZ R4, R232, c[0x0][0x2d0], -R7 ;  /* 0x0000b400e8047a23 */ /* 0x002fe20000010807 */
[----:B------:R-:W-:-:S03]  /*8110*/  MOV R232, R98 ;  /* 0x0000006200e87202 */ /* 0x000fc60000000f00 */
[C---:B------:R-:W-:Y:S01]  /*8120*/  HMMA.16816.F32 R60, R8.reuse, R56, R24 ;  /* 0x00000038083c723c */ /* 0x040fe20000001818 */
[----:B------:R-:W-:Y:S01]  /*8130*/  MOV R78, R86 ;  /* 0x00000056004e7202 */ /* 0x000fe20000000f00 */
[----:B------:R1:W5:Y:S01]  /*8140*/  MUFU.EX2 R102, R4 ;  /* 0x0000000400667308 */ /* 0x0003620000000800 */
[----:B------:R-:W-:Y:S01]  /*8150*/  IMAD.MOV.U32 R79, RZ, RZ, R116 ;  /* 0x000000ffff4f7224 */ /* 0x000fe200078e0074 */
[----:B------:R-:W-:Y:S04]  /*8160*/  LDSM.16.MT88.4 R24, [R212+0x2900] ;  /* 0x00290000d418783b */ /* 0x000fe80000004200 */
[C---:B------:R-:W-:Y:S07]  /*8170*/  HMMA.16816.F32 R144, R8.reuse, R66, R16 ;  /* 0x000000420890723c */ /* 0x040fee0000001810 */
[----:B------:R-:W-:Y:S01]  /*8180*/  MOV R67, R64 ;  /* 0x0000004000437202 */ /* 0x000fe20000000f00 */
[----:B------:R-:W-:Y:S01]  /*8190*/  HMMA.16816.F32 R56, R8, R58, R12 ;  /* 0x0000003a0838723c */ /* 0x000fe2000000180c */
[----:B-1----:R-:W-:-:S02]  /*81a0*/  FFMA.FTZ R4, R233, c[0x0][0x2d0], -R7 ;  /* 0x0000b400e9047a23 */ /* 0x002fc40000010807 */
[----:B------:R-:W-:Y:S02]  /*81b0*/  IMAD.MOV.U32 R233, RZ, RZ, R112 ;  /* 0x000000ffffe97224 */ /* 0x000fe400078e0070 */
[----:B------:R1:W-:Y:S02]  /*81c0*/  MUFU.EX2 R100, R4 ;  /* 0x0000000400647308 */ /* 0x0003e40000000800 */
[----:B------:R-:W-:Y:S01]  /*81d0*/  MOV R12, R42 ;  /* 0x0000002a000c7202 */ /* 0x000fe20000000f00 */
[----:B------:R-:W-:Y:S01]  /*81e0*/  HMMA.16816.F32 R112, R8, R82, R28 ;  /* 0x000000520870723c */ /* 0x000fe2000000181c */
[----:B------:R-:W3:Y:S01]  /*81f0*/  LDSM.16.MT88.4 R28, [R210+0x2100] ;  /* 0x00210000d21c783b */ /* 0x000ee20000004200 */
[----:B------:R-:W-:-:S05]  /*8200*/  IMAD.MOV.U32 R13, RZ, RZ, R43 ;  /* 0x000000ffff0d7224 */ /* 0x000fca00078e002b */
[----:B------:R-:W-:Y:S01]  /*8210*/  IMAD.MOV.U32 R83, RZ, RZ, R94 ;  /* 0x000000ffff537224 */ /* 0x000fe200078e005e */
[----:B--2---:R-:W-:Y:S01]  /*8220*/  F2FP.PACK_AB R8, R103, R226 ;  /* 0x000000e26708723e */ /* 0x004fe200000000ff */
[----:B------:R-:W-:Y:S01]  /*8230*/  IMAD.MOV.U32 R82, RZ, RZ, R105 ;  /* 0x000000ffff527224 */ /* 0x000fe200078e0069 */
[----:B-----5:R-:W-:-:S03]  /*8240*/  F2FP.PACK_AB R10, R102, R101 ;  /* 0x00000065660a723e */ /* 0x020fc600000000ff */
[----:B------:R-:W-:Y:S02]  /*8250*/  IMAD.MOV.U32 R19, RZ, RZ, R82 ;  /* 0x000000ffff137224 */ /* 0x000fe400078e0052 */
[----:B-1----:R-:W-:Y:S02]  /*8260*/  FFMA.FTZ R4, R234, c[0x0][0x2d0], -R7 ;  /* 0x0000b400ea047a23 */ /* 0x002fe40000010807 */
[----:B------:R-:W-:Y:S02]  /*8270*/  IMAD.MOV.U32 R234, RZ, RZ, R92 ;  /* 0x000000ffffea7224 */ /* 0x000fe400078e005c */
[----:B------:R1:W-:Y:S01]  /*8280*/  MUFU.EX2 R98, R4 ;  /* 0x0000000400627308 */ /* 0x0003e20000000800 */
[----:B------:R-:W-:Y:S02]  /*8290*/  IMAD.MOV.U32 R15, RZ, RZ, R19 ;  /* 0x000000ffff0f7224 */ /* 0x000fe400078e0013 */
[----:B------:R-:W-:Y:S02]  /*82a0*/  IMAD.MOV.U32 R18, RZ, RZ, R234 ;  /* 0x000000ffff127224 */ /* 0x000fe400078e00ea */
[----:B------:R-:W-:-:S02]  /*82b0*/  IMAD.MOV.U32 R234, RZ, RZ, R120 ;  /* 0x000000ffffea7224 */ /* 0x000fc400078e0078 */
[----:B-1----:R-:W-:Y:S01]  /*82c0*/  FFMA.FTZ R4, R202, c[0x0][0x2d0], -R6 ;  /* 0x0000b400ca047a23 */ /* 0x002fe20000010806 */
[----:B------:R-:W-:-:S03]  /*82d0*/  MOV R202, R122 ;  /* 0x0000007a00ca7202 */ /* 0x000fc60000000f00 */
[----:B------:R1:W-:Y:S02]  /*82e0*/  MUFU.EX2 R94, R4 ;  /* 0x00000004005e7308 */ /* 0x0003e40000000800 */
[----:B-1----:R-:W-:Y:S02]  /*82f0*/  FFMA.FTZ R4, R205, c[0x0][0x2d0], -R6 ;  /* 0x0000b400cd047a23 */ /* 0x002fe40000010806 */
[----:B------:R-:W-:-:S04]  /*8300*/  IMAD.MOV.U32 R205, RZ, RZ, R117 ;  /* 0x000000ffffcd7224 */ /* 0x000fc800078e0075 */
[----:B------:R1:W2:Y:S01]  /*8310*/  MUFU.EX2 R93, R4 ;  /* 0x00000004005d7308 */ /* 0x0002a20000000800 */
[----:B------:R-:W-:Y:S02]  /*8320*/  IMAD.MOV.U32 R66, RZ, RZ, R205 ;  /* 0x000000ffff427224 */ /* 0x000fe400078e00cd */
[----:B------:R-:W-:Y:S02]  /*8330*/  IMAD.MOV.U32 R205, RZ, RZ, R234 ;  /* 0x000000ffffcd7224 */ /* 0x000fe400078e00ea */
[----:B------:R-:W-:Y:S02]  /*8340*/  IMAD.MOV.U32 R234, RZ, RZ, R40 ;  /* 0x000000ffffea7224 */ /* 0x000fe400078e0028 */
[--C-:B-1----:R-:W-:Y:S01]  /*8350*/  FFMA.FTZ R4, R203, c[0x0][0x2d0], -R6.reuse ;  /* 0x0000b400cb047a23 */ /* 0x102fe20000010806 */
[----:B--2---:R-:W-:Y:S02]  /*8360*/  F2FP.PACK_AB R9, R93, R94 ;  /* 0x0000005e5d09723e */ /* 0x004fe400000000ff */
[----:B------:R-:W-:Y:S01]  /*8370*/  MOV R203, R119 ;  /* 0x0000007700cb7202 */ /* 0x000fe20000000f00 */
[----:B------:R1:W-:Y:S02]  /*8380*/  MUFU.EX2 R92, R4 ;  /* 0x00000004005c7308 */ /* 0x0003e40000000800 */
[----:B-1----:R-:W-:Y:S01]  /*8390*/  FFMA.FTZ R4, R206, c[0x0][0x2d0], -R6 ;  /* 0x0000b400ce047a23 */ /* 0x002fe20000010806 */
[----:B------:R-:W-:-:S05]  /*83a0*/  MOV R206, R83 ;  /* 0x0000005300ce7202 */ /* 0x000fca0000000f00 */
[----:B------:R1:W2:Y:S01]  /*83b0*/  MUFU.EX2 R90, R4 ;  /* 0x00000004005a7308 */ /* 0x0002a20000000800 */
[----:B------:R-:W-:Y:S02]  /*83c0*/  IMAD.MOV.U32 R14, RZ, RZ, R206 ;  /* 0x000000ffff0e7224 */ /* 0x000fe400078e00ce */
[----:B------:R-:W-:Y:S02]  /*83d0*/  IMAD.MOV.U32 R206, RZ, RZ, R203 ;  /* 0x000000ffffce7224 */ /* 0x000fe400078e00cb */
[--C-:B-1----:R-:W-:Y:S01]  /*83e0*/  FFMA.FTZ R4, R241, c[0x0][0x2d0], -R7.reuse ;  /* 0x0000b400f1047a23 */ /* 0x102fe20000010807 */
[----:B--2---:R-:W-:Y:S01]  /*83f0*/  F2FP.PACK_AB R11, R90, R92 ;  /* 0x0000005c5a0b723e */ /* 0x004fe200000000ff */
[----:B------:R-:W-:Y:S01]  /*8400*/  FFMA.FTZ R7, R244, c[0x0][0x2d0], -R7 ;  /* 0x0000b400f4077a23 */ /* 0x000fe20000010807 */
[----:B------:R-:W-:Y:S01]  /*8410*/  MOV R241, R79 ;  /* 0x0000004f00f17202 */ /* 0x000fe20000000f00 */
[----:B------:R1:W-:Y:S01]  /*8420*/  MUFU.EX2 R91, R4 ;  /* 0x00000004005b7308 */ /* 0x0003e20000000800 */
[----:B------:R-:W-:-:S02]  /*8430*/  IMAD.MOV.U32 R244, RZ, RZ, R202 ;  /* 0x000000fffff47224 */ /* 0x000fc400078e00ca */
[----:B------:R-:W-:Y:S01]  /*8440*/  IMAD.MOV.U32 R202, RZ, RZ, R41 ;  /* 0x000000ffffca7224 */ /* 0x000fe200078e0029 */
[C---:B---3--:R-:W-:Y:S01]  /*8450*/  HMMA.16816.F32 R104, R8.reuse, R36, R176 ;  /* 0x000000240868723c */ /* 0x048fe200000018b0 */
[----:B------:R-:W2:Y:S03]  /*8460*/  LDSM.16.MT88.4 R40, [R210+0x2900] ;  /* 0x00290000d228783b */ /* 0x000ea60000004200 */
[----:B------:R3:W5:Y:S03]  /*8470*/  MUFU.EX2 R89, R7 ;  /* 0x0000000700597308 */ /* 0x0007660000000800 */
[----:B------:R-:W-:Y:S01]  /*8480*/  MOV R179, R77 ;  /* 0x0000004d00b37202 */ /* 0x000fe20000000f00 */
[----:B------:R-:W-:Y:S01]  /*8490*/  IMAD.MOV.U32 R77, RZ, RZ, R233 ;  /* 0x000000ffff4d7224 */ /* 0x000fe200078e00e9 */
[----:B----4-:R-:W-:Y:S01]  /*84a0*/  HMMA.16816.F32 R132, R8, R34, R132 ;  /* 0x000000220884723c */ /* 0x010fe20000001884 */
[----:B------:R-:W-:-:S02]  /*84b0*/  IMAD.MOV.U32 R233, RZ, RZ, R118 ;  /* 0x000000ffffe97224 */ /* 0x000fc400078e0076 */
[----:B-1----:R-:W-:Y:S02]  /*84c0*/  FFMA.FTZ R4, R207, c[0x0][0x2d0], -R6 ;  /* 0x0000b400cf047a23 */ /* 0x002fe40000010806 */
[----:B------:R-:W-:Y:S01]  /*84d0*/  IMAD.MOV.U32 R178, RZ, RZ, R76 ;  /* 0x000000ffffb27224 */ /* 0x000fe200078e004c */
[----:B------:R-:W-:Y:S01]  /*84e0*/  MOV R203, R233 ;  /* 0x000000e900cb7202 */ /* 0x000fe20000000f00 */
[----:B------:R1:W-:Y:S01]  /*84f0*/  MUFU.EX2 R88, R4 ;  /* 0x0000000400587308 */ /* 0x0003e20000000800 */
[----:B------:R-:W-:Y:S01]  /*8500*/  IMAD.MOV.U32 R233, RZ, RZ, R81 ;  /* 0x000000ffffe97224 */ /* 0x000fe200078e0051 */
[----:B------:R-:W-:Y:S01]  /*8510*/  HMMA.16816.F32 R116, R8, R38, R164 ;  /* 0x000000260874723c */ /* 0x000fe200000018a4 */
[----:B------:R-:W-:Y:S01]  /*8520*/  IMAD.MOV.U32 R76, RZ, RZ, R123 ;  /* 0x000000ffff4c7224 */ /* 0x000fe200078e007b */
[----:B---3--:R-:W-:Y:S01]  /*8530*/  MOV R7, R49 ;  /* 0x0000003100077202 */ /* 0x008fe20000000f00 */
[----:B------:R-:W-:Y:S02]  /*8540*/  IMAD.MOV.U32 R207, RZ, RZ, R80 ;  /* 0x000000ffffcf7224 */ /* 0x000fe400078e0050 */
[----:B------:R-:W-:Y:S01]  /*8550*/  IMAD.MOV.U32 R176, RZ, RZ, R12 ;  /* 0x000000ffffb07224 */ /* 0x000fe200078e000c */
[----:B------:R-:W-:-:S02]  /*8560*/  MOV R177, R7 ;  /* 0x0000000700b17202 */ /* 0x000fc40000000f00 */
[----:B------:R-:W-:Y:S01]  /*8570*/  HMMA.16816.F32 R120, R8, R32, R124 ;  /* 0x000000200878723c */ /* 0x000fe2000000187c */
[----:B------:R-:W-:Y:S02]  /*8580*/  F2FP.PACK_AB R164, R98, R100 ;  /* 0x0000006462a4723e */ /* 0x000fe400000000ff */
[----:B-----5:R-:W-:Y:S01]  /*8590*/  F2FP.PACK_AB R166, R89, R91 ;  /* 0x0000005b59a6723e */ /* 0x020fe200000000ff */
[----:B-1----:R-:W-:Y:S01]  /*85a0*/  FFMA.FTZ R4, R225, c[0x0][0x2d0], -R6 ;  /* 0x0000b400e1047a23 */ /* 0x002fe20000010806 */
[----:B------:R-:W-:-:S03]  /*85b0*/  MOV R225, R14 ;  /* 0x0000000e00e17202 */ /* 0x000fc60000000f00 */
[C---:B------:R-:W-:Y:S01]  /*85c0*/  HMMA.16816.F32 R136, R8.reuse, R28, R136 ;  /* 0x0000001c0888723c */ /* 0x040fe20000001888 */
[----:B------:R1:W3:Y:S07]  /*85d0*/  MUFU.EX2 R87, R4 ;  /* 0x0000000400577308 */ /* 0x0002ee0000000800 */
[C---:B------:R-:W-:Y:S08]  /*85e0*/  HMMA.16816.F32 R148, R8.reuse, R30, R148 ;  /* 0x0000001e0894723c */ /* 0x040ff00000001894 */
[----:B------:R-:W-:Y:S01]  /*85f0*/  HMMA.16816.F32 R152, R8, R20, R152 ;  /* 0x000000140898723c */ /* 0x000fe20000001898 */
[--C-:B-1----:R-:W-:Y:S01]  /*8600*/  FFMA.FTZ R4, R228, c[0x0][0x2d0], -R6.reuse ;  /* 0x0000b400e4047a23 */ /* 0x102fe20000010806 */
[----:B---3--:R-:W-:Y:S01]  /*8610*/  F2FP.PACK_AB R165, R87, R88 ;  /* 0x0000005857a5723e */ /* 0x008fe200000000ff */
[----:B------:R-:W-:-:S02]  /*8620*/  FFMA.FTZ R6, R229, c[0x0][0x2d0], -R6 ;  /* 0x0000b400e5067a23 */ /* 0x000fc40000010806 */
[----:B------:R1:W-:Y:S01]  /*8630*/  MUFU.EX2 R86, R4 ;  /* 0x0000000400567308 */ /* 0x0003e20000000800 */
[----:B------:R-:W-:Y:S02]  /*8640*/  IMAD.MOV.U32 R229, RZ, RZ, R67 ;  /* 0x000000ffffe57224 */ /* 0x000fe400078e0043 */
[----:B------:R-:W-:Y:S01]  /*8650*/  HMMA.16816.F32 R8, R8, R22, R52 ;  /* 0x000000160808723c */ /* 0x000fe20000001834 */
[----:B------:R-:W3:Y:S01]  /*8660*/  LDSM.16.MT88.4 R52, [R211+0x2900] ;  /* 0x00290000d334783b */ /* 0x000ee20000004200 */
[----:B------:R-:W-:-:S03]  /*8670*/  IMAD.MOV.U32 R228, RZ, RZ, R15 ;  /* 0x000000ffffe47224 */ /* 0x000fc600078e000f */
[----:B------:R-:W4:Y:S01]  /*8680*/  MUFU.EX2 R83, R6 ;  /* 0x0000000600537308 */ /* 0x000f220000000800 */
[----:B-1----:R-:W-:Y:S01]  /*8690*/  FFMA.FTZ R4, R199, c[0x0][0x2d0], -R2 ;  /* 0x0000b400c7047a23 */ /* 0x002fe20000010802 */
[----:B------:R-:W-:-:S06]  /*86a0*/  MOV R199, R78 ;  /* 0x0000004e00c77202 */ /* 0x000fcc0000000f00 */
[----:B------:R1:W-:Y:S01]  /*86b0*/  MUFU.EX2 R82, R4 ;  /* 0x0000000400527308 */ /* 0x0003e20000000800 */
[----:B----4-:R-:W-:-:S07]  /*86c0*/  F2FP.PACK_AB R167, R83, R86 ;  /* 0x0000005653a7723e */ /* 0x010fce00000000ff */
[C---:B------:R-:W-:Y:S01]  /*86d0*/  HMMA.16816.F32 R120, R164.reuse, R24, R120 ;  /* 0x00000018a478723c */ /* 0x040fe20000001878 */
[--C-:B-1----:R-:W-:Y:S01]  /*86e0*/  FFMA.FTZ R4, R200, c[0x0][0x2d0], -R2.reuse ;  /* 0x0000b400c8047a23 */ /* 0x102fe20000010802 */
[----:B------:R-:W-:Y:S02]  /*86f0*/  MOV R200, R18 ;  /* 0x0000001200c87202 */ /* 0x000fe40000000f00 */
[----:B------:R-:W1:Y:S01]  /*8700*/  LDSM.16.MT88.4 R16, [R209+0x2900] ;  /* 0x00290000d110783b */ /* 0x000e620000004200 */
[----:B------:R4:W-:Y:S03]  /*8710*/  MUFU.EX2 R81, R4 ;  /* 0x0000000400517308 */ /* 0x0009e60000000800 */
[C---:B------:R-:W-:Y:S08]  /*8720*/  HMMA.16816.F32 R132, R164.reuse, R26, R132 ;  /* 0x0000001aa484723c */ /* 0x040ff00000001884 */
[----:B--2---:R-:W-:Y:S01]  /*8730*/  HMMA.16816.F32 R136, R164, R40, R136 ;  /* 0x00000028a488723c */ /* 0x004fe20000001888 */
[----:B----4-:R-:W-:-:S07]  /*8740*/  FFMA.FTZ R4, R201, c[0x0][0x2d0], -R2 ;  /* 0x0000b400c9047a23 */ /* 0x010fce0000010802 */
[C---:B------:R-:W-:Y:S01]  /*8750*/  HMMA.16816.F32 R148, R164.reuse, R42, R148 ;  /* 0x0000002aa494723c */ /* 0x040fe20000001894 */
[----:B------:R-:W-:Y:S01]  /*8760*/  IMAD.MOV.U32 R201, RZ, RZ, R13 ;  /* 0x000000ffffc97224 */ /* 0x000fe200078e000d */
[----:B------:R2:W-:Y:S06]  /*8770*/  MUFU.EX2 R80, R4 ;  /* 0x0000000400507308 */ /* 0x0005ec0000000800 */
[----:B---3--:R-:W-:Y:S01]  /*8780*/  HMMA.16816.F32 R152, R164, R52, R152 ;  /* 0x00000034a498723c */ /* 0x008fe20000001898 */
[----:B--2---:R-:W-:Y:S02]  /*8790*/  FFMA.FTZ R4, R204, c[0x0][0x2d0], -R2 ;  /* 0x0000b400cc047a23 */ /* 0x004fe40000010802 */
[----:B------:R-:W-:-:S05]  /*87a0*/  IMAD.MOV.U32 R204, RZ, RZ, R50 ;  /* 0x000000ffffcc7224 */ /* 0x000fca00078e0032 */
[C---:B-1----:R-:W-:Y:S01]  /*87b0*/  HMMA.16816.F32 R104, R164.reuse, R16, R104 ;  /* 0x00000010a468723c */ /* 0x042fe20000001868 */
[----:B------:R1:W2:Y:S07]  /*87c0*/  MUFU.EX2 R79, R4 ;  /* 0x00000004004f7308 */ /* 0x0002ae0000000800 */
[C---:B------:R-:W-:Y:S08]  /*87d0*/  HMMA.16816.F32 R116, R164.reuse, R18, R116 ;  /* 0x00000012a474723c */ /* 0x040ff00000001874 */
[----:B------:R-:W-:Y:S01]  /*87e0*/  HMMA.16816.F32 R164, R164, R54, R8 ;  /* 0x00000036a4a4723c */ /* 0x000fe20000001808 */
[----:B-1----:R-:W-:Y:S01]  /*87f0*/  FFMA.FTZ R4, R193, c[0x0][0x2d0], -R0 ;  /* 0x0000b400c1047a23 */ /* 0x002fe20000010800 */
[----:B------:R-:W-:-:S02]  /*8800*/  MOV R193, R51 ;  /* 0x0000003300c17202 */ /* 0x000fc40000000f00 */
[----:B--2---:R-:W-:Y:S01]  /*8810*/  F2FP.PACK_AB R6, R79, R80 ;  /* 0x000000504f06723e */ /* 0x004fe200000000ff */
[----:B------:R1:W-:Y:S02]  /*8820*/  MUFU.EX2 R49, R4 ;  /* 0x0000000400317308 */ /* 0x0003e40000000800 */
[----:B------:R-:W-:Y:S02]  /*8830*/  FFMA.FTZ R8, R240, c[0x0][0x2d0], -R2 ;  /* 0x0000b400f0087a23 */ /* 0x000fe40000010802 */
[----:B-1----:R-:W-:Y:S02]  /*8840*/  FFMA.FTZ R4, R194, c[0x0][0x2d0], -R0 ;  /* 0x0000b400c2047a23 */ /* 0x002fe40000010800 */
[----:B------:R-:W-:Y:S02]  /*8850*/  IMAD.MOV.U32 R194, RZ, RZ, R76 ;  /* 0x000000ffffc27224 */ /* 0x000fe400078e004c */
[----:B------:R1:W2:Y:S02]  /*8860*/  MUFU.EX2 R64, R4 ;  /* 0x0000000400407308 */ /* 0x0002a40000000800 */
[----:B-1----:R-:W-:-:S02]  /*8870*/  FFMA.FTZ R4, R195, c[0x0][0x2d0], -R0 ;  /* 0x0000b400c3047a23 */ /* 0x002fc40000010800 */
[----:B------:R-:W-:-:S04]  /*8880*/  IMAD.MOV.U32 R195, RZ, RZ, R207 ;  /* 0x000000ffffc37224 */ /* 0x000fc800078e00cf */
[----:B------:R1:W-:Y:S01]  /*8890*/  MUFU.EX2 R51, R4 ;  /* 0x0000000400337308 */ /* 0x0003e20000000800 */
[----:B------:R-:W-:-:S07]  /*88a0*/  IMAD.MOV.U32 R207, RZ, RZ, R65 ;  /* 0x000000ffffcf7224 */ /* 0x000fce00078e0041 */
[----:B------:R3:W-:Y:S01]  /*88b0*/  MUFU.EX2 R65, R8 ;  /* 0x0000000800417308 */ /* 0x0007e20000000800 */
[----:B-1----:R-:W-:Y:S02]  /*88c0*/  FFMA.FTZ R4, R196, c[0x0][0x2d0], -R0 ;  /* 0x0000b400c4047a23 */ /* 0x002fe40000010800 */
[----:B------:R-:W-:Y:S01]  /*88d0*/  IMAD.MOV.U32 R196, RZ, RZ, R5 ;  /* 0x000000ffffc47224 */ /* 0x000fe200078e0005 */
[----:B--2---:R-:W-:-:S04]  /*88e0*/  F2FP.PACK_AB R5, R64, R49 ;  /* 0x000000314005723e */ /* 0x004fc800000000ff */
[----:B------:R1:W2:Y:S01]  /*88f0*/  MUFU.EX2 R50, R4 ;  /* 0x0000000400327308 */ /* 0x0002a20000000800 */
[----:B---3--:R-:W-:Y:S01]  /*8900*/  FFMA.FTZ R8, R239, c[0x0][0x2d0], -R2 ;  /* 0x0000b400ef087a23 */ /* 0x008fe20000010802 */
[----:B-1----:R-:W-:Y:S02]  /*8910*/  F2FP.PACK_AB R4, R81, R82 ;  /* 0x000000525104723e */ /* 0x002fe400000000ff */
[----:B--2---:R-:W-:-:S07]  /*8920*/  F2FP.PACK_AB R7, R50, R51 ;  /* 0x000000333207723e */ /* 0x004fce00000000ff */
[C---:B------:R-:W-:Y:S07]  /*8930*/  HMMA.16816.F32 R108, R4.reuse, R168, R108 ;  /* 0x000000a8046c723c */ /* 0x040fee000000186c */
[----:B------:R-:W-:Y:S01]  /*8940*/  IMAD.MOV.U32 R169, RZ, RZ, R244 ;  /* 0x000000ffffa97224 */ /* 0x000fe200078e00f4 */
[----:B------:R-:W-:Y:S01]  /*8950*/  MOV R244, R66 ;  /* 0x0000004200f47202 */ /* 0x000fe20000000f00 */
[----:B------:R-:W-:Y:S01]  /*8960*/  IMAD.MOV.U32 R168, RZ, RZ, R77 ;  /* 0x000000ffffa87224 */ /* 0x000fe200078e004d */
[----:B------:R1:W-:Y:S01]  /*8970*/  MUFU.EX2 R66, R8 ;  /* 0x0000000800427308 */ /* 0x0003e20000000800 */
[C---:B------:R-:W-:Y:S08]  /*8980*/  HMMA.16816.F32 R124, R4.reuse, R160, R44 ;  /* 0x000000a0047c723c */ /* 0x040ff0000000182c */
[----:B------:R-:W-:Y:S01]  /*8990*/  HMMA.16816.F32 R112, R4, R170, R112 ;  /* 0x000000aa0470723c */ /* 0x000fe20000001870 */
[----:B-1----:R-:W-:-:S06]  /*89a0*/  FFMA.FTZ R8, R236, c[0x0][0x2d0], -R2 ;  /* 0x0000b400ec087a23 */ /* 0x002fcc0000010802 */
[----:B------:R-:W-:Y:S01]  /*89b0*/  MOV R171, R48 ;  /* 0x0000003000ab7202 */ /* 0x000fe20000000f00 */
[C---:B------:R-:W-:Y:S01]  /*89c0*/  HMMA.16816.F32 R12, R4.reuse, R172, R60 ;  /* 0x000000ac040c723c */ /* 0x040fe2000000183c */
[----:B------:R1:W-:Y:S07]  /*89d0*/  MUFU.EX2 R67, R8 ;  /* 0x0000000800437308 */ /* 0x0003ee0000000800 */
        /* <DEDUP_REMOVED lines=14> */
[----:B-1----:R-:W-:-:S06]  /*8ac0*/  FFMA.FTZ R8, R188, c[0x0][0x2d0], -R0 ;  /* 0x0000b400bc087a23 */ /* 0x002fcc0000010800 */
[----:B------:R1:W-:Y:S02]  /*8ad0*/  MUFU.EX2 R47, R8 ;  /* 0x00000008002f7308 */ /* 0x0003e40000000800 */
[----:B-1----:R-:W-:-:S06]  /*8ae0*/  FFMA.FTZ R8, R187, c[0x0][0x2d0], -R0 ;  /* 0x0000b400bb087a23 */ /* 0x002fcc0000010800 */
[----:B------:R1:W3:Y:S02]  /*8af0*/  MUFU.EX2 R48, R8 ;  /* 0x0000000800307308 */ /* 0x0002e40000000800 */
[--C-:B-1----:R-:W-:Y:S02]  /*8b00*/  FFMA.FTZ R8, R242, c[0x0][0x2d0], -R2.reuse ;  /* 0x0000b400f2087a23 */ /* 0x102fe40000010802 */
[----:B------:R-:W-:-:S04]  /*8b10*/  FFMA.FTZ R2, R243, c[0x0][0x2d0], -R2 ;  /* 0x0000b400f3027a23 */ /* 0x000fc80000010802 */
[----:B------:R1:W-:Y:S02]  /*8b20*/  MUFU.EX2 R60, R8 ;  /* 0x00000008003c7308 */ /* 0x0003e40000000800 */
[----:B-1----:R-:W-:Y:S06]  /*8b30*/  HMMA.16816.F32 R8, R4, R174, R56 ;  /* 0x000000ae0408723c */ /* 0x002fec0000001838 */
[----:B------:R1:W4:Y:S01]  /*8b40*/  MUFU.EX2 R56, R2 ;  /* 0x0000000200387308 */ /* 0x0003220000000800 */
[----:B------:R-:W-:Y:S02]  /*8b50*/  F2FP.PACK_AB R4, R66, R65 ;  /* 0x000000414204723e */ /* 0x000fe400000000ff */
[----:B------:R-:W-:-:S02]  /*8b60*/  F2FP.PACK_AB R6, R76, R67 ;  /* 0x000000434c06723e */ /* 0x000fc400000000ff */
[----:B--2---:R-:W-:Y:S02]  /*8b70*/  F2FP.PACK_AB R5, R45, R44 ;  /* 0x0000002c2d05723e */ /* 0x004fe400000000ff */
[----:B---3--:R-:W-:Y:S01]  /*8b80*/  F2FP.PACK_AB R7, R48, R47 ;  /* 0x0000002f3007723e */ /* 0x008fe200000000ff */
[----:B-1----:R-:W-:Y:S01]  /*8b90*/  FFMA.FTZ R2, R190, c[0x0][0x2d0], -R0 ;  /* 0x0000b400be027a23 */ /* 0x002fe20000010800 */
[----:B----4-:R-:W-:-:S05]  /*8ba0*/  F2FP.PACK_AB R162, R56, R60 ;  /* 0x0000003c38a2723e */ /* 0x010fca00000000ff */
[C---:B------:R-:W-:Y:S01]  /*8bb0*/  HMMA.16816.F32 R108, R4.reuse, R36, R108 ;  /* 0x00000024046c723c */ /* 0x040fe2000000186c */
[----:B------:R1:W-:Y:S07]  /*8bc0*/  MUFU.EX2 R46, R2 ;  /* 0x00000002002e7308 */ /* 0x0003ee0000000800 */
[C---:B------:R-:W-:Y:S08]  /*8bd0*/  HMMA.16816.F32 R124, R4.reuse, R32, R124 ;  /* 0x00000020047c723c */ /* 0x040ff0000000187c */
[----:B------:R-:W-:Y:S01]  /*8be0*/  HMMA.16816.F32 R112, R4, R38, R112 ;  /* 0x000000260470723c */ /* 0x000fe20000001870 */
[----:B-1----:R-:W-:-:S04]  /*8bf0*/  FFMA.FTZ R2, R192, c[0x0][0x2d0], -R0 ;  /* 0x0000b400c0027a23 */ /* 0x002fc80000010800 */
[----:B------:R1:W2:Y:S03]  /*8c00*/  MUFU.EX2 R37, R2 ;  /* 0x0000000200257308 */ /* 0x0002a60000000800 */
[C---:B------:R-:W-:Y:S08]  /*8c10*/  HMMA.16816.F32 R128, R4.reuse, R34, R128 ;  /* 0x000000220480723c */ /* 0x040ff00000001880 */
[----:B------:R-:W-:Y:S01]  /*8c20*/  HMMA.16816.F32 R140, R4, R28, R140 ;  /* 0x0000001c048c723c */ /* 0x000fe2000000188c */
[--C-:B-1----:R-:W-:Y:S01]  /*8c30*/  FFMA.FTZ R2, R191, c[0x0][0x2d0], -R0.reuse ;  /* 0x0000b400bf027a23 */ /* 0x102fe20000010800 */
[----:B--2---:R-:W-:Y:S01]  /*8c40*/  F2FP.PACK_AB R161, R37, R46 ;  /* 0x0000002e25a1723e */ /* 0x004fe200000000ff */
[----:B------:R-:W-:-:S05]  /*8c50*/  FFMA.FTZ R0, R189, c[0x0][0x2d0], -R0 ;  /* 0x0000b400bd007a23 */ /* 0x000fca0000010800 */
[C---:B------:R-:W-:Y:S01]  /*8c60*/  HMMA.16816.F32 R144, R4.reuse, R30, R144 ;  /* 0x0000001e0490723c */ /* 0x040fe20000001890 */
[----:B------:R1:W-:Y:S07]  /*8c70*/  MUFU.EX2 R36, R2 ;  /* 0x0000000200247308 */ /* 0x0003ee0000000800 */
[C---:B------:R-:W-:Y:S01]  /*8c80*/  HMMA.16816.F32 R12, R4.reuse, R20, R12 ;  /* 0x00000014040c723c */ /* 0x040fe2000000180c */
[----:B------:R2:W3:Y:S07]  /*8c90*/  MUFU.EX2 R32, R0 ;  /* 0x0000000000207308 */ /* 0x0004ee0000000800 */
[----:B------:R-:W-:Y:S01]  /*8ca0*/  HMMA.16816.F32 R8, R4, R22, R8 ;  /* 0x000000160408723c */ /* 0x000fe20000001808 */
[----:B-1----:R-:W-:-:S04]  /*8cb0*/  FADD.FTZ R2, R196, R169 ;  /* 0x000000a9c4027221 */ /* 0x002fc80000010000 */
[----:B------:R-:W-:Y:S02]  /*8cc0*/  FADD.FTZ R2, R194, R2 ;  /* 0x00000002c2027221 */ /* 0x000fe40000010000 */
[----:B------:R-:W-:Y:S02]  /*8cd0*/  FADD.FTZ R6, R252, R250 ;  /* 0x000000fafc067221 */ /* 0x000fe40000010000 */
[----:B--2---:R-:W-:Y:S01]  /*8ce0*/  FADD.FTZ R0, R168, R171 ;  /* 0x000000aba8007221 */ /* 0x004fe20000010000 */
[----:B---3--:R-:W-:Y:S01]  /*8cf0*/  F2FP.PACK_AB R163, R32, R36 ;  /* 0x0000002420a3723e */ /* 0x008fe200000000ff */
        /* <DEDUP_REMOVED lines=96> */
[----:B------:R-:W-:-:S02]  /*9300*/  FADD.FTZ R0, R32, R0 ;  /* 0x0000000020007221 */ /* 0x000fc40000010000 */
[----:B------:R-:W-:Y:S01]  /*9310*/  IMAD.U32 R225, RZ, RZ, UR13 ;  /* 0x0000000dffe17e24 */ /* 0x000fe2000f8e00ff */
[----:B------:R1:W-:Y:S04]  /*9320*/  STL [R1+0x14], R4 ;  /* 0x0000140401007387 */ /* 0x0003e80000100800 */
[----:B------:R1:W-:Y:S04]  /*9330*/  STL [R1+0x18], R2 ;  /* 0x0000180201007387 */ /* 0x0003e80000100800 */
[----:B------:R1:W-:Y:S01]  /*9340*/  STL [R1+0x1c], R0 ;  /* 0x00001c0001007387 */ /* 0x0003e20000100800 */
[----:B------:R-:W-:Y:S05]  /*9350*/  @P0 BRA `(.L_x_258) ;  /* 0x0000015000000947 */ /* 0x000fea0003800000 */
[----:B------:R-:W-:Y:S01]  /*9360*/  ISETP.LT.AND P0, PT, RZ, UR14, PT ;  /* 0x0000000eff007c0c */ /* 0x000fe2000bf01270 */
        /* <DEDUP_REMOVED lines=11> */
.L_x_259:
[----:B------:R-:W-:Y:S02]  /*9420*/  UISETP.NE.AND UP2, UPT, UR5, 0x1, UPT ;  /* 0x000000010500788c */ /* 0x000fe4000bf45270 */
[----:B------:R-:W-:Y:S02]  /*9430*/  ULDC.64 UR14, c[0x0][0x330] ;  /* 0x0000cc00000e7ab9 */ /* 0x000fe40000000a00 */
[----:B------:R-:W-:-:S07]  /*9440*/  UIMAD.WIDE.U32 UR16, UR11, UR14, URZ ;  /* 0x0000000e0b1072a5 */ /* 0x000fce000f8e003f */
[----:B------:R-:W-:Y:S02]  /*9450*/  @UP2 UMOV UR13, UR17 ;  /* 0x00000011000d2c82 */ /* 0x000fe40008000000 */
[----:B------:R-:W-:-:S03]  /*9460*/  @UP2 USHF.R.U32.HI UR11, URZ, UR15, UR13 ;  /* 0x0000000f3f0b2299 */ /* 0x000fc6000801160d */
.L_x_260:
[----:B------:R-:W-:Y:S02]  /*9470*/  ULDC UR13, c[0x0][0x32c] ;  /* 0x0000cb00000d7ab9 */ /* 0x000fe40000000800 */
[----:B------:R-:W-:-:S04]  /*9480*/  UIMAD UR13, UR11, UR5, UR13 ;  /* 0x000000050b0d72a4 */ /* 0x000fc8000f8e020d */
[----:B------:R-:W-:-:S04]  /*9490*/  UISETP.LT.AND UP2, UPT, UR6, UR13, UPT ;  /* 0x0000000d0600728c */ /* 0x000fc8000bf41270 */
[----:B------:R-:W-:-:S04]  /*94a0*/  USEL UR6, UR6, UR13, UP2 ;  /* 0x0000000d06067287 */ /* 0x000fc80009000000 */
.L_x_258:
[----:B------:R-:W-:-:S07]  /*94b0*/  UIMAD.WIDE UR14, UR6, 0x2aaaaaab, URZ ;  /* 0x2aaaaaab060e78a5 */ /* 0x000fce000f8e023f */
[----:B------:R-:W-:Y:S02]  /*94c0*/  UMOV UR11, UR15 ;  /* 0x0000000f000b7c82 */ /* 0x000fe40008000000 */
[----:B------:R-:W-:-:S04]  /*94d0*/  USHF.R.U32.HI UR5, URZ, 0x1f, UR11 ;  /* 0x0000001f3f057899 */ /* 0x000fc8000801160b */
[----:B------:R-:W-:-:S04]  /*94e0*/  ULEA.HI.SX32 UR5, UR11, UR5, 0x1c ;  /* 0x000000050b057291 */ /* 0x000fc8000f8fe23f */
[----:B------:R-:W-:-:S04]  /*94f0*/  UISETP.LT.AND UP2, UPT, UR4, UR5, UPT ;  /* 0x000000050400728c */ /* 0x000fc8000bf41270 */
[----:B------:R-:W-:-:S06]  /*9500*/  USEL UR5, UR4, UR5, !UP2 ;  /* 0x0000000504057287 */ /* 0x000fcc000d000000 */
[----:B------:R-:W-:-:S13]  /*9510*/  ISETP.GE.AND P0, PT, R225, UR5, PT ;  /* 0x00000005e1007c0c */ /* 0x000fda000bf06270 */
[----:B------:R-:W-:Y:S05]  /*9520*/  @!P0 BRA `(.L_x_261) ;  /* 0x0000680000008947 */ /* 0x000fea0003800000 */
[----:B-1----:R-:W2:Y:S01]  /*9530*/  LDL R0, [R1+0x24] ;  /* 0x0000240001007983 */ /* 0x002ea20000100800 */
        /* <DEDUP_REMOVED lines=9> */
.L_x_278:
[----:B------:R-:W-:Y:S04]  /*95d0*/  DEPBAR.LE SB0, 0x0 ;  /* 0x000080000000791a */ /* 0x000fe80000000000 */
[----:B------:R-:W-:Y:S01]  /*95e0*/  BAR.SYNC.DEFER_BLOCKING 0x0 ;  /* 0x0000000000007b1d */ /* 0x000fe20000010000 */
[C---:B------:R-:W-:Y:S02]  /*95f0*/  ISETP.LT.AND P2, PT, R225.reuse, UR4, PT ;  /* 0x00000004e1007c0c */ /* 0x040fe4000bf41270 */
[C---:B------:R-:W-:Y:S02]  /*9600*/  ISETP.GT.AND P4, PT, R225.reuse, UR4, PT ;  /* 0x00000004e1007c0c */ /* 0x040fe4000bf84270 */
[----:B------:R-:W-:Y:S02]  /*9610*/  MOV R228, c[0x0][0x1e0] ;  /* 0x0000780000e47a02 */ /* 0x000fe40000000f00 */
[----:B------:R-:W-:Y:S07]  /*9620*/  MOV R230, c[0x0][0x1e4] ;  /* 0x0000790000e67a02 */ /* 0x000fee0000000f00 */
[----:B-1----:R-:W-:Y:S05]  /*9630*/  @!P2 SHF.R.S32.HI R0, RZ, 0x1f, R225 ;  /* 0x0000001fff00a819 */ /* 0x002fea00000114e1 */
[----:B------:R-:W-:Y:S04]  /*9640*/  @!P2 IMAD R0, R0, c[0x0][0x208], RZ ;  /* 0x000082000000aa24 */ /* 0x000fe800078e02ff */
[C---:B------:R-:W-:Y:S01]  /*9650*/  @!P2 IMAD R0, R225.reuse, c[0x0][0x20c], R0 ;  /* 0x00008300e100aa24 */ /* 0x040fe200078e0200 */
[----:B------:R-:W-:Y:S08]  /*9660*/  LDSM.16.M88.4 R96, [R215+0x6100] ;  /* 0x00610000d760783b */ /* 0x000ff00000000200 */
[----:B------:R-:W1:Y:S08]  /*9670*/  LDSM.16.M88.4 R16, [R208+0x3100] ;  /* 0x00310000d010783b */ /* 0x000e700000000200 */
[----:B------:R-:W2:Y:S08]  /*9680*/  LDSM.16.M88.4 R92, [R215+0x8100] ;  /* 0x00810000d75c783b */ /* 0x000eb00000000200 */
[----:B------:R-:W3:Y:S06]  /*9690*/  LDL.64 R194, [R1+0x38] ;  /* 0x0000380001c27983 */ /* 0x000eec0000100a00 */
[----:B------:R-:W3:Y:S06]  /*96a0*/  LDL.64 R2, [R1+0x40] ;  /* 0x0000400001027983 */ /* 0x000eec0000100a00 */
[----:B------:R-:W4:Y:S08]  /*96b0*/  LDSM.16.M88.4 R32, [R208+0x3900] ;  /* 0x00390000d020783b */ /* 0x000f300000000200 */
[----:B------:R-:W5:Y:S08]  /*96c0*/  LDSM.16.M88.4 R48, [R208+0x4100] ;  /* 0x00410000d030783b */ /* 0x000f700000000200 */
[----:B------:R-:W1:Y:S08]  /*96d0*/  LDSM.16.M88.4 R64, [R208+0x4900] ;  /* 0x00490000d040783b */ /* 0x000e700000000200 */
[----:B------:R-:W1:Y:S08]  /*96e0*/  LDSM.16.M88.4 R80, [R208+0x5100] ;  /* 0x00510000d050783b */ /* 0x000e700000000200 */
[----:B------:R-:W1:Y:S08]  /*96f0*/  LDSM.16.M88.4 R168, [R208+0x5900] ;  /* 0x00590000d0a8783b */ /* 0x000e700000000200 */
[----:B------:R-:W-:Y:S08]  /*9700*/  LDSM.16.M88.4 R172, [R218+0x6100] ;  /* 0x00610000daac783b */ /* 0x000ff00000000200 */
[----:B------:R-:W2:Y:S08]  /*9710*/  LDSM.16.M88.4 R176, [R219] ;  /* 0x00000000dbb0783b */ /* 0x000eb00000000200 */
[----:B------:R-:W4:Y:S08]  /*9720*/  LDSM.16.M88.4 R180, [R218+0x8100] ;  /* 0x00810000dab4783b */ /* 0x000f300000000200 */
[----:B------:R-:W3:Y:S08]  /*9730*/  LDSM.16.M88.4 R184, [R224] ;  /* 0x00000000e0b8783b */ /* 0x000ef00000000200 */
[----:B------:R-:W3:Y:S06]  /*9740*/  LDL.64 R248, [R1+0x28] ;  /* 0x0000280001f87983 */ /* 0x000eec0000100a00 */
[----:B------:R-:W3:Y:S08]  /*9750*/  LDSM.16.M88.4 R188, [R223] ;  /* 0x00000000dfbc783b */ /* 0x000ef00000000200 */
[----:B------:R-:W3:Y:S01]  /*9760*/  LDL.64 R242, [R1+0x30] ;  /* 0x0000300001f27983 */ /* 0x000ee20000100a00 */
        /* <DEDUP_REMOVED lines=8> */
[-C--:B-----5:R-:W-:Y:S08]  /*97f0*/  HMMA.16816.F32 R36, R96, R48.reuse, RZ ;  /* 0x000000306024723c */ /* 0x0a0ff000000018ff */
        /* <DEDUP_REMOVED lines=31> */
[----:B------:R-:W-:Y:S02]  /*99f0*/  @!P2 LEA.HI.X R193, R2, c[0x0][0x1fc], R0, 0x1, P1 ;  /* 0x00007f0002c1aa11 */ /* 0x000fe400008f0c00 */
[----:B------:R-:W-:Y:S02]  /*9a00*/  @P4 IADD3 R0, R225, -0x1, RZ ;  /* 0xffffffffe1004810 */ /* 0x000fe40007ffe0ff */
        /* <DEDUP_REMOVED lines=23> */
[----:B------:R5:W-:Y:S03]  /*9b80*/  @!P2 LDGSTS.E.BYPASS.LTC128B.128 [R227+0x1900], [R168.64], !P3 ;  /* 0x01900000a8e3afae */ /* 0x000be6000d901d68 */
[----:B------:R-:W-:Y:S02]  /*9b90*/  @!P2 IADD3.X R3, R169, UR8, RZ, P1, !PT ;  /* 0x00000008a903ac10 */ /* 0x000fe40008ffe4ff */
[----:B----4-:R-:W-:Y:S02]  /*9ba0*/  @!P2 IADD3 R192, P0, R2, UR9, RZ ;  /* 0x0000000902c0ac10 */ /* 0x010fe4000ff1e0ff */
[-C--:B--2---:R-:W-:Y:S01]  /*9bb0*/  HMMA.16816.F32 R68, R172, R176.reuse, R68 ;  /* 0x000000b0ac44723c */ /* 0x084fe20000001844 */
[----:B------:R2:W-:Y:S03]  /*9bc0*/  @!P2 LDGSTS.E.BYPASS.LTC128B.128 [R227+0x2100], [R2.64], !P3 ;  /* 0x0210000002e3afae */ /* 0x0005e6000d901d68 */
[----:B------:R-:W-:Y:S04]  /*9bd0*/  @!P2 IADD3.X R193, R3, UR8, RZ, P0, !PT ;  /* 0x0000000803c1ac10 */ /* 0x000fe800087fe4ff */
[C---:B------:R-:W-:Y:S01]  /*9be0*/  HMMA.16816.F32 R72, R180.reuse, R176, R72 ;  /* 0x000000b0b448723c */ /* 0x040fe20000001848 */
[----:B------:R4:W-:Y:S07]  /*9bf0*/  @!P2 LDGSTS.E.BYPASS.LTC128B.128 [R227+0x2900], [R192.64], !P3 ;  /* 0x02900000c0e3afae */ /* 0x0009ee000d901d68 */
[-C--:B------:R-:W-:Y:S01]  /*9c00*/  HMMA.16816.F32 R76, R180, R178.reuse, R76 ;  /* 0x000000b2b44c723c */ /* 0x080fe2000000184c */
[----:B-1----:R-:W-:Y:S07]  /*9c10*/  LDSM.16.M88.4 R188, [R214+0x3100] ;  /* 0x00310000d6bc783b */ /* 0x002fee0000000200 */
[C---:B------:R-:W-:Y:S01]  /*9c20*/  HMMA.16816.F32 R80, R172.reuse, R178, R80 ;  /* 0x000000b2ac50723c */ /* 0x040fe20000001850 */
[----:B------:R-:W0:Y:S03]  /*9c30*/  LDGDEPBAR ;  /* 0x00000000000079af */ /* 0x000e260000000000 */
[----:B--2---:R-:W-:Y:S02]  /*9c40*/  @P4 SHF.R.S32.HI R2, RZ, 0x1f, R0 ;  /* 0x0000001fff024819 */ /* 0x004fe40000011400 */
[----:B------:R-:W-:Y:S02]  /*9c50*/  @P4 MOV R3, R249 ;  /* 0x000000f900034202 */ /* 0x000fe40000000f00 */
[-C--:B---3--:R-:W-:Y:S01]  /*9c60*/  HMMA.16816.F32 R84, R172, R184.reuse, R84 ;  /* 0x000000b8ac54723c */ /* 0x088fe20000001854 */
[----:B-----5:R-:W1:Y:S03]  /*9c70*/  LDSM.16.M88.4 R168, [R216+0x6100] ;  /* 0x00610000d8a8783b */ /* 0x020e660000000200 */
[----:B------:R-:W-:Y:S04]  /*9c80*/  @P4 IMAD R2, R2, c[0x0][0x1e0], RZ ;  /* 0x0000780002024a24 */ /* 0x000fe800078e02ff */
[C---:B------:R-:W-:Y:S01]  /*9c90*/  HMMA.16816.F32 R88, R180.reuse, R184, R88 ;  /* 0x000000b8b458723c */ /* 0x040fe20000001858 */
[----:B----4-:R-:W2:Y:S03]  /*9ca0*/  LDSM.16.M88.4 R192, [R216+0x8100] ;  /* 0x00810000d8c0783b */ /* 0x010ea60000000200 */
[----:B------:R-:W-:Y:S04]  /*9cb0*/  @P4 IMAD R2, R0, c[0x0][0x1e4], R2 ;  /* 0x0000790000024a24 */ /* 0x000fe800078e0202 */
[-C--:B------:R-:W-:Y:S01]  /*9cc0*/  HMMA.16816.F32 R92, R180, R186.reuse, R92 ;  /* 0x000000bab45c723c */ /* 0x080fe2000000185c */
[----:B------:R-:W3:Y:S07]  /*9cd0*/  LDSM.16.M88.4 R196, [R214+0x3900] ;  /* 0x00390000d6c4783b */ /* 0x000eee0000000200 */
[----:B------:R-:W-:Y:S01]  /*9ce0*/  HMMA.16816.F32 R96, R172, R186, R96 ;  /* 0x000000baac60723c */ /* 0x000fe20000001860 */
[----:B------:R-:W4:Y:S08]  /*9cf0*/  LDSM.16.M88.4 R200, [R214+0x4100] ;  /* 0x00410000d6c8783b */ /* 0x000f300000000200 */
[----:B------:R-:W5:Y:S08]  /*9d00*/  LDSM.16.M88.4 R176, [R214+0x4900] ;  /* 0x00490000d6b0783b */ /* 0x000f700000000200 */
        /* <DEDUP_REMOVED lines=17> */
[-C--:B-----5:R-:W-:Y:S08]  /*9e20*/  HMMA.16816.F32 R52, R168, R176.reuse, R52 ;  /* 0x000000b0a834723c */ /* 0x0a0ff00000001834 */
        /* <DEDUP_REMOVED lines=33> */
[----:B------:R4:W1:Y:S01]  /*a040*/  MUFU.TANH R229, R7 ;  /* 0x0000000700e57308 */ /* 0x0008620000002400 */
[----:B------:R-:W-:Y:S09]  /*a050*/  FMUL.FTZ R19, R19, c[0x0][0x320] ;  /* 0x0000c80013137a20 */ /* 0x000ff20000410000 */
[----:B------:R-:W1:Y:S10]  /*a060*/  MUFU.TANH R247, R8 ;  /* 0x0000000800f77308 */ /* 0x000e740000002400 */
[----:B------:R-:W1:Y:S01]  /*a070*/  MUFU.TANH R240, R9 ;  /* 0x0000000900f07308 */ /* 0x000e620000002400 */
[----:B----4-:R-:W4:Y:S09]  /*a080*/  LDSM.16.M88.4 R4, [R213+0x800] ;  /* 0x00080000d504783b */ /* 0x010f320000000200 */
[----:B------:R-:W1:Y:S10]  /*a090*/  MUFU.TANH R251, R10 ;  /* 0x0000000a00fb7308 */ /* 0x000e740000002400 */
[----:B------:R5:W1:Y:S10]  /*a0a0*/  MUFU.TANH R250, R11 ;  /* 0x0000000b00fa7308 */ /* 0x000a740000002400 */
[----:B------:R-:W1:Y:S10]  /*a0b0*/  MUFU.TANH R238, R12 ;  /* 0x0000000c00ee7308 */ /* 0x000e740000002400 */
[----:B------:R-:W1:Y:S01]  /*a0c0*/  MUFU.TANH R237, R13 ;  /* 0x0000000d00ed7308 */ /* 0x000e620000002400 */
[----:B-----5:R-:W5:Y:S01]  /*a0d0*/  LDSM.16.M88.4 R8, [R213+0x1000] ;  /* 0x00100000d508783b */ /* 0x020f620000000200 */
[-C--:B----4-:R-:W-:Y:S08]  /*a0e0*/  HMMA.16816.F32 R20, R172, R4.reuse, R20 ;  /* 0x00000004ac14723c */ /* 0x090ff00000001814 */
[----:B------:R-:W4:Y:S01]  /*a0f0*/  MUFU.TANH R245, R14 ;  /* 0x0000000e00f57308 */ /* 0x000f220000002400 */
[C---:B------:R-:W-:Y:S09]  /*a100*/  HMMA.16816.F32 R24, R188.reuse, R4, R24 ;  /* 0x00000004bc18723c */ /* 0x040ff20000001818 */
[----:B------:R-:W1:Y:S01]  /*a110*/  MUFU.TANH R244, R15 ;  /* 0x0000000f00f47308 */ /* 0x000e620000002400 */
[-C--:B------:R-:W-:Y:S08]  /*a120*/  HMMA.16816.F32 R28, R188, R6.reuse, R28 ;  /* 0x00000006bc1c723c */ /* 0x080ff0000000181c */
[C---:B------:R-:W-:Y:S01]  /*a130*/  HMMA.16816.F32 R32, R172.reuse, R6, R32 ;  /* 0x00000006ac20723c */ /* 0x040fe20000001820 */
[----:B------:R-:W1:Y:S01]  /*a140*/  MUFU.TANH R16, R16 ;  /* 0x0000001000107308 */ /* 0x000e620000002400 */
[----:B------:R-:W1:Y:S02]  /*a150*/  LDSM.16.M88.4 R4, [R213+0x1800] ;  /* 0x00180000d504783b */ /* 0x000e640000000200 */
[----:B------:R-:W-:Y:S02]  /*a160*/  FMUL.FTZ R20, R20, c[0x0][0x320] ;  /* 0x0000c80014147a20 */ /* 0x000fe40000410000 */
[----:B------:R-:W-:Y:S02]  /*a170*/  FMUL.FTZ R21, R21, c[0x0][0x320] ;  /* 0x0000c80015157a20 */ /* 0x000fe40000410000 */
[----:B------:R-:W-:Y:S03]  /*a180*/  FMUL.FTZ R27, R27, c[0x0][0x320] ;  /* 0x0000c8001b1b7a20 */ /* 0x000fe60000410000 */
[----:B------:R-:W1:Y:S01]  /*a190*/  MUFU.TANH R17, R17 ;  /* 0x0000001100117308 */ /* 0x000e620000002400 */
[----:B------:R-:W-:Y:S02]  /*a1a0*/  FMUL.FTZ R22, R22, c[0x0][0x320] ;  /* 0x0000c80016167a20 */ /* 0x000fe40000410000 */
[----:B------:R-:W-:Y:S01]  /*a1b0*/  FMUL.FTZ R23, R23, c[0x0][0x320] ;  /* 0x0000c80017177a20 */ /* 0x000fe20000410000 */
[-C--:B-----5:R-:W-:Y:S03]  /*a1c0*/  HMMA.16816.F32 R36, R172, R8.reuse, R36 ;  /* 0x00000008ac24723c */ /* 0x0a0fe60000001824 */
[----:B------:R-:W-:Y:S02]  /*a1d0*/  FMUL.FTZ R28, R28, c[0x0][0x320] ;  /* 0x0000c8001c1c7a20 */ /* 0x000fe40000410000 */
[----:B------:R-:W-:Y:S01]  /*a1e0*/  FMUL.FTZ R29, R29, c[0x0][0x320] ;  /* 0x0000c8001d1d7a20 */ /* 0x000fe20000410000 */
[----:B------:R5:W1:Y:S01]  /*a1f0*/  MUFU.TANH R234, R27 ;  /* 0x0000001b00ea7308 */ /* 0x000a620000002400 */
[----:B------:R-:W-:Y:S01]  /*a200*/  FMUL.FTZ R30, R30, c[0x0][0x320] ;  /* 0x0000c8001e1e7a20 */ /* 0x000fe20000410000 */
[C---:B------:R-:W-:Y:S04]  /*a210*/  HMMA.16816.F32 R40, R188.reuse, R8, R40 ;  /* 0x00000008bc28723c */ /* 0x040fe80000001828 */
[----:B------:R-:W-:Y:S02]  /*a220*/  FMUL.FTZ R33, R33, c[0x0][0x320] ;  /* 0x0000c80021217a20 */ /* 0x000fe40000410000 */
[----:B------:R-:W-:Y:S02]  /*a230*/  FMUL.FTZ R34, R34, c[0x0][0x320] ;  /* 0x0000c80022227a20 */ /* 0x000fe40000410000 */
[----:B------:R2:W2:Y:S01]  /*a240*/  MUFU.TANH R203, R28 ;  /* 0x0000001c00cb7308 */ /* 0x0004a20000002400 */
[-C--:B------:R-:W-:Y:S03]  /*a250*/  HMMA.16816.F32 R44, R188, R10.reuse, R44 ;  /* 0x0000000abc2c723c */ /* 0x080fe6000000182c */
[----:B------:R-:W-:Y:S02]  /*a260*/  FMUL.FTZ R24, R24, c[0x0][0x320] ;  /* 0x0000c80018187a20 */ /* 0x000fe40000410000 */
[----:B------:R-:W-:Y:S02]  /*a270*/  FMUL.FTZ R25, R25, c[0x0][0x320] ;  /* 0x0000c80019197a20 */ /* 0x000fe40000410000 */
[----:B------:R-:W-:Y:S01]  /*a280*/  FMUL.FTZ R37, R37, c[0x0][0x320] ;  /* 0x0000c80025257a20 */ /* 0x000fe20000410000 */
[C---:B------:R-:W-:Y:S01]  /*a290*/  HMMA.16816.F32 R48, R172.reuse, R10, R48 ;  /* 0x0000000aac30723c */ /* 0x040fe20000001830 */
[----:B------:R-:W2:Y:S01]  /*a2a0*/  MUFU.TANH R202, R29 ;  /* 0x0000001d00ca7308 */ /* 0x000ea20000002400 */
[----:B------:R-:W2:Y:S02]  /*a2b0*/  LDSM.16.M88.4 R8, [R213+0x2000] ;  /* 0x00200000d508783b */ /* 0x000ea40000000200 */
[----:B------:R-:W-:Y:S02]  /*a2c0*/  FMUL.FTZ R26, R26, c[0x0][0x320] ;  /* 0x0000c8001a1a7a20 */ /* 0x000fe40000410000 */
[----:B------:R-:W-:Y:S02]  /*a2d0*/  FMUL.FTZ R31, R31, c[0x0][0x320] ;  /* 0x0000c8001f1f7a20 */ /* 0x000fe40000410000 */
[-C--:B-1----:R-:W-:Y:S03]  /*a2e0*/  HMMA.16816.F32 R52, R172, R4.reuse, R52 ;  /* 0x00000004ac34723c */ /* 0x082fe60000001834 */
[----:B------:R1:W1:Y:S01]  /*a2f0*/  MUFU.TANH R232, R30 ;  /* 0x0000001e00e87308 */ /* 0x0002620000002400 */
[----:B------:R-:W-:Y:S02]  /*a300*/  FMUL.FTZ R32, R32, c[0x0][0x320] ;  /* 0x0000c80020207a20 */ /* 0x000fe40000410000 */
[----:B------:R-:W-:Y:S02]  /*a310*/  FMUL.FTZ R35, R35, c[0x0][0x320] ;  /* 0x0000c80023237a20 */ /* 0x000fe40000410000 */
[C---:B------:R-:W-:Y:S04]  /*a320*/  HMMA.16816.F32 R56, R188.reuse, R4, R56 ;  /* 0x00000004bc38723c */ /* 0x040fe80000001838 */
[----:B------:R-:W-:Y:S01]  /*a330*/  FMUL.FTZ R36, R36, c[0x0][0x320] ;  /* 0x0000c80024247a20 */ /* 0x000fe20000410000 */
[----:B------:R1:W1:Y:S01]  /*a340*/  MUFU.TANH R205, R18 ;  /* 0x0000001200cd7308 */ /* 0x0002620000002400 */
[----:B------:R-:W-:Y:S02]  /*a350*/  FMUL.FTZ R38, R38, c[0x0][0x320] ;  /* 0x0000c80026267a20 */ /* 0x000fe40000410000 */
[-C--:B------:R-:W-:Y:S04]  /*a360*/  HMMA.16816.F32 R60, R188, R6.reuse, R60 ;  /* 0x00000006bc3c723c */ /* 0x080fe8000000183c */
[----:B------:R-:W-:Y:S02]  /*a370*/  FMUL.FTZ R48, R48, c[0x0][0x320] ;  /* 0x0000c80030307a20 */ /* 0x000fe40000410000 */
[----:B------:R-:W-:Y:S01]  /*a380*/  FMUL.FTZ R49, R49, c[0x0][0x320] ;  /* 0x0000c80031317a20 */ /* 0x000fe20000410000 */
[----:B------:R1:W1:Y:S01]  /*a390*/  MUFU.TANH R194, R19 ;  /* 0x0000001300c27308 */ /* 0x0002620000002400 */
[C---:B------:R-:W-:Y:S01]  /*a3a0*/  HMMA.16816.F32 R64, R172.reuse, R6, R64 ;  /* 0x00000006ac40723c */ /* 0x040fe20000001840 */
[----:B------:R-:W1:Y:S01]  /*a3b0*/  LDSM.16.M88.4 R4, [R213+0x2800] ;  /* 0x00280000d504783b */ /* 0x000e620000000200 */
[----:B------:R-:W-:Y:S04]  /*a3c0*/  DEPBAR.LE SB0, 0x0 ;  /* 0x000080000000791a */ /* 0x000fe80000000000 */
[----:B------:R-:W-:Y:S02]  /*a3d0*/  FMUL.FTZ R50, R50, c[0x0][0x320] ;  /* 0x0000c80032327a20 */ /* 0x000fe40000410000 */
[----:B------:R-:W-:Y:S01]  /*a3e0*/  FMUL.FTZ R51, R51, c[0x0][0x320] ;  /* 0x0000c80033337a20 */ /* 0x000fe20000410000 */
[----:B------:R-:W1:Y:S01]  /*a3f0*/  MUFU.TANH R20, R20 ;  /* 0x0000001400147308 */ /* 0x000e620000002400 */
[----:B------:R-:W-:Y:S01]  /*a400*/  BAR.SYNC.DEFER_BLOCKING 0x0 ;  /* 0x0000000000007b1d */ /* 0x000fe20000010000 */
[-C--:B--2---:R-:W-:Y:S05]  /*a410*/  HMMA.16816.F32 R68, R172, R8.reuse, R68 ;  /* 0x00000008ac44723c */ /* 0x084fea0000001844 */
[----:B------:R-:W-:Y:S02]  /*a420*/  FMUL.FTZ R52, R52, c[0x0][0x320] ;  /* 0x0000c80034347a20 */ /* 0x000fe40000410000 */
[----:B------:R-:W-:Y:S01]  /*a430*/  FMUL.FTZ R53, R53, c[0x0][0x320] ;  /* 0x0000c80035357a20 */ /* 0x000fe20000410000 */
[----:B------:R-:W2:Y:S01]  /*a440*/  MUFU.TANH R21, R21 ;  /* 0x0000001500157308 */ /* 0x000ea20000002400 */
[C---:B------:R-:W-:Y:S04]  /*a450*/  HMMA.16816.F32 R72, R188.reuse, R8, R72 ;  /* 0x00000008bc48723c */ /* 0x040fe80000001848 */
[----:B------:R-:W-:Y:S02]  /*a460*/  FMUL.FTZ R54, R54, c[0x0][0x320] ;  /* 0x0000c80036367a20 */ /* 0x000fe40000410000 */
[----:B------:R-:W-:Y:S02]  /*a470*/  FMUL.FTZ R55, R55, c[0x0][0x320] ;  /* 0x0000c80037377a20 */ /* 0x000fe40000410000 */
[-C--:B------:R-:W-:Y:S01]  /*a480*/  HMMA.16816.F32 R76, R188, R10.reuse, R76 ;  /* 0x0000000abc4c723c */ /* 0x080fe2000000184c */
[----:B------:R2:W2:Y:S03]  /*a490*/  MUFU.TANH R193, R22 ;  /* 0x0000001600c17308 */ /* 0x0004a60000002400 */
[----:B------:R-:W-:Y:S02]  /*a4a0*/  FMUL.FTZ R56, R56, c[0x0][0x320] ;  /* 0x0000c80038387a20 */ /* 0x000fe40000410000 */
[----:B------:R-:W-:Y:S02]  /*a4b0*/  FMUL.FTZ R59, R59, c[0x0][0x320] ;  /* 0x0000c8003b3b7a20 */ /* 0x000fe40000410000 */
[C---:B------:R-:W-:Y:S01]  /*a4c0*/  HMMA.16816.F32 R80, R172.reuse, R10, R80 ;  /* 0x0000000aac50723c */ /* 0x040fe20000001850 */
[----:B------:R-:W2:Y:S02]  /*a4d0*/  LDL R10, [R1] ;  /* 0x00000000010a7983 */ /* 0x000ea40000100800 */
[----:B------:R2:W2:Y:S01]  /*a4e0*/  MUFU.TANH R185, R23 ;  /* 0x0000001700b97308 */ /* 0x0004a20000002400 */
[----:B------:R-:W-:Y:S01]  /*a4f0*/  FMUL.FTZ R60, R60, c[0x0][0x320] ;  /* 0x0000c8003c3c7a20 */ /* 0x000fe20000410000 */
[----:B------:R-:W2:Y:S01]  /*a500*/  LDL R11, [R1+0x20] ;  /* 0x00002000010b7983 */ /* 0x000ea20000100800 */
[----:B------:R-:W-:Y:S02]  /*a510*/  FMUL.FTZ R61, R61, c[0x0][0x320] ;  /* 0x0000c8003d3d7a20 */ /* 0x000fe40000410000 */
[-C--:B-1----:R-:W-:Y:S04]  /*a520*/  HMMA.16816.F32 R84, R172, R4.reuse, R84 ;  /* 0x00000004ac54723c */ /* 0x082fe80000001854 */
        /* <DEDUP_REMOVED lines=11> */
[----:B------:R1:W2:Y:S02]  /*a5e0*/  LDL R6, [R1+0x24] ;  /* 0x0000240001067983 */ /* 0x0002a40000100800 */
[----:B------:R-:W-:Y:S01]  /*a5f0*/  @P4 IADD3 R0, R5, R2, RZ ;  /* 0x0000000205004210 */ /* 0x000fe20007ffe0ff */
[----:B------:R-:W-:Y:S01]  /*a600*/  FMUL.FTZ R67, R67, c[0x0][0x320] ;  /* 0x0000c80043437a20 */ /* 0x000fe20000410000 */
[----:B------:R-:W-:Y:S01]  /*a610*/  @P4 MOV R2, R242 ;  /* 0x000000f200024202 */ /* 0x000fe20000000f00 */
[----:B------:R-:W-:Y:S01]  /*a620*/  FMUL.FTZ R68, R68, c[0x0][0x320] ;  /* 0x0000c80044447a20 */ /* 0x000fe20000410000 */
[----:B------:R-:W-:Y:S01]  /*a630*/  @P4 SHF.L.U32 R7, R228, 0x5, RZ ;  /* 0x00000005e4074819 */ /* 0x000fe200000006ff */
[----:B------:R-:W-:Y:S02]  /*a640*/  @P4 IMAD R0, R0, 0x60, RZ ;  /* 0x0000006000004824 */ /* 0x000fe400078e02ff */
[----:B------:R1:W1:Y:S01]  /*a650*/  MUFU.TANH R231, R31 ;  /* 0x0000001f00e77308 */ /* 0x0002620000002400 */
[----:B------:R-:W-:Y:S04]  /*a660*/  @P4 IMAD.WIDE.U32 R2, R4, 0x60, R2 ;  /* 0x0000006004024825 */ /* 0x000fe800078e0002 */
[----:B------:R-:W-:Y:S01]  /*a670*/  FMUL.FTZ R69, R69, c[0x0][0x320] ;  /* 0x0000c80045457a20 */ /* 0x000fe20000410000 */
[----:B------:R-:W-:Y:S01]  /*a680*/  @P4 LEA R4, P0, R2, c[0x0][0x1c8], 0x1 ;  /* 0x0000720002044a11 */ /* 0x000fe200078008ff */
[----:B------:R-:W-:Y:S01]  /*a690*/  FMUL.FTZ R70, R70, c[0x0][0x320] ;  /* 0x0000c80046467a20 */ /* 0x000fe20000410000 */
[----:B------:R-:W-:Y:S01]  /*a6a0*/  @P4 IADD3 R0, R3, R0, RZ ;  /* 0x0000000003004210 */ /* 0x000fe20007ffe0ff */
[----:B------:R-:W-:Y:S01]  /*a6b0*/  FMUL.FTZ R71, R71, c[0x0][0x320] ;  /* 0x0000c80047477a20 */ /* 0x000fe20000410000 */
[----:B------:R1:W1:Y:S01]  /*a6c0*/  MUFU.TANH R13, R32 ;  /* 0x00000020000d7308 */ /* 0x0002620000002400 */
[----:B------:R-:W-:Y:S01]  /*a6d0*/  FMUL.FTZ R72, R72, c[0x0][0x320] ;  /* 0x0000c80048487a20 */ /* 0x000fe20000410000 */
[----:B------:R-:W-:Y:S01]  /*a6e0*/  @P4 LEA.HI.X R5, R2, c[0x0][0x1cc], R0, 0x1, P0 ;  /* 0x0000730002054a11 */ /* 0x000fe200000f0c00 */
[----:B------:R-:W-:Y:S01]  /*a6f0*/  FMUL.FTZ R73, R73, c[0x0][0x320] ;  /* 0x0000c80049497a20 */ /* 0x000fe20000410000 */
[-C--:B------:R-:W-:Y:S01]  /*a700*/  @P4 IADD3 R2, P2, R4, R7.reuse, RZ ;  /* 0x0000000704024210 */ /* 0x080fe20007f5e0ff */
[----:B------:R-:W-:Y:S01]  /*a710*/  FMUL.FTZ R74, R74, c[0x0][0x320] ;  /* 0x0000c8004a4a7a20 */ /* 0x000fe20000410000 */
[----:B------:R-:W-:Y:S01]  /*a720*/  @P4 SHF.L.U64.HI R0, R228, 0x5, R230 ;  /* 0x00000005e4004819 */ /* 0x000fe200000102e6 */
[----:B------:R-:W-:Y:S01]  /*a730*/  @!PT LDS RZ, [RZ] ;  /* 0x00000000fffff984 */ /* 0x000fe20000000800 */
[----:B------:R-:W-:Y:S01]  /*a740*/  @!PT LDS RZ, [RZ] ;  /* 0x00000000fffff984 */ /* 0x000fe20000000800 */
[----:B------:R-:W-:Y:S01]  /*a750*/  @!PT LDS RZ, [RZ] ;  /* 0x00000000fffff984 */ /* 0x000fe20000000800 */
[----:B------:R1:W-:Y:S01]  /*a760*/  @P4 LDGSTS.E.BYPASS.LTC128B.128 [R227+0x3100], [R4.64], !P3 ;  /* 0x0310000004e34fae */ /* 0x0003e2000d901d68 */
[-C--:B------:R-:W-:Y:S01]  /*a770*/  @P4 IADD3 R8, P1, R2, R7.reuse, RZ ;  /* 0x0000000702084210 */ /* 0x080fe20007f3e0ff */
[----:B------:R-:W-:Y:S01]  /*a780*/  FMUL.FTZ R75, R75, c[0x0][0x320] ;  /* 0x0000c8004b4b7a20 */ /* 0x000fe20000410000 */
[----:B------:R-:W1:Y:S01]  /*a790*/  MUFU.TANH R33, R33 ;  /* 0x0000002100217308 */ /* 0x000e620000002400 */
[-C--:B------:R-:W-:Y:S01]  /*a7a0*/  @P4 IADD3.X R3, R5, R0.reuse, RZ, P2, !PT ;  /* 0x0000000005034210 */ /* 0x080fe200017fe4ff */
[----:B------:R-:W-:Y:S01]  /*a7b0*/  FMUL.FTZ R76, R76, c[0x0][0x320] ;  /* 0x0000c8004c4c7a20 */ /* 0x000fe20000410000 */
[----:B------:R-:W-:Y:S01]  /*a7c0*/  PLOP3.LUT P0, PT, PT, PT, UP1, 0x80, 0x0 ;  /* 0x000000000000781c */ /* 0x000fe20003f0f018 */
[----:B------:R-:W-:Y:S01]  /*a7d0*/  FMUL.FTZ R77, R77, c[0x0][0x320] ;  /* 0x0000c8004d4d7a20 */ /* 0x000fe20000410000 */
[-C--:B------:R-:W-:Y:S01]  /*a7e0*/  @P4 IADD3.X R9, R3, R0.reuse, RZ, P1, !PT ;  /* 0x0000000003094210 */ /* 0x080fe20000ffe4ff */
[----:B------:R3:W-:Y:S01]  /*a7f0*/  @P4 LDGSTS.E.BYPASS.LTC128B.128 [R227+0x3900], [R2.64], !P3 ;  /* 0x0390000002e34fae */ /* 0x0007e2000d901d68 */
[----:B------:R-:W-:Y:S02]  /*a800*/  FMUL.FTZ R78, R78, c[0x0][0x320] ;  /* 0x0000c8004e4e7a20 */ /* 0x000fe40000410000 */
[----:B------:R-:W-:Y:S01]  /*a810*/  FMUL.FTZ R79, R79, c[0x0][0x320] ;  /* 0x0000c8004f4f7a20 */ /* 0x000fe20000410000 */
[----:B------:R2:W2:Y:S01]  /*a820*/  MUFU.TANH R183, R34 ;  /* 0x0000002200b77308 */ /* 0x0004a20000002400 */
[----:B------:R-:W-:Y:S02]  /*a830*/  FMUL.FTZ R80, R80, c[0x0][0x320] ;  /* 0x0000c80050507a20 */ /* 0x000fe40000410000 */
[----:B------:R-:W-:Y:S01]  /*a840*/  FMUL.FTZ R81, R81, c[0x0][0x320] ;  /* 0x0000c80051517a20 */ /* 0x000fe20000410000 */
[----:B------:R2:W-:Y:S01]  /*a850*/  @P4 LDGSTS.E.BYPASS.LTC128B.128 [R227+0x4100], [R8.64], !P3 ;  /* 0x0410000008e34fae */ /* 0x0005e2000d901d68 */
[----:B------:R-:W-:Y:S02]  /*a860*/  FMUL.FTZ R82, R82, c[0x0][0x320] ;  /* 0x0000c80052527a20 */ /* 0x000fe40000410000 */
[----:B------:R-:W-:Y:S02]  /*a870*/  FMUL.FTZ R83, R83, c[0x0][0x320] ;  /* 0x0000c80053537a20 */ /* 0x000fe40000410000 */
[----:B------:R-:W-:Y:S01]  /*a880*/  FMUL.FTZ R84, R84, c[0x0][0x320] ;  /* 0x0000c80054547a20 */ /* 0x000fe20000410000 */
[----:B------:R2:W2:Y:S01]  /*a890*/  MUFU.TANH R171, R35 ;  /* 0x0000002300ab7308 */ /* 0x0004a20000002400 */
[----:B------:R-:W-:Y:S02]  /*a8a0*/  FMUL.FTZ R85, R85, c[0x0][0x320] ;  /* 0x0000c80055557a20 */ /* 0x000fe40000410000 */
[----:B------:R-:W-:Y:S01]  /*a8b0*/  FMUL.FTZ R86, R86, c[0x0][0x320] ;  /* 0x0000c80056567a20 */ /* 0x000fe20000410000 */
[-C--:B-1----:R-:W-:Y:S01]  /*a8c0*/  @P4 IADD3 R4, P2, R8, R7.reuse, RZ ;  /* 0x0000000708044210 */ /* 0x082fe20007f5e0ff */
[----:B------:R-:W-:Y:S02]  /*a8d0*/  FMUL.FTZ R87, R87, c[0x0][0x320] ;  /* 0x0000c80057577a20 */ /* 0x000fe40000410000 */
[----:B------:R-:W-:Y:S01]  /*a8e0*/  FMUL.FTZ R88, R88, c[0x0][0x320] ;  /* 0x0000c80058587a20 */ /* 0x000fe20000410000 */
[-C--:B------:R-:W-:Y:S01]  /*a8f0*/  @P4 IADD3.X R5, R9, R0.reuse, RZ, P2, !PT ;  /* 0x0000000009054210 */ /* 0x080fe200017fe4ff */
[----:B------:R-:W-:Y:S01]  /*a900*/  FMUL.FTZ R89, R89, c[0x0][0x320] ;  /* 0x0000c80059597a20 */ /* 0x000fe20000410000 */
[----:B------:R1:W1:Y:S01]  /*a910*/  MUFU.TANH R12, R36 ;  /* 0x00000024000c7308 */ /* 0x0002620000002400 */
[----:B------:R-:W-:Y:S02]  /*a920*/  FMUL.FTZ R91, R91, c[0x0][0x320] ;  /* 0x0000c8005b5b7a20 */ /* 0x000fe40000410000 */
[----:B------:R1:W-:Y:S01]  /*a930*/  @P4 LDGSTS.E.BYPASS.LTC128B.128 [R227+0x4900], [R4.64], !P3 ;  /* 0x0490000004e34fae */ /* 0x0003e2000d901d68 */
[-C--:B---3--:R-:W-:Y:S01]  /*a940*/  @P4 IADD3 R2, P1, R4, R7.reuse, RZ ;  /* 0x0000000704024210 */ /* 0x088fe20007f3e0ff */
[----:B------:R-:W-:Y:S02]  /*a950*/  FMUL.FTZ R92, R92, c[0x0][0x320] ;  /* 0x0000c8005c5c7a20 */ /* 0x000fe40000410000 */
[----:B------:R-:W-:Y:S01]  /*a960*/  FMUL.FTZ R93, R93, c[0x0][0x320] ;  /* 0x0000c8005d5d7a20 */ /* 0x000fe20000410000 */
[----:B------:R-:W-:Y:S01]  /*a970*/  @P4 IADD3.X R3, R5, R0, RZ, P1, !PT ;  /* 0x0000000005034210 */ /* 0x000fe20000ffe4ff */
[----:B-----5:R-:W-:Y:S01]  /*a980*/  FMUL.FTZ R27, R96, c[0x0][0x320] ;  /* 0x0000c800601b7a20 */ /* 0x020fe20000410000 */
[----:B------:R-:W3:Y:S01]  /*a990*/  MUFU.TANH R37, R37 ;  /* 0x0000002500257308 */ /* 0x000ee20000002400 */
[----:B------:R-:W-:Y:S02]  /*a9a0*/  FMUL.FTZ R28, R97, c[0x0][0x320] ;  /* 0x0000c800611c7a20 */ /* 0x000fe40000410000 */
[----:B------:R5:W-:Y:S01]  /*a9b0*/  @P4 LDGSTS.E.BYPASS.LTC128B.128 [R227+0x5100], [R2.64], !P3 ;  /* 0x0510000002e34fae */ /* 0x000be2000d901d68 */
[----:B------:R-:W-:Y:S02]  /*a9c0*/  FMUL.FTZ R30, R98, c[0x0][0x320] ;  /* 0x0000c800621e7a20 */ /* 0x000fe40000410000 */
[----:B------:R-:W-:Y:S02]  /*a9d0*/  FMUL.FTZ R29, R99, c[0x0][0x320] ;  /* 0x0000c800631d7a20 */ /* 0x000fe40000410000 */
[----:B------:R-:W-:Y:S02]  /*a9e0*/  FMUL.FTZ R39, R39, c[0x0][0x320] ;  /* 0x0000c80027277a20 */ /* 0x000fe40000410000 */
[----:B------:R2:W2:Y:S01]  /*a9f0*/  MUFU.TANH R169, R38 ;  /* 0x0000002600a97308 */ /* 0x0004a20000002400 */
[----:B------:R-:W-:Y:S02]  /*aa00*/  FMUL.FTZ R40, R40, c[0x0][0x320] ;  /* 0x0000c80028287a20 */ /* 0x000fe40000410000 */
[----:B------:R-:W-:Y:S02]  /*aa10*/  FMUL.FTZ R41, R41, c[0x0][0x320] ;  /* 0x0000c80029297a20 */ /* 0x000fe40000410000 */
[----:B------:R-:W-:Y:S02]  /*aa20*/  FMUL.FTZ R42, R42, c[0x0][0x320] ;  /* 0x0000c8002a2a7a20 */ /* 0x000fe40000410000 */
[----:B------:R-:W-:Y:S02]  /*aa30*/  FMUL.FTZ R43, R43, c[0x0][0x320] ;  /* 0x0000c8002b2b7a20 */ /* 0x000fe40000410000 */
[----:B------:R-:W-:Y:S01]  /*aa40*/  FMUL.FTZ R44, R44, c[0x0][0x320] ;  /* 0x0000c8002c2c7a20 */ /* 0x000fe20000410000 */
[----:B------:R2:W2:Y:S01]  /*aa50*/  MUFU.TANH R34, R39 ;  /* 0x0000002700227308 */ /* 0x0004a20000002400 */
[----:B------:R-:W-:Y:S01]  /*aa60*/  FMUL.FTZ R45, R45, c[0x0][0x320] ;  /* 0x0000c8002d2d7a20 */ /* 0x000fe20000410000 */
[----:B-1----:R-:W-:Y:S01]  /*aa70*/  MOV R4, UR12 ;  /* 0x0000000c00047c02 */ /* 0x002fe20008000f00 */
        /* <DEDUP_REMOVED lines=8> */
[----:B------:R-:W-:Y:S03]  /*ab00*/  FMUL.FTZ R95, R95, c[0x0][0x320] ;  /* 0x0000c8005f5f7a20 */ /* 0x000fe60000410000 */
[----:B------:R1:W1:Y:S10]  /*ab10*/  MUFU.TANH R192, R41 ;  /* 0x0000002900c07308 */ /* 0x0002740000002400 */
[----:B------:R1:W1:Y:S10]  /*ab20*/  MUFU.TANH R201, R42 ;  /* 0x0000002a00c97308 */ /* 0x0002740000002400 */
[----:B------:R1:W1:Y:S10]  /*ab30*/  MUFU.TANH R200, R43 ;  /* 0x0000002b00c87308 */ /* 0x0002740000002400 */
[----:B------:R1:W1:Y:S10]  /*ab40*/  MUFU.TANH R184, R44 ;  /* 0x0000002c00b87308 */ /* 0x0002740000002400 */
[----:B------:R1:W1:Y:S10]  /*ab50*/  MUFU.TANH R170, R45 ;  /* 0x0000002d00aa7308 */ /* 0x0002740000002400 */
[----:B------:R1:W1:Y:S10]  /*ab60*/  MUFU.TANH R199, R46 ;  /* 0x0000002e00c77308 */ /* 0x0002740000002400 */
        /* <DEDUP_REMOVED lines=13> */
[----:B------:R-:W1:Y:S01]  /*ac40*/  MUFU.TANH R60, R60 ;  /* 0x0000003c003c7308 */ /* 0x000e620000002400 */
[----:B--2---:R-:W-:Y:S02]  /*ac50*/  @P0 MOV R6, R10 ;  /* 0x0000000a00060202 */ /* 0x004fe40000000f00 */
[----:B------:R-:W-:Y:S03]  /*ac60*/  @P4 IADD3 R8, P0, R2, R7, RZ ;  /* 0x0000000702084210 */ /* 0x000fe60007f1e0ff */
[----:B------:R-:W5:Y:S01]  /*ac70*/  SHFL.IDX PT, R5, R6, RZ, 0x1c1f ;  /* 0x001c1fff06057589 */ /* 0x000f6200000e0000 */
[----:B------:R-:W-:Y:S01]  /*ac80*/  @P4 IADD3.X R9, R3, R0, RZ, P0, !PT ;  /* 0x0000000003094210 */ /* 0x000fe200007fe4ff */
[----:B------:R-:W-:Y:S01]  /*ac90*/  IMAD R0, R225, -0x60, RZ ;  /* 0xffffffa0e1007824 */ /* 0x000fe200078e02ff */
[----:B------:R-:W-:Y:S01]  /*aca0*/  PLOP3.LUT P0, PT, PT, PT, UP0, 0x40, 0x0 ;  /* 0x000000000000781c */ /* 0x000fe20003f0e808 */
[----:B------:R-:W2:Y:S04]  /*acb0*/  MUFU.TANH R61, R61 ;  /* 0x0000003d003d7308 */ /* 0x000ea80000002400 */
[----:B------:R1:W-:Y:S06]  /*acc0*/  @P4 LDGSTS.E.BYPASS.LTC128B.128 [R227+0x5900], [R8.64], !P3 ;  /* 0x0590000008e34fae */ /* 0x0003ec000d901d68 */
[----:B------:R2:W2:Y:S02]  /*acd0*/  MUFU.TANH R179, R62 ;  /* 0x0000003e00b37308 */ /* 0x0004a40000002400 */
[----:B------:R-:W0:Y:S08]  /*ace0*/  LDGDEPBAR ;  /* 0x00000000000079af */ /* 0x000e300000000000 */
[----:B------:R2:W2:Y:S10]  /*acf0*/  MUFU.TANH R178, R63 ;  /* 0x0000003f00b27308 */ /* 0x0004b40000002400 */
[----:B------:R-:W2:Y:S01]  /*ad00*/  MUFU.TANH R64, R64 ;  /* 0x0000004000407308 */ /* 0x000ea20000002400 */
[----:B-1----:R-:W-:Y:S04]  /*ad10*/  IADD3 R8, -R11, 0x1, R0 ;  /* 0x000000010b087810 */ /* 0x002fe80007ffe100 */
[----:B------:R-:W-:Y:S04]  /*ad20*/  IADD3 R4, -R4, UR7, R8 ;  /* 0x0000000704047c10 */ /* 0x000fe8000fffe108 */
[C---:B------:R-:W-:Y:S01]  /*ad30*/  IADD3 R7, R4.reuse, c[0x0][0x328], RZ ;  /* 0x0000ca0004077a10 */ /* 0x040fe20007ffe0ff */
[----:B------:R-:W1:Y:S01]  /*ad40*/  MUFU.TANH R65, R65 ;  /* 0x0000004100417308 */ /* 0x000e620000002400 */
[----:B------:R-:W-:Y:S02]  /*ad50*/  IADD3 R9, R4, UR10, RZ ;  /* 0x0000000a04097c10 */ /* 0x000fe4000fffe0ff */
[----:B-----5:R-:W-:Y:S02]  /*ad60*/  IADD3 R3, R7, R5, RZ ;  /* 0x0000000507037210 */ /* 0x020fe40007ffe0ff */
[----:B------:R-:W-:Y:S05]  /*ad70*/  IADD3 R2, R5, R9, RZ ;  /* 0x0000000905027210 */ /* 0x000fea0007ffe0ff */
        /* <DEDUP_REMOVED lines=35> */
[----:B--234-:R-:W-:Y:S01]  /*afb0*/  IMAD.U32 R10, RZ, RZ, UR12 ;  /* 0x0000000cff0a7e24 */ /* 0x01cfe2000f8e00ff */
[----:B------:R-:W-:Y:S04]  /*afc0*/  BSSY B0, `(.L_x_263) ;  /* 0x0000012000007945 */ /* 0x000fe80003800000 */
[----:B------:R-:W-:Y:S04]  /*afd0*/  IADD3 R5, -R10, UR7, R5 ;  /* 0x000000070a057c10 */ /* 0x000fe8000fffe105 */
        /* <DEDUP_REMOVED lines=11> */
.L_x_264:
[----:B------:R-:W-:Y:S04]  /*b090*/  MOV R10, c[0x0][0x32c] ;  /* 0x0000cb00000a7a02 */ /* 0x000fe80000000f00 */
[----:B------:R-:W-:Y:S11]  /*b0a0*/  ISETP.NE.AND P0, PT, R10, 0x1, PT ;  /* 0x000000010a00780c */ /* 0x000ff60003f05270 */
[----:B------:R-:W-:Y:S02]  /*b0b0*/  @!UPT UIADD3 URZ, URZ, URZ, URZ ;  /* 0x0000003f3f3ff290 */ /* 0x000fe4000fffe03f */
[----:B------:R-:W-:Y:S05]  /*b0c0*/  @P0 IMAD.HI.U32 R10, R5, c[0x0][0x330], RZ ;  /* 0x0000cc00050a0a27 */ /* 0x000fea00078e00ff */
[----:B------:R-:W-:Y:S02]  /*b0d0*/  @P0 SHF.R.U32.HI R5, RZ, c[0x0][0x334], R10 ;  /* 0x0000cd00ff050a19 */ /* 0x000fe4000001160a */
.L_x_265:
[----:B------:R-:W-:Y:S05]  /*b0e0*/  BSYNC B0 ;  /* 0x0000000000007941 */ /* 0x000fea0003800000 */
.L_x_263:
[----:B------:R-:W-:Y:S04]  /*b0f0*/  IMAD.IADD R10, R0, 0x1, -R11 ;  /* 0x00000001000a7824 */ /* 0x000fe800078e0a0b */
[----:B------:R-:W-:Y:S05]  /*b100*/  IMAD R5, R5, c[0x0][0x32c], R10 ;  /* 0x0000cb0005057a24 */ /* 0x000fea00078e020a */
[----:B------:R-:W-:Y:S02]  /*b110*/  IADD3 R10, R5, c[0x0][0x32c], RZ ;  /* 0x0000cb00050a7a10 */ /* 0x000fe40007ffe0ff */
[----:B------:R-:W-:Y:S02]  /*b120*/  IMNMX R2, R2, R5, !PT ;  /* 0x0000000502027217 */ /* 0x000fe40007800200 */
[----:B------:R-:W-:Y:S02]  /*b130*/  IMNMX R3, R3, R10, PT ;  /* 0x0000000a03037217 */ /* 0x000fe40003800200 */
.L_x_262:
        /* <DEDUP_REMOVED lines=90> */
[C---:B------:R-:W-:Y:S02]  /*b6e0*/  ISETP.GE.AND P6, PT, R0.reuse, 0x51, PT ;  /* 0x000000510000780c */ /* 0x040fe40003fc6270 */
        /* <DEDUP_REMOVED lines=13> */
[C---:B------:R-:W-:Y:S04]  /*b7c0*/  ISETP.GT.AND P0, PT, R2.reuse, 0x58, !P4 ;  /* 0x000000580200780c */ /* 0x040fe80006704270 */
[----:B------:R-:W-:Y:S04]  /*b7d0*/  ISETP.LT.OR P0, PT, R3, 0x59, P0 ;  /* 0x000000590300780c */ /* 0x000fe80000701670 */
[----:B------:R-:W-:Y:S02]  /*b7e0*/  FSEL R252, R27, -INF , !P0 ;  /* 0xff8000001bfc7808 */ /* 0x000fe40004000000 */
[----:B------:R-:W-:Y:S02]  /*b7f0*/  ISETP.GT.AND P0, PT, R2, RZ, !P2 ;  /* 0x000000ff0200720c */ /* 0x000fe40005704270 */
[----:B------:R-:W-:Y:S02]  /*b800*/  P2R R27, PR, RZ, 0x4 ;  /* 0x00000004ff1b7803 */ /* 0x000fe40000000000 */
[C---:B------:R-:W-:Y:S04]  /*b810*/  ISETP.LT.OR P0, PT, R3.reuse, 0x1, P0 ;  /* 0x000000010300780c */ /* 0x040fe80000701670 */
[----:B------:R-:W-:Y:S02]  /*b820*/  FSEL R31, R206, -INF , !P0 ;  /* 0xff800000ce1f7808 */ /* 0x000fe40004000000 */
[----:B------:R-:W-:Y:S04]  /*b830*/  ISETP.GE.AND P0, PT, R0, 0x5a, PT ;  /* 0x0000005a0000780c */ /* 0x000fe80003f06270 */
        /* <DEDUP_REMOVED lines=8> */
[----:B------:R-:W-:Y:S01]  /*b8c0*/  IMAD.U32 R0, RZ, RZ, UR12 ;  /* 0x0000000cff007e24 */ /* 0x000fe2000f8e00ff */
        /* <DEDUP_REMOVED lines=13> */
.L_x_268:
[----:B------:R-:W-:Y:S04]  /*b9a0*/  MOV R2, c[0x0][0x32c] ;  /* 0x0000cb0000027a02 */ /* 0x000fe80000000f00 */
[----:B------:R-:W-:Y:S11]  /*b9b0*/  ISETP.NE.AND P2, PT, R2, 0x1, PT ;  /* 0x000000010200780c */ /* 0x000ff60003f45270 */
[----:B------:R-:W-:Y:S02]  /*b9c0*/  @!UPT UIADD3 URZ, URZ, URZ, URZ ;  /* 0x0000003f3f3ff290 */ /* 0x000fe4000fffe03f */
[----:B------:R-:W-:Y:S05]  /*b9d0*/  @P2 IMAD.HI.U32 R2, R0, c[0x0][0x330], RZ ;  /* 0x0000cc0000022a27 */ /* 0x000fea00078e00ff */
[----:B------:R-:W-:Y:S02]  /*b9e0*/  @P2 SHF.R.U32.HI R0, RZ, c[0x0][0x334], R2 ;  /* 0x0000cd00ff002a19 */ /* 0x000fe40000011602 */
.L_x_269:
[----:B------:R-:W-:Y:S05]  /*b9f0*/  BSYNC B0 ;  /* 0x0000000000007941 */ /* 0x000fea0003800000 */
.L_x_267:
[----:B------:R-:W-:Y:S02]  /*ba00*/  IADD3 R2, R8, -0x1, RZ ;  /* 0xffffffff08027810 */ /* 0x000fe40007ffe0ff */
[C-C-:B------:R-:W-:Y:S02]  /*ba10*/  IADD3 R28, R3.reuse, UR10, R4.reuse ;  /* 0x0000000a031c7c10 */ /* 0x140fe4000fffe004 */
[----:B------:R-:W-:Y:S01]  /*ba20*/  IADD3 R3, R3, c[0x0][0x328], R4 ;  /* 0x0000ca0003037a10 */ /* 0x000fe20007ffe004 */
[----:B------:R-:W-:Y:S05]  /*ba30*/  IMAD R0, R0, c[0x0][0x32c], R2 ;  /* 0x0000cb0000007a24 */ /* 0x000fea00078e0202 */
[----:B------:R-:W-:Y:S02]  /*ba40*/  IADD3 R2, R0, c[0x0][0x32c], RZ ;  /* 0x0000cb0000027a10 */ /* 0x000fe40007ffe0ff */
[----:B------:R-:W-:Y:S02]  /*ba50*/  IMNMX R0, R28, R0, !PT ;  /* 0x000000001c007217 */ /* 0x000fe40007800200 */
[----:B------:R-:W-:Y:S02]  /*ba60*/  IMNMX R2, R3, R2, PT ;  /* 0x0000000203027217 */ /* 0x000fe40003800200 */
.L_x_266:
        /* <DEDUP_REMOVED lines=86> */
[----:B------:R-:W-:Y:S04]  /*bfd0*/  ISETP.GT.AND P2, PT, R0, RZ, !P2 ;  /* 0x000000ff0000720c */ /* 0x000fe80005744270 */
[----:B------:R-:W-:Y:S04]  /*bfe0*/  ISETP.LT.OR P2, PT, R2, 0x1, P2 ;  /* 0x000000010200780c */ /* 0x000fe80001741670 */
[----:B------:R-:W-:Y:S02]  /*bff0*/  FSEL R30, R239, -INF , !P2 ;  /* 0xff800000ef1e7808 */ /* 0x000fe40005000000 */
        /* <DEDUP_REMOVED lines=22> */
.L_x_272:
[----:B------:R-:W-:Y:S04]  /*c160*/  MOV R2, c[0x0][0x32c] ;  /* 0x0000cb0000027a02 */ /* 0x000fe80000000f00 */
[----:B------:R-:W-:Y:S11]  /*c170*/  ISETP.NE.AND P2, PT, R2, 0x1, PT ;  /* 0x000000010200780c */ /* 0x000ff60003f45270 */
[----:B------:R-:W-:Y:S02]  /*c180*/  @!UPT UIADD3 URZ, URZ, URZ, URZ ;  /* 0x0000003f3f3ff290 */ /* 0x000fe4000fffe03f */
[----:B------:R-:W-:Y:S05]  /*c190*/  @P2 IMAD.HI.U32 R2, R0, c[0x0][0x330], RZ ;  /* 0x0000cc0000022a27 */ /* 0x000fea00078e00ff */
[----:B------:R-:W-:Y:S02]  /*c1a0*/  @P2 SHF.R.U32.HI R0, RZ, c[0x0][0x334], R2 ;  /* 0x0000cd00ff002a19 */ /* 0x000fe40000011602 */
.L_x_273:
[----:B------:R-:W-:Y:S05]  /*c1b0*/  BSYNC B0 ;  /* 0x0000000000007941 */ /* 0x000fea0003800000 */
.L_x_271:
[----:B------:R-:W-:Y:S02]  /*c1c0*/  IADD3 R2, R8, -0x1, RZ ;  /* 0xffffffff08027810 */ /* 0x000fe40007ffe0ff */
[C-C-:B------:R-:W-:Y:S02]  /*c1d0*/  IADD3 R28, R3.reuse, UR10, R4.reuse ;  /* 0x0000000a031c7c10 */ /* 0x140fe4000fffe004 */
[----:B------:R-:W-:Y:S01]  /*c1e0*/  IADD3 R3, R3, c[0x0][0x328], R4 ;  /* 0x0000ca0003037a10 */ /* 0x000fe20007ffe004 */
[----:B------:R-:W-:Y:S05]  /*c1f0*/  IMAD R0, R0, c[0x0][0x32c], R2 ;  /* 0x0000cb0000007a24 */ /* 0x000fea00078e0202 */
[----:B------:R-:W-:Y:S02]  /*c200*/  IADD3 R2, R0, c[0x0][0x32c], RZ ;  /* 0x0000cb0000027a10 */ /* 0x000fe40007ffe0ff */
[----:B------:R-:W-:Y:S02]  /*c210*/  IMNMX R0, R28, R0, !PT ;  /* 0x000000001c007217 */ /* 0x000fe40007800200 */
[----:B------:R-:W-:Y:S02]  /*c220*/  IMNMX R2, R3, R2, PT ;  /* 0x0000000203027217 */ /* 0x000fe40003800200 */
.L_x_270:
        /* <DEDUP_REMOVED lines=111> */
.L_x_276:
[----:B------:R-:W-:Y:S04]  /*c920*/  MOV R2, c[0x0][0x32c] ;  /* 0x0000cb0000027a02 */ /* 0x000fe80000000f00 */
[----:B------:R-:W-:Y:S11]  /*c930*/  ISETP.NE.AND P2, PT, R2, 0x1, PT ;  /* 0x000000010200780c */ /* 0x000ff60003f45270 */
[----:B------:R-:W-:Y:S02]  /*c940*/  @!UPT UIADD3 URZ, URZ, URZ, URZ ;  /* 0x0000003f3f3ff290 */ /* 0x000fe4000fffe03f */
[----:B------:R-:W-:Y:S05]  /*c950*/  @P2 IMAD.HI.U32 R2, R0, c[0x0][0x330], RZ ;  /* 0x0000cc0000022a27 */ /* 0x000fea00078e00ff */
[----:B------:R-:W-:Y:S02]  /*c960*/  @P2 SHF.R.U32.HI R0, RZ, c[0x0][0x334], R2 ;  /* 0x0000cd00ff002a19 */ /* 0x000fe40000011602 */
.L_x_277:
[----:B------:R-:W-:Y:S05]  /*c970*/  BSYNC B0 ;  /* 0x0000000000007941 */ /* 0x000fea0003800000 */
.L_x_275:
[----:B------:R-:W-:Y:S02]  /*c980*/  IADD3 R8, R8, -0x1, RZ ;  /* 0xffffffff08087810 */ /* 0x000fe40007ffe0ff */
[C-C-:B------:R-:W-:Y:S02]  /*c990*/  IADD3 R6, R3.reuse, UR10, R4.reuse ;  /* 0x0000000a03067c10 */ /* 0x140fe4000fffe004 */
[----:B------:R-:W-:Y:S01]  /*c9a0*/  IADD3 R3, R3, c[0x0][0x328], R4 ;  /* 0x0000ca0003037a10 */ /* 0x000fe20007ffe004 */
[----:B------:R-:W-:Y:S05]  /*c9b0*/  IMAD R0, R0, c[0x0][0x32c], R8 ;  /* 0x0000cb0000007a24 */ /* 0x000fea00078e0208 */
[----:B------:R-:W-:Y:S02]  /*c9c0*/  IADD3 R2, R0, c[0x0][0x32c], RZ ;  /* 0x0000cb0000027a10 */ /* 0x000fe40007ffe0ff */
[----:B------:R-:W-:Y:S02]  /*c9d0*/  IMNMX R0, R6, R0, !PT ;  /* 0x0000000006007217 */ /* 0x000fe40007800200 */
[----:B------:R-:W-:Y:S02]  /*c9e0*/  IMNMX R2, R3, R2, PT ;  /* 0x0000000203027217 */ /* 0x000fe40003800200 */
.L_x_274:
[----:B------:R-:W-:Y:S02]  /*c9f0*/  ISETP.NE.AND P2, PT, R27, RZ, PT ;  /* 0x000000ff1b00720c */ /* 0x000fe40003f45270 */
[----:B------:R-:W-:Y:S02]  /*ca00*/  FMNMX.FTZ R72, R31, R100, !PT ;  /* 0x000000641f487209 */ /* 0x000fe40007810000 */
[----:B------:R-:W-:Y:S02]  /*ca10*/  ISETP.GT.AND P2, PT, R0, RZ, !P2 ;  /* 0x000000ff0000720c */ /* 0x000fe40005744270 */
        /* <DEDUP_REMOVED lines=125> */
[----:B------:R-:W-:Y:S01]  /*d1f0*/  SHFL.BFLY PT, R6, R3, 0x2, 0x1f ;  /* 0x0c401f0003067f89 */ /* 0x000fe200000e0000 */
[----:B------:R-:W-:Y:S02]  /*d200*/  FMNMX.FTZ R4, R50, R4, !PT ;  /* 0x0000000432047209 */ /* 0x000fe40007810000 */
[----:B------:R-:W-:Y:S02]  /*d210*/  ISETP.GT.AND P2, PT, R0, 0x48, !P2 ;  /* 0x000000480000780c */ /* 0x000fe40005744270 */
[----:B------:R-:W-:Y:S02]  /*d220*/  FMNMX.FTZ R4, R51, R4, !PT ;  /* 0x0000000433047209 */ /* 0x000fe40007810000 */
[----:B------:R-:W-:Y:S01]  /*d230*/  ISETP.LT.OR P2, PT, R2, 0x49, P2 ;  /* 0x000000490200780c */ /* 0x000fe20001741670 */
[----:B------:R-:W1:Y:S01]  /*d240*/  SHFL.BFLY PT, R5, R72, 0x2, 0x1f ;  /* 0x0c401f0048057f89 */ /* 0x000e6200000e0000 */
[----:B------:R-:W-:Y:S02]  /*d250*/  FMNMX.FTZ R4, R99, R4, !PT ;  /* 0x0000000463047209 */ /* 0x000fe40007810000 */
[----:B------:R-:W-:Y:S02]  /*d260*/  FSEL R190, R186, -INF , !P2 ;  /* 0xff800000babe7808 */ /* 0x000fe40005000000 */
[----:B------:R-:W-:Y:S02]  /*d270*/  FMNMX.FTZ R4, R171, R4, !PT ;  /* 0x00000004ab047209 */ /* 0x000fe40007810000 */
[----:B------:R-:W-:Y:S02]  /*d280*/  ISETP.GT.AND P1, PT, R0, 0x49, !P1 ;  /* 0x000000490000780c */ /* 0x000fe40004f24270 */
[----:B------:R-:W-:Y:S02]  /*d290*/  FMNMX.FTZ R4, R172, R4, !PT ;  /* 0x00000004ac047209 */ /* 0x000fe40007810000 */
[----:B------:R-:W-:Y:S02]  /*d2a0*/  ISETP.LT.OR P1, PT, R2, 0x4a, P1 ;  /* 0x0000004a0200780c */ /* 0x000fe40000f21670 */
[----:B------:R-:W-:Y:S02]  /*d2b0*/  FMNMX.FTZ R4, R174, R4, !PT ;  /* 0x00000004ae047209 */ /* 0x000fe40007810000 */
[----:B------:R-:W-:Y:S02]  /*d2c0*/  FSEL R186, R79, -INF , !P1 ;  /* 0xff8000004fba7808 */ /* 0x000fe40004800000 */
[----:B------:R-:W-:Y:S02]  /*d2d0*/  FMNMX.FTZ R4, R184, R4, !PT ;  /* 0x00000004b8047209 */ /* 0x000fe40007810000 */
[----:B------:R-:W-:Y:S02]  /*d2e0*/  ISETP.GT.AND P6, PT, R0, 0x50, !P6 ;  /* 0x000000500000780c */ /* 0x000fe400077c4270 */
[----:B------:R-:W-:Y:S02]  /*d2f0*/  FMNMX.FTZ R4, R188, R4, !PT ;  /* 0x00000004bc047209 */ /* 0x000fe40007810000 */
[----:B------:R-:W-:Y:S02]  /*d300*/  ISETP.GT.AND P5, PT, R0, 0x51, !P5 ;  /* 0x000000510000780c */ /* 0x000fe40006fa4270 */
[----:B-1----:R-:W-:Y:S02]  /*d310*/  FMNMX.FTZ R72, R72, R5, !PT ;  /* 0x0000000548487209 */ /* 0x002fe40007810000 */
[----:B------:R-:W-:Y:S02]  /*d320*/  FMNMX.FTZ R5, R8, R103, !PT ;  /* 0x0000006708057209 */ /* 0x000fe40007810000 */
[----:B------:R-:W-:Y:S01]  /*d330*/  FMNMX.FTZ R3, R3, R6, !PT ;  /* 0x0000000603037209 */ /* 0x000fe20007810000 */
[----:B------:R-:W1:Y:S01]  /*d340*/  SHFL.BFLY PT, R7, R72, 0x1, 0x1f ;  /* 0x0c201f0048077f89 */ /* 0x000e6200000e0000 */
[----:B------:R-:W-:Y:S02]  /*d350*/  FMNMX.FTZ R5, R9, R5, !PT ;  /* 0x0000000509057209 */ /* 0x000fe40007810000 */
[----:B------:R-:W-:Y:S02]  /*d360*/  FMNMX.FTZ R4, R189, R4, !PT ;  /* 0x00000004bd047209 */ /* 0x000fe40007810000 */
[----:B------:R-:W-:Y:S02]  /*d370*/  FMNMX.FTZ R5, R25, R5, !PT ;  /* 0x0000000519057209 */ /* 0x000fe40007810000 */
[----:B------:R-:W-:Y:S01]  /*d380*/  FMNMX.FTZ R4, R191, R4, !PT ;  /* 0x00000004bf047209 */ /* 0x000fe20007810000 */
[----:B------:R-:W2:Y:S01]  /*d390*/  SHFL.BFLY PT, R71, R3, 0x1, 0x1f ;  /* 0x0c201f0003477f89 */ /* 0x000ea200000e0000 */
        /* <DEDUP_REMOVED lines=8> */
[----:B-1----:R-:W-:Y:S02]  /*d420*/  FMNMX.FTZ R72, R72, R7, !PT ;  /* 0x0000000748487209 */ /* 0x002fe40007810000 */
[----:B------:R-:W-:Y:S02]  /*d430*/  FMNMX.FTZ R5, R88, R5, !PT ;  /* 0x0000000558057209 */ /* 0x000fe40007810000 */
[C---:B------:R-:W-:Y:S01]  /*d440*/  FSETP.NEU.FTZ.AND P2, PT, R72.reuse, -INF , PT ;  /* 0xff8000004800780b */ /* 0x040fe20003f5d000 */
[----:B------:R-:W-:Y:S01]  /*d450*/  FMUL.FTZ R74, R72, c[0x0][0x2d0] ;  /* 0x0000b400484a7a20 */ /* 0x000fe20000410000 */
[----:B------:R-:W-:Y:S02]  /*d460*/  FMNMX.FTZ R6, R98, R5, !PT ;  /* 0x0000000562067209 */ /* 0x000fe40007810000 */
[----:B------:R-:W-:Y:S02]  /*d470*/  FMNMX.FTZ R4, R237, R4, !PT ;  /* 0x00000004ed047209 */ /* 0x000fe40007810000 */
[----:B------:R-:W-:Y:S02]  /*d480*/  FSEL R74, R74, RZ, P2 ;  /* 0x000000ff4a4a7208 */ /* 0x000fe40001000000 */
[----:B--2---:R-:W-:Y:S02]  /*d490*/  FMNMX.FTZ R71, R3, R71, !PT ;  /* 0x0000004703477209 */ /* 0x004fe40007810000 */
[----:B------:R-:W-:Y:S01]  /*d4a0*/  FMNMX.FTZ R4, R238, R4, !PT ;  /* 0x00000004ee047209 */ /* 0x000fe20007810000 */
[--C-:B------:R-:W-:Y:S01]  /*d4b0*/  FFMA.FTZ R5, R31, c[0x0][0x2d0], -R74.reuse ;  /* 0x0000b4001f057a23 */ /* 0x100fe2000001084a */
[----:B------:R-:W-:Y:S01]  /*d4c0*/  FMNMX.FTZ R6, R168, R6, !PT ;  /* 0x00000006a8067209 */ /* 0x000fe20007810000 */
[--C-:B------:R-:W-:Y:S01]  /*d4d0*/  FFMA.FTZ R3, R36, c[0x0][0x2d0], -R74.reuse ;  /* 0x0000b40024037a23 */ /* 0x100fe2000001084a */
[C---:B------:R-:W-:Y:S01]  /*d4e0*/  ISETP.LT.OR P6, PT, R2.reuse, 0x51, P6 ;  /* 0x000000510200780c */ /* 0x040fe200037c1670 */
[----:B------:R1:W-:Y:S01]  /*d4f0*/  MUFU.EX2 R55, R5 ;  /* 0x0000000500377308 */ /* 0x0003e20000000800 */
[----:B------:R-:W-:Y:S01]  /*d500*/  ISETP.LT.OR P5, PT, R2, 0x52, P5 ;  /* 0x000000520200780c */ /* 0x000fe20002fa1670 */
[--C-:B------:R-:W-:Y:S01]  /*d510*/  FFMA.FTZ R16, R45, c[0x0][0x2d0], -R74.reuse ;  /* 0x0000b4002d107a23 */ /* 0x100fe2000001084a */
[----:B------:R-:W-:Y:S01]  /*d520*/  FSEL R192, R78, -INF , !P6 ;  /* 0xff8000004ec07808 */ /* 0x000fe20007000000 */
[----:B------:R-:W-:Y:S01]  /*d530*/  FMUL.FTZ R75, R71, c[0x0][0x2d0] ;  /* 0x0000b400474b7a20 */ /* 0x000fe20000410000 */
[----:B------:R-:W-:Y:S02]  /*d540*/  FSEL R195, R91, -INF , !P5 ;  /* 0xff8000005bc37808 */ /* 0x000fe40006800000 */
[----:B------:R-:W-:Y:S02]  /*d550*/  FSETP.NEU.FTZ.AND P1, PT, R71, -INF , PT ;  /* 0xff8000004700780b */ /* 0x000fe40003f3d000 */
[----:B------:R-:W-:Y:S01]  /*d560*/  ISETP.GT.AND P4, PT, R0, 0x58, !P4 ;  /* 0x000000580000780c */ /* 0x000fe20006784270 */
[----:B------:R2:W-:Y:S01]  /*d570*/  MUFU.EX2 R92, R3 ;  /* 0x00000003005c7308 */ /* 0x0005e20000000800 */
[----:B------:R-:W-:Y:S02]  /*d580*/  FMNMX.FTZ R4, R239, R4, !PT ;  /* 0x00000004ef047209 */ /* 0x000fe40007810000 */
[----:B------:R-:W-:Y:S02]  /*d590*/  FSEL R75, R75, RZ, P1 ;  /* 0x000000ff4b4b7208 */ /* 0x000fe40000800000 */
[----:B------:R-:W-:Y:S02]  /*d5a0*/  FMNMX.FTZ R4, R240, R4, !PT ;  /* 0x00000004f0047209 */ /* 0x000fe40007810000 */
[----:B------:R-:W-:Y:S01]  /*d5b0*/  ISETP.GT.AND P0, PT, R0, 0x59, !P0 ;  /* 0x000000590000780c */ /* 0x000fe20004704270 */
[--C-:B------:R-:W-:Y:S01]  /*d5c0*/  FFMA.FTZ R0, R35, c[0x0][0x2d0], -R75.reuse ;  /* 0x0000b40023007a23 */ /* 0x100fe2000001084b */
[C---:B------:R-:W-:Y:S01]  /*d5d0*/  ISETP.LT.OR P4, PT, R2.reuse, 0x59, P4 ;  /* 0x000000590200780c */ /* 0x040fe20002781670 */
[----:B------:R-:W3:Y:S01]  /*d5e0*/  SHFL.BFLY PT, R7, R4, 0x2, 0x1f ;  /* 0x0c401f0004077f89 */ /* 0x000ee200000e0000 */
[----:B------:R-:W-:Y:S01]  /*d5f0*/  ISETP.LT.OR P0, PT, R2, 0x5a, P0 ;  /* 0x0000005a0200780c */ /* 0x000fe20000701670 */
[----:B------:R4:W-:Y:S01]  /*d600*/  MUFU.EX2 R60, R0 ;  /* 0x00000000003c7308 */ /* 0x0009e20000000800 */
[--C-:B------:R-:W-:Y:S01]  /*d610*/  FFMA.FTZ R2, R37, c[0x0][0x2d0], -R75.reuse ;  /* 0x0000b40025027a23 */ /* 0x100fe2000001084b */
[----:B-1----:R-:W-:Y:S01]  /*d620*/  FMNMX.FTZ R5, R169, R6, !PT ;  /* 0x00000006a9057209 */ /* 0x002fe20007810000 */
[--C-:B------:R-:W-:Y:S01]  /*d630*/  FFMA.FTZ R6, R32, c[0x0][0x2d0], -R74.reuse ;  /* 0x0000b40020067a23 */ /* 0x100fe2000001084a */
[----:B------:R-:W-:Y:S01]  /*d640*/  FSEL R73, R59, -INF , !P0 ;  /* 0xff8000003b497808 */ /* 0x000fe20004000000 */
[--C-:B------:R-:W-:Y:S01]  /*d650*/  FFMA.FTZ R12, R43, c[0x0][0x2d0], -R75.reuse ;  /* 0x0000b4002b0c7a23 */ /* 0x100fe2000001084b */
[----:B------:R-:W-:Y:S02]  /*d660*/  FMNMX.FTZ R5, R170, R5, !PT ;  /* 0x00000005aa057209 */ /* 0x000fe40007810000 */
[----:B------:R-:W-:Y:S02]  /*d670*/  FSEL R197, R63, -INF , !P4 ;  /* 0xff8000003fc57808 */ /* 0x000fe40006000000 */
[----:B------:R-:W-:Y:S01]  /*d680*/  MUFU.EX2 R89, R2 ;  /* 0x0000000200597308 */ /* 0x000fe20000000800 */
[----:B------:R-:W-:Y:S04]  /*d690*/  FMNMX.FTZ R5, R181, R5, !PT ;  /* 0x00000005b5057209 */ /* 0x000fe80007810000 */
[----:B------:R-:W-:Y:S04]  /*d6a0*/  FMNMX.FTZ R5, R180, R5, !PT ;  /* 0x00000005b4057209 */ /* 0x000fe80007810000 */
[----:B--2---:R-:W-:Y:S01]  /*d6b0*/  FMNMX.FTZ R3, R179, R5, !PT ;  /* 0x00000005b3037209 */ /* 0x004fe20007810000 */
[----:B------:R-:W-:Y:S01]  /*d6c0*/  MUFU.EX2 R61, R6 ;  /* 0x00000006003d7308 */ /* 0x000fe20000000800 */
[----:B------:R-:W-:Y:S01]  /*d6d0*/  FFMA.FTZ R5, R38, c[0x0][0x2d0], -R74 ;  /* 0x0000b40026057a23 */ /* 0x000fe2000001084a */
[----:B---3--:R-:W-:Y:S02]  /*d6e0*/  FMNMX.FTZ R4, R4, R7, !PT ;  /* 0x0000000704047209 */ /* 0x008fe40007810000 */
[----:B------:R-:W-:Y:S03]  /*d6f0*/  FMNMX.FTZ R3, R178, R3, !PT ;  /* 0x00000003b2037209 */ /* 0x000fe60007810000 */
[----:B------:R-:W1:Y:S01]  /*d700*/  SHFL.BFLY PT, R70, R4, 0x1, 0x1f ;  /* 0x0c201f0004467f89 */ /* 0x000e6200000e0000 */
[----:B------:R-:W-:Y:S02]  /*d710*/  FMNMX.FTZ R3, R199, R3, !PT ;  /* 0x00000003c7037209 */ /* 0x000fe40007810000 */
[----:B------:R2:W3:Y:S02]  /*d720*/  MUFU.EX2 R86, R5 ;  /* 0x0000000500567308 */ /* 0x0004e40000000800 */
[----:B------:R-:W-:Y:S04]  /*d730*/  FMNMX.FTZ R3, R200, R3, !PT ;  /* 0x00000003c8037209 */ /* 0x000fe80007810000 */
[----:B------:R-:W-:Y:S04]  /*d740*/  FMNMX.FTZ R3, R190, R3, !PT ;  /* 0x00000003be037209 */ /* 0x000fe80007810000 */
[----:B------:R-:W-:Y:S04]  /*d750*/  FMNMX.FTZ R3, R186, R3, !PT ;  /* 0x00000003ba037209 */ /* 0x000fe80007810000 */
[----:B------:R-:W-:Y:S04]  /*d760*/  FMNMX.FTZ R3, R192, R3, !PT ;  /* 0x00000003c0037209 */ /* 0x000fe80007810000 */
[----:B----4-:R-:W-:Y:S01]  /*d770*/  FMNMX.FTZ R0, R195, R3, !PT ;  /* 0x00000003c3007209 */ /* 0x010fe20007810000 */
[--C-:B------:R-:W-:Y:S02]  /*d780*/  FFMA.FTZ R3, R39, c[0x0][0x2d0], -R75.reuse ;  /* 0x0000b40027037a23 */ /* 0x100fe4000001084b */
[----:B------:R-:W-:Y:S01]  /*d790*/  LDSM.16.MT88.4 R36, [R212+0x100] ;  /* 0x00010000d424783b */ /* 0x000fe20000004200 */
[----:B------:R-:W-:Y:S01]  /*d7a0*/  FMNMX.FTZ R0, R197, R0, !PT ;  /* 0x00000000c5007209 */ /* 0x000fe20007810000 */
[----:B------:R4:W5:Y:S01]  /*d7b0*/  MUFU.EX2 R85, R3 ;  /* 0x0000000300557308 */ /* 0x0009620000000800 */
[----:B-1----:R-:W-:Y:S01]  /*d7c0*/  FMNMX.FTZ R70, R4, R70, !PT ;  /* 0x0000004604467209 */ /* 0x002fe20007810000 */
[--C-:B--2---:R-:W-:Y:S01]  /*d7d0*/  FFMA.FTZ R5, R30, c[0x0][0x2d0], -R75.reuse ;  /* 0x0000b4001e057a23 */ /* 0x104fe2000001084b */
[----:B------:R-:W-:Y:S02]  /*d7e0*/  FMNMX.FTZ R0, R73, R0, !PT ;  /* 0x0000000049007209 */ /* 0x000fe40007810000 */
[C---:B------:R-:W-:Y:S01]  /*d7f0*/  FSETP.NEU.FTZ.AND P0, PT, R70.reuse, -INF , PT ;  /* 0xff8000004600780b */ /* 0x040fe20003f1d000 */
[----:B------:R-:W-:Y:S01]  /*d800*/  FMUL.FTZ R96, R70, c[0x0][0x2d0] ;  /* 0x0000b40046607a20 */ /* 0x000fe20000410000 */
[----:B---3--:R-:W-:Y:S01]  /*d810*/  F2FP.PACK_AB R78, R86, R92 ;  /* 0x0000005c564e723e */ /* 0x008fe200000000ff */
[----:B------:R-:W1:Y:S02]  /*d820*/  SHFL.BFLY PT, R2, R0, 0x2, 0x1f ;  /* 0x0c401f0000027f89 */ /* 0x000e6400000e0000 */
[----:B------:R-:W2:Y:S01]  /*d830*/  MUFU.EX2 R54, R5 ;  /* 0x0000000500367308 */ /* 0x000ea20000000800 */
[----:B------:R-:W-:Y:S05]  /*d840*/  FSEL R96, R96, RZ, P0 ;  /* 0x000000ff60607208 */ /* 0x000fea0000000000 */
[--C-:B------:R-:W-:Y:S02]  /*d850*/  FFMA.FTZ R4, R34, c[0x0][0x2d0], -R96.reuse ;  /* 0x0000b40022047a23 */ /* 0x100fe40000010860 */
[--C-:B------:R-:W-:Y:S02]  /*d860*/  FFMA.FTZ R32, R46, c[0x0][0x2d0], -R96.reuse ;  /* 0x0000b4002e207a23 */ /* 0x100fe40000010860 */
[----:B------:R-:W-:Y:S01]  /*d870*/  MUFU.EX2 R52, R4 ;  /* 0x0000000400347308 */ /* 0x000fe20000000800 */
[--C-:B----4-:R-:W-:Y:S01]  /*d880*/  FFMA.FTZ R3, R28, c[0x0][0x2d0], -R96.reuse ;  /* 0x0000b4001c037a23 */ /* 0x110fe20000010860 */
[----:B-----5:R-:W-:Y:S01]  /*d890*/  F2FP.PACK_AB R79, R85, R89 ;  /* 0x00000059554f723e */ /* 0x020fe200000000ff */
[----:B------:R-:W-:Y:S07]  /*d8a0*/  FFMA.FTZ R28, R49, c[0x0][0x2d0], -R75 ;  /* 0x0000b400311c7a23 */ /* 0x000fee000001084b */
[----:B------:R3:W-:Y:S02]  /*d8b0*/  MUFU.EX2 R53, R3 ;  /* 0x0000000300357308 */ /* 0x0007e40000000800 */
[--C-:B---3--:R-:W-:Y:S08]  /*d8c0*/  FFMA.FTZ R3, R29, c[0x0][0x2d0], -R96.reuse ;  /* 0x0000b4001d037a23 */ /* 0x108ff00000010860 */
[----:B------:R3:W-:Y:S02]  /*d8d0*/  MUFU.EX2 R93, R3 ;  /* 0x00000003005d7308 */ /* 0x0007e40000000800 */
[----:B---3--:R-:W-:Y:S08]  /*d8e0*/  FFMA.FTZ R3, R33, c[0x0][0x2d0], -R96 ;  /* 0x0000b40021037a23 */ /* 0x008ff00000010860 */
[----:B------:R-:W-:Y:S10]  /*d8f0*/  MUFU.EX2 R33, R16 ;  /* 0x0000001000217308 */ /* 0x000ff40000000800 */
[----:B------:R1:W-:Y:S02]  /*d900*/  MUFU.EX2 R87, R3 ;  /* 0x0000000300577308 */ /* 0x0003e40000000800 */
[----:B-1----:R-:W-:Y:S01]  /*d910*/  FMNMX.FTZ R3, R0, R2, !PT ;  /* 0x0000000200037209 */ /* 0x002fe20007810000 */
[----:B------:R-:W-:Y:S01]  /*d920*/  FFMA.FTZ R2, R40, c[0x0][0x2d0], -R74 ;  /* 0x0000b40028027a23 */ /* 0x000fe2000001084a */
[----:B------:R-:W-:Y:S01]  /*d930*/  FSEL R0, R72, RZ, P2 ;  /* 0x000000ff48007208 */ /* 0x000fe20001000000 */
[----:B------:R-:W-:Y:S05]  /*d940*/  FFMA.FTZ R40, R50, c[0x0][0x2d0], -R96 ;  /* 0x0000b40032287a23 */ /* 0x000fea0000010860 */
[----:B------:R1:W-:Y:S01]  /*d950*/  MUFU.EX2 R80, R2 ;  /* 0x0000000200507308 */ /* 0x0003e20000000800 */
[----:B------:R-:W3:Y:S01]  /*d960*/  SHFL.BFLY PT, R4, R3, 0x1, 0x1f ;  /* 0x0c201f0003047f89 */ /* 0x000ee200000e0000 */
[----:B------:R-:W-:Y:S01]  /*d970*/  FADD.FTZ R0, -R0, R100 ;  /* 0x0000006400007221 */ /* 0x000fe20000010100 */
[----:B------:R-:W-:Y:S03]  /*d980*/  MOV R100, R55 ;  /* 0x0000003700647202 */ /* 0x000fe60000000f00 */
[----:B------:R-:W-:Y:S01]  /*d990*/  FMUL.FTZ R0, R0, c[0x0][0x2d0] ;  /* 0x0000b40000007a20 */ /* 0x000fe20000410000 */
[----:B------:R-:W-:Y:S03]  /*d9a0*/  F2FP.PACK_AB R76, R61, R100 ;  /* 0x000000643d4c723e */ /* 0x000fe600000000ff */
[----:B------:R4:W5:Y:S01]  /*d9b0*/  MUFU.EX2 R69, R0 ;  /* 0x0000000000457308 */ /* 0x0009620000000800 */
[----:B-1----:R-:W-:Y:S02]  /*d9c0*/  FSEL R2, R71, RZ, P1 ;  /* 0x000000ff47027208 */ /* 0x002fe40000800000 */
[----:B---3--:R-:W-:Y:S03]  /*d9d0*/  FMNMX.FTZ R3, R3, R4, !PT ;  /* 0x0000000403037209 */ /* 0x008fe60007810000 */
[----:B------:R-:W-:Y:S02]  /*d9e0*/  FADD.FTZ R2, -R2, R101 ;  /* 0x0000006502027221 */ /* 0x000fe40000010100 */
[C---:B------:R-:W-:Y:S02]  /*d9f0*/  FMUL.FTZ R97, R3.reuse, c[0x0][0x2d0] ;  /* 0x0000b40003617a20 */ /* 0x040fe40000410000 */
[----:B------:R-:W-:Y:S01]  /*da00*/  FMUL.FTZ R2, R2, c[0x0][0x2d0] ;  /* 0x0000b40002027a20 */ /* 0x000fe20000410000 */
[----:B----4-:R-:W-:Y:S01]  /*da10*/  FSEL R0, R70, RZ, P0 ;  /* 0x000000ff46007208 */ /* 0x010fe20000000000 */
[----:B--2---:R-:W-:Y:S01]  /*da20*/  IMAD.MOV.U32 R101, RZ, RZ, R54 ;  /* 0x000000ffff657224 */ /* 0x004fe200078e0036 */
[----:B------:R-:W-:Y:S01]  /*da30*/  FSETP.NEU.FTZ.AND P0, PT, R3, -INF , PT ;  /* 0xff8000000300780b */ /* 0x000fe20003f1d000 */
[----:B------:R-:W1:Y:S01]  /*da40*/  MUFU.EX2 R68, R2 ;  /* 0x0000000200447308 */ /* 0x000e620000000800 */
[----:B-----5:R-:W-:Y:S01]  /*da50*/  FMUL.FTZ R16, R69, R116 ;  /* 0x0000007445107220 */ /* 0x020fe20000410000 */
[----:B------:R-:W-:Y:S01]  /*da60*/  MOV R116, R61 ;  /* 0x0000003d00747202 */ /* 0x000fe20000000f00 */
[----:B------:R-:W-:Y:S01]  /*da70*/  FADD.FTZ R0, -R0, R102 ;  /* 0x0000006600007221 */ /* 0x000fe20000010100 */
[----:B------:R-:W-:Y:S01]  /*da80*/  FSEL R97, R97, RZ, P0 ;  /* 0x000000ff61617208 */ /* 0x000fe20000000000 */
[----:B------:R-:W-:Y:S01]  /*da90*/  FMUL.FTZ R17, R69, R117 ;  /* 0x0000007545117220 */ /* 0x000fe20000410000 */
[----:B------:R-:W-:Y:S01]  /*daa0*/  F2FP.PACK_AB R77, R60, R101 ;  /* 0x000000653c4d723e */ /* 0x000fe200000000ff */
[----:B------:R-:W-:Y:S01]  /*dab0*/  FMUL.FTZ R0, R0, c[0x0][0x2d0] ;  /* 0x0000b40000007a20 */ /* 0x000fe20000410000 */
[----:B------:R-:W-:Y:S01]  /*dac0*/  MOV R102, R53 ;  /* 0x0000003500667202 */ /* 0x000fe20000000f00 */
[----:B------:R-:W-:Y:S02]  /*dad0*/  IMAD.MOV.U32 R117, RZ, RZ, R60 ;  /* 0x000000ffff757224 */ /* 0x000fe400078e003c */
[----:B------:R2:W3:Y:S01]  /*dae0*/  MUFU.EX2 R2, R0 ;  /* 0x0000000000027308 */ /* 0x0004e20000000800 */
[--C-:B------:R-:W-:Y:S01]  /*daf0*/  FFMA.FTZ R4, R25, c[0x0][0x2d0], -R97.reuse ;  /* 0x0000b40019047a23 */ /* 0x100fe20000010861 */
[----:B------:R-:W-:Y:S01]  /*db00*/  F2FP.PACK_AB R64, R93, R102 ;  /* 0x000000665d40723e */ /* 0x000fe200000000ff */
[--C-:B------:R-:W-:Y:S02]  /*db10*/  FFMA.FTZ R58, R58, c[0x0][0x2d0], -R97.reuse ;  /* 0x0000b4003a3a7a23 */ /* 0x100fe40000010861 */
[----:B------:R-:W-:Y:S02]  /*db20*/  FMUL.FTZ R49, R69, R149 ;  /* 0x0000009545317220 */ /* 0x000fe40000410000 */
[--C-:B------:R-:W-:Y:S03]  /*db30*/  FFMA.FTZ R62, R62, c[0x0][0x2d0], -R97.reuse ;  /* 0x0000b4003e3e7a23 */ /* 0x100fe60000010861 */
[----:B------:R4:W-:Y:S01]  /*db40*/  MUFU.EX2 R5, R4 ;  /* 0x0000000400057308 */ /* 0x0009e20000000800 */
[C---:B-1----:R-:W-:Y:S02]  /*db50*/  FMUL.FTZ R18, R68.reuse, R118 ;  /* 0x0000007644127220 */ /* 0x042fe40000410000 */
[C---:B------:R-:W-:Y:S02]  /*db60*/  FMUL.FTZ R19, R68.reuse, R119 ;  /* 0x0000007744137220 */ /* 0x040fe40000410000 */
[C---:B------:R-:W-:Y:S02]  /*db70*/  FMUL.FTZ R34, R68.reuse, R134 ;  /* 0x0000008644227220 */ /* 0x040fe40000410000 */
[C---:B------:R-:W-:Y:S03]  /*db80*/  FMUL.FTZ R35, R68.reuse, R135 ;  /* 0x0000008744237220 */ /* 0x040fe60000410000 */
[----:B------:R1:W-:Y:S01]  /*db90*/  MUFU.EX2 R119, R40 ;  /* 0x0000002800777308 */ /* 0x0003e20000000800 */
[----:B------:R-:W-:Y:S02]  /*dba0*/  FMUL.FTZ R50, R68, R150 ;  /* 0x0000009644327220 */ /* 0x000fe40000410000 */
[----:B--2---:R-:W-:Y:S02]  /*dbb0*/  FFMA.FTZ R0, R8, c[0x0][0x2d0], -R97 ;  /* 0x0000b40008007a23 */ /* 0x004fe40000010861 */
[C---:B---3--:R-:W-:Y:S02]  /*dbc0*/  FMUL.FTZ R60, R2.reuse, R160 ;  /* 0x000000a0023c7220 */ /* 0x048fe40000410000 */
[----:B------:R-:W2:Y:S01]  /*dbd0*/  LDL.LU R160, [R1+0x10] ;  /* 0x0000100001a07983 */ /* 0x000ea20000300800 */
[----:B------:R-:W-:Y:S02]  /*dbe0*/  FMUL.FTZ R13, R2, R113 ;  /* 0x00000071020d7220 */ /* 0x000fe40000410000 */
[----:B------:R3:W-:Y:S01]  /*dbf0*/  MUFU.EX2 R59, R0 ;  /* 0x00000000003b7308 */ /* 0x0007e20000000800 */
[----:B------:R-:W-:Y:S02]  /*dc00*/  FFMA.FTZ R8, R41, c[0x0][0x2d0], -R75 ;  /* 0x0000b40029087a23 */ /* 0x000fe4000001084b */
[----:B------:R-:W-:Y:S02]  /*dc10*/  IMAD.MOV.U32 R113, RZ, RZ, R89 ;  /* 0x000000ffff717224 */ /* 0x000fe400078e0059 */
[----:B----4-:R-:W-:Y:S02]  /*dc20*/  FFMA.FTZ R4, R24, c[0x0][0x2d0], -R97 ;  /* 0x0000b40018047a23 */ /* 0x010fe40000010861 */
[C---:B------:R-:W-:Y:S02]  /*dc30*/  FMUL.FTZ R45, R2.reuse, R145 ;  /* 0x00000091022d7220 */ /* 0x040fe40000410000 */
[C---:B------:R-:W-:Y:S01]  /*dc40*/  FMUL.FTZ R25, R2.reuse, R125 ;  /* 0x0000007d02197220 */ /* 0x040fe20000410000 */
[----:B------:R4:W-:Y:S01]  /*dc50*/  MUFU.EX2 R6, R4 ;  /* 0x0000000400067308 */ /* 0x0009e20000000800 */
[C---:B------:R-:W-:Y:S02]  /*dc60*/  FMUL.FTZ R29, R2.reuse, R129 ;  /* 0x00000081021d7220 */ /* 0x040fe40000410000 */
[C---:B------:R-:W-:Y:S02]  /*dc70*/  FMUL.FTZ R41, R2.reuse, R141 ;  /* 0x0000008d02297220 */ /* 0x040fe40000410000 */
[C---:B-1----:R-:W-:Y:S02]  /*dc80*/  FMUL.FTZ R40, R2.reuse, R140 ;  /* 0x0000008c02287220 */ /* 0x042fe40000410000 */
[----:B------:R-:W-:Y:S01]  /*dc90*/  FMUL.FTZ R61, R2, R161 ;  /* 0x000000a1023d7220 */ /* 0x000fe20000410000 */
[----:B------:R-:W-:Y:S01]  /*dca0*/  MOV R161, R100 ;  /* 0x0000006400a17202 */ /* 0x000fe20000000f00 */
[----:B------:R-:W-:Y:S01]  /*dcb0*/  FFMA.FTZ R24, R44, c[0x0][0x2d0], -R75 ;  /* 0x0000b4002c187a23 */ /* 0x000fe2000001084b */
[----:B------:R1:W5:Y:S01]  /*dcc0*/  MUFU.EX2 R31, R8 ;  /* 0x00000008001f7308 */ /* 0x0003620000000800 */
[----:B------:R-:W-:Y:S02]  /*dcd0*/  FFMA.FTZ R44, R51, c[0x0][0x2d0], -R96 ;  /* 0x0000b400332c7a23 */ /* 0x000fe40000010860 */
[----:B------:R-:W-:Y:S02]  /*dce0*/  FMUL.FTZ R51, R68, R151 ;  /* 0x0000009744337220 */ /* 0x000fe40000410000 */
[----:B---3--:R-:W-:Y:S02]  /*dcf0*/  FFMA.FTZ R0, R9, c[0x0][0x2d0], -R97 ;  /* 0x0000b40009007a23 */ /* 0x008fe40000010861 */
[----:B------:R-:W-:Y:S01]  /*dd00*/  FMUL.FTZ R9, R2, R109 ;  /* 0x0000006d02097220 */ /* 0x000fe20000410000 */
[----:B------:R-:W-:Y:S02]  /*dd10*/  MOV R109, R86 ;  /* 0x00000056006d7202 */ /* 0x000fe40000000f00 */
[----:B------:R3:W3:Y:S01]  /*dd20*/  MUFU.EX2 R7, R0 ;  /* 0x0000000000077308 */ /* 0x0006e20000000800 */
[----:B----4-:R-:W-:Y:S09]  /*dd30*/  FFMA.FTZ R4, R42, c[0x0][0x2d0], -R74 ;  /* 0x0000b4002a047a23 */ /* 0x010ff2000001084a */
[----:B------:R4:W-:Y:S01]  /*dd40*/  MUFU.EX2 R63, R4 ;  /* 0x00000004003f7308 */ /* 0x0009e20000000800 */
[----:B-1----:R-:W-:Y:S02]  /*dd50*/  FMUL.FTZ R8, R2, R108 ;  /* 0x0000006c02087220 */ /* 0x002fe40000410000 */
[----:B-----5:R-:W-:Y:S07]  /*dd60*/  IMAD.MOV.U32 R125, RZ, RZ, R31 ;  /* 0x000000ffff7d7224 */ /* 0x020fee00078e001f */
[----:B------:R-:W1:Y:S01]  /*dd70*/  MUFU.EX2 R30, R24 ;  /* 0x00000018001e7308 */ /* 0x000e620000000800 */
[----:B---3--:R-:W-:Y:S02]  /*dd80*/  FSEL R0, R3, RZ, P0 ;  /* 0x000000ff03007208 */ /* 0x008fe40000000000 */
[C---:B------:R-:W-:Y:S02]  /*dd90*/  ISETP.GT.AND P0, PT, R225.reuse, UR5, PT ;  /* 0x00000005e1007c0c */ /* 0x040fe4000bf04270 */
[----:B------:R-:W-:Y:S01]  /*dda0*/  IADD3 R225, R225, -0x1, RZ ;  /* 0xffffffffe1e17810 */ /* 0x000fe20007ffe0ff */
[----:B------:R-:W-:Y:S04]  /*ddb0*/  FADD.FTZ R0, -R0, R103 ;  /* 0x0000006700007221 */ /* 0x000fe80000010100 */
[----:B------:R3:W5:Y:S01]  /*ddc0*/  MUFU.EX2 R108, R44 ;  /* 0x0000002c006c7308 */ /* 0x0007620000000800 */
[----:B------:R-:W-:Y:S02]  /*ddd0*/  IMAD.MOV.U32 R103, RZ, RZ, R6 ;  /* 0x000000ffff677224 */ /* 0x000fe400078e0006 */
[----:B------:R-:W-:Y:S02]  /*dde0*/  FMUL.FTZ R0, R0, c[0x0][0x2d0] ;  /* 0x0000b40000007a20 */ /* 0x000fe40000410000 */
[C---:B----4-:R-:W-:Y:S01]  /*ddf0*/  FMUL.FTZ R4, R69.reuse, R104 ;  /* 0x0000006845047220 */ /* 0x050fe20000410000 */
[----:B------:R-:W-:Y:S01]  /*de00*/  MOV R104, R5 ;  /* 0x0000000500687202 */ /* 0x000fe20000000f00 */
[----:B------:R-:W-:Y:S02]  /*de10*/  FMUL.FTZ R5, R69, R105 ;  /* 0x0000006945057220 */ /* 0x000fe40000410000 */
[C---:B------:R-:W-:Y:S01]  /*de20*/  FMUL.FTZ R6, R68.reuse, R106 ;  /* 0x0000006a44067220 */ /* 0x040fe20000410000 */
[----:B------:R-:W4:Y:S01]  /*de30*/  MUFU.EX2 R0, R0 ;  /* 0x0000000000007308 */ /* 0x000f220000000800 */
[----:B------:R-:W-:Y:S01]  /*de40*/  IMAD.MOV.U32 R106, RZ, RZ, R7 ;  /* 0x000000ffff6a7224 */ /* 0x000fe200078e0007 */
[----:B------:R-:W-:Y:S01]  /*de50*/  F2FP.PACK_AB R67, R103, R104 ;  /* 0x000000686743723e */ /* 0x000fe200000000ff */
[----:B------:R-:W-:Y:S01]  /*de60*/  FMUL.FTZ R7, R68, R107 ;  /* 0x0000006b44077220 */ /* 0x000fe20000410000 */
[----:B------:R-:W-:Y:S01]  /*de70*/  MOV R107, R52 ;  /* 0x00000034006b7202 */ /* 0x000fe20000000f00 */
[----:B-1----:R-:W-:Y:S01]  /*de80*/  IMAD.MOV.U32 R129, RZ, RZ, R30 ;  /* 0x000000ffff817224 */ /* 0x002fe200078e001e */
[----:B------:R-:W1:Y:S01]  /*de90*/  LDSM.16.MT88.4 R52, [R210+0x100] ;  /* 0x00010000d234783b */ /* 0x000e620000004200 */
[----:B------:R-:W-:Y:S01]  /*dea0*/  F2FP.PACK_AB R65, R106, R59 ;  /* 0x0000003b6a41723e */ /* 0x000fe200000000ff */
[C---:B------:R-:W-:Y:S01]  /*deb0*/  FMUL.FTZ R24, R2.reuse, R124 ;  /* 0x0000007c02187220 */ /* 0x040fe20000410000 */
[----:B------:R-:W-:Y:S01]  /*dec0*/  F2FP.PACK_AB R66, R107, R87 ;  /* 0x000000576b42723e */ /* 0x000fe200000000ff */
[-C--:B------:R-:W-:Y:S01]  /*ded0*/  HMMA.16816.F32 R4, R76, R20.reuse, R4 ;  /* 0x000000144c04723c */ /* 0x080fe20000001804 */
[----:B------:R-:W1:Y:S04]  /*dee0*/  MUFU.EX2 R105, R28 ;  /* 0x0000001c00697308 */ /* 0x000e680000000800 */
[----:B---3--:R-:W-:Y:S02]  /*def0*/  FMUL.FTZ R44, R2, R144 ;  /* 0x00000090022c7220 */ /* 0x008fe40000410000 */
[----:B-----5:R-:W-:Y:S02]  /*df00*/  IMAD.MOV.U32 R149, RZ, RZ, R108 ;  /* 0x000000ffff957224 */ /* 0x020fe400078e006c */
[----:B------:R-:W-:Y:S02]  /*df10*/  IMAD.MOV.U32 R108, RZ, RZ, R85 ;  /* 0x000000ffff6c7224 */ /* 0x000fe400078e0055 */
[----:B------:R-:W-:Y:S01]  /*df20*/  MUFU.EX2 R124, R32 ;  /* 0x00000020007c7308 */ /* 0x000fe20000000800 */
[C---:B----4-:R-:W-:Y:S02]  /*df30*/  FMUL.FTZ R10, R0.reuse, R110 ;  /* 0x0000006e000a7220 */ /* 0x050fe40000410000 */
[C---:B------:R-:W-:Y:S02]  /*df40*/  FMUL.FTZ R11, R0.reuse, R111 ;  /* 0x0000006f000b7220 */ /* 0x040fe40000410000 */
[C---:B------:R-:W-:Y:S02]  /*df50*/  FMUL.FTZ R27, R0.reuse, R127 ;  /* 0x0000007f001b7220 */ /* 0x040fe40000410000 */
[----:B------:R-:W3:Y:S03]  /*df60*/  LDL.LU R127, [R1+0x14] ;  /* 0x00001400017f7983 */ /* 0x000ee60000300800 */
[----:B------:R4:W-:Y:S01]  /*df70*/  MUFU.EX2 R110, R12 ;  /* 0x0000000c006e7308 */ /* 0x0009e20000000800 */
[----:B------:R-:W-:Y:S01]  /*df80*/  IMAD.MOV.U32 R111, RZ, RZ, R87 ;  /* 0x000000ffff6f7224 */ /* 0x000fe200078e0057 */
[C---:B------:R-:W-:Y:S04]  /*df90*/  HMMA.16816.F32 R8, R64.reuse, R20, R8 ;  /* 0x000000144008723c */ /* 0x040fe80000001808 */
[C---:B------:R-:W-:Y:S01]  /*dfa0*/  FMUL.FTZ R15, R0.reuse, R115 ;  /* 0x00000073000f7220 */ /* 0x040fe20000410000 */
[----:B-1----:R-:W-:Y:S01]  /*dfb0*/  MOV R150, R105 ;  /* 0x0000006900967202 */ /* 0x002fe20000000f00 */
[C---:B------:R-:W-:Y:S01]  /*dfc0*/  FMUL.FTZ R14, R0.reuse, R114 ;  /* 0x00000072000e7220 */ /* 0x040fe20000410000 */
[----:B------:R-:W-:Y:S01]  /*dfd0*/  MOV R105, R63 ;  /* 0x0000003f00697202 */ /* 0x000fe20000000f00 */
[----:B------:R-:W-:Y:S01]  /*dfe0*/  FFMA.FTZ R20, R47, c[0x0][0x2d0], -R74 ;  /* 0x0000b4002f147a23 */ /* 0x000fe2000001084a */
[----:B------:R-:W-:Y:S03]  /*dff0*/  MOV R114, R92 ;  /* 0x0000005c00727202 */ /* 0x000fe60000000f00 */
[----:B------:R-:W1:Y:S01]  /*e000*/  MUFU.EX2 R91, R20 ;  /* 0x00000014005b7308 */ /* 0x000e620000000800 */
[C---:B------:R-:W-:Y:S01]  /*e010*/  FMUL.FTZ R21, R69.reuse, R121 ;  /* 0x0000007945157220 */ /* 0x040fe20000410000 */
[----:B------:R-:W-:Y:S01]  /*e020*/  MOV R121, R84 ;  /* 0x0000005400797202 */ /* 0x000fe20000000f00 */
[----:B------:R-:W-:Y:S01]  /*e030*/  FMUL.FTZ R26, R0, R126 ;  /* 0x0000007e001a7220 */ /* 0x000fe20000410000 */
[----:B------:R-:W-:Y:S01]  /*e040*/  MOV R126, R80 ;  /* 0x00000050007e7202 */ /* 0x000fe20000000f00 */
[----:B------:R-:W-:Y:S01]  /*e050*/  FMUL.FTZ R28, R2, R128 ;  /* 0x00000080021c7220 */ /* 0x000fe20000410000 */
[----:B------:R-:W5:Y:S01]  /*e060*/  LDSM.16.MT88.4 R80, [R211+0x100] ;  /* 0x00010000d350783b */ /* 0x000f620000004200 */
[C---:B------:R-:W-:Y:S01]  /*e070*/  FMUL.FTZ R30, R0.reuse, R130 ;  /* 0x00000082001e7220 */ /* 0x040fe20000410000 */
[----:B------:R-:W-:Y:S01]  /*e080*/  MOV R130, R33 ;  /* 0x0000002100827202 */ /* 0x000fe20000000f00 */
[----:B------:R-:W-:Y:S01]  /*e090*/  FMUL.FTZ R31, R0, R131 ;  /* 0x00000083001f7220 */ /* 0x000fe20000410000 */
[----:B------:R-:W-:Y:S01]  /*e0a0*/  MOV R131, R101 ;  /* 0x0000006500837202 */ /* 0x000fe20000000f00 */
[----:B----4-:R-:W-:Y:S01]  /*e0b0*/  FMUL.FTZ R12, R2, R112 ;  /* 0x00000070020c7220 */ /* 0x010fe20000410000 */
[----:B------:R-:W-:Y:S01]  /*e0c0*/  MOV R112, R59 ;  /* 0x0000003b00707202 */ /* 0x000fe20000000f00 */
[C---:B------:R-:W-:Y:S01]  /*e0d0*/  FMUL.FTZ R32, R69.reuse, R132 ;  /* 0x0000008445207220 */ /* 0x040fe20000410000 */
[----:B------:R-:W4:Y:S01]  /*e0e0*/  LDSM.16.MT88.4 R84, [R209+0x900] ;  /* 0x00090000d154783b */ /* 0x000f220000004200 */
[----:B------:R-:W-:Y:S02]  /*e0f0*/  FMUL.FTZ R33, R69, R133 ;  /* 0x0000008545217220 */ /* 0x000fe40000410000 */
[----:B------:R-:W-:Y:S01]  /*e100*/  FFMA.FTZ R92, R95, c[0x0][0x2d0], -R75 ;  /* 0x0000b4005f5c7a23 */ /* 0x000fe2000001084b */
[-C--:B------:R-:W-:Y:S03]  /*e110*/  HMMA.16816.F32 R12, R64, R22.reuse, R12 ;  /* 0x00000016400c723c */ /* 0x080fe6000000180c */
[----:B------:R-:W-:Y:S01]  /*e120*/  IMAD.MOV.U32 R115, RZ, RZ, R93 ;  /* 0x000000ffff737224 */ /* 0x000fe200078e005d */
[----:B------:R-:W-:Y:S01]  /*e130*/  LDSM.16.MT88.4 R132, [R212+0x2900] ;  /* 0x00290000d484783b */ /* 0x000fe20000004200 */
[C---:B------:R-:W-:Y:S02]  /*e140*/  FMUL.FTZ R42, R0.reuse, R142 ;  /* 0x0000008e002a7220 */ /* 0x040fe40000410000 */
[----:B-1----:R-:W-:Y:S01]  /*e150*/  IMAD.MOV.U32 R151, RZ, RZ, R91 ;  /* 0x000000ffff977224 */ /* 0x002fe200078e005b */
[C---:B------:R-:W-:Y:S04]  /*e160*/  HMMA.16816.F32 R16, R76.reuse, R22, R16 ;  /* 0x000000164c10723c */ /* 0x040fe80000001810 */
[C---:B------:R-:W-:Y:S02]  /*e170*/  FMUL.FTZ R20, R69.reuse, R120 ;  /* 0x0000007845147220 */ /* 0x040fe40000410000 */
[----:B------:R-:W-:Y:S02]  /*e180*/  FMUL.FTZ R43, R0, R143 ;  /* 0x0000008f002b7220 */ /* 0x000fe40000410000 */
[C---:B------:R-:W-:Y:S02]  /*e190*/  FMUL.FTZ R22, R68.reuse, R122 ;  /* 0x0000007a44167220 */ /* 0x040fe40000410000 */
[----:B------:R1:W-:Y:S02]  /*e1a0*/  MUFU.EX2 R122, R62 ;  /* 0x0000003e007a7308 */ /* 0x0003e40000000800 */
[----:B------:R-:W-:Y:S02]  /*e1b0*/  FMUL.FTZ R23, R68, R123 ;  /* 0x0000007b44177220 */ /* 0x000fe40000410000 */
[C---:B------:R-:W-:Y:S02]  /*e1c0*/  FMUL.FTZ R46, R0.reuse, R146 ;  /* 0x00000092002e7220 */ /* 0x040fe40000410000 */
[C---:B------:R-:W-:Y:S02]  /*e1d0*/  FMUL.FTZ R47, R0.reuse, R147 ;  /* 0x00000093002f7220 */ /* 0x040fe40000410000 */
[C---:B------:R-:W-:Y:S01]  /*e1e0*/  FMUL.FTZ R59, R0.reuse, R159 ;  /* 0x0000009f003b7220 */ /* 0x040fe20000410000 */
[-C--:B------:R-:W-:Y:S03]  /*e1f0*/  HMMA.16816.F32 R20, R76, R36.reuse, R20 ;  /* 0x000000244c14723c */ /* 0x080fe60000001814 */
[----:B------:R-:W-:Y:S02]  /*e200*/  FMUL.FTZ R63, R0, R163 ;  /* 0x000000a3003f7220 */ /* 0x000fe40000410000 */
[----:B------:R-:W-:Y:S03]  /*e210*/  IMAD.MOV.U32 R123, RZ, RZ, R102 ;  /* 0x000000ffff7b7224 */ /* 0x000fe600078e0066 */
[C---:B------:R-:W-:Y:S07]  /*e220*/  HMMA.16816.F32 R24, R64.reuse, R36, R24 ;  /* 0x000000244018723c */ /* 0x040fee0000001818 */
[----:B------:R-:W-:Y:S01]  /*e230*/  FFMA.FTZ R36, R48, c[0x0][0x2d0], -R96 ;  /* 0x0000b40030247a23 */ /* 0x000fe20000010860 */
[-C--:B------:R-:W-:Y:S03]  /*e240*/  HMMA.16816.F32 R28, R64, R38.reuse, R28 ;  /* 0x00000026401c723c */ /* 0x080fe6000000181c */
[----:B------:R4:W-:Y:S01]  /*e250*/  MUFU.EX2 R128, R36 ;  /* 0x0000002400807308 */ /* 0x0009e20000000800 */
[----:B------:R-:W-:Y:S02]  /*e260*/  FMUL.FTZ R37, R69, R137 ;  /* 0x0000008945257220 */ /* 0x000fe40000410000 */
[--C-:B------:R-:W-:Y:S02]  /*e270*/  FFMA.FTZ R48, R57, c[0x0][0x2d0], -R74.reuse ;  /* 0x0000b40039307a23 */ /* 0x100fe4000001084a */
[C---:B------:R-:W-:Y:S04]  /*e280*/  HMMA.16816.F32 R32, R76.reuse, R38, R32 ;  /* 0x000000264c20723c */ /* 0x040fe80000001820 */
[----:B------:R-:W-:Y:S01]  /*e290*/  FMUL.FTZ R57, R2, R157 ;  /* 0x0000009d02397220 */ /* 0x000fe20000410000 */
[----:B------:R5:W-:Y:S01]  /*e2a0*/  MUFU.EX2 R118, R48 ;  /* 0x0000003000767308 */ /* 0x000be20000000800 */
[----:B-1----:R-:W-:Y:S02]  /*e2b0*/  FMUL.FTZ R62, R0, R162 ;  /* 0x000000a2003e7220 */ /* 0x002fe40000410000 */
[C---:B------:R-:W-:Y:S04]  /*e2c0*/  FMUL.FTZ R38, R68.reuse, R138 ;  /* 0x0000008a44267220 */ /* 0x040fe80000410000 */
[----:B------:R-:W-:Y:S03]  /*e2d0*/  FMUL.FTZ R39, R68, R139 ;  /* 0x0000008b44277220 */ /* 0x000fe60000410000 */
[----:B------:R-:W-:Y:S01]  /*e2e0*/  MUFU.EX2 R138, R92 ;  /* 0x0000005c008a7308 */ /* 0x000fe20000000800 */
[C---:B----4-:R-:W-:Y:S07]  /*e2f0*/  FMUL.FTZ R36, R69.reuse, R136 ;  /* 0x0000008845247220 */ /* 0x050fee0000410000 */
[-C--:B------:R-:W-:Y:S03]  /*e300*/  HMMA.16816.F32 R36, R76, R52.reuse, R36 ;  /* 0x000000344c24723c */ /* 0x080fe60000001824 */
[C---:B-----5:R-:W-:Y:S02]  /*e310*/  FMUL.FTZ R48, R69.reuse, R148 ;  /* 0x0000009445307220 */ /* 0x060fe40000410000 */
[----:B------:R1:W-:Y:S03]  /*e320*/  MUFU.EX2 R148, R58 ;  /* 0x0000003a00947308 */ /* 0x0003e60000000800 */
[C---:B------:R-:W-:Y:S07]  /*e330*/  HMMA.16816.F32 R40, R64.reuse, R52, R40 ;  /* 0x000000344028723c */ /* 0x040fee0000001828 */
[--C-:B------:R-:W-:Y:S01]  /*e340*/  FFMA.FTZ R52, R56, c[0x0][0x2d0], -R97.reuse ;  /* 0x0000b40038347a23 */ /* 0x100fe20000010861 */
[-C--:B------:R-:W-:Y:S03]  /*e350*/  HMMA.16816.F32 R44, R64, R54.reuse, R44 ;  /* 0x00000036402c723c */ /* 0x080fe6000000182c */
[----:B------:R4:W5:Y:S01]  /*e360*/  MUFU.EX2 R120, R52 ;  /* 0x0000003400787308 */ /* 0x0009620000000800 */
[----:B------:R-:W-:Y:S02]  /*e370*/  FMUL.FTZ R56, R2, R156 ;  /* 0x0000009c02387220 */ /* 0x000fe40000410000 */
[C---:B------:R-:W-:Y:S02]  /*e380*/  FMUL.FTZ R53, R69.reuse, R153 ;  /* 0x0000009945357220 */ /* 0x040fe40000410000 */
[C---:B------:R-:W-:Y:S04]  /*e390*/  HMMA.16816.F32 R48, R76.reuse, R54, R48 ;  /* 0x000000364c30723c */ /* 0x040fe80000001830 */
[----:B-1----:R-:W-:Y:S03]  /*e3a0*/  FMUL.FTZ R58, R0, R158 ;  /* 0x0000009e003a7220 */ /* 0x002fe60000410000 */
[C---:B------:R-:W-:Y:S02]  /*e3b0*/  FMUL.FTZ R54, R68.reuse, R154 ;  /* 0x0000009a44367220 */ /* 0x040fe40000410000 */
[----:B------:R-:W-:Y:S03]  /*e3c0*/  FMUL.FTZ R55, R68, R155 ;  /* 0x0000009b44377220 */ /* 0x000fe60000410000 */
[C---:B----4-:R-:W-:Y:S07]  /*e3d0*/  FMUL.FTZ R52, R69.reuse, R152 ;  /* 0x0000009845347220 */ /* 0x050fee0000410000 */
[-C--:B------:R-:W-:Y:S08]  /*e3e0*/  HMMA.16816.F32 R52, R76, R80.reuse, R52 ;  /* 0x000000504c34723c */ /* 0x080ff00000001834 */
[C---:B------:R-:W-:Y:S07]  /*e3f0*/  HMMA.16816.F32 R56, R64.reuse, R80, R56 ;  /* 0x000000504038723c */ /* 0x040fee0000001838 */
[----:B------:R-:W-:Y:S01]  /*e400*/  FFMA.FTZ R80, R88, c[0x0][0x2d0], -R97 ;  /* 0x0000b40058507a23 */ /* 0x000fe20000010861 */
[-C--:B------:R-:W-:Y:S03]  /*e410*/  HMMA.16816.F32 R60, R64, R82.reuse, R60 ;  /* 0x00000052403c723c */ /* 0x080fe6000000183c */
[----:B------:R1:W4:Y:S01]  /*e420*/  MUFU.EX2 R251, R80 ;  /* 0x0000005000fb7308 */ /* 0x0003220000000800 */
[----:B-----5:R-:W-:Y:S03]  /*e430*/  F2FP.PACK_AB R81, R148, R120 ;  /* 0x000000789451723e */ /* 0x020fe600000000ff */
[C---:B------:R-:W-:Y:S02]  /*e440*/  FMUL.FTZ R64, R69.reuse, R164 ;  /* 0x000000a445407220 */ /* 0x040fe40000410000 */
[C---:B------:R-:W-:Y:S03]  /*e450*/  FMUL.FTZ R65, R69.reuse, R165 ;  /* 0x000000a545417220 */ /* 0x040fe60000410000 */
[C---:B------:R-:W-:Y:S02]  /*e460*/  FMUL.FTZ R66, R68.reuse, R166 ;  /* 0x000000a644427220 */ /* 0x040fe40000410000 */
[----:B------:R-:W-:Y:S07]  /*e470*/  FMUL.FTZ R67, R68, R167 ;  /* 0x000000a744437220 */ /* 0x000fee0000410000 */
[----:B------:R-:W-:Y:S04]  /*e480*/  HMMA.16816.F32 R64, R76, R82, R64 ;  /* 0x000000524c40723c */ /* 0x000fe80000001840 */
[----:B--2---:R-:W-:Y:S02]  /*e490*/  FFMA.FTZ R69, R69, R160, R161 ;  /* 0x000000a045457223 */ /* 0x004fe400000100a1 */
[--C-:B-1----:R-:W-:Y:S01]  /*e4a0*/  FFMA.FTZ R80, R90, c[0x0][0x2d0], -R74.reuse ;  /* 0x0000b4005a507a23 */ /* 0x102fe2000001084a */
[----:B------:R-:W-:Y:S01]  /*e4b0*/  F2FP.PACK_AB R78, R151, R130 ;  /* 0x00000082974e723e */ /* 0x000fe200000000ff */
[----:B------:R-:W1:Y:S01]  /*e4c0*/  LDSM.16.MT88.4 R88, [R212+0x900] ;  /* 0x00090000d458783b */ /* 0x000e620000004200 */
[----:B------:R-:W-:Y:S01]  /*e4d0*/  F2FP.PACK_AB R79, R150, R129 ;  /* 0x00000081964f723e */ /* 0x000fe200000000ff */
[----:B------:R2:W-:Y:S02]  /*e4e0*/  MUFU.EX2 R250, R80 ;  /* 0x0000005000fa7308 */ /* 0x0005e40000000800 */
[----:B------:R-:W-:Y:S02]  /*e4f0*/  F2FP.PACK_AB R76, R105, R126 ;  /* 0x0000007e694c723e */ /* 0x000fe400000000ff */
[----:B------:R-:W-:Y:S02]  /*e500*/  F2FP.PACK_AB R77, R110, R125 ;  /* 0x0000007d6e4d723e */ /* 0x000fe400000000ff */
[----:B------:R-:W-:Y:S02]  /*e510*/  F2FP.PACK_AB R82, R149, R119 ;  /* 0x000000779552723e */ /* 0x000fe400000000ff */
[----:B----4-:R-:W-:Y:S03]  /*e520*/  F2FP.PACK_AB R83, R251, R122 ;  /* 0x0000007afb53723e */ /* 0x010fe600000000ff */
[-C--:B------:R-:W-:Y:S03]  /*e530*/  HMMA.16816.F32 R4, R76, R84.reuse, R4 ;  /* 0x000000544c04723c */ /* 0x080fe60000001804 */
[----:B--2---:R-:W-:Y:S02]  /*e540*/  FFMA.FTZ R80, R94, c[0x0][0x2d0], -R75 ;  /* 0x0000b4005e507a23 */ /* 0x004fe4000001084b */
[----:B------:R-:W2:Y:S02]  /*e550*/  LDSM.16.MT88.4 R92, [R210+0x900] ;  /* 0x00090000d25c783b */ /* 0x000ea40000004200 */
[----:B------:R4:W-:Y:S02]  /*e560*/  MUFU.EX2 R139, R80 ;  /* 0x00000050008b7308 */ /* 0x0009e40000000800 */
[----:B----4-:R-:W-:Y:S07]  /*e570*/  F2FP.PACK_AB R80, R128, R124 ;  /* 0x0000007c8050723e */ /* 0x010fee00000000ff */
[C---:B------:R-:W-:Y:S07]  /*e580*/  HMMA.16816.F32 R8, R80.reuse, R84, R8 ;  /* 0x000000545008723c */ /* 0x040fee0000001808 */
[--C-:B------:R-:W-:Y:S01]  /*e590*/  FFMA.FTZ R84, R176, c[0x0][0x2d0], -R74.reuse ;  /* 0x0000b400b0547a23 */ /* 0x100fe2000001084a */
[-C--:B------:R-:W-:Y:S03]  /*e5a0*/  HMMA.16816.F32 R12, R80, R86.reuse, R12 ;  /* 0x00000056500c723c */ /* 0x080fe6000000180c */
[----:B------:R4:W-:Y:S05]  /*e5b0*/  MUFU.EX2 R247, R84 ;  /* 0x0000005400f77308 */ /* 0x0009ea0000000800 */
[C---:B------:R-:W-:Y:S08]  /*e5c0*/  HMMA.16816.F32 R16, R76.reuse, R86, R16 ;  /* 0x000000564c10723c */ /* 0x040ff00000001810 */
[-C--:B-1----:R-:W-:Y:S08]  /*e5d0*/  HMMA.16816.F32 R20, R76, R88.reuse, R20 ;  /* 0x000000584c14723c */ /* 0x082ff00000001814 */
[C---:B------:R-:W-:Y:S04]  /*e5e0*/  HMMA.16816.F32 R24, R80.reuse, R88, R24 ;  /* 0x000000585018723c */ /* 0x040fe80000001818 */
[----:B----4-:R-:W-:Y:S02]  /*e5f0*/  FFMA.FTZ R84, R177, c[0x0][0x2d0], -R74 ;  /* 0x0000b400b1547a23 */ /* 0x010fe4000001084a */
[----:B---3--:R-:W-:Y:S01]  /*e600*/  FFMA.FTZ R68, R68, R127, R131 ;  /* 0x0000007f44447223 */ /* 0x008fe20000010083 */
[----:B------:R-:W-:Y:S01]  /*e610*/  MOV R127, R106 ;  /* 0x0000006a007f7202 */ /* 0x000fe20000000f00 */
[-C--:B------:R-:W-:Y:S01]  /*e620*/  HMMA.16816.F32 R28, R80, R90.reuse, R28 ;  /* 0x0000005a501c723c */ /* 0x080fe2000000181c */
[----:B------:R1:W-:Y:S03]  /*e630*/  MUFU.EX2 R245, R84 ;  /* 0x0000005400f57308 */ /* 0x0003e60000000800 */
[--C-:B------:R-:W-:Y:S04]  /*e640*/  FFMA.FTZ R88, R171, c[0x0][0x2d0], -R96.reuse ;  /* 0x0000b400ab587a23 */ /* 0x100fe80000010860 */
        /* <DEDUP_REMOVED lines=10> */
[----:B------:R2:W-:Y:S10]  /*e6f0*/  MUFU.EX2 R142, R88 ;  /* 0x00000058008e7308 */ /* 0x0005f40000000800 */
        /* <DEDUP_REMOVED lines=58> */
[----:B--2---:R-:W-:Y:S02]  /*eaa0*/  FFMA.FTZ R84, R188, c[0x0][0x2d0], -R96 ;  /* 0x0000b400bc547a23 */ /* 0x004fe40000010860 */
[----:B------:R-:W-:Y:S01]  /*eab0*/  IMAD.MOV.U32 R188, RZ, RZ, R120 ;  /* 0x000000ffffbc7224 */ /* 0x000fe200078e0078 */
[----:B------:R-:W-:Y:S01]  /*eac0*/  MOV R120, R103 ;  /* 0x0000006700787202 */ /* 0x000fe20000000f00 */
[C---:B------:R-:W-:Y:S03]  /*ead0*/  HMMA.16816.F32 R48, R76.reuse, R94, R48 ;  /* 0x0000005e4c30723c */ /* 0x040fe60000001830 */
[----:B------:R2:W-:Y:S01]  /*eae0*/  MUFU.EX2 R185, R84 ;  /* 0x0000005400b97308 */ /* 0x0005e20000000800 */
[----:B------:R-:W-:Y:S01]  /*eaf0*/  IMAD.MOV.U32 R131, RZ, RZ, R120 ;  /* 0x000000ffff837224 */ /* 0x000fe200078e0078 */
[----:B------:R-:W-:Y:S08]  /*eb00*/  MOV R120, R112 ;  /* 0x0000007000787202 */ /* 0x000ff00000000f00 */
[----:B------:R3:W-:Y:S01]  /*eb10*/  MUFU.EX2 R155, R92 ;  /* 0x0000005c009b7308 */ /* 0x0007e20000000800 */
[----:B-1----:R-:W-:Y:S01]  /*eb20*/  FFMA.FTZ R88, R194, c[0x0][0x2d0], -R75 ;  /* 0x0000b400c2587a23 */ /* 0x002fe2000001084b */
[----:B------:R-:W-:Y:S08]  /*eb30*/  MOV R194, R118 ;  /* 0x0000007600c27202 */ /* 0x000ff00000000f00 */
[----:B------:R1:W-:Y:S01]  /*eb40*/  MUFU.EX2 R193, R88 ;  /* 0x0000005800c17308 */ /* 0x0003e20000000800 */
[--C-:B--2---:R-:W-:Y:S01]  /*eb50*/  FFMA.FTZ R84, R189, c[0x0][0x2d0], -R96.reuse ;  /* 0x0000b400bd547a23 */ /* 0x104fe20000010860 */
[----:B------:R-:W-:Y:S08]  /*eb60*/  MOV R189, R119 ;  /* 0x0000007700bd7202 */ /* 0x000ff00000000f00 */
[----:B------:R2:W-:Y:S01]  /*eb70*/  MUFU.EX2 R183, R84 ;  /* 0x0000005400b77308 */ /* 0x0005e20000000800 */
[----:B---3--:R-:W-:Y:S09]  /*eb80*/  FFMA.FTZ R92, R179, c[0x0][0x2d0], -R97 ;  /* 0x0000b400b35c7a23 */ /* 0x008ff20000010861 */
[----:B------:R3:W-:Y:S01]  /*eb90*/  MUFU.EX2 R154, R92 ;  /* 0x0000005c009a7308 */ /* 0x0007e20000000800 */
[----:B-1----:R-:W1:Y:S01]  /*eba0*/  LDSM.16.MT88.4 R88, [R211+0x1100] ;  /* 0x00110000d358783b */ /* 0x002e620000004200 */
[----:B--2---:R-:W-:Y:S02]  /*ebb0*/  FFMA.FTZ R84, R191, c[0x0][0x2d0], -R96 ;  /* 0x0000b400bf547a23 */ /* 0x004fe40000010860 */
[----:B------:R-:W-:Y:S06]  /*ebc0*/  IMAD.MOV.U32 R191, RZ, RZ, R117 ;  /* 0x000000ffffbf7224 */ /* 0x000fec00078e0075 */
[----:B------:R2:W4:Y:S01]  /*ebd0*/  MUFU.EX2 R184, R84 ;  /* 0x0000005400b87308 */ /* 0x0005220000000800 */
[----:B---3--:R-:W-:Y:S02]  /*ebe0*/  FFMA.FTZ R92, R206, c[0x0][0x2d0], -R75 ;  /* 0x0000b400ce5c7a23 */ /* 0x008fe4000001084b */
[----:B------:R-:W-:Y:S02]  /*ebf0*/  IMAD.MOV.U32 R206, RZ, RZ, R110 ;  /* 0x000000ffffce7224 */ /* 0x000fe400078e006e */
[--C-:B--2---:R-:W-:Y:S01]  /*ec00*/  FFMA.FTZ R84, R204, c[0x0][0x2d0], -R74.reuse ;  /* 0x0000b400cc547a23 */ /* 0x104fe2000001084a */
[----:B------:R-:W-:Y:S01]  /*ec10*/  MOV R204, R116 ;  /* 0x0000007400cc7202 */ /* 0x000fe20000000f00 */
[-C--:B-1----:R-:W-:Y:S01]  /*ec20*/  HMMA.16816.F32 R52, R76, R88.reuse, R52 ;  /* 0x000000584c34723c */ /* 0x082fe20000001834 */
[----:B------:R-:W-:Y:S02]  /*ec30*/  LDSM.16.MT88.4 R116, [R209+0x2900] ;  /* 0x00290000d174783b */ /* 0x000fe40000004200 */
[----:B------:R1:W-:Y:S05]  /*ec40*/  MUFU.EX2 R182, R84 ;  /* 0x0000005400b67308 */ /* 0x0003ea0000000800 */
[C---:B------:R-:W-:Y:S07]  /*ec50*/  HMMA.16816.F32 R56, R80.reuse, R88, R56 ;  /* 0x000000585038723c */ /* 0x040fee0000001838 */
[--C-:B------:R-:W-:Y:S01]  /*ec60*/  FFMA.FTZ R88, R178, c[0x0][0x2d0], -R97.reuse ;  /* 0x0000b400b2587a23 */ /* 0x100fe20000010861 */
[-C--:B------:R-:W-:Y:S01]  /*ec70*/  HMMA.16816.F32 R60, R80, R90.reuse, R60 ;  /* 0x0000005a503c723c */ /* 0x080fe2000000183c */
[----:B------:R2:W-:Y:S06]  /*ec80*/  MUFU.EX2 R178, R92 ;  /* 0x0000005c00b27308 */ /* 0x0005ec0000000800 */
[----:B------:R-:W-:Y:S01]  /*ec90*/  FFMA.FTZ R80, R228, c[0x0][0x2d0], -R74 ;  /* 0x0000b400e4507a23 */ /* 0x000fe2000001084a */
[----:B------:R-:W-:Y:S03]  /*eca0*/  HMMA.16816.F32 R64, R76, R90, R64 ;  /* 0x0000005a4c40723c */ /* 0x000fe60000001840 */
[----:B------:R3:W-:Y:S01]  /*ecb0*/  MUFU.EX2 R179, R80 ;  /* 0x0000005000b37308 */ /* 0x0007e20000000800 */
[----:B-1----:R-:W-:Y:S01]  /*ecc0*/  FFMA.FTZ R84, R181, c[0x0][0x2d0], -R97 ;  /* 0x0000b400b5547a23 */ /* 0x002fe20000010861 */
[----:B----4-:R-:W-:Y:S02]  /*ecd0*/  F2FP.PACK_AB R82, R184, R183 ;  /* 0x000000b7b852723e */ /* 0x010fe400000000ff */
[----:B------:R-:W-:Y:S02]  /*ece0*/  F2FP.PACK_AB R76, R147, R236 ;  /* 0x000000ec934c723e */ /* 0x000fe400000000ff */
[----:B------:R-:W-:Y:S03]  /*ecf0*/  F2FP.PACK_AB R77, R145, R146 ;  /* 0x00000092914d723e */ /* 0x000fe600000000ff */
[----:B------:R-:W-:Y:S01]  /*ed00*/  F2FP.PACK_AB R78, R196, R201 ;  /* 0x000000c9c44e723e */ /* 0x000fe200000000ff */
[----:B------:R1:W4:Y:S01]  /*ed10*/  MUFU.EX2 R181, R84 ;  /* 0x0000005400b57308 */ /* 0x0003220000000800 */
[----:B------:R-:W-:Y:S02]  /*ed20*/  F2FP.PACK_AB R79, R193, R187 ;  /* 0x000000bbc14f723e */ /* 0x000fe400000000ff */
[----:B------:R-:W-:Y:S01]  /*ed30*/  MOV R228, R188 ;  /* 0x000000bc00e47202 */ /* 0x000fe20000000f00 */
[----:B--2---:R-:W-:Y:S01]  /*ed40*/  LDSM.16.MT88.4 R92, [R210+0x1900] ;  /* 0x00190000d25c783b */ /* 0x004fe20000004200 */
[----:B------:R-:W-:Y:S05]  /*ed50*/  IMAD.MOV.U32 R188, RZ, RZ, R148 ;  /* 0x000000ffffbc7224 */ /* 0x000fea00078e0094 */
[----:B------:R2:W5:Y:S01]  /*ed60*/  MUFU.EX2 R180, R88 ;  /* 0x0000005800b47308 */ /* 0x0005620000000800 */
[--C-:B---3--:R-:W-:Y:S01]  /*ed70*/  FFMA.FTZ R80, R205, c[0x0][0x2d0], -R75.reuse ;  /* 0x0000b400cd507a23 */ /* 0x108fe2000001084b */
[----:B------:R-:W-:Y:S02]  /*ed80*/  MOV R205, R189 ;  /* 0x000000bd00cd7202 */ /* 0x000fe40000000f00 */
[----:B------:R-:W-:Y:S06]  /*ed90*/  MOV R189, R149 ;  /* 0x0000009500bd7202 */ /* 0x000fec0000000f00 */
[----:B------:R3:W-:Y:S01]  /*eda0*/  MUFU.EX2 R153, R80 ;  /* 0x0000005000997308 */ /* 0x0007e20000000800 */
[----:B-1----:R-:W1:Y:S01]  /*edb0*/  LDSM.16.MT88.4 R84, [R209+0x1900] ;  /* 0x00190000d154783b */ /* 0x002e620000004200 */
[----:B----4-:R-:W-:Y:S07]  /*edc0*/  F2FP.PACK_AB R81, R155, R181 ;  /* 0x000000b59b51723e */ /* 0x010fee00000000ff */
[----:B--2---:R-:W2:Y:S01]  /*edd0*/  LDSM.16.MT88.4 R88, [R212+0x1900] ;  /* 0x00190000d458783b */ /* 0x004ea20000004200 */
[----:B-----5:R-:W-:Y:S02]  /*ede0*/  F2FP.PACK_AB R83, R180, R154 ;  /* 0x0000009ab453723e */ /* 0x020fe400000000ff */
[----:B---3--:R-:W-:Y:S01]  /*edf0*/  F2FP.PACK_AB R80, R185, R144 ;  /* 0x00000090b950723e */ /* 0x008fe200000000ff */
[-C--:B-1----:R-:W-:Y:S08]  /*ee00*/  HMMA.16816.F32 R4, R76, R84.reuse, R4 ;  /* 0x000000544c04723c */ /* 0x082ff00000001804 */
[C---:B------:R-:W-:Y:S07]  /*ee10*/  HMMA.16816.F32 R8, R80.reuse, R84, R8 ;  /* 0x000000545008723c */ /* 0x040fee0000001808 */
[--C-:B------:R-:W-:Y:S01]  /*ee20*/  FFMA.FTZ R84, R233, c[0x0][0x2d0], -R74.reuse ;  /* 0x0000b400e9547a23 */ /* 0x100fe2000001084a */
[-C--:B------:R-:W-:Y:S03]  /*ee30*/  HMMA.16816.F32 R12, R80, R86.reuse, R12 ;  /* 0x00000056500c723c */ /* 0x080fe6000000180c */
[----:B------:R1:W-:Y:S01]  /*ee40*/  MUFU.EX2 R159, R84 ;  /* 0x00000054009f7308 */ /* 0x0003e20000000800 */
[----:B------:R-:W-:Y:S04]  /*ee50*/  MOV R233, R105 ;  /* 0x0000006900e97202 */ /* 0x000fe80000000f00 */
[C---:B------:R-:W-:Y:S08]  /*ee60*/  HMMA.16816.F32 R16, R76.reuse, R86, R16 ;  /* 0x000000564c10723c */ /* 0x040ff00000001810 */
[-C--:B--2---:R-:W-:Y:S08]  /*ee70*/  HMMA.16816.F32 R20, R76, R88.reuse, R20 ;  /* 0x000000584c14723c */ /* 0x084ff00000001814 */
        /* <DEDUP_REMOVED lines=11> */
[----:B-1----:R-:W-:Y:S02]  /*ef30*/  FFMA.FTZ R84, R229, c[0x0][0x2d0], -R75 ;  /* 0x0000b400e5547a23 */ /* 0x002fe4000001084b */
[----:B------:R-:W-:Y:S02]  /*ef40*/  IMAD.MOV.U32 R229, RZ, RZ, R107 ;  /* 0x000000ffffe57224 */ /* 0x000fe400078e006b */
[-C--:B------:R-:W-:Y:S01]  /*ef50*/  HMMA.16816.F32 R44, R80, R94.reuse, R44 ;  /* 0x0000005e502c723c */ /* 0x080fe2000000182c */
[----:B------:R1:W-:Y:S03]  /*ef60*/  MUFU.EX2 R158, R84 ;  /* 0x00000054009e7308 */ /* 0x0003e60000000800 */
[--C-:B--2---:R-:W-:Y:S02]  /*ef70*/  FFMA.FTZ R88, R207, c[0x0][0x2d0], -R96.reuse ;  /* 0x0000b400cf587a23 */ /* 0x104fe40000010860 */
[----:B------:R-:W-:Y:S02]  /*ef80*/  FFMA.FTZ R92, R200, c[0x0][0x2d0], -R97 ;  /* 0x0000b400c85c7a23 */ /* 0x000fe40000010861 */
[C---:B------:R-:W-:Y:S03]  /*ef90*/  HMMA.16816.F32 R48, R76.reuse, R94, R48 ;  /* 0x0000005e4c30723c */ /* 0x040fe60000001830 */
[----:B------:R2:W-:Y:S10]  /*efa0*/  MUFU.EX2 R175, R88 ;  /* 0x0000005800af7308 */ /* 0x0005f40000000800 */
[----:B------:R3:W-:Y:S01]  /*efb0*/  MUFU.EX2 R172, R92 ;  /* 0x0000005c00ac7308 */ /* 0x0007e20000000800 */
[----:B-1----:R-:W-:Y:S01]  /*efc0*/  FFMA.FTZ R84, R230, c[0x0][0x2d0], -R75 ;  /* 0x0000b400e6547a23 */ /* 0x002fe2000001084b */
[----:B------:R-:W-:Y:S08]  /*efd0*/  MOV R230, R108 ;  /* 0x0000006c00e67202 */ /* 0x000ff00000000f00 */
[----:B------:R1:W-:Y:S01]  /*efe0*/  MUFU.EX2 R176, R84 ;  /* 0x0000005400b07308 */ /* 0x0003e20000000800 */
[--C-:B--2---:R-:W-:Y:S09]  /*eff0*/  FFMA.FTZ R88, R226, c[0x0][0x2d0], -R96.reuse ;  /* 0x0000b400e2587a23 */ /* 0x104ff20000010860 */
[----:B------:R2:W4:Y:S01]  /*f000*/  MUFU.EX2 R174, R88 ;  /* 0x0000005800ae7308 */ /* 0x0005220000000800 */
[----:B---3--:R-:W-:Y:S09]  /*f010*/  FFMA.FTZ R92, R190, c[0x0][0x2d0], -R97 ;  /* 0x0000b400be5c7a23 */ /* 0x008ff20000010861 */
[----:B------:R3:W-:Y:S01]  /*f020*/  MUFU.EX2 R99, R92 ;  /* 0x0000005c00637308 */ /* 0x0007e20000000800 */
[----:B-1----:R-:W-:Y:S01]  /*f030*/  FFMA.FTZ R84, R202, c[0x0][0x2d0], -R96 ;  /* 0x0000b400ca547a23 */ /* 0x002fe20000010860 */
[----:B------:R-:W-:Y:S08]  /*f040*/  MOV R202, R109 ;  /* 0x0000006d00ca7202 */ /* 0x000ff00000000f00 */
        /* <DEDUP_REMOVED lines=18> */
[----:B------:R4:W4:Y:S01]  /*f170*/  MUFU.EX2 R171, R80 ;  /* 0x0000005000ab7308 */ /* 0x0009220000000800 */
        /* <DEDUP_REMOVED lines=8> */
[--C-:B----4-:R-:W-:Y:S01]  /*f200*/  FFMA.FTZ R80, R242, c[0x0][0x2d0], -R75.reuse ;  /* 0x0000b400f2507a23 */ /* 0x110fe2000001084b */
[----:B------:R-:W-:Y:S03]  /*f210*/  F2FP.PACK_AB R164, R171, R173 ;  /* 0x000000adaba4723e */ /* 0x000fe600000000ff */
[----:B------:R2:W3:Y:S02]  /*f220*/  MUFU.EX2 R170, R80 ;  /* 0x0000005000aa7308 */ /* 0x0004e40000000800 */
[----:B--2---:R-:W-:Y:S03]  /*f230*/  F2FP.PACK_AB R80, R157, R152 ;  /* 0x000000989d50723e */ /* 0x004fe600000000ff */
[----:B---3--:R-:W-:Y:S04]  /*f240*/  F2FP.PACK_AB R165, R168, R170 ;  /* 0x000000aaa8a5723e */ /* 0x008fe800000000ff */
[C---:B------:R-:W-:Y:S07]  /*f250*/  HMMA.16816.F32 R8, R80.reuse, R88, R8 ;  /* 0x000000585008723c */ /* 0x040fee0000001808 */
[--C-:B------:R-:W-:Y:S01]  /*f260*/  FFMA.FTZ R88, R252, c[0x0][0x2d0], -R74.reuse ;  /* 0x0000b400fc587a23 */ /* 0x100fe2000001084a */
[-C--:B------:R-:W-:Y:S03]  /*f270*/  HMMA.16816.F32 R12, R80, R90.reuse, R12 ;  /* 0x0000005a500c723c */ /* 0x080fe6000000180c */
[----:B------:R2:W-:Y:S01]  /*f280*/  MUFU.EX2 R169, R88 ;  /* 0x0000005800a97308 */ /* 0x0005e20000000800 */
[----:B------:R-:W-:Y:S02]  /*f290*/  FFMA.FTZ R74, R121, c[0x0][0x2d0], -R74 ;  /* 0x0000b400794a7a23 */ /* 0x000fe4000001084a */
[----:B------:R-:W3:Y:S02]  /*f2a0*/  LDL.LU R121, [R1+0x18] ;  /* 0x0000180001797983 */ /* 0x000ee40000300800 */
[C---:B------:R-:W-:Y:S05]  /*f2b0*/  HMMA.16816.F32 R16, R76.reuse, R90, R16 ;  /* 0x0000005a4c10723c */ /* 0x040fea0000001810 */
[----:B------:R4:W5:Y:S03]  /*f2c0*/  MUFU.EX2 R103, R74 ;  /* 0x0000004a00677308 */ /* 0x0009660000000800 */
[-C--:B-1----:R-:W-:Y:S08]  /*f2d0*/  HMMA.16816.F32 R20, R76, R84.reuse, R20 ;  /* 0x000000544c14723c */ /* 0x082ff00000001814 */
[C---:B------:R-:W-:Y:S01]  /*f2e0*/  HMMA.16816.F32 R24, R80.reuse, R84, R24 ;  /* 0x000000545018723c */ /* 0x040fe20000001818 */
[----:B--2---:R-:W1:Y:S07]  /*f2f0*/  LDSM.16.MT88.4 R88, [R211+0x2100] ;  /* 0x00210000d358783b */ /* 0x004e6e0000004200 */
[-C--:B------:R-:W-:Y:S04]  /*f300*/  HMMA.16816.F32 R28, R80, R86.reuse, R28 ;  /* 0x00000056501c723c */ /* 0x080fe8000000181c */
[--C-:B----4-:R-:W-:Y:S01]  /*f310*/  FFMA.FTZ R74, R248, c[0x0][0x2d0], -R75.reuse ;  /* 0x0000b400f84a7a23 */ /* 0x110fe2000001084b */
[----:B-----5:R-:W-:Y:S01]  /*f320*/  F2FP.PACK_AB R166, R103, R169 ;  /* 0x000000a967a6723e */ /* 0x020fe200000000ff */
[----:B------:R-:W-:Y:S02]  /*f330*/  FFMA.FTZ R75, R249, c[0x0][0x2d0], -R75 ;  /* 0x0000b400f94b7a23 */ /* 0x000fe4000001084b */
[C---:B------:R-:W-:Y:S01]  /*f340*/  HMMA.16816.F32 R32, R76.reuse, R86, R32 ;  /* 0x000000564c20723c */ /* 0x040fe20000001820 */
[----:B------:R2:W-:Y:S07]  /*f350*/  MUFU.EX2 R102, R74 ;  /* 0x0000004a00667308 */ /* 0x0005ee0000000800 */
[-C--:B------:R-:W-:Y:S03]  /*f360*/  HMMA.16816.F32 R36, R76, R92.reuse, R36 ;  /* 0x0000005c4c24723c */ /* 0x080fe60000001824 */
[----:B------:R-:W4:Y:S05]  /*f370*/  MUFU.EX2 R101, R75 ;  /* 0x0000004b00657308 */ /* 0x000f2a0000000800 */
[C---:B------:R-:W-:Y:S08]  /*f380*/  HMMA.16816.F32 R40, R80.reuse, R92, R40 ;  /* 0x0000005c5028723c */ /* 0x040ff00000001828 */
[-C--:B------:R-:W-:Y:S04]  /*f390*/  HMMA.16816.F32 R44, R80, R94.reuse, R44 ;  /* 0x0000005e502c723c */ /* 0x080fe8000000182c */
[--C-:B--2---:R-:W-:Y:S04]  /*f3a0*/  FFMA.FTZ R74, R237, c[0x0][0x2d0], -R96.reuse ;  /* 0x0000b400ed4a7a23 */ /* 0x104fe80000010860 */
[----:B------:R2:W-:Y:S01]  /*f3b0*/  MUFU.EX2 R100, R74 ;  /* 0x0000004a00647308 */ /* 0x0005e20000000800 */
[C---:B------:R-:W-:Y:S04]  /*f3c0*/  HMMA.16816.F32 R48, R76.reuse, R94, R48 ;  /* 0x0000005e4c30723c */ /* 0x040fe80000001830 */
[----:B----4-:R-:W-:Y:S04]  /*f3d0*/  F2FP.PACK_AB R167, R101, R102 ;  /* 0x0000006665a7723e */ /* 0x010fe800000000ff */
[-C--:B-1----:R-:W-:Y:S08]  /*f3e0*/  HMMA.16816.F32 R52, R76, R88.reuse, R52 ;  /* 0x000000584c34723c */ /* 0x082ff00000001834 */
[C---:B------:R-:W-:Y:S04]  /*f3f0*/  HMMA.16816.F32 R56, R80.reuse, R88, R56 ;  /* 0x000000585038723c */ /* 0x040fe80000001838 */
[----:B--2---:R-:W-:Y:S04]  /*f400*/  FFMA.FTZ R74, R238, c[0x0][0x2d0], -R96 ;  /* 0x0000b400ee4a7a23 */ /* 0x004fe80000010860 */
[-C--:B------:R-:W-:Y:S01]  /*f410*/  HMMA.16816.F32 R60, R80, R90.reuse, R60 ;  /* 0x0000005a503c723c */ /* 0x080fe2000000183c */
[----:B------:R1:W2:Y:S07]  /*f420*/  MUFU.EX2 R85, R74 ;  /* 0x0000004a00557308 */ /* 0x0002ae0000000800 */
[----:B------:R-:W-:Y:S08]  /*f430*/  HMMA.16816.F32 R64, R76, R90, R64 ;  /* 0x0000005a4c40723c */ /* 0x000ff00000001840 */
[-C--:B------:R-:W-:Y:S07]  /*f440*/  HMMA.16816.F32 R104, R164, R116.reuse, R4 ;  /* 0x00000074a468723c */ /* 0x080fee0000001804 */
[----:B------:R-:W-:Y:S02]  /*f450*/  FADD.FTZ R4, R204, R69 ;  /* 0x00000045cc047221 */ /* 0x000fe40000010000 */
[----:B------:R-:W-:Y:S03]  /*f460*/  FADD.FTZ R6, R191, R68 ;  /* 0x00000044bf067221 */ /* 0x000fe60000010000 */
[--C-:B-1----:R-:W-:Y:S01]  /*f470*/  FFMA.FTZ R74, R239, c[0x0][0x2d0], -R96.reuse ;  /* 0x0000b400ef4a7a23 */ /* 0x102fe20000010860 */
[----:B------:R-:W-:Y:S01]  /*f480*/  MOV R191, R150 ;  /* 0x0000009600bf7202 */ /* 0x000fe20000000f00 */
[----:B------:R-:W-:Y:S01]  /*f490*/  FFMA.FTZ R96, R240, c[0x0][0x2d0], -R96 ;  /* 0x0000b400f0607a23 */ /* 0x000fe20000010860 */
[----:B--2---:R-:W-:Y:S01]  /*f4a0*/  F2FP.PACK_AB R160, R85, R100 ;  /* 0x0000006455a0723e */ /* 0x004fe200000000ff */
[----:B------:R-:W-:Y:S01]  /*f4b0*/  IMAD.MOV.U32 R204, RZ, RZ, R151 ;  /* 0x000000ffffcc7224 */ /* 0x000fe200078e0097 */
[----:B------:R1:W-:Y:S01]  /*f4c0*/  MUFU.EX2 R86, R74 ;  /* 0x0000004a00567308 */ /* 0x0003e20000000800 */
[----:B------:R-:W-:Y:S01]  /*f4d0*/  FADD.FTZ R4, R198, R4 ;  /* 0x00000004c6047221 */ /* 0x000fe20000010000 */
[----:B------:R-:W2:Y:S01]  /*f4e0*/  LDSM.16.MT88.4 R148, [R210+0x2900] ;  /* 0x00290000d294783b */ /* 0x000ea20000004200 */
[----:B------:R-:W-:Y:S02]  /*f4f0*/  MOV R198, R122 ;  /* 0x0000007a00c67202 */ /* 0x000fe40000000f00 */
[----:B------:R-:W-:Y:S05]  /*f500*/  FADD.FTZ R4, R202, R4 ;  /* 0x00000004ca047221 */ /* 0x000fea0000010000 */
[----:B------:R-:W4:Y:S01]  /*f510*/  MUFU.EX2 R96, R96 ;  /* 0x0000006000607308 */ /* 0x000f220000000800 */
[--C-:B-1----:R-:W-:Y:S09]  /*f520*/  FFMA.FTZ R74, R192, c[0x0][0x2d0], -R97.reuse ;  /* 0x0000b400c04a7a23 */ /* 0x102ff20000010861 */
[----:B------:R1:W-:Y:S01]  /*f530*/  MUFU.EX2 R75, R74 ;  /* 0x0000004a004b7308 */ /* 0x0003e20000000800 */
[----:B----4-:R-:W-:Y:S01]  /*f540*/  F2FP.PACK_AB R162, R96, R86 ;  /* 0x0000005660a2723e */ /* 0x010fe200000000ff */
[--C-:B-1----:R-:W-:Y:S08]  /*f550*/  FFMA.FTZ R74, R195, c[0x0][0x2d0], -R97.reuse ;  /* 0x0000b400c34a7a23 */ /* 0x102ff00000010861 */
[----:B------:R1:W4:Y:S02]  /*f560*/  MUFU.EX2 R84, R74 ;  /* 0x0000004a00547308 */ /* 0x0003240000000800 */
[--C-:B-1----:R-:W-:Y:S01]  /*f570*/  FFMA.FTZ R74, R197, c[0x0][0x2d0], -R97.reuse ;  /* 0x0000b400c54a7a23 */ /* 0x102fe20000010861 */
[----:B----4-:R-:W-:Y:S01]  /*f580*/  F2FP.PACK_AB R161, R84, R75 ;  /* 0x0000004b54a1723e */ /* 0x010fe200000000ff */
[----:B------:R-:W-:Y:S02]  /*f590*/  FFMA.FTZ R97, R73, c[0x0][0x2d0], -R97 ;  /* 0x0000b40049617a23 */ /* 0x000fe40000010861 */
[----:B------:R-:W4:Y:S04]  /*f5a0*/  LDL.LU R73, [R1+0x1c] ;  /* 0x00001c0001497983 */ /* 0x000f280000300800 */
[----:B------:R-:W-:Y:S10]  /*f5b0*/  MUFU.EX2 R74, R74 ;  /* 0x0000004a004a7308 */ /* 0x000ff40000000800 */
[----:B------:R-:W1:Y:S02]  /*f5c0*/  MUFU.EX2 R97, R97 ;  /* 0x0000006100617308 */ /* 0x000e640000000800 */
[----:B-1----:R-:W-:Y:S01]  /*f5d0*/  F2FP.PACK_AB R163, R97, R74 ;  /* 0x0000004a61a3723e */ /* 0x002fe200000000ff */
[----:B---3--:R-:W-:Y:S01]  /*f5e0*/  FFMA.FTZ R2, R2, R121, R123 ;  /* 0x0000007902027223 */ /* 0x008fe2000001007b */
[----:B------:R-:W-:Y:S01]  /*f5f0*/  MOV R121, R111 ;  /* 0x0000006f00797202 */ /* 0x000fe20000000f00 */
[----:B------:R-:W-:Y:S04]  /*f600*/  IMAD.MOV.U32 R123, RZ, RZ, R113 ;  /* 0x000000ffff7b7224 */ /* 0x000fe800078e0071 */
[C---:B------:R-:W-:Y:S04]  /*f610*/  HMMA.16816.F32 R108, R160.reuse, R116, R8 ;  /* 0x00000074a06c723c */ /* 0x040fe80000001808 */
[----:B------:R-:W-:Y:S02]  /*f620*/  FADD.FTZ R2, R203, R2 ;  /* 0x00000002cb027221 */ /* 0x000fe40000010000 */
[----:B------:R-:W-:Y:S02]  /*f630*/  FADD.FTZ R6, R123, R6 ;  /* 0x000000067b067221 */ /* 0x000fe40000010000 */
[----:B------:R-:W-:Y:S01]  /*f640*/  FADD.FTZ R5, R121, R2 ;  /* 0x0000000279057221 */ /* 0x000fe20000010000 */
[-C--:B------:R-:W-:Y:S03]  /*f650*/  HMMA.16816.F32 R112, R160, R118.reuse, R12 ;  /* 0x00000076a070723c */ /* 0x080fe6000000180c */
[----:B------:R-:W-:Y:S02]  /*f660*/  FADD.FTZ R2, R230, R6 ;  /* 0x00000006e6027221 */ /* 0x000fe40000010000 */
[----:B------:R-:W-:Y:S03]  /*f670*/  FADD.FTZ R6, R126, R4 ;  /* 0x000000047e067221 */ /* 0x000fe60000010000 */
[C---:B------:R-:W-:Y:S04]  /*f680*/  HMMA.16816.F32 R116, R164.reuse, R118, R16 ;  /* 0x00000076a474723c */ /* 0x040fe80000001810 */
[----:B----4-:R-:W-:Y:S02]  /*f690*/  FFMA.FTZ R8, R0, R73, R120 ;  /* 0x0000004900087223 */ /* 0x010fe40000010078 */
[----:B------:R-:W-:Y:S02]  /*f6a0*/  FADD.FTZ R0, R229, R5 ;  /* 0x00000005e5007221 */ /* 0x000fe40000010000 */
[-C--:B------:R-:W-:Y:S04]  /*f6b0*/  HMMA.16816.F32 R120, R164, R132.reuse, R20 ;  /* 0x00000084a478723c */ /* 0x080fe80000001814 */
[----:B------:R-:W-:Y:S02]  /*f6c0*/  FADD.FTZ R8, R127, R8 ;  /* 0x000000087f087221 */ /* 0x000fe40000010000 */
[----:B------:R-:W-:Y:S02]  /*f6d0*/  FADD.FTZ R5, R125, R2 ;  /* 0x000000027d057221 */ /* 0x000fe40000010000 */
[----:B------:R-:W-:Y:S04]  /*f6e0*/  FADD.FTZ R7, R124, R0 ;  /* 0x000000007c077221 */ /* 0x000fe80000010000 */
        /* <DEDUP_REMOVED lines=67> */
[----:B------:R-:W-:Y:S03]  /*fb20*/  FADD.FTZ R0, R177, R11 ;  /* 0x0000000bb1007221 */ /* 0x000fe60000010000 */
        /* <DEDUP_REMOVED lines=16> */
[----:B------:R-:W-:Y:S01]  /*fc30*/  MOV R102, R70 ;  /* 0x0000004600667202 */ /* 0x000fe20000000f00 */
[----:B------:R-:W-:Y:S01]  /*fc40*/  FADD.FTZ R6, R103, R0 ;  /* 0x0000000067067221 */ /* 0x000fe20000010000 */
[----:B------:R-:W-:Y:S01]  /*fc50*/  MOV R103, R3 ;  /* 0x0000000300677202 */ /* 0x000fe20000000f00 */
[----:B------:R-:W-:Y:S01]  /*fc60*/  FADD.FTZ R5, R101, R5 ;  /* 0x0000000565057221 */ /* 0x000fe20000010000 */
[----:B------:R-:W-:Y:S01]  /*fc70*/  MOV R101, R71 ;  /* 0x0000004700657202 */ /* 0x000fe20000000f00 */
        /* <DEDUP_REMOVED lines=11> */
.L_x_261:
[----:B------:R-:W2:Y:S01]  /*fd30*/  S2UR UR5, SR_CTAID.X ;  /* 0x00000000000579c3 */ /* 0x000ea20000002500 */
[----:B------:R-:W-:Y:S01]  /*fd40*/  ULDC.64 UR14, c[0x0][0x2c8] ;  /* 0x0000b200000e7ab9 */ /* 0x000fe20000000a00 */
[----:B------:R-:W-:Y:S01]  /*fd50*/  PLOP3.LUT P0, PT, PT, PT, UP0, 0x40, 0x0 ;  /* 0x000000000000781c */ /* 0x000fe20003f0e808 */
[----:B------:R-:W-:-:S02]  /*fd60*/  UIADD3 UR6, UR7, 0x1, -UR12 ;  /* 0x0000000107067890 */ /* 0x000fc4000fffe80c */
[----:B--2---:R-:W-:-:S04]  /*fd70*/  ULEA UR5, UR5, 0x7f, 0x7 ;  /* 0x0000007f05057891 */ /* 0x004fc8000f8e383f */
[----:B------:R-:W-:-:S04]  /*fd80*/  UIMAD.WIDE.U32 UR16, UR5, UR14, URZ ;  /* 0x0000000e051072a5 */ /* 0x000fc8000f8e003f */
[----:B------:R-:W-:-:S04]  /*fd90*/  @UP1 USHF.R.U32.HI UR5, URZ, UR15, UR17 ;  /* 0x0000000f3f051299 */ /* 0x000fc80008011611 */
[----:B------:R-:W-:-:S03]  /*fda0*/  UIADD3 UR6, UR6, UR5, URZ ;  /* 0x0000000506067290 */ /* 0x000fc6000fffe03f */
        /* <DEDUP_REMOVED lines=15> */
.L_x_280:
[----:B------:R-:W-:Y:S02]  /*fea0*/  ULDC UR11, c[0x0][0x32c] ;  /* 0x0000cb00000b7ab9 */ /* 0x000fe40000000800 */
[----:B------:R-:W-:Y:S02]  /*feb0*/  UISETP.NE.AND UP2, UPT, UR11, 0x1, UPT ;  /* 0x000000010b00788c */ /* 0x000fe4000bf45270 */
[----:B------:R-:W-:Y:S02]  /*fec0*/  ULDC.64 UR14, c[0x0][0x330] ;  /* 0x0000cc00000e7ab9 */ /* 0x000fe40000000a00 */
[----:B------:R-:W-:-:S07]  /*fed0*/  UIMAD.WIDE.U32 UR16, UR6, UR14, URZ ;  /* 0x0000000e061072a5 */ /* 0x000fce000f8e003f */
[----:B------:R-:W-:Y:S02]  /*fee0*/  @UP2 UMOV UR11, UR17 ;  /* 0x00000011000b2c82 */ /* 0x000fe40008000000 */
[----:B------:R-:W-:-:S03]  /*fef0*/  @UP2 USHF.R.U32.HI UR6, URZ, UR15, UR11 ;  /* 0x0000000f3f062299 */ /* 0x000fc6000801160b */
.L_x_281:
[----:B------:R-:W-:Y:S02]  /*ff00*/  ULDC UR11, c[0x0][0x32c] ;  /* 0x0000cb00000b7ab9 */ /* 0x000fe40000000800 */
[----:B------:R-:W-:-:S04]  /*ff10*/  UIMAD UR11, UR6, UR11, URZ ;  /* 0x0000000b060b72a4 */ /* 0x000fc8000f8e023f */
[----:B------:R-:W-:-:S04]  /*ff20*/  UISETP.LT.AND UP2, UPT, UR5, UR11, UPT ;  /* 0x0000000b0500728c */ /* 0x000fc8000bf41270 */
[----:B------:R-:W-:-:S04]  /*ff30*/  USEL UR5, UR5, UR11, !UP2 ;  /* 0x0000000b05057287 */ /* 0x000fc8000d000000 */
.L_x_279:
[----:B------:R-:W-:-:S04]  /*ff40*/  UIADD3 UR5, UR5, 0x5f, URZ ;  /* 0x0000005f05057890 */ /* 0x000fc8000fffe03f */
        /* <DEDUP_REMOVED lines=13> */
.L_x_283:
[----:B------:R-:W-:Y:S04]  /*10020*/  DEPBAR.LE SB0, 0x0 ;  /* 0x000080000000791a */ /* 0x000fe80000000000 */
[----:B------:R-:W-:Y:S01]  /*10030*/  BAR.SYNC.DEFER_BLOCKING 0x0 ;  /* 0x0000000000007b1d */ /* 0x000fe20000010000 */
[C---:B------:R-:W-:Y:S02]  /*10040*/  ISETP.LT.AND P2, PT, R103.reuse, UR4, PT ;  /* 0x0000000467007c0c */ /* 0x040fe4000bf41270 */
[C---:B------:R-:W-:Y:S11]  /*10050*/  ISETP.GT.AND P4, PT, R103.reuse, UR4, PT ;  /* 0x0000000467007c0c */ /* 0x040ff6000bf84270 */
        /* <DEDUP_REMOVED lines=98> */
[----:B------:R2:W-:Y:S07]  /*10680*/  @!P2 LDGSTS.E.BYPASS.LTC128B.128 [R227+0x2900], [R194.64], !P3 ;  /* 0x02900000c2e3afae */ /* 0x0005ee000d901d68 */
        /* <DEDUP_REMOVED lines=148> */
[----:B------:R-:W-:Y:S01]  /*10fd0*/  MUFU.TANH R201, R44 ;  /* 0x0000002c00c97308 */ /* 0x000fe20000002400 */
[C---:B------:R-:W-:Y:S04]  /*10fe0*/  HMMA.16816.F32 R88, R188.reuse, R4, R88 ;  /* 0x00000004bc58723c */ /* 0x040fe80000001858 */
[----:B------:R-:W-:Y:S02]  /*10ff0*/  FMUL.FTZ R67, R67, c[0x0][0x320] ;  /* 0x0000c80043437a20 */ /* 0x000fe40000410000 */
[----:B------:R-:W-:Y:S01]  /*11000*/  FMUL.FTZ R68, R68, c[0x0][0x320] ;  /* 0x0000c80044447a20 */ /* 0x000fe20000410000 */
[----:B------:R-:W-:Y:S01]  /*11010*/  FMNMX.FTZ R5, R180, R101, !PT ;  /* 0x00000065b4057209 */ /* 0x000fe20007810000 */
[-C--:B------:R-:W-:Y:S01]  /*11020*/  HMMA.16816.F32 R92, R188, R6.reuse, R92 ;  /* 0x00000006bc5c723c */ /* 0x080fe2000000185c */
[----:B------:R-:W-:Y:S03]  /*11030*/  MUFU.TANH R44, R72 ;  /* 0x00000048002c7308 */ /* 0x000fe60000002400 */
[----:B----4-:R-:W-:Y:S01]  /*11040*/  FMNMX.FTZ R4, R16, R0, !PT ;  /* 0x0000000010047209 */ /* 0x010fe20007810000 */
[----:B------:R-:W-:Y:S02]  /*11050*/  FMUL.FTZ R82, R82, c[0x0][0x320] ;  /* 0x0000c80052527a20 */ /* 0x000fe40000410000 */
[----:B------:R-:W-:Y:S01]  /*11060*/  FMUL.FTZ R80, R80, c[0x0][0x320] ;  /* 0x0000c80050507a20 */ /* 0x000fe20000410000 */
[----:B------:R-:W-:Y:S01]  /*11070*/  FMNMX.FTZ R4, R17, R4, !PT ;  /* 0x0000000411047209 */ /* 0x000fe20007810000 */
[----:B------:R-:W-:Y:S01]  /*11080*/  FMUL.FTZ R84, R84, c[0x0][0x320] ;  /* 0x0000c80054547a20 */ /* 0x000fe20000410000 */
[----:B------:R-:W-:Y:S01]  /*11090*/  HMMA.16816.F32 R96, R172, R6, R96 ;  /* 0x00000006ac60723c */ /* 0x000fe20000001860 */
[----:B------:R-:W-:Y:S03]  /*110a0*/  MUFU.TANH R200, R39 ;  /* 0x0000002700c87308 */ /* 0x000fe60000002400 */
[----:B------:R-:W-:Y:S01]  /*110b0*/  FMNMX.FTZ R4, R20, R4, !PT ;  /* 0x0000000414047209 */ /* 0x000fe20007810000 */
[----:B------:R-:W-:Y:S02]  /*110c0*/  FMUL.FTZ R83, R83, c[0x0][0x320] ;  /* 0x0000c80053537a20 */ /* 0x000fe40000410000 */
[----:B------:R-:W-:Y:S01]  /*110d0*/  FMUL.FTZ R81, R81, c[0x0][0x320] ;  /* 0x0000c80051517a20 */ /* 0x000fe20000410000 */
[----:B------:R-:W-:Y:S01]  /*110e0*/  FMNMX.FTZ R4, R21, R4, !PT ;  /* 0x0000000415047209 */ /* 0x000fe20007810000 */
[----:B------:R-:W-:Y:S02]  /*110f0*/  FMUL.FTZ R86, R86, c[0x0][0x320] ;  /* 0x0000c80056567a20 */ /* 0x000fe40000410000 */
[----:B------:R-:W1:Y:S01]  /*11100*/  MUFU.TANH R3, R84 ;  /* 0x0000005400037308 */ /* 0x000e620000002400 */
[----:B------:R-:W-:Y:S02]  /*11110*/  FMUL.FTZ R87, R87, c[0x0][0x320] ;  /* 0x0000c80057577a20 */ /* 0x000fe40000410000 */
[----:B------:R-:W-:Y:S02]  /*11120*/  FMUL.FTZ R85, R85, c[0x0][0x320] ;  /* 0x0000c80055557a20 */ /* 0x000fe40000410000 */
[----:B------:R-:W-:Y:S02]  /*11130*/  FMUL.FTZ R88, R88, c[0x0][0x320] ;  /* 0x0000c80058587a20 */ /* 0x000fe40000410000 */
[----:B------:R-:W-:Y:S02]  /*11140*/  FMUL.FTZ R89, R89, c[0x0][0x320] ;  /* 0x0000c80059597a20 */ /* 0x000fe40000410000 */
[----:B------:R-:W-:Y:S01]  /*11150*/  FMUL.FTZ R90, R90, c[0x0][0x320] ;  /* 0x0000c8005a5a7a20 */ /* 0x000fe20000410000 */
[----:B------:R2:W4:Y:S01]  /*11160*/  MUFU.TANH R195, R37 ;  /* 0x0000002500c37308 */ /* 0x0005220000002400 */
        /* <DEDUP_REMOVED lines=8> */
[----:B-1----:R-:W-:Y:S01]  /*111f0*/  MOV R189, R3 ;  /* 0x0000000300bd7202 */ /* 0x002fe20000000f00 */
[----:B------:R-:W-:Y:S01]  /*11200*/  FMUL.FTZ R61, R61, c[0x0][0x320] ;  /* 0x0000c8003d3d7a20 */ /* 0x000fe20000410000 */
[----:B------:R-:W-:Y:S01]  /*11210*/  FMNMX.FTZ R3, R177, R100, !PT ;  /* 0x00000064b1037209 */ /* 0x000fe20007810000 */
[----:B------:R-:W-:Y:S02]  /*11220*/  FMUL.FTZ R73, R73, c[0x0][0x320] ;  /* 0x0000c80049497a20 */ /* 0x000fe40000410000 */
[----:B------:R-:W-:Y:S01]  /*11230*/  FMUL.FTZ R77, R77, c[0x0][0x320] ;  /* 0x0000c8004d4d7a20 */ /* 0x000fe20000410000 */
[----:B------:R-:W1:Y:S01]  /*11240*/  MUFU.TANH R184, R48 ;  /* 0x0000003000b87308 */ /* 0x000e620000002400 */
[----:B------:R-:W-:Y:S01]  /*11250*/  FMNMX.FTZ R3, R170, R3, !PT ;  /* 0x00000003aa037209 */ /* 0x000fe20007810000 */
[----:B------:R-:W-:Y:S01]  /*11260*/  FMUL.FTZ R74, R74, c[0x0][0x320] ;  /* 0x0000c8004a4a7a20 */ /* 0x000fe20000410000 */
[----:B--2---:R-:W2:Y:S02]  /*11270*/  LDL.64 R36, [R1+0x28] ;  /* 0x0000280001247983 */ /* 0x004ea40000100a00 */
[----:B------:R-:W-:Y:S01]  /*11280*/  FMNMX.FTZ R0, R18, R3, !PT ;  /* 0x0000000312007209 */ /* 0x000fe20007810000 */
[----:B------:R-:W-:Y:S01]  /*11290*/  FMUL.FTZ R92, R92, c[0x0][0x320] ;  /* 0x0000c8005c5c7a20 */ /* 0x000fe20000410000 */
[----:B------:R-:W-:Y:S01]  /*112a0*/  FMNMX.FTZ R3, R171, R5, !PT ;  /* 0x00000005ab037209 */ /* 0x000fe20007810000 */
[----:B------:R-:W-:Y:S01]  /*112b0*/  FMUL.FTZ R79, R79, c[0x0][0x320] ;  /* 0x0000c8004f4f7a20 */ /* 0x000fe20000410000 */
[----:B------:R-:W-:Y:S01]  /*112c0*/  FMNMX.FTZ R0, R19, R0, !PT ;  /* 0x0000000013007209 */ /* 0x000fe20007810000 */
[----:B------:R1:W-:Y:S01]  /*112d0*/  MUFU.TANH R238, R74 ;  /* 0x0000004a00ee7308 */ /* 0x0003e20000002400 */
        /* <DEDUP_REMOVED lines=9> */
[----:B------:R-:W1:Y:S01]  /*11370*/  MUFU.TANH R198, R51 ;  /* 0x0000003300c67308 */ /* 0x000e620000002400 */
        /* <DEDUP_REMOVED lines=10> */
[----:B------:R-:W-:Y:S01]  /*11420*/  FMUL.FTZ R24, R24, c[0x0][0x320] ;  /* 0x0000c80018187a20 */ /* 0x000fe20000410000 */
[----:B----4-:R-:W-:Y:S01]  /*11430*/  FMNMX.FTZ R72, R195, R72, !PT ;  /* 0x00000048c3487209 */ /* 0x010fe20007810000 */
[----:B------:R-:W-:Y:S01]  /*11440*/  FMUL.FTZ R76, R76, c[0x0][0x320] ;  /* 0x0000c8004c4c7a20 */ /* 0x000fe20000410000 */
[----:B------:R-:W-:Y:S01]  /*11450*/  FMNMX.FTZ R0, R200, R0, !PT ;  /* 0x00000000c8007209 */ /* 0x000fe20007810000 */
[----:B-1----:R-:W-:Y:S01]  /*11460*/  FMUL.FTZ R74, R94, c[0x0][0x320] ;  /* 0x0000c8005e4a7a20 */ /* 0x002fe20000410000 */
[----:B------:R-:W-:Y:S01]  /*11470*/  FMNMX.FTZ R72, R184, R72, !PT ;  /* 0x00000048b8487209 */ /* 0x000fe20007810000 */
[----:B------:R-:W-:Y:S01]  /*11480*/  FMUL.FTZ R62, R62, c[0x0][0x320] ;  /* 0x0000c8003e3e7a20 */ /* 0x000fe20000410000 */
[----:B------:R-:W-:Y:S01]  /*11490*/  FMNMX.FTZ R0, R197, R0, !PT ;  /* 0x00000000c5007209 */ /* 0x000fe20007810000 */
[----:B------:R-:W-:Y:S01]  /*114a0*/  FMUL.FTZ R63, R63, c[0x0][0x320] ;  /* 0x0000c8003f3f7a20 */ /* 0x000fe20000410000 */
[----:B------:R-:W1:Y:S01]  /*114b0*/  MUFU.TANH R228, R54 ;  /* 0x0000003600e47308 */ /* 0x000e620000002400 */
[----:B------:R-:W-:Y:S02]  /*114c0*/  FMUL.FTZ R75, R75, c[0x0][0x320] ;  /* 0x0000c8004b4b7a20 */ /* 0x000fe40000410000 */
[----:B------:R-:W-:Y:S01]  /*114d0*/  FMUL.FTZ R78, R78, c[0x0][0x320] ;  /* 0x0000c8004e4e7a20 */ /* 0x000fe20000410000 */
[----:B------:R-:W-:Y:S01]  /*114e0*/  FMNMX.FTZ R0, R198, R0, !PT ;  /* 0x00000000c6007209 */ /* 0x000fe20007810000 */
[----:B------:R-:W-:Y:S02]  /*114f0*/  FMUL.FTZ R25, R25, c[0x0][0x320] ;  /* 0x0000c80019197a20 */ /* 0x000fe40000410000 */
[----:B------:R-:W-:Y:S02]  /*11500*/  FMUL.FTZ R28, R28, c[0x0][0x320] ;  /* 0x0000c8001c1c7a20 */ /* 0x000fe40000410000 */
[----:B------:R-:W-:Y:S01]  /*11510*/  FMUL.FTZ R29, R29, c[0x0][0x320] ;  /* 0x0000c8001d1d7a20 */ /* 0x000fe20000410000 */
[----:B------:R-:W4:Y:S01]  /*11520*/  MUFU.TANH R52, R52 ;  /* 0x0000003400347308 */ /* 0x000f220000002400 */
[----:B------:R-:W-:Y:S02]  /*11530*/  FMUL.FTZ R43, R43, c[0x0][0x320] ;  /* 0x0000c8002b2b7a20 */ /* 0x000fe40000410000 */
[----:B------:R-:W-:Y:S01]  /*11540*/  FMUL.FTZ R71, R71, c[0x0][0x320] ;  /* 0x0000c80047477a20 */ /* 0x000fe20000410000 */
[----:B------:R-:W-:Y:S06]  /*11550*/  FMNMX.FTZ R72, R183, R72, !PT ;  /* 0x00000048b7487209 */ /* 0x000fec0007810000 */
[----:B------:R-:W-:Y:S01]  /*11560*/  MUFU.TANH R226, R40 ;  /* 0x0000002800e27308 */ /* 0x000fe20000002400 */
[----:B-1----:R-:W-:Y:S09]  /*11570*/  FMNMX.FTZ R0, R228, R0, !PT ;  /* 0x00000000e4007209 */ /* 0x002ff20007810000 */
[----:B------:R-:W1:Y:S01]  /*11580*/  MUFU.TANH R40, R55 ;  /* 0x0000003700287308 */ /* 0x000e620000002400 */
[----:B----4-:R-:W-:Y:S09]  /*11590*/  FMNMX.FTZ R72, R52, R72, !PT ;  /* 0x0000004834487209 */ /* 0x010ff20007810000 */
[----:B------:R-:W4:Y:S10]  /*115a0*/  MUFU.TANH R24, R24 ;  /* 0x0000001800187308 */ /* 0x000f340000002400 */
[----:B------:R-:W4:Y:S01]  /*115b0*/  MUFU.TANH R234, R53 ;  /* 0x0000003500ea7308 */ /* 0x000f220000002400 */
[----:B-1----:R-:W-:Y:S09]  /*115c0*/  FMNMX.FTZ R0, R40, R0, !PT ;  /* 0x0000000028007209 */ /* 0x002ff20007810000 */
[----:B------:R-:W1:Y:S01]  /*115d0*/  MUFU.TANH R221, R66 ;  /* 0x0000004200dd7308 */ /* 0x000e620000002400 */
[----:B----4-:R-:W-:Y:S09]  /*115e0*/  FMNMX.FTZ R4, R24, R5, !PT ;  /* 0x0000000518047209 */ /* 0x010ff20007810000 */
[----:B------:R-:W4:Y:S01]  /*115f0*/  MUFU.TANH R25, R25 ;  /* 0x0000001900197308 */ /* 0x000f220000002400 */
[----:B------:R-:W-:Y:S09]  /*11600*/  FMNMX.FTZ R72, R234, R72, !PT ;  /* 0x00000048ea487209 */ /* 0x000ff20007810000 */
        /* <DEDUP_REMOVED lines=12> */
[----:B------:R-:W3:Y:S01]  /*116d0*/  MUFU.TANH R51, R68 ;  /* 0x0000004400337308 */ /* 0x000ee20000002400 */
[----:B-1----:R-:W-:Y:S09]  /*116e0*/  FMNMX.FTZ R0, R223, R0, !PT ;  /* 0x00000000df007209 */ /* 0x002ff20007810000 */
[----:B------:R-:W1:Y:S01]  /*116f0*/  MUFU.TANH R222, R69 ;  /* 0x0000004500de7308 */ /* 0x000e620000002400 */
[----:B----4-:R-:W-:Y:S02]  /*11700*/  FMNMX.FTZ R3, R29, R4, !PT ;  /* 0x000000041d037209 */ /* 0x010fe40007810000 */
[----:B------:R-:W-:Y:S02]  /*11710*/  FMNMX.FTZ R4, R176, R102, !PT ;  /* 0x00000066b0047209 */ /* 0x000fe40007810000 */
[----:B------:R-:W-:Y:S05]  /*11720*/  FMNMX.FTZ R3, R226, R3, !PT ;  /* 0x00000003e2037209 */ /* 0x000fea0007810000 */
[----:B------:R-:W-:Y:S01]  /*11730*/  MUFU.TANH R236, R43 ;  /* 0x0000002b00ec7308 */ /* 0x000fe20000002400 */
[----:B------:R-:W-:Y:S02]  /*11740*/  FMNMX.FTZ R4, R178, R4, !PT ;  /* 0x00000004b2047209 */ /* 0x000fe40007810000 */
[----:B---3--:R-:W-:Y:S07]  /*11750*/  FMNMX.FTZ R72, R51, R72, !PT ;  /* 0x0000004833487209 */ /* 0x008fee0007810000 */
[----:B------:R-:W3:Y:S01]  /*11760*/  MUFU.TANH R43, R71 ;  /* 0x00000047002b7308 */ /* 0x000ee20000002400 */
[----:B------:R-:W-:Y:S02]  /*11770*/  MOV R23, c[0x0][0x1e4] ;  /* 0x0000790000177a02 */ /* 0x000fe40000000f00 */
[----:B-1----:R-:W-:Y:S04]  /*11780*/  MOV R191, R222 ;  /* 0x000000de00bf7202 */ /* 0x002fe80000000f00 */
[----:B------:R-:W-:Y:S03]  /*11790*/  FMNMX.FTZ R72, R191, R72, !PT ;  /* 0x00000048bf487209 */ /* 0x000fe60007810000 */
[----:B------:R-:W1:Y:S10]  /*117a0*/  MUFU.TANH R230, R82 ;  /* 0x0000005200e67308 */ /* 0x000e740000002400 */
[----:B------:R-:W4:Y:S01]  /*117b0*/  MUFU.TANH R14, R14 ;  /* 0x0000000e000e7308 */ /* 0x000f220000002400 */
[----:B---3--:R-:W-:Y:S09]  /*117c0*/  FMNMX.FTZ R0, R43, R0, !PT ;  /* 0x000000002b007209 */ /* 0x008ff20007810000 */
[----:B------:R-:W3:Y:S01]  /*117d0*/  MUFU.TANH R219, R80 ;  /* 0x0000005000db7308 */ /* 0x000ee20000002400 */
[----:B-1----:R-:W-:Y:S09]  /*117e0*/  FMNMX.FTZ R0, R230, R0, !PT ;  /* 0x00000000e6007209 */ /* 0x002ff20007810000 */
[----:B------:R-:W1:Y:S01]  /*117f0*/  MUFU.TANH R225, R46 ;  /* 0x0000002e00e17308 */ /* 0x000e620000002400 */
[----:B----4-:R-:W-:Y:S04]  /*11800*/  FMNMX.FTZ R4, R14, R4, !PT ;  /* 0x000000040e047209 */ /* 0x010fe80007810000 */
[----:B------:R-:W-:Y:S05]  /*11810*/  FMNMX.FTZ R4, R179, R4, !PT ;  /* 0x00000004b3047209 */ /* 0x000fea0007810000 */
[----:B------:R-:W4:Y:S01]  /*11820*/  MUFU.TANH R46, R83 ;  /* 0x00000053002e7308 */ /* 0x000f220000002400 */
[----:B---3--:R-:W-:Y:S09]  /*11830*/  FMNMX.FTZ R72, R219, R72, !PT ;  /* 0x00000048db487209 */ /* 0x008ff20007810000 */
[----:B------:R-:W3:Y:S01]  /*11840*/  MUFU.TANH R204, R81 ;  /* 0x0000005100cc7308 */ /* 0x000ee20000002400 */
[----:B-1----:R-:W-:Y:S02]  /*11850*/  MOV R48, R225 ;  /* 0x000000e100307202 */ /* 0x002fe40000000f00 */
[----:B------:R-:W-:Y:S07]  /*11860*/  IADD3 R225, R103, -0x1, RZ ;  /* 0xffffffff67e17810 */ /* 0x000fee0007ffe0ff */
[----:B------:R-:W1:Y:S01]  /*11870*/  MUFU.TANH R220, R86 ;  /* 0x0000005600dc7308 */ /* 0x000e620000002400 */
[----:B----4-:R-:W-:Y:S09]  /*11880*/  FMNMX.FTZ R0, R46, R0, !PT ;  /* 0x000000002e007209 */ /* 0x010ff20007810000 */
[----:B------:R-:W4:Y:S01]  /*11890*/  MUFU.TANH R182, R26 ;  /* 0x0000001a00b67308 */ /* 0x000f220000002400 */
[----:B---3--:R-:W-:Y:S04]  /*118a0*/  FMNMX.FTZ R72, R204, R72, !PT ;  /* 0x00000048cc487209 */ /* 0x008fe80007810000 */
[----:B------:R-:W-:Y:S05]  /*118b0*/  FMNMX.FTZ R72, R189, R72, !PT ;  /* 0x00000048bd487209 */ /* 0x000fea0007810000 */
[----:B------:R-:W3:Y:S01]  /*118c0*/  MUFU.TANH R202, R41 ;  /* 0x0000002900ca7308 */ /* 0x000ee20000002400 */
[----:B-1----:R-:W-:Y:S09]  /*118d0*/  FMNMX.FTZ R0, R220, R0, !PT ;  /* 0x00000000dc007209 */ /* 0x002ff20007810000 */
[----:B------:R-:W-:Y:S01]  /*118e0*/  MUFU.TANH R196, R31 ;  /* 0x0000001f00c47308 */ /* 0x000fe20000002400 */
[----:B----4-:R-:W-:Y:S09]  /*118f0*/  FMNMX.FTZ R4, R182, R4, !PT ;  /* 0x00000004b6047209 */ /* 0x010ff20007810000 */
[----:B------:R-:W1:Y:S01]  /*11900*/  MUFU.TANH R31, R87 ;  /* 0x00000057001f7308 */ /* 0x000e620000002400 */
[----:B---3--:R-:W-:Y:S04]  /*11910*/  FMNMX.FTZ R3, R202, R3, !PT ;  /* 0x00000003ca037209 */ /* 0x008fe80007810000 */
[----:B------:R-:W-:Y:S05]  /*11920*/  FMNMX.FTZ R3, R201, R3, !PT ;  /* 0x00000003c9037209 */ /* 0x000fea0007810000 */
[----:B------:R-:W3:Y:S10]  /*11930*/  MUFU.TANH R192, R27 ;  /* 0x0000001b00c07308 */ /* 0x000ef40000002400 */
[----:B------:R-:W-:Y:S01]  /*11940*/  MUFU.TANH R41, R42 ;  /* 0x0000002a00297308 */ /* 0x000fe20000002400 */
[----:B-1----:R-:W-:Y:S09]  /*11950*/  FMNMX.FTZ R0, R31, R0, !PT ;  /* 0x000000001f007209 */ /* 0x002ff20007810000 */
[----:B------:R-:W1:Y:S01]  /*11960*/  MUFU.TANH R42, R85 ;  /* 0x00000055002a7308 */ /* 0x000e620000002400 */
[----:B---3--:R-:W-:Y:S09]  /*11970*/  FMNMX.FTZ R4, R192, R4, !PT ;  /* 0x00000004c0047209 */ /* 0x008ff20007810000 */
[----:B------:R-:W3:Y:S10]  /*11980*/  MUFU.TANH R27, R98 ;  /* 0x00000062001b7308 */ /* 0x000ef40000002400 */
[----:B------:R-:W4:Y:S01]  /*11990*/  MUFU.TANH R193, R30 ;  /* 0x0000001e00c17308 */ /* 0x000f220000002400 */
[----:B-1----:R-:W-:Y:S09]  /*119a0*/  FMNMX.FTZ R72, R42, R72, !PT ;  /* 0x000000482a487209 */ /* 0x002ff20007810000 */
[----:B------:R-:W1:Y:S01]  /*119b0*/  MUFU.TANH R30, R45 ;  /* 0x0000002d001e7308 */ /* 0x000e620000002400 */
[----:B---3--:R-:W-:Y:S09]  /*119c0*/  FMNMX.FTZ R0, R27, R0, !PT ;  /* 0x000000001b007209 */ /* 0x008ff20007810000 */
[----:B------:R-:W3:Y:S01]  /*119d0*/  MUFU.TANH R173, R96 ;  /* 0x0000006000ad7308 */ /* 0x000ee20000002400 */
[----:B----4-:R-:W-:Y:S04]  /*119e0*/  FMNMX.FTZ R4, R193, R4, !PT ;  /* 0x00000004c1047209 */ /* 0x010fe80007810000 */
[----:B------:R-:W-:Y:S05]  /*119f0*/  FMNMX.FTZ R4, R196, R4, !PT ;  /* 0x00000004c4047209 */ /* 0x000fea0007810000 */
[----:B------:R4:W2:Y:S01]  /*11a00*/  MUFU.TANH R175, R99 ;  /* 0x0000006300af7308 */ /* 0x0008a20000002400 */
[----:B------:R-:W-:Y:S02]  /*11a10*/  FMNMX.FTZ R4, R41, R4, !PT ;  /* 0x0000000429047209 */ /* 0x000fe40007810000 */
[----:B-1----:R-:W-:Y:S02]  /*11a20*/  FMNMX.FTZ R3, R30, R3, !PT ;  /* 0x000000031e037209 */ /* 0x002fe40007810000 */
[----:B------:R-:W-:Y:S05]  /*11a30*/  MOV R45, R236 ;  /* 0x000000ec002d7202 */ /* 0x000fea0000000f00 */
[----:B------:R-:W1:Y:S01]  /*11a40*/  MUFU.TANH R218, R56 ;  /* 0x0000003800da7308 */ /* 0x000e620000002400 */
[----:B------:R-:W-:Y:S02]  /*11a50*/  FMNMX.FTZ R4, R45, R4, !PT ;  /* 0x000000042d047209 */ /* 0x000fe40007810000 */
[----:B---3--:R-:W-:Y:S02]  /*11a60*/  FMNMX.FTZ R72, R173, R72, !PT ;  /* 0x00000048ad487209 */ /* 0x008fe40007810000 */
[----:B------:R-:W-:Y:S05]  /*11a70*/  FMNMX.FTZ R4, R48, R4, !PT ;  /* 0x0000000430047209 */ /* 0x000fea0007810000 */
[----:B------:R-:W3:Y:S01]  /*11a80*/  MUFU.TANH R172, R97 ;  /* 0x0000006100ac7308 */ /* 0x000ee20000002400 */
[----:B----4-:R-:W-:Y:S02]  /*11a90*/  MOV R99, R238 ;  /* 0x000000ee00637202 */ /* 0x010fe40000000f00 */
[----:B--2---:R-:W-:Y:S07]  /*11aa0*/  FMNMX.FTZ R0, R175, R0, !PT ;  /* 0x00000000af007209 */ /* 0x004fee0007810000 */
[----:B------:R-:W2:Y:S01]  /*11ab0*/  MUFU.TANH R224, R57 ;  /* 0x0000003900e07308 */ /* 0x000ea20000002400 */
[----:B------:R-:W4:Y:S01]  /*11ac0*/  SHFL.BFLY PT, R71, R0, 0x2, 0x1f ;  /* 0x0c401f0000477f89 */ /* 0x000f2200000e0000 */
[----:B-1----:R-:W-:Y:S08]  /*11ad0*/  FMNMX.FTZ R3, R218, R3, !PT ;  /* 0x00000003da037209 */ /* 0x002ff00007810000 */
[----:B------:R-:W1:Y:S01]  /*11ae0*/  MUFU.TANH R233, R60 ;  /* 0x0000003c00e97308 */ /* 0x000e620000002400 */
[----:B---3--:R-:W-:Y:S05]  /*11af0*/  FMNMX.FTZ R72, R172, R72, !PT ;  /* 0x00000048ac487209 */ /* 0x008fea0007810000 */
[----:B------:R-:W3:Y:S04]  /*11b00*/  SHFL.BFLY PT, R5, R72, 0x2, 0x1f ;  /* 0x0c401f0048057f89 */ /* 0x000ee800000e0000 */
[----:B------:R-:W3:Y:S01]  /*11b10*/  MUFU.TANH R215, R47 ;  /* 0x0000002f00d77308 */ /* 0x000ee20000002400 */
[----:B--2---:R-:W-:Y:S02]  /*11b20*/  FMNMX.FTZ R3, R224, R3, !PT ;  /* 0x00000003e0037209 */ /* 0x004fe40007810000 */
[----:B----4-:R-:W-:Y:S07]  /*11b30*/  FMNMX.FTZ R71, R0, R71, !PT ;  /* 0x0000004700477209 */ /* 0x010fee0007810000 */
[----:B------:R-:W2:Y:S01]  /*11b40*/  MUFU.TANH R235, R61 ;  /* 0x0000003d00eb7308 */ /* 0x000ea20000002400 */
[----:B-1----:R-:W-:Y:S09]  /*11b50*/  FMNMX.FTZ R3, R233, R3, !PT ;  /* 0x00000003e9037209 */ /* 0x002ff20007810000 */
[----:B------:R-:W1:Y:S01]  /*11b60*/  MUFU.TANH R229, R58 ;  /* 0x0000003a00e57308 */ /* 0x000e620000002400 */
[----:B---3--:R-:W-:Y:S02]  /*11b70*/  FMNMX.FTZ R72, R72, R5, !PT ;  /* 0x0000000548487209 */ /* 0x008fe40007810000 */
[----:B------:R-:W-:Y:S01]  /*11b80*/  MOV R50, R215 ;  /* 0x000000d700327202 */ /* 0x000fe20000000f00 */
[----:B------:R-:W3:Y:S03]  /*11b90*/  SHFL.BFLY PT, R5, R71, 0x1, 0x1f ;  /* 0x0c201f0047057f89 */ /* 0x000ee600000e0000 */
[----:B------:R-:W-:Y:S03]  /*11ba0*/  FMNMX.FTZ R4, R50, R4, !PT ;  /* 0x0000000432047209 */ /* 0x000fe60007810000 */
[----:B------:R-:W4:Y:S01]  /*11bb0*/  MUFU.TANH R231, R73 ;  /* 0x0000004900e77308 */ /* 0x000f220000002400 */
[----:B--2---:R-:W-:Y:S01]  /*11bc0*/  MOV R94, R235 ;  /* 0x000000eb005e7202 */ /* 0x004fe20000000f00 */
[----:B------:R-:W2:Y:S01]  /*11bd0*/  SHFL.BFLY PT, R7, R72, 0x1, 0x1f ;  /* 0x0c201f0048077f89 */ /* 0x000ea200000e0000 */
[----:B------:R-:W-:Y:S07]  /*11be0*/  FMNMX.FTZ R3, R235, R3, !PT ;  /* 0x00000003eb037209 */ /* 0x000fee0007810000 */
[----:B------:R-:W2:Y:S01]  /*11bf0*/  MUFU.TANH R232, R59 ;  /* 0x0000003b00e87308 */ /* 0x000ea20000002400 */
[----:B------:R-:W-:Y:S02]  /*11c00*/  FMNMX.FTZ R3, R44, R3, !PT ;  /* 0x000000032c037209 */ /* 0x000fe40007810000 */
[----:B-1----:R-:W-:Y:S07]  /*11c10*/  FMNMX.FTZ R4, R229, R4, !PT ;  /* 0x00000004e5047209 */ /* 0x002fee0007810000 */
[----:B------:R-:W1:Y:S01]  /*11c20*/  MUFU.TANH R47, R76 ;  /* 0x0000004c002f7308 */ /* 0x000e620000002400 */
[----:B---3--:R-:W-:Y:S02]  /*11c30*/  FMNMX.FTZ R71, R71, R5, !PT ;  /* 0x0000000547477209 */ /* 0x008fe40007810000 */
[----:B----4-:R-:W-:Y:S02]  /*11c40*/  FMNMX.FTZ R3, R231, R3, !PT ;  /* 0x00000003e7037209 */ /* 0x010fe40007810000 */
[----:B--2---:R-:W-:Y:S05]  /*11c50*/  FMNMX.FTZ R72, R72, R7, !PT ;  /* 0x0000000748487209 */ /* 0x004fea0007810000 */
        /* <DEDUP_REMOVED lines=16> */
[----:B--2---:R-:W-:Y:S07]  /*11d60*/  FMNMX.FTZ R3, R174, R3, !PT ;  /* 0x00000003ae037209 */ /* 0x004fee0007810000 */
[----:B------:R-:W2:Y:S01]  /*11d70*/  MUFU.TANH R237, R75 ;  /* 0x0000004b00ed7308 */ /* 0x000ea20000002400 */
[----:B-1----:R-:W-:Y:S09]  /*11d80*/  FMNMX.FTZ R3, R222, R3, !PT ;  /* 0x00000003de037209 */ /* 0x002ff20007810000 */
[----:B------:R1:W-:Y:S01]  /*11d90*/  MUFU.TANH R75, R0 ;  /* 0x00000000004b7308 */ /* 0x0003e20000002400 */
[----:B---3--:R-:W-:Y:S02]  /*11da0*/  FMNMX.FTZ R3, R97, R3, !PT ;  /* 0x0000000361037209 */ /* 0x008fe40007810000 */
[----:B------:R-:W-:Y:S02]  /*11db0*/  MOV R92, R226 ;  /* 0x000000e2005c7202 */ /* 0x000fe40000000f00 */
[----:B------:R-:W-:Y:S05]  /*11dc0*/  FMNMX.FTZ R3, R26, R3, !PT ;  /* 0x000000031a037209 */ /* 0x000fea0007810000 */
[----:B------:R-:W3:Y:S01]  /*11dd0*/  MUFU.TANH R98, R78 ;  /* 0x0000004e00627308 */ /* 0x000ee20000002400 */
[----:B------:R-:W4:Y:S01]  /*11de0*/  SHFL.BFLY PT, R6, R3, 0x2, 0x1f ;  /* 0x0c401f0003067f89 */ /* 0x000f2200000e0000 */
[----:B--2---:R-:W-:Y:S04]  /*11df0*/  MOV R190, R237 ;  /* 0x000000ed00be7202 */ /* 0x004fe80000000f00 */
[----:B------:R-:W-:Y:S04]  /*11e00*/  FMNMX.FTZ R4, R190, R4, !PT ;  /* 0x00000004be047209 */ /* 0x000fe80007810000 */
[----:B------:R-:W2:Y:S01]  /*11e10*/  MUFU.TANH R96, R79 ;  /* 0x0000004f00607308 */ /* 0x000ea20000002400 */
[----:B-1----:R-:W-:Y:S04]  /*11e20*/  FADD.FTZ R0, -R72, R2 ;  /* 0x0000000248007221 */ /* 0x002fe80000010100 */
[----:B------:R-:W-:Y:S05]  /*11e30*/  FMUL.FTZ R2, R0, c[0x0][0x2d0] ;  /* 0x0000b40000027a20 */ /* 0x000fea0000410000 */
        /* <DEDUP_REMOVED lines=9> */
[----:B------:R-:W2:Y:S01]  /*11ed0*/  MUFU.TANH R74, R74 ;  /* 0x0000004a004a7308 */ /* 0x000ea20000002400 */
[----:B-1----:R-:W-:Y:S09]  /*11ee0*/  FMNMX.FTZ R4, R215, R4, !PT ;  /* 0x00000004d7047209 */ /* 0x002ff20007810000 */
[----:B------:R1:W1:Y:S01]  /*11ef0*/  MUFU.EX2 R73, R2 ;  /* 0x0000000200497308 */ /* 0x0002620000000800 */
[----:B---3--:R-:W-:Y:S02]  /*11f00*/  FMNMX.FTZ R0, R208, R4, !PT ;  /* 0x00000004d0007209 */ /* 0x008fe40007810000 */
[----:B----4-:R-:W-:Y:S02]  /*11f10*/  FMNMX.FTZ R70, R3, R70, !PT ;  /* 0x0000004603467209 */ /* 0x010fe40007810000 */
[----:B--2---:R-:W-:Y:S04]  /*11f20*/  FMNMX.FTZ R0, R74, R0, !PT ;  /* 0x000000004a007209 */ /* 0x004fe80007810000 */
[----:B------:R-:W-:Y:S05]  /*11f30*/  FMNMX.FTZ R0, R75, R0, !PT ;  /* 0x000000004b007209 */ /* 0x000fea0007810000 */
[----:B------:R-:W2:Y:S01]  /*11f40*/  SHFL.BFLY PT, R3, R0, 0x2, 0x1f ;  /* 0x0c401f0000037f89 */ /* 0x000ea200000e0000 */
[----:B-1----:R-:W-:Y:S02]  /*11f50*/  FADD.FTZ R2, -R71, R100 ;  /* 0x0000006447027221 */ /* 0x002fe40000010100 */
[----:B------:R-:W-:Y:S02]  /*11f60*/  FMUL.FTZ R100, R72, c[0x0][0x2d0] ;  /* 0x0000b40048647a20 */ /* 0x000fe40000410000 */
[----:B------:R-:W-:Y:S02]  /*11f70*/  FMUL.FTZ R2, R2, c[0x0][0x2d0] ;  /* 0x0000b40002027a20 */ /* 0x000fe40000410000 */
[--C-:B------:R-:W-:Y:S01]  /*11f80*/  FFMA.FTZ R4, R169, c[0x0][0x2d0], -R100.reuse ;  /* 0x0000b400a9047a23 */ /* 0x100fe20000010864 */
[----:B------:R-:W-:Y:S01]  /*11f90*/  MOV R169, R42 ;  /* 0x0000002a00a97202 */ /* 0x000fe20000000f00 */
[----:B------:R1:W-:Y:S01]  /*11fa0*/  MUFU.EX2 R69, R2 ;  /* 0x0000000200457308 */ /* 0x0003e20000000800 */
[--C-:B------:R-:W-:Y:S09]  /*11fb0*/  FFMA.FTZ R56, R183, c[0x0][0x2d0], -R100.reuse ;  /* 0x0000b400b7387a23 */ /* 0x100ff20000010864 */
[----:B------:R-:W-:Y:S01]  /*11fc0*/  MUFU.EX2 R245, R4 ;  /* 0x0000000400f57308 */ /* 0x000fe20000000800 */
[----:B--2---:R-:W-:Y:S01]  /*11fd0*/  FMNMX.FTZ R0, R0, R3, !PT ;  /* 0x0000000300007209 */ /* 0x004fe20007810000 */
[--C-:B------:R-:W-:Y:S02]  /*11fe0*/  FFMA.FTZ R3, R17, c[0x0][0x2d0], -R100.reuse ;  /* 0x0000b40011037a23 */ /* 0x100fe40000010864 */
[----:B------:R-:W-:Y:S01]  /*11ff0*/  FMUL.FTZ R17, R73, R117 ;  /* 0x0000007549117220 */ /* 0x000fe20000410000 */
[----:B------:R-:W-:Y:S05]  /*12000*/  MOV R117, R229 ;  /* 0x000000e500757202 */ /* 0x000fea0000000f00 */
[----:B------:R2:W-:Y:S01]  /*12010*/  MUFU.EX2 R252, R3 ;  /* 0x0000000300fc7308 */ /* 0x0005e20000000800 */
[----:B-1----:R-:W-:Y:S02]  /*12020*/  FADD.FTZ R2, -R70, R101 ;  /* 0x0000006546027221 */ /* 0x002fe40000010100 */
[----:B------:R-:W-:Y:S02]  /*12030*/  FMUL.FTZ R101, R71, c[0x0][0x2d0] ;  /* 0x0000b40047657a20 */ /* 0x000fe40000410000 */
[----:B------:R-:W-:Y:S02]  /*12040*/  FMUL.FTZ R2, R2, c[0x0][0x2d0] ;  /* 0x0000b40002027a20 */ /* 0x000fe40000410000 */
[--C-:B------:R-:W-:Y:S03]  /*12050*/  FFMA.FTZ R60, R199, c[0x0][0x2d0], -R101.reuse ;  /* 0x0000b400c73c7a23 */ /* 0x100fe60000010865 */
[----:B------:R1:W3:Y:S01]  /*12060*/  MUFU.EX2 R68, R2 ;  /* 0x0000000200447308 */ /* 0x0002e20000000800 */
[--C-:B--2---:R-:W-:Y:S01]  /*12070*/  FFMA.FTZ R3, R177, c[0x0][0x2d0], -R101.reuse ;  /* 0x0000b400b1037a23 */ /* 0x104fe20000010865 */
[----:B------:R-:W-:Y:S08]  /*12080*/  MOV R177, R31 ;  /* 0x0000001f00b17202 */ /* 0x000ff00000000f00 */
[----:B------:R2:W-:Y:S01]  /*12090*/  MUFU.EX2 R244, R3 ;  /* 0x0000000300f47308 */ /* 0x0005e20000000800 */
[--C-:B-1----:R-:W-:Y:S01]  /*120a0*/  FFMA.FTZ R2, R168, c[0x0][0x2d0], -R100.reuse ;  /* 0x0000b400a8027a23 */ /* 0x102fe20000010864 */
[----:B------:R-:W-:Y:S01]  /*120b0*/  MOV R168, R27 ;  /* 0x0000001b00a87202 */ /* 0x000fe20000000f00 */
[C---:B---3--:R-:W-:Y:S07]  /*120c0*/  FMUL.FTZ R57, R68.reuse, R157 ;  /* 0x0000009d44397220 */ /* 0x048fee0000410000 */
[----:B------:R1:W3:Y:S01]  /*120d0*/  MUFU.EX2 R251, R2 ;  /* 0x0000000200fb7308 */ /* 0x0002e20000000800 */
[----:B------:R-:W-:Y:S02]  /*120e0*/  FMUL.FTZ R61, R68, R161 ;  /* 0x000000a1443d7220 */ /* 0x000fe40000410000 */
[--C-:B--2---:R-:W-:Y:S01]  /*120f0*/  FFMA.FTZ R3, R170, c[0x0][0x2d0], -R101.reuse ;  /* 0x0000b400aa037a23 */ /* 0x104fe20000010865 */
[----:B------:R-:W-:Y:S06]  /*12100*/  MOV R170, R43 ;  /* 0x0000002b00aa7202 */ /* 0x000fec0000000f00 */
[----:B------:R2:W4:Y:S01]  /*12110*/  MUFU.EX2 R247, R3 ;  /* 0x0000000300f77308 */ /* 0x0005220000000800 */
[----:B-1----:R-:W-:Y:S01]  /*12120*/  FFMA.FTZ R2, R16, c[0x0][0x2d0], -R100 ;  /* 0x0000b40010027a23 */ /* 0x002fe20000010864 */
[----:B---3--:R-:W-:Y:S08]  /*12130*/  F2FP.PACK_AB R76, R251, R245 ;  /* 0x000000f5fb4c723e */ /* 0x008ff000000000ff */
[----:B------:R1:W3:Y:S01]  /*12140*/  MUFU.EX2 R250, R2 ;  /* 0x0000000200fa7308 */ /* 0x0002e20000000800 */
[--C-:B--2---:R-:W-:Y:S01]  /*12150*/  FFMA.FTZ R3, R18, c[0x0][0x2d0], -R101.reuse ;  /* 0x0000b40012037a23 */ /* 0x104fe20000010865 */
[----:B----4-:R-:W-:Y:S01]  /*12160*/  F2FP.PACK_AB R77, R247, R244 ;  /* 0x000000f4f74d723e */ /* 0x010fe200000000ff */
[----:B------:R-:W-:Y:S01]  /*12170*/  FMUL.FTZ R18, R69, R118 ;  /* 0x0000007645127220 */ /* 0x000fe20000410000 */
[----:B------:R-:W-:Y:S06]  /*12180*/  MOV R118, R49 ;  /* 0x0000003100767202 */ /* 0x000fec0000000f00 */
[----:B------:R2:W-:Y:S01]  /*12190*/  MUFU.EX2 R249, R3 ;  /* 0x0000000300f97308 */ /* 0x0005e20000000800 */
[----:B------:R-:W-:Y:S01]  /*121a0*/  FMUL.FTZ R49, R73, R149 ;  /* 0x0000009549317220 */ /* 0x000fe20000410000 */
[----:B-1----:R-:W2:Y:S01]  /*121b0*/  SHFL.BFLY PT, R2, R0, 0x1, 0x1f ;  /* 0x0c201f0000027f89 */ /* 0x002ea200000e0000 */
[----:B---3--:R-:W-:Y:S02]  /*121c0*/  F2FP.PACK_AB R78, R252, R250 ;  /* 0x000000fafc4e723e */ /* 0x008fe400000000ff */
[----:B--2---:R-:W-:Y:S01]  /*121d0*/  FMNMX.FTZ R3, R0, R2, !PT ;  /* 0x0000000200037209 */ /* 0x004fe20007810000 */
        /* <DEDUP_REMOVED lines=17> */
[----:B------:R1:W3:Y:S01]  /*122f0*/  MUFU.EX2 R242, R2 ;  /* 0x0000000200f27308 */ /* 0x0002e20000000800 */
[C---:B--2---:R-:W-:Y:S02]  /*12300*/  FMUL.FTZ R27, R0.reuse, R127 ;  /* 0x0000007f001b7220 */ /* 0x044fe40000410000 */
[C---:B------:R-:W-:Y:S02]  /*12310*/  FMUL.FTZ R31, R0.reuse, R131 ;  /* 0x00000083001f7220 */ /* 0x040fe40000410000 */
[C---:B------:R-:W-:Y:S02]  /*12320*/  FMUL.FTZ R42, R0.reuse, R142 ;  /* 0x0000008e002a7220 */ /* 0x040fe40000410000 */
[C---:B------:R-:W-:Y:S02]  /*12330*/  FMUL.FTZ R43, R0.reuse, R143 ;  /* 0x0000008f002b7220 */ /* 0x040fe40000410000 */
[C---:B------:R-:W-:Y:S02]  /*12340*/  FMUL.FTZ R47, R0.reuse, R147 ;  /* 0x00000093002f7220 */ /* 0x040fe40000410000 */
[C---:B------:R-:W-:Y:S02]  /*12350*/  FMUL.FTZ R58, R0.reuse, R158 ;  /* 0x0000009e003a7220 */ /* 0x040fe40000410000 */
[C---:B------:R-:W-:Y:S02]  /*12360*/  FMUL.FTZ R59, R0.reuse, R159 ;  /* 0x0000009f003b7220 */ /* 0x040fe40000410000 */
[C---:B------:R-:W-:Y:S02]  /*12370*/  FMUL.FTZ R62, R0.reuse, R162 ;  /* 0x000000a2003e7220 */ /* 0x040fe40000410000 */
[----:B------:R-:W-:Y:S02]  /*12380*/  FMUL.FTZ R63, R0, R163 ;  /* 0x000000a3003f7220 */ /* 0x000fe40000410000 */
[--C-:B-1----:R-:W-:Y:S01]  /*12390*/  FFMA.FTZ R2, R12, c[0x0][0x2d0], -R102.reuse ;  /* 0x0000b4000c027a23 */ /* 0x102fe20000010866 */
        /* <DEDUP_REMOVED lines=11> */
[----:B------:R-:W-:Y:S01]  /*12450*/  FMUL.FTZ R14, R0, R114 ;  /* 0x00000072000e7220 */ /* 0x000fe20000410000 */
[----:B------:R-:W-:Y:S01]  /*12460*/  MOV R114, R52 ;  /* 0x0000003400727202 */ /* 0x000fe20000000f00 */
[--C-:B------:R-:W-:Y:S05]  /*12470*/  FFMA.FTZ R74, R74, c[0x0][0x2d0], -R2.reuse ;  /* 0x0000b4004a4a7a23 */ /* 0x100fea0000010802 */
[----:B------:R2:W-:Y:S10]  /*12480*/  MUFU.EX2 R185, R4 ;  /* 0x0000000400b97308 */ /* 0x0005f40000000800 */
[----:B------:R3:W-:Y:S01]  /*12490*/  MUFU.EX2 R188, R7 ;  /* 0x0000000700bc7308 */ /* 0x0007e20000000800 */
[----:B-1----:R-:W-:Y:S01]  /*124a0*/  FMUL.FTZ R16, R73, R116 ;  /* 0x0000007449107220 */ /* 0x002fe20000410000 */
[----:B------:R-:W-:Y:S01]  /*124b0*/  MOV R116, R50 ;  /* 0x0000003200747202 */ /* 0x000fe20000000f00 */
[----:B------:R-:W-:Y:S07]  /*124c0*/  FMUL.FTZ R50, R69, R150 ;  /* 0x0000009645327220 */ /* 0x000fee0000410000 */
[----:B------:R-:W1:Y:S01]  /*124d0*/  MUFU.EX2 R186, R8 ;  /* 0x0000000800ba7308 */ /* 0x000e620000000800 */
[----:B--2---:R-:W-:Y:S01]  /*124e0*/  FFMA.FTZ R4, R178, c[0x0][0x2d0], -R2 ;  /* 0x0000b400b2047a23 */ /* 0x004fe20000010802 */
[----:B------:R-:W-:Y:S08]  /*124f0*/  MOV R178, R232 ;  /* 0x000000e800b27202 */ /* 0x000ff00000000f00 */
[----:B------:R2:W4:Y:S01]  /*12500*/  MUFU.EX2 R187, R4 ;  /* 0x0000000400bb7308 */ /* 0x0005220000000800 */
[----:B---3--:R-:W-:Y:S02]  /*12510*/  @P4 MOV R7, R37 ;  /* 0x0000002500074202 */ /* 0x008fe40000000f00 */
[----:B-1----:R-:W-:Y:S01]  /*12520*/  F2FP.PACK_AB R67, R186, R188 ;  /* 0x000000bcba43723e */ /* 0x002fe200000000ff */
[----:B--2---:R-:W-:Y:S01]  /*12530*/  @P4 IMAD.WIDE.U32 R4, R225, c[0x0][0x1e0], RZ ;  /* 0x00007800e1044a25 */ /* 0x004fe200078e00ff */
        /* <DEDUP_REMOVED lines=23> */
[----:B--2---:R-:W-:Y:S01]  /*126b0*/  @P4 IADD3 R4, P1, R6, R13, RZ ;  /* 0x0000000d06044210 */ /* 0x004fe20007f3e0ff */
[----:B---3--:R-:W-:Y:S02]  /*126c0*/  FFMA.FTZ R11, R32, c[0x0][0x2d0], -R100 ;  /* 0x0000b400200b7a23 */ /* 0x008fe40000010864 */
[----:B------:R-:W-:Y:S06]  /*126d0*/  FFMA.FTZ R32, R192, c[0x0][0x2d0], -R2 ;  /* 0x0000b400c0207a23 */ /* 0x000fec0000010802 */
[----:B------:R2:W-:Y:S01]  /*126e0*/  MUFU.EX2 R238, R11 ;  /* 0x0000000b00ee7308 */ /* 0x0005e20000000800 */
[----:B----4-:R-:W-:Y:S01]  /*126f0*/  FMUL.FTZ R8, R68, R108 ;  /* 0x0000006c44087220 */ /* 0x010fe20000410000 */
[----:B------:R-:W-:Y:S01]  /*12700*/  MOV R108, R44 ;  /* 0x0000002c006c7202 */ /* 0x000fe20000000f00 */
[----:B------:R-:W-:Y:S01]  /*12710*/  FFMA.FTZ R44, R194, c[0x0][0x2d0], -R100 ;  /* 0x0000b400c22c7a23 */ /* 0x000fe20000010864 */
[-C--:B-1----:R-:W-:Y:S01]  /*12720*/  @P4 IADD3.X R7, R9, R12.reuse, RZ, P0, !PT ;  /* 0x0000000c09074210 */ /* 0x082fe200007fe4ff */
[----:B------:R-:W-:Y:S01]  /*12730*/  FMUL.FTZ R9, R68, R109 ;  /* 0x0000006d44097220 */ /* 0x000fe20000410000 */
[----:B------:R-:W-:Y:S01]  /*12740*/  @P4 IADD3 R10, P0, R4, R13, RZ ;  /* 0x0000000d040a4210 */ /* 0x000fe20007f1e0ff */
[----:B------:R-:W-:Y:S01]  /*12750*/  FMUL.FTZ R13, R68, R113 ;  /* 0x00000071440d7220 */ /* 0x000fe20000410000 */
[----:B------:R-:W-:Y:S01]  /*12760*/  @P4 IADD3.X R5, R7, R12, RZ, P1, !PT ;  /* 0x0000000c07054210 */ /* 0x000fe20000ffe4ff */
[----:B------:R1:W-:Y:S01]  /*12770*/  @P4 LDGSTS.E.BYPASS.LTC128B.128 [R227+0x4900], [R6.64], !P3 ;  /* 0x0490000006e34fae */ /* 0x0003e2000d901d68 */
[----:B------:R-:W-:Y:S01]  /*12780*/  MOV R109, R40 ;  /* 0x00000028006d7202 */ /* 0x000fe20000000f00 */
[----:B------:R-:W-:Y:S01]  /*12790*/  FFMA.FTZ R40, R196, c[0x0][0x2d0], -R2 ;  /* 0x0000b400c4287a23 */ /* 0x000fe20000010802 */
[----:B------:R-:W-:Y:S01]  /*127a0*/  MOV R113, R51 ;  /* 0x0000003300717202 */ /* 0x000fe20000000f00 */
[----:B------:R-:W-:Y:S04]  /*127b0*/  FMUL.FTZ R51, R69, R151 ;  /* 0x0000009745337220 */ /* 0x000fe80000410000 */
[----:B------:R3:W-:Y:S01]  /*127c0*/  @P4 LDGSTS.E.BYPASS.LTC128B.128 [R227+0x5100], [R4.64], !P3 ;  /* 0x0510000004e34fae */ /* 0x0007e2000d901d68 */
[----:B--2---:R-:W-:Y:S01]  /*127d0*/  @P4 IADD3.X R11, R5, R12, RZ, P0, !PT ;  /* 0x0000000c050b4210 */ /* 0x004fe200007fe4ff */
[--C-:B------:R-:W-:Y:S01]  /*127e0*/  FFMA.FTZ R12, R24, c[0x0][0x2d0], -R102.reuse ;  /* 0x0000b400180c7a23 */ /* 0x100fe20000010866 */
[----:B------:R-:W-:Y:S01]  /*127f0*/  ISETP.GT.AND P0, PT, R103, UR5, PT ;  /* 0x0000000567007c0c */ /* 0x000fe2000bf04270 */
[----:B------:R-:W-:Y:S01]  /*12800*/  FFMA.FTZ R24, R29, c[0x0][0x2d0], -R102 ;  /* 0x0000b4001d187a23 */ /* 0x000fe20000010866 */
[----:B------:R-:W-:Y:S03]  /*12810*/  MOV R103, R225 ;  /* 0x000000e100677202 */ /* 0x000fe60000000f00 */
[----:B------:R2:W-:Y:S01]  /*12820*/  @P4 LDGSTS.E.BYPASS.LTC128B.128 [R227+0x5900], [R10.64], !P3 ;  /* 0x059000000ae34fae */ /* 0x0005e2000d901d68 */
[----:B------:R4:W-:Y:S01]  /*12830*/  MUFU.EX2 R232, R12 ;  /* 0x0000000c00e87308 */ /* 0x0009e20000000800 */
[C---:B------:R-:W-:Y:S06]  /*12840*/  FMUL.FTZ R29, R68.reuse, R129 ;  /* 0x00000081441d7220 */ /* 0x040fec0000410000 */
        /* <DEDUP_REMOVED lines=11> */
[----:B----4-:R-:W-:Y:S01]  /*12900*/  FMUL.FTZ R12, R68, R112 ;  /* 0x00000070440c7220 */ /* 0x010fe20000410000 */
[----:B------:R-:W4:Y:S01]  /*12910*/  LDSM.16.MT88.4 R52, [R210+0x100] ;  /* 0x00010000d234783b */ /* 0x000f220000004200 */
[C---:B--2---:R-:W-:Y:S01]  /*12920*/  FMUL.FTZ R10, R0.reuse, R110 ;  /* 0x0000006e000a7220 */ /* 0x044fe20000410000 */
[----:B------:R-:W-:Y:S01]  /*12930*/  MOV R110, R46 ;  /* 0x0000002e006e7202 */ /* 0x000fe20000000f00 */
[C---:B------:R-:W-:Y:S01]  /*12940*/  FMUL.FTZ R11, R0.reuse, R111 ;  /* 0x0000006f000b7220 */ /* 0x040fe20000410000 */
[----:B------:R-:W-:Y:S01]  /*12950*/  MOV R111, R205 ;  /* 0x000000cd006f7202 */ /* 0x000fe20000000f00 */
[C---:B------:R-:W-:Y:S01]  /*12960*/  FMUL.FTZ R46, R0.reuse, R146 ;  /* 0x00000092002e7220 */ /* 0x040fe20000410000 */
[----:B------:R-:W-:Y:S02]  /*12970*/  MOV R112, R203 ;  /* 0x000000cb00707202 */ /* 0x000fe40000000f00 */
[----:B------:R2:W-:Y:S01]  /*12980*/  MUFU.EX2 R230, R24 ;  /* 0x0000001800e67308 */ /* 0x0005e20000000800 */
[----:B------:R-:W4:Y:S01]  /*12990*/  LDSM.16.MT88.4 R80, [R211+0x100] ;  /* 0x00010000d350783b */ /* 0x000f220000004200 */
[----:B-1----:R-:W-:Y:S01]  /*129a0*/  FMUL.FTZ R6, R69, R106 ;  /* 0x0000006a45067220 */ /* 0x002fe20000410000 */
[----:B------:R-:W-:Y:S01]  /*129b0*/  MOV R106, R26 ;  /* 0x0000001a006a7202 */ /* 0x000fe20000000f00 */
[C---:B------:R-:W-:Y:S05]  /*129c0*/  FMUL.FTZ R26, R0.reuse, R126 ;  /* 0x0000007e001a7220 */ /* 0x040fea0000410000 */
[----:B------:R-:W1:Y:S01]  /*129d0*/  LDSM.16.MT88.4 R84, [R209+0x900] ;  /* 0x00090000d154783b */ /* 0x000e620000004200 */
[----:B------:R4:W-:Y:S01]  /*129e0*/  MUFU.EX2 R181, R32 ;  /* 0x0000002000b57308 */ /* 0x0009e20000000800 */
[--C-:B---3--:R-:W-:Y:S02]  /*129f0*/  FFMA.FTZ R4, R15, c[0x0][0x2d0], -R101.reuse ;  /* 0x0000b4000f047a23 */ /* 0x108fe40000010865 */
[----:B------:R-:W-:Y:S01]  /*12a00*/  FMUL.FTZ R15, R0, R115 ;  /* 0x00000073000f7220 */ /* 0x000fe20000410000 */
[----:B------:R-:W-:Y:S03]  /*12a10*/  MOV R115, R206 ;  /* 0x000000ce00737202 */ /* 0x000fe60000000f00 */
[----:B------:R-:W3:Y:S03]  /*12a20*/  LDSM.16.MT88.4 R88, [R212+0x900] ;  /* 0x00090000d458783b */ /* 0x000ee60000004200 */
[----:B------:R4:W-:Y:S01]  /*12a30*/  MUFU.EX2 R234, R4 ;  /* 0x0000000400ea7308 */ /* 0x0009e20000000800 */
[----:B--2---:R-:W-:Y:S04]  /*12a40*/  FMUL.FTZ R24, R68, R124 ;  /* 0x0000007c44187220 */ /* 0x004fe80000410000 */
[----:B------:R-:W0:Y:S05]  /*12a50*/  LDGDEPBAR ;  /* 0x00000000000079af */ /* 0x000e2a0000000000 */
[----:B------:R2:W-:Y:S01]  /*12a60*/  MUFU.EX2 R206, R56 ;  /* 0x0000003800ce7308 */ /* 0x0005e20000000800 */
[----:B----4-:R-:W-:Y:S02]  /*12a70*/  FMUL.FTZ R32, R73, R132 ;  /* 0x0000008449207220 */ /* 0x010fe40000410000 */
[--C-:B------:R-:W-:Y:S02]  /*12a80*/  FFMA.FTZ R4, R34, c[0x0][0x2d0], -R101.reuse ;  /* 0x0000b40022047a23 */ /* 0x100fe40000010865 */
[----:B------:R-:W-:Y:S05]  /*12a90*/  FMUL.FTZ R34, R69, R134 ;  /* 0x0000008645227220 */ /* 0x000fea0000410000 */
[----:B------:R4:W-:Y:S01]  /*12aa0*/  MUFU.EX2 R235, R4 ;  /* 0x0000000400eb7308 */ /* 0x0009e20000000800 */
[----:B--2---:R-:W-:Y:S02]  /*12ab0*/  FMUL.FTZ R56, R68, R156 ;  /* 0x0000009c44387220 */ /* 0x004fe40000410000 */
[--C-:B----4-:R-:W-:Y:S02]  /*12ac0*/  FFMA.FTZ R4, R35, c[0x0][0x2d0], -R101.reuse ;  /* 0x0000b40023047a23 */ /* 0x110fe40000010865 */
[----:B------:R-:W-:Y:S05]  /*12ad0*/  FMUL.FTZ R35, R69, R135 ;  /* 0x0000008745237220 */ /* 0x000fea0000410000 */
[----:B------:R2:W-:Y:S01]  /*12ae0*/  MUFU.EX2 R236, R4 ;  /* 0x0000000400ec7308 */ /* 0x0005e20000000800 */
[----:B------:R-:W-:Y:S01]  /*12af0*/  LDSM.16.MT88.4 R132, [R212+0x2900] ;  /* 0x00290000d484783b */ /* 0x000fe20000004200 */
[C---:B--2---:R-:W-:Y:S01]  /*12b00*/  FMUL.FTZ R4, R73.reuse, R104 ;  /* 0x0000006849047220 */ /* 0x044fe20000410000 */
        /* <DEDUP_REMOVED lines=9> */
[----:B--2---:R-:W-:Y:S02]  /*12ba0*/  FMUL.FTZ R44, R68, R144 ;  /* 0x00000090442c7220 */ /* 0x004fe40000410000 */
[C---:B------:R-:W-:Y:S04]  /*12bb0*/  HMMA.16816.F32 R16, R76.reuse, R22, R16 ;  /* 0x000000164c10723c */ /* 0x040fe80000001810 */
[----:B------:R-:W-:Y:S01]  /*12bc0*/  FFMA.FTZ R28, R182, c[0x0][0x2d0], -R2 ;  /* 0x0000b400b61c7a23 */ /* 0x000fe20000010802 */
[----:B------:R-:W-:Y:S01]  /*12bd0*/  MOV R124, R121 ;  /* 0x00000079007c7202 */ /* 0x000fe20000000f00 */
[----:B------:R-:W-:Y:S01]  /*12be0*/  FMUL.FTZ R45, R68, R145 ;  /* 0x00000091442d7220 */ /* 0x000fe20000410000 */
[----:B------:R-:W-:Y:S01]  /*12bf0*/  MOV R121, R114 ;  /* 0x0000007200797202 */ /* 0x000fe20000000f00 */
[C---:B------:R-:W-:Y:S01]  /*12c00*/  FMUL.FTZ R22, R69.reuse, R122 ;  /* 0x0000007a45167220 */ /* 0x040fe20000410000 */
[----:B------:R2:W1:Y:S03]  /*12c10*/  MUFU.EX2 R182, R28 ;  /* 0x0000001c00b67308 */ /* 0x0004660000000800 */
[----:B------:R-:W-:Y:S01]  /*12c20*/  FMUL.FTZ R23, R69, R123 ;  /* 0x0000007b45177220 */ /* 0x000fe20000410000 */
[----:B------:R-:W-:Y:S01]  /*12c30*/  MOV R123, R30 ;  /* 0x0000001e007b7202 */ /* 0x000fe20000000f00 */
[----:B------:R-:W-:Y:S01]  /*12c40*/  FMUL.FTZ R30, R0, R130 ;  /* 0x00000082001e7220 */ /* 0x000fe20000410000 */
[----:B------:R-:W-:Y:S01]  /*12c50*/  MOV R122, R41 ;  /* 0x00000029007a7202 */ /* 0x000fe20000000f00 */
[C---:B------:R-:W-:Y:S01]  /*12c60*/  FMUL.FTZ R41, R68.reuse, R141 ;  /* 0x0000008d44297220 */ /* 0x040fe20000410000 */
[----:B------:R-:W-:Y:S01]  /*12c70*/  MOV R126, R123 ;  /* 0x0000007b007e7202 */ /* 0x000fe20000000f00 */
[----:B----4-:R-:W-:Y:S01]  /*12c80*/  FMUL.FTZ R20, R73, R120 ;  /* 0x0000007849147220 */ /* 0x010fe20000410000 */
        /* <DEDUP_REMOVED lines=8> */
[C---:B--2---:R-:W-:Y:S02]  /*12d10*/  FMUL.FTZ R28, R68.reuse, R128 ;  /* 0x00000080441c7220 */ /* 0x044fe40000410000 */
        /* <DEDUP_REMOVED lines=8> */
[----:B----4-:R-:W-:Y:S02]  /*12da0*/  FMUL.FTZ R48, R73, R148 ;  /* 0x0000009449307220 */ /* 0x010fe40000410000 */
[C---:B------:R-:W-:Y:S01]  /*12db0*/  HMMA.16816.F32 R32, R76.reuse, R38, R32 ;  /* 0x000000264c20723c */ /* 0x040fe20000001820 */
[----:B------:R-:W-:Y:S03]  /*12dc0*/  LDSM.16.MT88.4 R148, [R210+0x2900] ;  /* 0x00290000d294783b */ /* 0x000fe60000004200 */
[----:B------:R-:W-:Y:S01]  /*12dd0*/  MOV R171, R94 ;  /* 0x0000005e00ab7202 */ /* 0x000fe20000000f00 */
[----:B------:R4:W1:Y:S02]  /*12de0*/  MUFU.EX2 R137, R40 ;  /* 0x0000002800897308 */ /* 0x0008640000000800 */
[C---:B------:R-:W-:Y:S02]  /*12df0*/  FMUL.FTZ R38, R69.reuse, R138 ;  /* 0x0000008a45267220 */ /* 0x040fe40000410000 */
[----:B------:R-:W-:Y:S06]  /*12e00*/  FMUL.FTZ R39, R69, R139 ;  /* 0x0000008b45277220 */ /* 0x000fec0000410000 */
[----:B------:R1:W-:Y:S01]  /*12e10*/  MUFU.EX2 R139, R60 ;  /* 0x0000003c008b7308 */ /* 0x0003e20000000800 */
[C---:B--2---:R-:W-:Y:S09]  /*12e20*/  FMUL.FTZ R36, R73.reuse, R136 ;  /* 0x0000008849247220 */ /* 0x044ff20000410000 */
[----:B------:R2:W-:Y:S01]  /*12e30*/  MUFU.EX2 R138, R92 ;  /* 0x0000005c008a7308 */ /* 0x0005e20000000800 */
[-C--:B------:R-:W-:Y:S03]  /*12e40*/  HMMA.16816.F32 R36, R76, R52.reuse, R36 ;  /* 0x000000344c24723c */ /* 0x080fe60000001824 */
[C---:B----4-:R-:W-:Y:S07]  /*12e50*/  FMUL.FTZ R40, R68.reuse, R140 ;  /* 0x0000008c44287220 */ /* 0x050fee0000410000 */
[C---:B------:R-:W-:Y:S04]  /*12e60*/  HMMA.16816.F32 R40, R64.reuse, R52, R40 ;  /* 0x000000344028723c */ /* 0x040fe80000001828 */
[----:B-1----:R-:W-:Y:S03]  /*12e70*/  FMUL.FTZ R60, R68, R160 ;  /* 0x000000a0443c7220 */ /* 0x002fe60000410000 */
[----:B------:R-:W-:Y:S01]  /*12e80*/  FFMA.FTZ R52, R184, c[0x0][0x2d0], -R100 ;  /* 0x0000b400b8347a23 */ /* 0x000fe20000010864 */
[-C--:B------:R-:W-:Y:S03]  /*12e90*/  HMMA.16816.F32 R44, R64, R54.reuse, R44 ;  /* 0x00000036402c723c */ /* 0x080fe6000000182c */
[----:B------:R1:W4:Y:S01]  /*12ea0*/  MUFU.EX2 R207, R52 ;  /* 0x0000003400cf7308 */ /* 0x0003220000000800 */
[----:B------:R-:W-:Y:S01]  /*12eb0*/  FMUL.FTZ R53, R73, R153 ;  /* 0x0000009949357220 */ /* 0x000fe20000410000 */
[----:B--2---:R-:W2:Y:S03]  /*12ec0*/  LDSM.16.MT88.4 R92, [R210+0x900] ;  /* 0x00090000d25c783b */ /* 0x004ea60000004200 */
[C---:B------:R-:W-:Y:S07]  /*12ed0*/  HMMA.16816.F32 R48, R76.reuse, R54, R48 ;  /* 0x000000364c30723c */ /* 0x040fee0000001830 */
[C---:B------:R-:W-:Y:S02]  /*12ee0*/  FMUL.FTZ R54, R69.reuse, R154 ;  /* 0x0000009a45367220 */ /* 0x040fe40000410000 */
[----:B------:R-:W-:Y:S03]  /*12ef0*/  FMUL.FTZ R55, R69, R155 ;  /* 0x0000009b45377220 */ /* 0x000fe60000410000 */
[----:B-1----:R-:W-:Y:S07]  /*12f00*/  FMUL.FTZ R52, R73, R152 ;  /* 0x0000009849347220 */ /* 0x002fee0000410000 */
        /* <DEDUP_REMOVED lines=20> */
[--C-:B-1----:R-:W-:Y:S04]  /*13050*/  FFMA.FTZ R80, R198, c[0x0][0x2d0], -R101.reuse ;  /* 0x0000b400c6507a23 */ /* 0x102fe80000010865 */
[----:B------:R1:W1:Y:S02]  /*13060*/  MUFU.EX2 R203, R80 ;  /* 0x0000005000cb7308 */ /* 0x0002640000000800 */
[----:B-1----:R-:W-:Y:S07]  /*13070*/  F2FP.PACK_AB R80, R231, R232 ;  /* 0x000000e8e750723e */ /* 0x002fee00000000ff */
[C---:B------:R-:W-:Y:S07]  /*13080*/  HMMA.16816.F32 R8, R80.reuse, R84, R8 ;  /* 0x000000545008723c */ /* 0x040fee0000001808 */
[--C-:B------:R-:W-:Y:S01]  /*13090*/  FFMA.FTZ R84, R202, c[0x0][0x2d0], -R102.reuse ;  /* 0x0000b400ca547a23 */ /* 0x100fe20000010866 */
[-C--:B------:R-:W-:Y:S03]  /*130a0*/  HMMA.16816.F32 R12, R80, R86.reuse, R12 ;  /* 0x00000056500c723c */ /* 0x080fe6000000180c */
[----:B------:R1:W-:Y:S05]  /*130b0*/  MUFU.EX2 R143, R84 ;  /* 0x00000054008f7308 */ /* 0x0003ea0000000800 */
[C---:B------:R-:W-:Y:S08]  /*130c0*/  HMMA.16816.F32 R16, R76.reuse, R86, R16 ;  /* 0x000000564c10723c */ /* 0x040ff00000001810 */
[-C--:B---3--:R-:W-:Y:S08]  /*130d0*/  HMMA.16816.F32 R20, R76, R88.reuse, R20 ;  /* 0x000000584c14723c */ /* 0x088ff00000001814 */
[C---:B------:R-:W-:Y:S04]  /*130e0*/  HMMA.16816.F32 R24, R80.reuse, R88, R24 ;  /* 0x000000585018723c */ /* 0x040fe80000001818 */
[--C-:B-1----:R-:W-:Y:S04]  /*130f0*/  FFMA.FTZ R84, R201, c[0x0][0x2d0], -R102.reuse ;  /* 0x0000b400c9547a23 */ /* 0x102fe80000010866 */
[-C--:B------:R-:W-:Y:S01]  /*13100*/  HMMA.16816.F32 R28, R80, R90.reuse, R28 ;  /* 0x0000005a501c723c */ /* 0x080fe2000000181c */
[----:B------:R1:W-:Y:S07]  /*13110*/  MUFU.EX2 R142, R84 ;  /* 0x00000054008e7308 */ /* 0x0003ee0000000800 */
[C---:B------:R-:W-:Y:S08]  /*13120*/  HMMA.16816.F32 R32, R76.reuse, R90, R32 ;  /* 0x0000005a4c20723c */ /* 0x040ff00000001820 */
[-C--:B--2---:R-:W-:Y:S08]  /*13130*/  HMMA.16816.F32 R36, R76, R92.reuse, R36 ;  /* 0x0000005c4c24723c */ /* 0x084ff00000001824 */
[C---:B------:R-:W-:Y:S04]  /*13140*/  HMMA.16816.F32 R40, R80.reuse, R92, R40 ;  /* 0x0000005c5028723c */ /* 0x040fe80000001828 */
[----:B-1----:R-:W-:Y:S01]  /*13150*/  FFMA.FTZ R84, R126, c[0x0][0x2d0], -R102 ;  /* 0x0000b4007e547a23 */ /* 0x002fe20000010866 */
        /* <DEDUP_REMOVED lines=24> */
[----:B------:R1:W1:Y:S01]  /*132e0*/  MUFU.EX2 R141, R88 ;  /* 0x00000058008d7308 */ /* 0x0002620000000800 */
[----:B------:R-:W-:Y:S02]  /*132f0*/  MOV R124, R123 ;  /* 0x0000007b007c7202 */ /* 0x000fe40000000f00 */
[----:B------:R-:W-:Y:S02]  /*13300*/  MOV R121, R120 ;  /* 0x0000007800797202 */ /* 0x000fe40000000f00 */
[----:B------:R-:W-:Y:S02]  /*13310*/  MOV R123, R122 ;  /* 0x0000007a007b7202 */ /* 0x000fe40000000f00 */
[----:B------:R-:W-:Y:S02]  /*13320*/  MOV R122, R121 ;  /* 0x00000079007a7202 */ /* 0x000fe40000000f00 */
[----:B------:R-:W-:Y:S02]  /*13330*/  MOV R120, R119 ;  /* 0x0000007700787202 */ /* 0x000fe40000000f00 */
[----:B------:R-:W-:Y:S02]  /*13340*/  MOV R119, R112 ;  /* 0x0000007000777202 */ /* 0x000fe40000000f00 */
[----:B------:R-:W-:Y:S01]  /*13350*/  MOV R112, R109 ;  /* 0x0000006d00707202 */ /* 0x000fe20000000f00 */
[----:B---3--:R-:W3:Y:S01]  /*13360*/  LDSM.16.MT88.4 R84, [R211+0x900] ;  /* 0x00090000d354783b */ /* 0x008ee20000004200 */
[----:B------:R-:W-:Y:S02]  /*13370*/  MOV R121, R120 ;  /* 0x0000007800797202 */ /* 0x000fe40000000f00 */
[----:B------:R-:W-:Y:S02]  /*13380*/  MOV R120, R119 ;  /* 0x0000007700787202 */ /* 0x000fe40000000f00 */
[----:B------:R-:W-:Y:S02]  /*13390*/  MOV R119, R112 ;  /* 0x0000007000777202 */ /* 0x000fe40000000f00 */
[----:B------:R-:W-:Y:S02]  /*133a0*/  MOV R109, R221 ;  /* 0x000000dd006d7202 */ /* 0x000fe40000000f00 */
[----:B------:R2:W5:Y:S01]  /*133b0*/  LDL.LU R221, [R1+0x68] ;  /* 0x0000680001dd7983 */ /* 0x0005620000300800 */
[--C-:B-1----:R-:W-:Y:S01]  /*133c0*/  FFMA.FTZ R88, R126, c[0x0][0x2d0], -R2.reuse ;  /* 0x0000b4007e587a23 */ /* 0x102fe20000010802 */
        /* <DEDUP_REMOVED lines=15> */
[----:B-1----:R-:W-:Y:S01]  /*134c0*/  FFMA.FTZ R88, R126, c[0x0][0x2d0], -R2 ;  /* 0x0000b4007e587a23 */ /* 0x002fe20000010802 */
[----:B------:R-:W-:Y:S01]  /*134d0*/  MOV R126, R125 ;  /* 0x0000007d007e7202 */ /* 0x000fe20000000f00 */
[-C--:B---3--:R-:W-:Y:S01]  /*134e0*/  HMMA.16816.F32 R52, R76, R84.reuse, R52 ;  /* 0x000000544c34723c */ /* 0x088fe20000001834 */
[----:B------:R1:W5:Y:S01]  /*134f0*/  LDL.LU R223, [R1+0x60] ;  /* 0x0000600001df7983 */ /* 0x0003620000300800 */
[----:B------:R3:W1:Y:S01]  /*13500*/  MUFU.EX2 R144, R88 ;  /* 0x0000005800907308 */ /* 0x0006620000000800 */
        /* <DEDUP_REMOVED lines=10> */
[--C-:B---3--:R-:W-:Y:S01]  /*135b0*/  FFMA.FTZ R88, R126, c[0x0][0x2d0], -R100.reuse ;  /* 0x0000b4007e587a23 */ /* 0x108fe20000010864 */
        /* <DEDUP_REMOVED lines=8> */
[----:B----4-:R-:W-:Y:S02]  /*13640*/  F2FP.PACK_AB R78, R206, R207 ;  /* 0x000000cfce4e723e */ /* 0x010fe400000000ff */
[----:B------:R-:W-:Y:S02]  /*13650*/  F2FP.PACK_AB R77, R205, R139 ;  /* 0x0000008bcd4d723e */ /* 0x000fe400000000ff */
[----:B------:R-:W-:Y:S02]  /*13660*/  F2FP.PACK_AB R79, R203, R204 ;  /* 0x000000cccb4f723e */ /* 0x000fe400000000ff */
[----:B------:R-:W-:Y:S02]  /*13670*/  MOV R118, R117 ;  /* 0x0000007500767202 */ /* 0x000fe40000000f00 */
[----:B------:R-:W-:Y:S02]  /*13680*/  MOV R117, R224 ;  /* 0x000000e000757202 */ /* 0x000fe40000000f00 */
[----:B------:R-:W-:Y:S01]  /*13690*/  MOV R120, R119 ;  /* 0x0000007700787202 */ /* 0x000fe20000000f00 */
[----:B------:R4:W5:Y:S01]  /*136a0*/  LDL.LU R224, [R1+0x5c] ;  /* 0x00005c0001e07983 */ /* 0x0009620000300800 */
[--C-:B---3--:R-:W-:Y:S01]  /*136b0*/  FFMA.FTZ R88, R126, c[0x0][0x2d0], -R100.reuse ;  /* 0x0000b4007e587a23 */ /* 0x108fe20000010864 */
        /* <DEDUP_REMOVED lines=14> */
[----:B--2---:R-:W-:Y:S01]  /*137a0*/  F2FP.PACK_AB R82, R202, R142 ;  /* 0x0000008eca52723e */ /* 0x004fe200000000ff */
[----:B------:R2:W5:Y:S01]  /*137b0*/  LDL.LU R218, [R1+0x58] ;  /* 0x0000580001da7983 */ /* 0x0005620000300800 */
[----:B------:R-:W-:Y:S02]  /*137c0*/  F2FP.PACK_AB R81, R141, R136 ;  /* 0x000000888d51723e */ /* 0x000fe400000000ff */
[----:B-1----:R-:W-:Y:S01]  /*137d0*/  F2FP.PACK_AB R83, R144, R140 ;  /* 0x0000008c9053723e */ /* 0x002fe200000000ff */
[----:B---3--:R-:W1:Y:S01]  /*137e0*/  LDSM.16.MT88.4 R88, [R209+0x1100] ;  /* 0x00110000d158783b */ /* 0x008e620000004200 */
        /* <DEDUP_REMOVED lines=25> */
[--C-:B---3--:R-:W-:Y:S01]  /*13980*/  FFMA.FTZ R92, R123, c[0x0][0x2d0], -R101.reuse ;  /* 0x0000b4007b5c7a23 */ /* 0x108fe20000010865 */
        /* <DEDUP_REMOVED lines=12> */
[----:B--2---:R-:W2:Y:S08]  /*13a50*/  LDSM.16.MT88.4 R84, [R212+0x1100] ;  /* 0x00110000d454783b */ /* 0x004eb00000004200 */
[----:B-1----:R-:W1:Y:S01]  /*13a60*/  LDSM.16.MT88.4 R92, [R210+0x1100] ;  /* 0x00110000d25c783b */ /* 0x002e620000004200 */
[----:B----4-:R-:W-:Y:S07]  /*13a70*/  F2FP.PACK_AB R80, R143, R138 ;  /* 0x0000008a8f50723e */ /* 0x010fee00000000ff */
[C---:B------:R-:W-:Y:S07]  /*13a80*/  HMMA.16816.F32 R8, R80.reuse, R88, R8 ;  /* 0x000000585008723c */ /* 0x040fee0000001808 */
[--C-:B------:R-:W-:Y:S01]  /*13a90*/  FFMA.FTZ R88, R122, c[0x0][0x2d0], -R102.reuse ;  /* 0x0000b4007a587a23 */ /* 0x100fe20000010866 */
[-C--:B------:R-:W-:Y:S03]  /*13aa0*/  HMMA.16816.F32 R12, R80, R90.reuse, R12 ;  /* 0x0000005a500c723c */ /* 0x080fe6000000180c */
[----:B------:R4:W-:Y:S05]  /*13ab0*/  MUFU.EX2 R145, R88 ;  /* 0x0000005800917308 */ /* 0x0009ea0000000800 */
[C---:B------:R-:W-:Y:S08]  /*13ac0*/  HMMA.16816.F32 R16, R76.reuse, R90, R16 ;  /* 0x0000005a4c10723c */ /* 0x040ff00000001810 */
[-C--:B--2---:R-:W-:Y:S08]  /*13ad0*/  HMMA.16816.F32 R20, R76, R84.reuse, R20 ;  /* 0x000000544c14723c */ /* 0x084ff00000001814 */
        /* <DEDUP_REMOVED lines=9> */
[----:B--2---:R-:W-:Y:S03]  /*13b70*/  FFMA.FTZ R88, R120, c[0x0][0x2d0], -R102 ;  /* 0x0000b40078587a23 */ /* 0x004fe60000010866 */
        /* <DEDUP_REMOVED lines=9> */
[----:B--2---:R-:W-:Y:S02]  /*13c10*/  FFMA.FTZ R84, R116, c[0x0][0x2d0], -R2 ;  /* 0x0000b40074547a23 */ /* 0x004fe40000010802 */
[----:B------:R-:W-:Y:S07]  /*13c20*/  LDSM.16.MT88.4 R116, [R209+0x2900] ;  /* 0x00290000d174783b */ /* 0x000fee0000004200 */
[----:B------:R2:W-:Y:S01]  /*13c30*/  MUFU.EX2 R154, R84 ;  /* 0x00000054009a7308 */ /* 0x0005e20000000800 */
[----:B----4-:R-:W-:Y:S09]  /*13c40*/  FFMA.FTZ R92, R114, c[0x0][0x2d0], -R100 ;  /* 0x0000b400725c7a23 */ /* 0x010ff20000010864 */
[----:B------:R-:W-:Y:S01]  /*13c50*/  MUFU.EX2 R192, R92 ;  /* 0x0000005c00c07308 */ /* 0x000fe20000000800 */
[----:B-1----:R-:W1:Y:S01]  /*13c60*/  LDSM.16.MT88.4 R88, [R211+0x1100] ;  /* 0x00110000d358783b */ /* 0x002e620000004200 */
[----:B--2---:R-:W-:Y:S08]  /*13c70*/  FFMA.FTZ R84, R115, c[0x0][0x2d0], -R2 ;  /* 0x0000b40073547a23 */ /* 0x004ff00000010802 */
[----:B------:R2:W4:Y:S02]  /*13c80*/  MUFU.EX2 R152, R84 ;  /* 0x0000005400987308 */ /* 0x0005240000000800 */
[--C-:B--2---:R-:W-:Y:S01]  /*13c90*/  FFMA.FTZ R84, R113, c[0x0][0x2d0], -R100.reuse ;  /* 0x0000b40071547a23 */ /* 0x104fe20000010864 */
[----:B------:R-:W-:Y:S01]  /*13ca0*/  MOV R113, R112 ;  /* 0x0000007000717202 */ /* 0x000fe20000000f00 */
[-C--:B-1----:R-:W-:Y:S03]  /*13cb0*/  HMMA.16816.F32 R52, R76, R88.reuse, R52 ;  /* 0x000000584c34723c */ /* 0x082fe60000001834 */
[----:B------:R-:W-:Y:S02]  /*13cc0*/  MOV R112, R109 ;  /* 0x0000006d00707202 */ /* 0x000fe40000000f00 */
[----:B------:R-:W-:Y:S02]  /*13cd0*/  MOV R109, R108 ;  /* 0x0000006c006d7202 */ /* 0x000fe40000000f00 */
[----:B------:R-:W-:Y:S01]  /*13ce0*/  MOV R108, R176 ;  /* 0x000000b0006c7202 */ /* 0x000fe20000000f00 */
[C---:B------:R-:W-:Y:S04]  /*13cf0*/  HMMA.16816.F32 R56, R80.reuse, R88, R56 ;  /* 0x000000585038723c */ /* 0x040fe80000001838 */
[----:B------:R-:W-:Y:S02]  /*13d00*/  MOV R176, R189 ;  /* 0x000000bd00b07202 */ /* 0x000fe40000000f00 */
[----:B------:R1:W-:Y:S01]  /*13d10*/  MUFU.EX2 R189, R84 ;  /* 0x0000005400bd7308 */ /* 0x0003e20000000800 */
[----:B------:R-:W-:Y:S01]  /*13d20*/  FFMA.FTZ R88, R111, c[0x0][0x2d0], -R100 ;  /* 0x0000b4006f587a23 */ /* 0x000fe20000010864 */
[-C--:B------:R-:W-:Y:S04]  /*13d30*/  HMMA.16816.F32 R60, R80, R90.reuse, R60 ;  /* 0x0000005a503c723c */ /* 0x080fe8000000183c */
[----:B------:R-:W-:Y:S02]  /*13d40*/  MOV R111, R107 ;  /* 0x0000006b006f7202 */ /* 0x000fe40000000f00 */
[----:B------:R-:W-:Y:S01]  /*13d50*/  MOV R107, R190 ;  /* 0x000000be006b7202 */ /* 0x000fe20000000f00 */
[--C-:B------:R-:W-:Y:S01]  /*13d60*/  FFMA.FTZ R80, R113, c[0x0][0x2d0], -R101.reuse ;  /* 0x0000b40071507a23 */ /* 0x100fe20000010865 */
[----:B------:R-:W-:Y:S01]  /*13d70*/  HMMA.16816.F32 R64, R76, R90, R64 ;  /* 0x0000005a4c40723c */ /* 0x000fe20000001840 */
[----:B------:R2:W-:Y:S03]  /*13d80*/  MUFU.EX2 R190, R88 ;  /* 0x0000005800be7308 */ /* 0x0005e60000000800 */
[----:B------:R-:W-:Y:S01]  /*13d90*/  F2FP.PACK_AB R82, R193, R195 ;  /* 0x000000c3c152723e */ /* 0x000fe200000000ff */
[--C-:B------:R-:W-:Y:S01]  /*13da0*/  FFMA.FTZ R92, R111, c[0x0][0x2d0], -R101.reuse ;  /* 0x0000b4006f5c7a23 */ /* 0x100fe20000010865 */
[----:B------:R-:W-:Y:S02]  /*13db0*/  F2FP.PACK_AB R81, R153, R155 ;  /* 0x0000009b9951723e */ /* 0x000fe400000000ff */
[----:B------:R-:W-:Y:S03]  /*13dc0*/  F2FP.PACK_AB R76, R201, R147 ;  /* 0x00000093c94c723e */ /* 0x000fe600000000ff */
[----:B------:R3:W-:Y:S01]  /*13dd0*/  MUFU.EX2 R159, R80 ;  /* 0x00000050009f7308 */ /* 0x0007e20000000800 */
[----:B------:R-:W-:Y:S01]  /*13de0*/  F2FP.PACK_AB R78, R200, R199 ;  /* 0x000000c7c84e723e */ /* 0x000fe200000000ff */
[----:B-1----:R-:W1:Y:S01]  /*13df0*/  LDSM.16.MT88.4 R84, [R209+0x1900] ;  /* 0x00190000d154783b */ /* 0x002e620000004200 */
[----:B------:R-:W-:Y:S02]  /*13e00*/  F2FP.PACK_AB R77, R198, R146 ;  /* 0x00000092c64d723e */ /* 0x000fe400000000ff */
[----:B------:R-:W-:Y:S02]  /*13e10*/  F2FP.PACK_AB R79, R197, R196 ;  /* 0x000000c4c54f723e */ /* 0x000fe400000000ff */
[----:B----4-:R-:W-:Y:S03]  /*13e20*/  F2FP.PACK_AB R83, R152, R154 ;  /* 0x0000009a9853723e */ /* 0x010fe600000000ff */
[----:B------:R4:W-:Y:S01]  /*13e30*/  MUFU.EX2 R184, R92 ;  /* 0x0000005c00b87308 */ /* 0x0009e20000000800 */
[----:B--2---:R-:W2:Y:S01]  /*13e40*/  LDSM.16.MT88.4 R88, [R212+0x1900] ;  /* 0x00190000d458783b */ /* 0x004ea20000004200 */
[--C-:B---3--:R-:W-:Y:S08]  /*13e50*/  FFMA.FTZ R80, R112, c[0x0][0x2d0], -R101.reuse ;  /* 0x0000b40070507a23 */ /* 0x108ff00000010865 */
[----:B------:R3:W-:Y:S01]  /*13e60*/  MUFU.EX2 R158, R80 ;  /* 0x00000050009e7308 */ /* 0x0007e20000000800 */
        /* <DEDUP_REMOVED lines=15> */
[----:B------:R-:W-:Y:S04]  /*13f60*/  MOV R104, R97 ;  /* 0x0000006100687202 */ /* 0x000fe80000000f00 */
        /* <DEDUP_REMOVED lines=11> */
[----:B------:R-:W-:Y:S02]  /*14020*/  FFMA.FTZ R92, R176, c[0x0][0x2d0], -R100 ;  /* 0x0000b400b05c7a23 */ /* 0x000fe40000010864 */
[C---:B------:R-:W-:Y:S03]  /*14030*/  HMMA.16816.F32 R48, R76.reuse, R94, R48 ;  /* 0x0000005e4c30723c */ /* 0x040fe60000001830 */
[----:B------:R2:W-:Y:S01]  /*14040*/  MUFU.EX2 R99, R88 ;  /* 0x0000005800637308 */ /* 0x0005e20000000800 */
[----:B-1----:R-:W-:Y:S09]  /*14050*/  FFMA.FTZ R84, R180, c[0x0][0x2d0], -R102 ;  /* 0x0000b400b4547a23 */ /* 0x002ff20000010866 */
[----:B------:R1:W-:Y:S01]  /*14060*/  MUFU.EX2 R180, R84 ;  /* 0x0000005400b47308 */ /* 0x0003e20000000800 */
[--C-:B--2---:R-:W-:Y:S01]  /*14070*/  FFMA.FTZ R88, R107, c[0x0][0x2d0], -R2.reuse ;  /* 0x0000b4006b587a23 */ /* 0x104fe20000010802 */
[----:B------:R-:W-:Y:S02]  /*14080*/  MOV R107, R106 ;  /* 0x0000006a006b7202 */ /* 0x000fe40000000f00 */
[----:B------:R-:W-:Y:S06]  /*14090*/  MOV R106, R177 ;  /* 0x000000b1006a7202 */ /* 0x000fec0000000f00 */
[----:B------:R2:W-:Y:S01]  /*140a0*/  MUFU.EX2 R97, R88 ;  /* 0x0000005800617308 */ /* 0x0005e20000000800 */
[----:B------:R-:W-:Y:S02]  /*140b0*/  MOV R110, R107 ;  /* 0x0000006b006e7202 */ /* 0x000fe40000000f00 */
[----:B------:R-:W3:Y:S07]  /*140c0*/  LDL.LU R107, [R1+0x10] ;  /* 0x00001000016b7983 */ /* 0x000eee0000300800 */
[----:B------:R4:W-:Y:S01]  /*140d0*/  MUFU.EX2 R177, R92 ;  /* 0x0000005c00b17308 */ /* 0x0009e20000000800 */
[----:B-1----:R-:W1:Y:S01]  /*140e0*/  LDSM.16.MT88.4 R84, [R211+0x1900] ;  /* 0x00190000d354783b */ /* 0x002e620000004200 */
[----:B--2---:R-:W-:Y:S08]  /*140f0*/  FFMA.FTZ R88, R98, c[0x0][0x2d0], -R2 ;  /* 0x0000b40062587a23 */ /* 0x004ff00000010802 */
[----:B------:R2:W-:Y:S01]  /*14100*/  MUFU.EX2 R98, R88 ;  /* 0x0000005800627308 */ /* 0x0005e20000000800 */
[----:B----4-:R-:W-:Y:S01]  /*14110*/  FFMA.FTZ R92, R170, c[0x0][0x2d0], -R100 ;  /* 0x0000b400aa5c7a23 */ /* 0x010fe20000010864 */
[----:B------:R-:W-:Y:S08]  /*14120*/  MOV R170, R175 ;  /* 0x000000af00aa7202 */ /* 0x000ff00000000f00 */
[----:B------:R4:W4:Y:S01]  /*14130*/  MUFU.EX2 R175, R92 ;  /* 0x0000005c00af7308 */ /* 0x0009220000000800 */
[----:B--2---:R-:W-:Y:S01]  /*14140*/  FFMA.FTZ R88, R96, c[0x0][0x2d0], -R2 ;  /* 0x0000b40060587a23 */ /* 0x004fe20000010802 */
[-C--:B-1----:R-:W-:Y:S08]  /*14150*/  HMMA.16816.F32 R52, R76, R84.reuse, R52 ;  /* 0x000000544c34723c */ /* 0x082ff00000001834 */
[----:B------:R1:W2:Y:S01]  /*14160*/  MUFU.EX2 R96, R88 ;  /* 0x0000005800607308 */ /* 0x0002a20000000800 */
[C---:B------:R-:W-:Y:S04]  /*14170*/  HMMA.16816.F32 R56, R80.reuse, R84, R56 ;  /* 0x000000545038723c */ /* 0x040fe80000001838 */
[--C-:B----4-:R-:W-:Y:S01]  /*14180*/  FFMA.FTZ R92, R106, c[0x0][0x2d0], -R101.reuse ;  /* 0x0000b4006a5c7a23 */ /* 0x110fe20000010865 */
[----:B------:R-:W-:Y:S01]  /*14190*/  F2FP.PACK_AB R164, R175, R177 ;  /* 0x000000b1afa4723e */ /* 0x000fe200000000ff */
[----:B------:R-:W4:Y:S01]  /*141a0*/  LDL.LU R106, [R1+0x14] ;  /* 0x00001400016a7983 */ /* 0x000f220000300800 */
[--C-:B------:R-:W-:Y:S01]  /*141b0*/  FFMA.FTZ R84, R173, c[0x0][0x2d0], -R100.reuse ;  /* 0x0000b400ad547a23 */ /* 0x100fe20000010864 */
[-C--:B------:R-:W-:Y:S03]  /*141c0*/  HMMA.16816.F32 R60, R80, R86.reuse, R60 ;  /* 0x00000056503c723c */ /* 0x080fe6000000183c */
[----:B------:R2:W-:Y:S04]  /*141d0*/  MUFU.EX2 R176, R84 ;  /* 0x0000005400b07308 */ /* 0x0005e80000000800 */
[----:B------:R-:W-:Y:S01]  /*141e0*/  FFMA.FTZ R80, R172, c[0x0][0x2d0], -R100 ;  /* 0x0000b400ac507a23 */ /* 0x000fe20000010864 */
[----:B------:R-:W-:Y:S01]  /*141f0*/  HMMA.16816.F32 R64, R76, R86, R64 ;  /* 0x000000564c40723c */ /* 0x000fe20000001840 */
[----:B-1----:R-:W1:Y:S03]  /*14200*/  LDSM.16.MT88.4 R88, [R209+0x2100] ;  /* 0x00210000d158783b */ /* 0x002e660000004200 */
[----:B------:R-:W-:Y:S01]  /*14210*/  F2FP.PACK_AB R82, R178, R180 ;  /* 0x000000b4b252723e */ /* 0x000fe200000000ff */
[----:B------:R2:W2:Y:S01]  /*14220*/  MUFU.EX2 R174, R80 ;  /* 0x0000005000ae7308 */ /* 0x0004a20000000800 */
[----:B------:R-:W-:Y:S02]  /*14230*/  F2FP.PACK_AB R81, R97, R99 ;  /* 0x000000636151723e */ /* 0x000fe400000000ff */
[----:B------:R-:W-:Y:S04]  /*14240*/  F2FP.PACK_AB R76, R191, R189 ;  /* 0x000000bdbf4c723e */ /* 0x000fe800000000ff */
[----:B------:R-:W-:Y:S02]  /*14250*/  F2FP.PACK_AB R78, R190, R192 ;  /* 0x000000c0be4e723e */ /* 0x000fe400000000ff */
[----:B------:R-:W-:Y:S02]  /*14260*/  F2FP.PACK_AB R77, R158, R159 ;  /* 0x0000009f9e4d723e */ /* 0x000fe400000000ff */
[----:B------:R-:W-:Y:S02]  /*14270*/  F2FP.PACK_AB R79, R183, R184 ;  /* 0x000000b8b74f723e */ /* 0x000fe400000000ff */
[----:B--2---:R-:W-:Y:S01]  /*14280*/  F2FP.PACK_AB R83, R96, R98 ;  /* 0x000000626053723e */ /* 0x004fe200000000ff */
[----:B------:R-:W2:Y:S01]  /*14290*/  LDSM.16.MT88.4 R84, [R212+0x2100] ;  /* 0x00210000d454783b */ /* 0x000ea20000004200 */
[--C-:B------:R-:W-:Y:S01]  /*142a0*/  FFMA.FTZ R80, R109, c[0x0][0x2d0], -R101.reuse ;  /* 0x0000b4006d507a23 */ /* 0x100fe20000010865 */
[----:B------:R-:W-:Y:S02]  /*142b0*/  MOV R109, R108 ;  /* 0x0000006c006d7202 */ /* 0x000fe40000000f00 */
[----:B------:R-:W-:Y:S01]  /*142c0*/  MOV R108, R171 ;  /* 0x000000ab006c7202 */ /* 0x000fe20000000f00 */
[----:B------:R2:W-:Y:S01]  /*142d0*/  MUFU.EX2 R173, R80 ;  /* 0x0000005000ad7308 */ /* 0x0005e20000000800 */
[----:B------:R-:W-:Y:S01]  /*142e0*/  F2FP.PACK_AB R166, R174, R176 ;  /* 0x000000b0aea6723e */ /* 0x000fe200000000ff */
[-C--:B-1----:R-:W-:Y:S08]  /*142f0*/  HMMA.16816.F32 R4, R76, R88.reuse, R4 ;  /* 0x000000584c04723c */ /* 0x082ff00000001804 */
[----:B------:R1:W1:Y:S01]  /*14300*/  MUFU.EX2 R171, R92 ;  /* 0x0000005c00ab7308 */ /* 0x0002620000000800 */
[----:B--2---:R-:W-:Y:S07]  /*14310*/  F2FP.PACK_AB R80, R156, R157 ;  /* 0x0000009d9c50723e */ /* 0x004fee00000000ff */
[C---:B------:R-:W-:Y:S01]  /*14320*/  HMMA.16816.F32 R8, R80.reuse, R88, R8 ;  /* 0x000000585008723c */ /* 0x040fe20000001808 */
[----:B-1----:R-:W1:Y:S03]  /*14330*/  LDSM.16.MT88.4 R92, [R210+0x2100] ;  /* 0x00210000d25c783b */ /* 0x002e660000004200 */
[----:B------:R-:W-:Y:S03]  /*14340*/  F2FP.PACK_AB R165, R171, R173 ;  /* 0x000000adaba5723e */ /* 0x000fe600000000ff */
        /* <DEDUP_REMOVED lines=10> */
[----:B------:R-:W2:Y:S01]  /*143f0*/  LDL.LU R104, [R1+0x1c] ;  /* 0x00001c0001687983 */ /* 0x000ea20000300800 */
[----:B------:R1:W1:Y:S06]  /*14400*/  MUFU.EX2 R170, R88 ;  /* 0x0000005800aa7308 */ /* 0x00026c0000000800 */
[C---:B------:R-:W-:Y:S04]  /*14410*/  HMMA.16816.F32 R32, R76.reuse, R86, R32 ;  /* 0x000000564c20723c */ /* 0x040fe80000001820 */
        /* <DEDUP_REMOVED lines=20> */
[----:B------:R-:W3:Y:S10]  /*14560*/  MUFU.EX2 R86, R84 ;  /* 0x0000005400567308 */ /* 0x000ef40000000800 */
[----:B------:R-:W-:Y:S10]  /*14570*/  MUFU.EX2 R84, R74 ;  /* 0x0000004a00547308 */ /* 0x000ff40000000800 */
[----:B------:R-:W1:Y:S01]  /*14580*/  MUFU.EX2 R74, R2 ;  /* 0x00000002004a7308 */ /* 0x000e620000000800 */
[----:B---3--:R-:W-:Y:S01]  /*14590*/  FFMA.FTZ R73, R73, R107, R245 ;  /* 0x0000006b49497223 */ /* 0x008fe200000100f5 */
[----:B------:R-:W-:Y:S01]  /*145a0*/  F2FP.PACK_AB R161, R86, R85 ;  /* 0x0000005556a1723e */ /* 0x000fe200000000ff */
[-C--:B-1----:R-:W-:Y:S08]  /*145b0*/  HMMA.16816.F32 R52, R76, R88.reuse, R52 ;  /* 0x000000584c34723c */ /* 0x082ff00000001834 */
[C---:B------:R-:W-:Y:S08]  /*145c0*/  HMMA.16816.F32 R56, R80.reuse, R88, R56 ;  /* 0x000000585038723c */ /* 0x040ff00000001838 */
[-C--:B------:R-:W-:Y:S04]  /*145d0*/  HMMA.16816.F32 R60, R80, R90.reuse, R60 ;  /* 0x0000005a503c723c */ /* 0x080fe8000000183c */
[----:B------:R-:W-:Y:S04]  /*145e0*/  F2FP.PACK_AB R163, R74, R84 ;  /* 0x000000544aa3723e */ /* 0x000fe800000000ff */
[----:B------:R-:W-:Y:S04]  /*145f0*/  HMMA.16816.F32 R64, R76, R90, R64 ;  /* 0x0000005a4c40723c */ /* 0x000fe80000001840 */
[----:B----4-:R-:W-:Y:S02]  /*14600*/  FFMA.FTZ R69, R69, R106, R244 ;  /* 0x0000006a45457223 */ /* 0x010fe400000100f4 */
[----:B--2---:R-:W-:Y:S06]  /*14610*/  FFMA.FTZ R2, R68, R105, R241 ;  /* 0x0000006944027223 */ /* 0x004fec00000100f1 */
[----:B------:R-:W-:Y:S04]  /*14620*/  FADD.FTZ R2, R242, R2 ;  /* 0x00000002f2027221 */ /* 0x000fe80000010000 */
[----:B------:R-:W-:Y:S02]  /*14630*/  FADD.FTZ R2, R243, R2 ;  /* 0x00000002f3027221 */ /* 0x000fe40000010000 */
[----:B------:R-:W-:Y:S02]  /*14640*/  FFMA.FTZ R0, R0, R104, R185 ;  /* 0x0000006800007223 */ /* 0x000fe400000100b9 */
[-C--:B------:R-:W-:Y:S05]  /*14650*/  HMMA.16816.F32 R104, R164, R116.reuse, R4 ;  /* 0x00000074a468723c */ /* 0x080fea0000001804 */
        /* <DEDUP_REMOVED lines=30> */
[----:B------:R-:W1:Y:S03]  /*14840*/  LDSM.16.MT88.4 R4, [R211+0x2900] ;  /* 0x00290000d304783b */ /* 0x000e660000004200 */
        /* <DEDUP_REMOVED lines=83> */
.L_x_282:
        /* <DEDUP_REMOVED lines=18> */
[----:B------:R1:W-:Y:S04]  /*14ea0*/  STL.64 [R1+0x8], R2 ;  /* 0x0000080201007387 */ /* 0x0003e80000100a00 */
.L_x_301:
[----:B------:R-:W-:Y:S04]  /*14eb0*/  DEPBAR.LE SB0, 0x0 ;  /* 0x000080000000791a */ /* 0x000fe80000000000 */
[----:B------:R-:W-:Y:S01]  /*14ec0*/  BAR.SYNC.DEFER_BLOCKING 0x0 ;  /* 0x0000000000007b1d */ /* 0x000fe20000010000 */
[C---:B------:R-:W-:Y:S01]  /*14ed0*/  ISETP.GT.AND P4, PT, R225.reuse, UR4, PT ;  /* 0x00000004e1007c0c */ /* 0x040fe2000bf84270 */
[C---:B--2---:R-:W-:Y:S01]  /*14ee0*/  IMAD R0, R225.reuse, UR15, RZ ;  /* 0x0000000fe1007c24 */ /* 0x044fe2000f8e02ff */
[----:B-1----:R-:W-:Y:S05]  /*14ef0*/  SHF.R.S32.HI R2, RZ, 0x1f, R225 ;  /* 0x0000001fff027819 */ /* 0x002fea00000114e1 */
[----:B------:R-:W-:Y:S01]  /*14f00*/  IMAD R0, R2, UR18, R0 ;  /* 0x0000001202007c24 */ /* 0x000fe2000f8e0200 */
[----:B-----5:R-:W-:Y:S08]  /*14f10*/  LDSM.16.M88.4 R96, [R215+0x6100] ;  /* 0x00610000d760783b */ /* 0x020ff00000000200 */
[----:B------:R-:W2:Y:S06]  /*14f20*/  LDL.64 R196, [R1+0x8] ;  /* 0x0000080001c47983 */ /* 0x000eac0000100a00 */
[----:B------:R-:W1:Y:S08]  /*14f30*/  LDSM.16.M88.4 R16, [R208+0x3100] ;  /* 0x00310000d010783b */ /* 0x000e700000000200 */
[----:B------:R-:W3:Y:S08]  /*14f40*/  LDSM.16.M88.4 R92, [R215+0x8100] ;  /* 0x00810000d75c783b */ /* 0x000ef00000000200 */
[----:B------:R-:W4:Y:S08]  /*14f50*/  LDSM.16.M88.4 R32, [R208+0x3900] ;  /* 0x00390000d020783b */ /* 0x000f300000000200 */
[----:B------:R-:W2:Y:S06]  /*14f60*/  LDL.64 R244, [R1+0x28] ;  /* 0x0000280001f47983 */ /* 0x000eac0000100a00 */
[----:B------:R-:W1:Y:S08]  /*14f70*/  LDSM.16.M88.4 R48, [R208+0x4100] ;  /* 0x00410000d030783b */ /* 0x000e700000000200 */
[----:B------:R-:W2:Y:S06]  /*14f80*/  LDL.64 R240, [R1+0x30] ;  /* 0x0000300001f07983 */ /* 0x000eac0000100a00 */
[----:B------:R-:W1:Y:S08]  /*14f90*/  LDSM.16.M88.4 R64, [R208+0x4900] ;  /* 0x00490000d040783b */ /* 0x000e700000000200 */
[----:B------:R-:W2:Y:S04]  /*14fa0*/  LDL R226, [R1+0x24] ;  /* 0x0000240001e27983 */ /* 0x000ea80000100800 */
[----:B------:R-:W1:Y:S08]  /*14fb0*/  LDSM.16.M88.4 R80, [R208+0x5100] ;  /* 0x00510000d050783b */ /* 0x000e700000000200 */
[----:B------:R-:W1:Y:S08]  /*14fc0*/  LDSM.16.M88.4 R168, [R208+0x5900] ;  /* 0x00590000d0a8783b */ /* 0x000e700000000200 */
[----:B------:R-:W-:Y:S08]  /*14fd0*/  LDSM.16.M88.4 R172, [R218+0x6100] ;  /* 0x00610000daac783b */ /* 0x000ff00000000200 */
[----:B------:R-:W3:Y:S08]  /*14fe0*/  LDSM.16.M88.4 R176, [R219] ;  /* 0x00000000dbb0783b */ /* 0x000ef00000000200 */
[----:B------:R-:W4:Y:S08]  /*14ff0*/  LDSM.16.M88.4 R180, [R218+0x8100] ;  /* 0x00810000dab4783b */ /* 0x000f300000000200 */
[----:B------:R-:W2:Y:S08]  /*15000*/  LDSM.16.M88.4 R184, [R224] ;  /* 0x00000000e0b8783b */ /* 0x000eb00000000200 */
[----:B------:R-:W2:Y:S08]  /*15010*/  LDSM.16.M88.4 R188, [R223] ;  /* 0x00000000dfbc783b */ /* 0x000eb00000000200 */
[----:B------:R-:W2:Y:S01]  /*15020*/  LDSM.16.M88.4 R192, [R222] ;  /* 0x00000000dec0783b */ /* 0x000ea20000000200 */
        /* <DEDUP_REMOVED lines=27> */
[----:B--2---:R-:W-:Y:S01]  /*151e0*/  IMAD.WIDE.U32 R176, R225, UR18, R196 ;  /* 0x00000012e1b07c25 */ /* 0x004fe2000f8e00c4 */
        /* <DEDUP_REMOVED lines=36> */
[----:B------:R-:W-:Y:S02]  /*15430*/  PLOP3.LUT P0, PT, PT, PT, UP1, 0x80, 0x0 ;  /* 0x000000000000781c */ /* 0x000fe40003f0f018 */
        /* <DEDUP_REMOVED lines=75> */
[----:B------:R-:W1:Y:S01]  /*158f0*/  MUFU.TANH R238, R6 ;  /* 0x0000000600ee7308 */ /* 0x000e620000002400 */
[----:B------:R-:W-:Y:S09]  /*15900*/  FMUL.FTZ R19, R19, c[0x0][0x320] ;  /* 0x0000c80013137a20 */ /* 0x000ff20000410000 */
[----:B------:R1:W1:Y:S01]  /*15910*/  MUFU.TANH R228, R7 ;  /* 0x0000000700e47308 */ /* 0x0002620000002400 */
[----:B---3--:R-:W3:Y:S09]  /*15920*/  LDL R15, [R1+0x20] ;  /* 0x00002000010f7983 */ /* 0x008ef20000100800 */
[----:B------:R-:W2:Y:S10]  /*15930*/  MUFU.TANH R246, R8 ;  /* 0x0000000800f67308 */ /* 0x000eb40000002400 */
[----:B------:R-:W2:Y:S01]  /*15940*/  MUFU.TANH R239, R9 ;  /* 0x0000000900ef7308 */ /* 0x000ea20000002400 */
[----:B-1----:R-:W1:Y:S09]  /*15950*/  LDSM.16.M88.4 R4, [R213+0x800] ;  /* 0x00080000d504783b */ /* 0x002e720000000200 */
[----:B------:R-:W1:Y:S10]  /*15960*/  MUFU.TANH R248, R10 ;  /* 0x0000000a00f87308 */ /* 0x000e740000002400 */
[----:B------:R1:W1:Y:S10]  /*15970*/  MUFU.TANH R247, R11 ;  /* 0x0000000b00f77308 */ /* 0x0002740000002400 */
[----:B------:R-:W2:Y:S10]  /*15980*/  MUFU.TANH R237, R12 ;  /* 0x0000000c00ed7308 */ /* 0x000eb40000002400 */
[----:B------:R-:W2:Y:S01]  /*15990*/  MUFU.TANH R236, R13 ;  /* 0x0000000d00ec7308 */ /* 0x000ea20000002400 */
[----:B-1----:R-:W1:Y:S01]  /*159a0*/  LDSM.16.M88.4 R8, [R213+0x1000] ;  /* 0x00100000d508783b */ /* 0x002e620000000200 */
[-C--:B------:R-:W-:Y:S08]  /*159b0*/  HMMA.16816.F32 R20, R172, R4.reuse, R20 ;  /* 0x00000004ac14723c */ /* 0x080ff00000001814 */
[----:B------:R-:W1:Y:S01]  /*159c0*/  MUFU.TANH R243, R14 ;  /* 0x0000000e00f37308 */ /* 0x000e620000002400 */
        /* <DEDUP_REMOVED lines=15> */
[----:B------:R1:W1:Y:S01]  /*15ac0*/  MUFU.TANH R234, R26 ;  /* 0x0000001a00ea7308 */ /* 0x0002620000002400 */
[----:B------:R-:W-:Y:S01]  /*15ad0*/  FMUL.FTZ R23, R23, c[0x0][0x320] ;  /* 0x0000c80017177a20 */ /* 0x000fe20000410000 */
[C---:B------:R-:W-:Y:S04]  /*15ae0*/  HMMA.16816.F32 R40, R188.reuse, R8, R40 ;  /* 0x00000008bc28723c */ /* 0x040fe80000001828 */
[----:B------:R-:W-:Y:S02]  /*15af0*/  FMUL.FTZ R33, R33, c[0x0][0x320] ;  /* 0x0000c80021217a20 */ /* 0x000fe40000410000 */
[----:B------:R-:W-:Y:S02]  /*15b00*/  FMUL.FTZ R34, R34, c[0x0][0x320] ;  /* 0x0000c80022227a20 */ /* 0x000fe40000410000 */
[----:B------:R1:W1:Y:S01]  /*15b10*/  MUFU.TANH R233, R27 ;  /* 0x0000001b00e97308 */ /* 0x0002620000002400 */
        /* <DEDUP_REMOVED lines=15> */
[----:B------:R2:W2:Y:S01]  /*15c10*/  MUFU.TANH R193, R19 ;  /* 0x0000001300c17308 */ /* 0x0004a20000002400 */
[----:B------:R-:W-:Y:S02]  /*15c20*/  FMUL.FTZ R38, R38, c[0x0][0x320] ;  /* 0x0000c80026267a20 */ /* 0x000fe40000410000 */
[-C--:B------:R-:W-:Y:S04]  /*15c30*/  HMMA.16816.F32 R60, R188, R6.reuse, R60 ;  /* 0x00000006bc3c723c */ /* 0x080fe8000000183c */
[----:B------:R-:W-:Y:S02]  /*15c40*/  FMUL.FTZ R48, R48, c[0x0][0x320] ;  /* 0x0000c80030307a20 */ /* 0x000fe40000410000 */
[----:B------:R-:W-:Y:S01]  /*15c50*/  FMUL.FTZ R49, R49, c[0x0][0x320] ;  /* 0x0000c80031317a20 */ /* 0x000fe20000410000 */
[----:B------:R-:W2:Y:S01]  /*15c60*/  MUFU.TANH R20, R20 ;  /* 0x0000001400147308 */ /* 0x000ea20000002400 */
        /* <DEDUP_REMOVED lines=32> */
[----:B------:R-:W-:Y:S01]  /*15e70*/  FMUL.FTZ R67, R67, c[0x0][0x320] ;  /* 0x0000c80043437a20 */ /* 0x000fe20000410000 */
[----:B------:R-:W-:Y:S01]  /*15e80*/  @P4 MOV R5, R245 ;  /* 0x000000f500054202 */ /* 0x000fe20000000f00 */
[----:B------:R-:W-:Y:S01]  /*15e90*/  FMUL.FTZ R68, R68, c[0x0][0x320] ;  /* 0x0000c80044447a20 */ /* 0x000fe20000410000 */
[----:B------:R-:W-:Y:S01]  /*15ea0*/  HMMA.16816.F32 R96, R172, R6, R96 ;  /* 0x00000006ac60723c */ /* 0x000fe20000001860 */
[----:B------:R2:W1:Y:S03]  /*15eb0*/  MUFU.TANH R229, R31 ;  /* 0x0000001f00e57308 */ /* 0x0004660000002400 */
[----:B------:R-:W-:Y:S04]  /*15ec0*/  @P4 IMAD.WIDE.U32 R4, R2, 0x60, R4 ;  /* 0x0000006002044825 */ /* 0x000fe800078e0004 */
[----:B------:R-:W-:Y:S01]  /*15ed0*/  @P1 IMAD.HI.U32 R6, R226, c[0x0][0x2c8], RZ ;  /* 0x0000b200e2061a27 */ /* 0x000fe200078e00ff */
[----:B------:R-:W-:Y:S02]  /*15ee0*/  @P4 LEA R2, P2, R4, c[0x0][0x1c8], 0x1 ;  /* 0x0000720004024a11 */ /* 0x000fe400078408ff */
[----:B------:R2:W1:Y:S01]  /*15ef0*/  MUFU.TANH R13, R32 ;  /* 0x00000020000d7308 */ /* 0x0004620000002400 */
[----:B------:R-:W-:Y:S01]  /*15f00*/  @P4 IADD3 R0, R5, R0, RZ ;  /* 0x0000000005004210 */ /* 0x000fe20007ffe0ff */
[----:B------:R-:W-:Y:S01]  /*15f10*/  FMUL.FTZ R69, R69, c[0x0][0x320] ;  /* 0x0000c80045457a20 */ /* 0x000fe20000410000 */
[----:B------:R-:W-:Y:S01]  /*15f20*/  @P4 IADD3 R10, P1, R2, UR16, RZ ;  /* 0x00000010020a4c10 */ /* 0x000fe2000ff3e0ff */
[----:B------:R-:W-:Y:S01]  /*15f30*/  FMUL.FTZ R70, R70, c[0x0][0x320] ;  /* 0x0000c80046467a20 */ /* 0x000fe20000410000 */
[----:B------:R-:W-:Y:S01]  /*15f40*/  @P4 LEA.HI.X R3, R4, c[0x0][0x1cc], R0, 0x1, P2 ;  /* 0x0000730004034a11 */ /* 0x000fe200010f0c00 */
[----:B------:R-:W-:Y:S01]  /*15f50*/  FMUL.FTZ R71, R71, c[0x0][0x320] ;  /* 0x0000c80047477a20 */ /* 0x000fe20000410000 */
[----:B------:R-:W-:Y:S01]  /*15f60*/  MOV R5, R226 ;  /* 0x000000e200057202 */ /* 0x000fe20000000f00 */
[----:B------:R-:W-:Y:S01]  /*15f70*/  FMUL.FTZ R72, R72, c[0x0][0x320] ;  /* 0x0000c80048487a20 */ /* 0x000fe20000410000 */
[----:B------:R-:W-:Y:S01]  /*15f80*/  @P4 IADD3.X R11, R3, UR17, RZ, P1, !PT ;  /* 0x00000011030b4c10 */ /* 0x000fe20008ffe4ff */
[----:B------:R-:W1:Y:S01]  /*15f90*/  MUFU.TANH R33, R33 ;  /* 0x0000002100217308 */ /* 0x000e620000002400 */
[----:B------:R-:W-:Y:S01]  /*15fa0*/  @!PT LDS RZ, [RZ] ;  /* 0x00000000fffff984 */ /* 0x000fe20000000800 */
[----:B------:R-:W-:Y:S01]  /*15fb0*/  @!PT LDS RZ, [RZ] ;  /* 0x00000000fffff984 */ /* 0x000fe20000000800 */
[----:B------:R-:W-:Y:S01]  /*15fc0*/  @!PT LDS RZ, [RZ] ;  /* 0x00000000fffff984 */ /* 0x000fe20000000800 */
[----:B------:R1:W-:Y:S01]  /*15fd0*/  @P4 LDGSTS.E.BYPASS.LTC128B.128 [R227+0x3100], [R2.64], !P3 ;  /* 0x0310000002e34fae */ /* 0x0003e2000d901d68 */
[----:B------:R-:W-:Y:S01]  /*15fe0*/  @P0 SHF.R.U32.HI R5, RZ, c[0x0][0x2cc], R6 ;  /* 0x0000b300ff050a19 */ /* 0x000fe20000011606 */
[----:B------:R-:W-:Y:S01]  /*15ff0*/  FMUL.FTZ R73, R73, c[0x0][0x320] ;  /* 0x0000c80049497a20 */ /* 0x000fe20000410000 */
[----:B------:R-:W-:Y:S01]  /*16000*/  @P4 IADD3 R8, P0, R10, UR16, RZ ;  /* 0x000000100a084c10 */ /* 0x000fe2000ff1e0ff */
[----:B------:R-:W-:Y:S02]  /*16010*/  FMUL.FTZ R74, R74, c[0x0][0x320] ;  /* 0x0000c8004a4a7a20 */ /* 0x000fe40000410000 */
[----:B------:R-:W-:Y:S01]  /*16020*/  FMUL.FTZ R75, R75, c[0x0][0x320] ;  /* 0x0000c8004b4b7a20 */ /* 0x000fe20000410000 */
[----:B------:R-:W-:Y:S01]  /*16030*/  @P4 IADD3.X R9, R11, UR17, RZ, P0, !PT ;  /* 0x000000110b094c10 */ /* 0x000fe200087fe4ff */
[----:B------:R2:W-:Y:S01]  /*16040*/  @P4 LDGSTS.E.BYPASS.LTC128B.128 [R227+0x3900], [R10.64], !P3 ;  /* 0x039000000ae34fae */ /* 0x0005e2000d901d68 */
[----:B------:R2:W2:Y:S01]  /*16050*/  MUFU.TANH R171, R34 ;  /* 0x0000002200ab7308 */ /* 0x0004a20000002400 */
[----:B------:R-:W-:Y:S01]  /*16060*/  @P4 IADD3 R6, P1, R8, UR16, RZ ;  /* 0x0000001008064c10 */ /* 0x000fe2000ff3e0ff */
[----:B------:R-:W-:Y:S02]  /*16070*/  FMUL.FTZ R76, R76, c[0x0][0x320] ;  /* 0x0000c8004c4c7a20 */ /* 0x000fe40000410000 */
[----:B------:R-:W-:Y:S01]  /*16080*/  FMUL.FTZ R77, R77, c[0x0][0x320] ;  /* 0x0000c8004d4d7a20 */ /* 0x000fe20000410000 */
[----:B------:R-:W-:Y:S01]  /*16090*/  @P4 IADD3.X R7, R9, UR17, RZ, P1, !PT ;  /* 0x0000001109074c10 */ /* 0x000fe20008ffe4ff */
[----:B------:R-:W-:Y:S01]  /*160a0*/  FMUL.FTZ R78, R78, c[0x0][0x320] ;  /* 0x0000c8004e4e7a20 */ /* 0x000fe20000410000 */
[----:B------:R2:W-:Y:S01]  /*160b0*/  @P4 LDGSTS.E.BYPASS.LTC128B.128 [R227+0x4100], [R8.64], !P3 ;  /* 0x0410000008e34fae */ /* 0x0005e2000d901d68 */
[----:B------:R-:W-:Y:S02]  /*160c0*/  FMUL.FTZ R79, R79, c[0x0][0x320] ;  /* 0x0000c8004f4f7a20 */ /* 0x000fe40000410000 */
[----:B------:R2:W2:Y:S01]  /*160d0*/  MUFU.TANH R170, R35 ;  /* 0x0000002300aa7308 */ /* 0x0004a20000002400 */
[----:B------:R-:W-:Y:S02]  /*160e0*/  FMUL.FTZ R80, R80, c[0x0][0x320] ;  /* 0x0000c80050507a20 */ /* 0x000fe40000410000 */
[----:B------:R-:W-:Y:S02]  /*160f0*/  FMUL.FTZ R81, R81, c[0x0][0x320] ;  /* 0x0000c80051517a20 */ /* 0x000fe40000410000 */
[----:B------:R4:W-:Y:S01]  /*16100*/  @P4 LDGSTS.E.BYPASS.LTC128B.128 [R227+0x4900], [R6.64], !P3 ;  /* 0x0490000006e34fae */ /* 0x0009e2000d901d68 */
[----:B------:R-:W-:Y:S01]  /*16110*/  FMUL.FTZ R82, R82, c[0x0][0x320] ;  /* 0x0000c80052527a20 */ /* 0x000fe20000410000 */
[----:B-1----:R-:W-:Y:S01]  /*16120*/  @P4 IADD3 R2, P0, R6, UR16, RZ ;  /* 0x0000001006024c10 */ /* 0x002fe2000ff1e0ff */
[----:B------:R-:W-:Y:S02]  /*16130*/  FMUL.FTZ R83, R83, c[0x0][0x320] ;  /* 0x0000c80053537a20 */ /* 0x000fe40000410000 */
[----:B------:R1:W1:Y:S01]  /*16140*/  MUFU.TANH R12, R36 ;  /* 0x00000024000c7308 */ /* 0x0002620000002400 */
[----:B------:R-:W-:Y:S01]  /*16150*/  FMUL.FTZ R84, R84, c[0x0][0x320] ;  /* 0x0000c80054547a20 */ /* 0x000fe20000410000 */
[----:B------:R-:W-:Y:S01]  /*16160*/  @P4 IADD3.X R3, R7, UR17, RZ, P0, !PT ;  /* 0x0000001107034c10 */ /* 0x000fe200087fe4ff */
[----:B------:R-:W-:Y:S01]  /*16170*/  FMUL.FTZ R85, R85, c[0x0][0x320] ;  /* 0x0000c80055557a20 */ /* 0x000fe20000410000 */
[----:B------:R-:W1:Y:S01]  /*16180*/  SHFL.IDX PT, R4, R5, RZ, 0x1c1f ;  /* 0x001c1fff05047589 */ /* 0x000e6200000e0000 */
[----:B------:R-:W-:Y:S01]  /*16190*/  FMUL.FTZ R86, R86, c[0x0][0x320] ;  /* 0x0000c80056567a20 */ /* 0x000fe20000410000 */
[----:B------:R-:W-:Y:S01]  /*161a0*/  PLOP3.LUT P0, PT, PT, PT, UP0, 0x40, 0x0 ;  /* 0x000000000000781c */ /* 0x000fe20003f0e808 */
[----:B------:R-:W-:Y:S02]  /*161b0*/  FMUL.FTZ R87, R87, c[0x0][0x320] ;  /* 0x0000c80057577a20 */ /* 0x000fe40000410000 */
[----:B------:R-:W-:Y:S01]  /*161c0*/  FMUL.FTZ R88, R88, c[0x0][0x320] ;  /* 0x0000c80058587a20 */ /* 0x000fe20000410000 */
[----:B------:R-:W1:Y:S01]  /*161d0*/  MUFU.TANH R37, R37 ;  /* 0x0000002500257308 */ /* 0x000e620000002400 */
[----:B------:R-:W-:Y:S01]  /*161e0*/  FMUL.FTZ R89, R89, c[0x0][0x320] ;  /* 0x0000c80059597a20 */ /* 0x000fe20000410000 */
[----:B------:R3:W-:Y:S01]  /*161f0*/  @P4 LDGSTS.E.BYPASS.LTC128B.128 [R227+0x5100], [R2.64], !P3 ;  /* 0x0510000002e34fae */ /* 0x0007e2000d901d68 */
[----:B------:R-:W-:Y:S01]  /*16200*/  FMUL.FTZ R91, R91, c[0x0][0x320] ;  /* 0x0000c8005b5b7a20 */ /* 0x000fe20000410000 */
[----:B--2---:R-:W-:Y:S01]  /*16210*/  @P4 IADD3 R8, P1, R2, UR16, RZ ;  /* 0x0000001002084c10 */ /* 0x004fe2000ff3e0ff */
[----:B------:R-:W-:Y:S02]  /*16220*/  FMUL.FTZ R92, R92, c[0x0][0x320] ;  /* 0x0000c8005c5c7a20 */ /* 0x000fe40000410000 */
[----:B------:R-:W-:Y:S01]  /*16230*/  FMUL.FTZ R93, R93, c[0x0][0x320] ;  /* 0x0000c8005d5d7a20 */ /* 0x000fe20000410000 */
[----:B------:R-:W-:Y:S01]  /*16240*/  @P4 IADD3.X R9, R3, UR17, RZ, P1, !PT ;  /* 0x0000001103094c10 */ /* 0x000fe20008ffe4ff */
[----:B------:R-:W-:Y:S01]  /*16250*/  FMUL.FTZ R26, R96, c[0x0][0x320] ;  /* 0x0000c800601a7a20 */ /* 0x000fe20000410000 */
[----:B------:R2:W1:Y:S01]  /*16260*/  MUFU.TANH R169, R38 ;  /* 0x0000002600a97308 */ /* 0x0004620000002400 */
[----:B------:R-:W-:Y:S01]  /*16270*/  FMUL.FTZ R27, R97, c[0x0][0x320] ;  /* 0x0000c800611b7a20 */ /* 0x000fe20000410000 */
[----:B----4-:R-:W-:Y:S01]  /*16280*/  MOV R7, UR12 ;  /* 0x0000000c00077c02 */ /* 0x010fe20008000f00 */
[----:B------:R4:W-:Y:S01]  /*16290*/  @P4 LDGSTS.E.BYPASS.LTC128B.128 [R227+0x5900], [R8.64], !P3 ;  /* 0x0590000008e34fae */ /* 0x0009e2000d901d68 */
[----:B------:R-:W-:Y:S02]  /*162a0*/  FMUL.FTZ R29, R98, c[0x0][0x320] ;  /* 0x0000c800621d7a20 */ /* 0x000fe40000410000 */
[----:B------:R-:W-:Y:S02]  /*162b0*/  FMUL.FTZ R28, R99, c[0x0][0x320] ;  /* 0x0000c800631c7a20 */ /* 0x000fe40000410000 */
[----:B------:R-:W-:Y:S02]  /*162c0*/  FMUL.FTZ R39, R39, c[0x0][0x320] ;  /* 0x0000c80027277a20 */ /* 0x000fe40000410000 */
[----:B------:R-:W1:Y:S01]  /*162d0*/  MUFU.TANH R48, R48 ;  /* 0x0000003000307308 */ /* 0x000e620000002400 */
[----:B------:R-:W0:Y:S01]  /*162e0*/  LDGDEPBAR ;  /* 0x00000000000079af */ /* 0x000e220000000000 */
[----:B------:R-:W-:Y:S02]  /*162f0*/  FMUL.FTZ R40, R40, c[0x0][0x320] ;  /* 0x0000c80028287a20 */ /* 0x000fe40000410000 */
[----:B------:R-:W-:Y:S02]  /*16300*/  FMUL.FTZ R41, R41, c[0x0][0x320] ;  /* 0x0000c80029297a20 */ /* 0x000fe40000410000 */
[----:B------:R-:W-:Y:S02]  /*16310*/  FMUL.FTZ R42, R42, c[0x0][0x320] ;  /* 0x0000c8002a2a7a20 */ /* 0x000fe40000410000 */
[----:B------:R-:W-:Y:S02]  /*16320*/  FMUL.FTZ R43, R43, c[0x0][0x320] ;  /* 0x0000c8002b2b7a20 */ /* 0x000fe40000410000 */
        /* <DEDUP_REMOVED lines=12> */
[----:B------:R2:W2:Y:S01]  /*163f0*/  MUFU.TANH R192, R41 ;  /* 0x0000002900c07308 */ /* 0x0004a20000002400 */
[----:B------:R-:W-:Y:S05]  /*16400*/  IMAD R0, R225, -0x60, RZ ;  /* 0xffffffa0e1007824 */ /* 0x000fea00078e02ff */
[C---:B---3--:R-:W-:Y:S02]  /*16410*/  IADD3 R2, -R15.reuse, 0x1, R0 ;  /* 0x000000010f027810 */ /* 0x048fe40007ffe100 */
[----:B----4-:R-:W-:Y:S02]  /*16420*/  IADD3 R8, -R15, R0, RZ ;  /* 0x000000000f087210 */ /* 0x010fe40007ffe1ff */
[----:B------:R3:W4:Y:S01]  /*16430*/  MUFU.TANH R200, R42 ;  /* 0x0000002a00c87308 */ /* 0x0007220000002400 */
[----:B------:R-:W-:Y:S04]  /*16440*/  IADD3 R7, -R7, UR7, R2 ;  /* 0x0000000707077c10 */ /* 0x000fe8000fffe102 */
[C---:B------:R-:W-:Y:S02]  /*16450*/  IADD3 R6, R7.reuse, c[0x0][0x328], RZ ;  /* 0x0000ca0007067a10 */ /* 0x040fe40007ffe0ff */
[----:B------:R-:W-:Y:S02]  /*16460*/  IADD3 R7, R7, UR10, RZ ;  /* 0x0000000a07077c10 */ /* 0x000fe4000fffe0ff */
[-C--:B-1----:R-:W-:Y:S01]  /*16470*/  IADD3 R3, R6, R4.reuse, RZ ;  /* 0x0000000406037210 */ /* 0x082fe20007ffe0ff */
[----:B------:R3:W1:Y:S01]  /*16480*/  MUFU.TANH R199, R43 ;  /* 0x0000002b00c77308 */ /* 0x0006620000002400 */
[----:B------:R-:W-:Y:S09]  /*16490*/  IADD3 R2, R7, R4, RZ ;  /* 0x0000000407027210 */ /* 0x000ff20007ffe0ff */
        /* <DEDUP_REMOVED lines=70> */
.L_x_287:
[----:B------:R-:W-:Y:S04]  /*16900*/  MOV R9, c[0x0][0x32c] ;  /* 0x0000cb0000097a02 */ /* 0x000fe80000000f00 */
[----:B------:R-:W-:Y:S11]  /*16910*/  ISETP.NE.AND P0, PT, R9, 0x1, PT ;  /* 0x000000010900780c */ /* 0x000ff60003f05270 */
[----:B------:R-:W-:Y:S02]  /*16920*/  @!UPT UIADD3 URZ, URZ, URZ, URZ ;  /* 0x0000003f3f3ff290 */ /* 0x000fe4000fffe03f */
[----:B------:R-:W-:Y:S05]  /*16930*/  @P0 IMAD.HI.U32 R9, R4, c[0x0][0x330], RZ ;  /* 0x0000cc0004090a27 */ /* 0x000fea00078e00ff */
[----:B------:R-:W-:Y:S02]  /*16940*/  @P0 SHF.R.U32.HI R4, RZ, c[0x0][0x334], R9 ;  /* 0x0000cd00ff040a19 */ /* 0x000fe40000011609 */
.L_x_288:
[----:B------:R-:W-:Y:S05]  /*16950*/  BSYNC B0 ;  /* 0x0000000000007941 */ /* 0x000fea0003800000 */
.L_x_286:
[----:B------:R-:W-:Y:S05]  /*16960*/  IMAD R4, R4, c[0x0][0x32c], R8 ;  /* 0x0000cb0004047a24 */ /* 0x000fea00078e0208 */
[----:B------:R-:W-:Y:S02]  /*16970*/  IADD3 R9, R4, c[0x0][0x32c], RZ ;  /* 0x0000cb0004097a10 */ /* 0x000fe40007ffe0ff */
[----:B------:R-:W-:Y:S02]  /*16980*/  IMNMX R2, R2, R4, !PT ;  /* 0x0000000402027217 */ /* 0x000fe40007800200 */
[----:B------:R-:W-:Y:S02]  /*16990*/  IMNMX R3, R3, R9, PT ;  /* 0x0000000903037217 */ /* 0x000fe40003800200 */
.L_x_285:
        /* <DEDUP_REMOVED lines=134> */
.L_x_291:
[----:B------:R-:W-:Y:S04]  /*17200*/  MOV R27, c[0x0][0x32c] ;  /* 0x0000cb00001b7a02 */ /* 0x000fe80000000f00 */
[----:B------:R-:W-:Y:S11]  /*17210*/  ISETP.NE.AND P2, PT, R27, 0x1, PT ;  /* 0x000000011b00780c */ /* 0x000ff60003f45270 */
[----:B------:R-:W-:Y:S02]  /*17220*/  @!UPT UIADD3 URZ, URZ, URZ, URZ ;  /* 0x0000003f3f3ff290 */ /* 0x000fe4000fffe03f */
[----:B------:R-:W-:Y:S05]  /*17230*/  @P2 IMAD.HI.U32 R27, R3, c[0x0][0x330], RZ ;  /* 0x0000cc00031b2a27 */ /* 0x000fea00078e00ff */
[----:B------:R-:W-:Y:S02]  /*17240*/  @P2 SHF.R.U32.HI R3, RZ, c[0x0][0x334], R27 ;  /* 0x0000cd00ff032a19 */ /* 0x000fe4000001161b */
.L_x_292:
[----:B------:R-:W-:Y:S05]  /*17250*/  BSYNC B0 ;  /* 0x0000000000007941 */ /* 0x000fea0003800000 */
.L_x_290:
[----:B------:R-:W-:Y:S05]  /*17260*/  IMAD R3, R3, c[0x0][0x32c], R8 ;  /* 0x0000cb0003037a24 */ /* 0x000fea00078e0208 */
[----:B------:R-:W-:Y:S02]  /*17270*/  IADD3 R27, R3, c[0x0][0x32c], RZ ;  /* 0x0000cb00031b7a10 */ /* 0x000fe40007ffe0ff */
[----:B------:R-:W-:Y:S02]  /*17280*/  IMNMX R0, R0, R3, !PT ;  /* 0x0000000300007217 */ /* 0x000fe40007800200 */
[----:B------:R-:W-:Y:S02]  /*17290*/  IMNMX R2, R2, R27, PT ;  /* 0x0000001b02027217 */ /* 0x000fe40003800200 */
.L_x_289:
        /* <DEDUP_REMOVED lines=111> */
.L_x_295:
[----:B------:R-:W-:Y:S04]  /*17990*/  MOV R27, c[0x0][0x32c] ;  /* 0x0000cb00001b7a02 */ /* 0x000fe80000000f00 */
[----:B------:R-:W-:Y:S11]  /*179a0*/  ISETP.NE.AND P2, PT, R27, 0x1, PT ;  /* 0x000000011b00780c */ /* 0x000ff60003f45270 */
[----:B------:R-:W-:Y:S02]  /*179b0*/  @!UPT UIADD3 URZ, URZ, URZ, URZ ;  /* 0x0000003f3f3ff290 */ /* 0x000fe4000fffe03f */
[----:B------:R-:W-:Y:S05]  /*179c0*/  @P2 IMAD.HI.U32 R27, R3, c[0x0][0x330], RZ ;  /* 0x0000cc00031b2a27 */ /* 0x000fea00078e00ff */
[----:B------:R-:W-:Y:S02]  /*179d0*/  @P2 SHF.R.U32.HI R3, RZ, c[0x0][0x334], R27 ;  /* 0x0000cd00ff032a19 */ /* 0x000fe4000001161b */
.L_x_296:
[----:B------:R-:W-:Y:S05]  /*179e0*/  BSYNC B0 ;  /* 0x0000000000007941 */ /* 0x000fea0003800000 */
.L_x_294:
[----:B------:R-:W-:Y:S05]  /*179f0*/  IMAD R3, R3, c[0x0][0x32c], R8 ;  /* 0x0000cb0003037a24 */ /* 0x000fea00078e0208 */
[----:B------:R-:W-:Y:S02]  /*17a00*/  IADD3 R27, R3, c[0x0][0x32c], RZ ;  /* 0x0000cb00031b7a10 */ /* 0x000fe40007ffe0ff */
[----:B------:R-:W-:Y:S02]  /*17a10*/  IMNMX R0, R0, R3, !PT ;  /* 0x0000000300007217 */ /* 0x000fe40007800200 */
[----:B------:R-:W-:Y:S02]  /*17a20*/  IMNMX R2, R2, R27, PT ;  /* 0x0000001b02027217 */ /* 0x000fe40003800200 */
.L_x_293:
        /* <DEDUP_REMOVED lines=111> */
.L_x_299:
[----:B------:R-:W-:Y:S04]  /*18120*/  MOV R5, c[0x0][0x32c] ;  /* 0x0000cb0000057a02 */ /* 0x000fe80000000f00 */
[----:B------:R-:W-:Y:S11]  /*18130*/  ISETP.NE.AND P2, PT, R5, 0x1, PT ;  /* 0x000000010500780c */ /* 0x000ff60003f45270 */
[----:B------:R-:W-:Y:S02]  /*18140*/  @!UPT UIADD3 URZ, URZ, URZ, URZ ;  /* 0x0000003f3f3ff290 */ /* 0x000fe4000fffe03f */
[----:B------:R-:W-:Y:S05]  /*18150*/  @P2 IMAD.HI.U32 R5, R3, c[0x0][0x330], RZ ;  /* 0x0000cc0003052a27 */ /* 0x000fea00078e00ff */
[----:B------:R-:W-:Y:S02]  /*18160*/  @P2 SHF.R.U32.HI R3, RZ, c[0x0][0x334], R5 ;  /* 0x0000cd00ff032a19 */ /* 0x000fe40000011605 */
.L_x_300:
[----:B------:R-:W-:Y:S05]  /*18170*/  BSYNC B0 ;  /* 0x0000000000007941 */ /* 0x000fea0003800000 */
.L_x_298:
[----:B------:R-:W-:Y:S05]  /*18180*/  IMAD R8, R3, c[0x0][0x32c], R8 ;  /* 0x0000cb0003087a24 */ /* 0x000fea00078e0208 */
[----:B------:R-:W-:Y:S02]  /*18190*/  IADD3 R3, R8, c[0x0][0x32c], RZ ;  /* 0x0000cb0008037a10 */ /* 0x000fe40007ffe0ff */
[----:B------:R-:W-:Y:S02]  /*181a0*/  IMNMX R0, R0, R8, !PT ;  /* 0x0000000800007217 */ /* 0x000fe40007800200 */
[----:B------:R-:W-:Y:S02]  /*181b0*/  IMNMX R2, R2, R3, PT ;  /* 0x0000000302027217 */ /* 0x000fe40003800200 */
.L_x_297:
        /* <DEDUP_REMOVED lines=95> */
[----:B------:R-:W-:Y:S01]  /*187b0*/  FMNMX.FTZ R3, R204, R3, !PT ;  /* 0x00000003cc037209 */ /* 0x000fe20007810000 */
[----:B------:R-:W1:Y:S01]  /*187c0*/  SHFL.BFLY PT, R5, R72, 0x2, 0x1f ;  /* 0x0c401f0048057f89 */ /* 0x000e6200000e0000 */
        /* <DEDUP_REMOVED lines=15> */
[----:B-1----:R-:W-:Y:S02]  /*188c0*/  FMNMX.FTZ R72, R72, R5, !PT ;  /* 0x0000000548487209 */ /* 0x002fe40007810000 */
[----:B------:R-:W-:Y:S02]  /*188d0*/  FSEL R185, R63, -INF , !P2 ;  /* 0xff8000003fb97808 */ /* 0x000fe40005000000 */
[----:B------:R-:W-:Y:S01]  /*188e0*/  ISETP.NE.AND P2, PT, R10, RZ, PT ;  /* 0x000000ff0a00720c */ /* 0x000fe20003f45270 */
[----:B------:R-:W1:Y:S01]  /*188f0*/  SHFL.BFLY PT, R7, R72, 0x1, 0x1f ;  /* 0x0c201f0048077f89 */ /* 0x000e6200000e0000 */
[----:B------:R-:W-:Y:S02]  /*18900*/  FMNMX.FTZ R3, R250, R3, !PT ;  /* 0x00000003fa037209 */ /* 0x000fe40007810000 */
[----:B------:R-:W-:Y:S02]  /*18910*/  ISETP.GT.AND P2, PT, R0, 0x40, !P2 ;  /* 0x000000400000780c */ /* 0x000fe40005744270 */
[----:B------:R-:W-:Y:S02]  /*18920*/  FMNMX.FTZ R5, R8, R103, !PT ;  /* 0x0000006708057209 */ /* 0x000fe40007810000 */
[----:B------:R-:W-:Y:S01]  /*18930*/  ISETP.LT.OR P2, PT, R2, 0x41, P2 ;  /* 0x000000410200780c */ /* 0x000fe20001741670 */
[----:B------:R-:W2:Y:S01]  /*18940*/  SHFL.BFLY PT, R6, R3, 0x2, 0x1f ;  /* 0x0c401f0003067f89 */ /* 0x000ea200000e0000 */
        /* <DEDUP_REMOVED lines=13> */
[----:B-1----:R-:W-:Y:S02]  /*18a20*/  FMNMX.FTZ R72, R72, R7, !PT ;  /* 0x0000000748487209 */ /* 0x002fe40007810000 */
[----:B------:R-:W-:Y:S02]  /*18a30*/  FMNMX.FTZ R4, R34, R4, !PT ;  /* 0x0000000422047209 */ /* 0x000fe40007810000 */
[----:B------:R-:W-:Y:S01]  /*18a40*/  ISETP.LT.OR P2, PT, R2, 0x49, P2 ;  /* 0x000000490200780c */ /* 0x000fe20001741670 */
[----:B------:R-:W-:Y:S01]  /*18a50*/  FMUL.FTZ R74, R72, c[0x0][0x2d0] ;  /* 0x0000b400484a7a20 */ /* 0x000fe20000410000 */
[----:B------:R-:W-:Y:S02]  /*18a60*/  FMNMX.FTZ R4, R35, R4, !PT ;  /* 0x0000000423047209 */ /* 0x000fe40007810000 */
[----:B--2---:R-:W-:Y:S02]  /*18a70*/  FMNMX.FTZ R3, R3, R6, !PT ;  /* 0x0000000603037209 */ /* 0x004fe40007810000 */
[----:B------:R-:W-:Y:S02]  /*18a80*/  FMNMX.FTZ R4, R45, R4, !PT ;  /* 0x000000042d047209 */ /* 0x000fe40007810000 */
[----:B------:R-:W-:Y:S01]  /*18a90*/  FMNMX.FTZ R5, R58, R5, !PT ;  /* 0x000000053a057209 */ /* 0x000fe20007810000 */
[----:B------:R-:W1:Y:S01]  /*18aa0*/  SHFL.BFLY PT, R71, R3, 0x1, 0x1f ;  /* 0x0c201f0003477f89 */ /* 0x000e6200000e0000 */
[----:B------:R-:W-:Y:S02]  /*18ab0*/  FMNMX.FTZ R4, R48, R4, !PT ;  /* 0x0000000430047209 */ /* 0x000fe40007810000 */
[----:B------:R-:W-:Y:S02]  /*18ac0*/  FSEL R192, R183, -INF , !P2 ;  /* 0xff800000b7c07808 */ /* 0x000fe40005000000 */
[----:B------:R-:W-:Y:S02]  /*18ad0*/  FMNMX.FTZ R4, R49, R4, !PT ;  /* 0x0000000431047209 */ /* 0x000fe40007810000 */
[----:B------:R-:W-:Y:S02]  /*18ae0*/  FSETP.NEU.FTZ.AND P2, PT, R72, -INF , PT ;  /* 0xff8000004800780b */ /* 0x000fe40003f5d000 */
[----:B------:R-:W-:Y:S02]  /*18af0*/  FMNMX.FTZ R4, R50, R4, !PT ;  /* 0x0000000432047209 */ /* 0x000fe40007810000 */
[----:B------:R-:W-:Y:S02]  /*18b00*/  FMNMX.FTZ R5, R62, R5, !PT ;  /* 0x000000053e057209 */ /* 0x000fe40007810000 */
[----:B------:R-:W-:Y:S02]  /*18b10*/  FMNMX.FTZ R4, R99, R4, !PT ;  /* 0x0000000463047209 */ /* 0x000fe40007810000 */
[----:B------:R-:W-:Y:S02]  /*18b20*/  FSEL R74, R74, RZ, P2 ;  /* 0x000000ff4a4a7208 */ /* 0x000fe40001000000 */
[----:B------:R-:W-:Y:S02]  /*18b30*/  FMNMX.FTZ R4, R170, R4, !PT ;  /* 0x00000004aa047209 */ /* 0x000fe40007810000 */
[----:B------:R-:W-:Y:S01]  /*18b40*/  FMNMX.FTZ R5, R88, R5, !PT ;  /* 0x0000000558057209 */ /* 0x000fe20007810000 */
[--C-:B------:R-:W-:Y:S01]  /*18b50*/  FFMA.FTZ R16, R43, c[0x0][0x2d0], -R74.reuse ;  /* 0x0000b4002b107a23 */ /* 0x100fe2000001084a */
[----:B------:R-:W-:Y:S02]  /*18b60*/  FMNMX.FTZ R4, R173, R4, !PT ;  /* 0x00000004ad047209 */ /* 0x000fe40007810000 */
[----:B------:R-:W-:Y:S01]  /*18b70*/  FMNMX.FTZ R6, R98, R5, !PT ;  /* 0x0000000562067209 */ /* 0x000fe20007810000 */
[--C-:B------:R-:W-:Y:S01]  /*18b80*/  FFMA.FTZ R5, R30, c[0x0][0x2d0], -R74.reuse ;  /* 0x0000b4001e057a23 */ /* 0x100fe2000001084a */
[----:B------:R-:W-:Y:S02]  /*18b90*/  FMNMX.FTZ R4, R175, R4, !PT ;  /* 0x00000004af047209 */ /* 0x000fe40007810000 */
[----:B------:R-:W-:Y:S01]  /*18ba0*/  FMNMX.FTZ R6, R168, R6, !PT ;  /* 0x00000006a8067209 */ /* 0x000fe20007810000 */
[----:B------:R2:W-:Y:S01]  /*18bb0*/  MUFU.EX2 R55, R5 ;  /* 0x0000000500377308 */ /* 0x0005e20000000800 */
[----:B------:R-:W-:Y:S02]  /*18bc0*/  FMNMX.FTZ R4, R184, R4, !PT ;  /* 0x00000004b8047209 */ /* 0x000fe40007810000 */
[----:B-1----:R-:W-:Y:S01]  /*18bd0*/  FMNMX.FTZ R71, R3, R71, !PT ;  /* 0x0000004703477209 */ /* 0x002fe20007810000 */
[--C-:B------:R-:W-:Y:S01]  /*18be0*/  FFMA.FTZ R3, R32, c[0x0][0x2d0], -R74.reuse ;  /* 0x0000b40020037a23 */ /* 0x100fe2000001084a */
[----:B------:R-:W-:Y:S02]  /*18bf0*/  FMNMX.FTZ R4, R188, R4, !PT ;  /* 0x00000004bc047209 */ /* 0x000fe40007810000 */
[----:B------:R-:W-:Y:S01]  /*18c00*/  ISETP.GT.AND P1, PT, R0, 0x49, !P1 ;  /* 0x000000490000780c */ /* 0x000fe20004f24270 */
[----:B------:R-:W-:Y:S01]  /*18c10*/  FMUL.FTZ R75, R71, c[0x0][0x2d0] ;  /* 0x0000b400474b7a20 */ /* 0x000fe20000410000 */
[----:B------:R-:W-:Y:S01]  /*18c20*/  FMNMX.FTZ R4, R189, R4, !PT ;  /* 0x00000004bd047209 */ /* 0x000fe20007810000 */
[----:B------:R1:W-:Y:S01]  /*18c30*/  MUFU.EX2 R84, R3 ;  /* 0x0000000300547308 */ /* 0x0003e20000000800 */
[----:B------:R-:W-:Y:S02]  /*18c40*/  ISETP.LT.OR P1, PT, R2, 0x4a, P1 ;  /* 0x0000004a0200780c */ /* 0x000fe40000f21670 */
[----:B------:R-:W-:Y:S02]  /*18c50*/  FMNMX.FTZ R4, R191, R4, !PT ;  /* 0x00000004bf047209 */ /* 0x000fe40007810000 */
[----:B------:R-:W-:Y:S02]  /*18c60*/  FSEL R183, R79, -INF , !P1 ;  /* 0xff8000004fb77808 */ /* 0x000fe40004800000 */
[----:B------:R-:W-:Y:S02]  /*18c70*/  FMNMX.FTZ R4, R201, R4, !PT ;  /* 0x00000004c9047209 */ /* 0x000fe40007810000 */
[----:B------:R-:W-:Y:S02]  /*18c80*/  FSETP.NEU.FTZ.AND P1, PT, R71, -INF , PT ;  /* 0xff8000004700780b */ /* 0x000fe40003f3d000 */
[----:B------:R-:W-:Y:S02]  /*18c90*/  FMNMX.FTZ R4, R202, R4, !PT ;  /* 0x00000004ca047209 */ /* 0x000fe40007810000 */
[----:B------:R-:W-:Y:S02]  /*18ca0*/  FSEL R75, R75, RZ, P1 ;  /* 0x000000ff4b4b7208 */ /* 0x000fe40000800000 */
[----:B------:R-:W-:Y:S02]  /*18cb0*/  FMNMX.FTZ R4, R205, R4, !PT ;  /* 0x00000004cd047209 */ /* 0x000fe40007810000 */
[----:B--2---:R-:W-:Y:S01]  /*18cc0*/  FMNMX.FTZ R5, R169, R6, !PT ;  /* 0x00000006a9057209 */ /* 0x004fe20007810000 */
[--C-:B------:R-:W-:Y:S01]  /*18cd0*/  FFMA.FTZ R6, R31, c[0x0][0x2d0], -R74.reuse ;  /* 0x0000b4001f067a23 */ /* 0x100fe2000001084a */
[----:B------:R-:W-:Y:S01]  /*18ce0*/  FMNMX.FTZ R4, R207, R4, !PT ;  /* 0x00000004cf047209 */ /* 0x000fe20007810000 */
[--C-:B------:R-:W-:Y:S01]  /*18cf0*/  FFMA.FTZ R12, R42, c[0x0][0x2d0], -R75.reuse ;  /* 0x0000b4002a0c7a23 */ /* 0x100fe2000001084b */
[----:B------:R-:W-:Y:S01]  /*18d00*/  FMNMX.FTZ R5, R172, R5, !PT ;  /* 0x00000005ac057209 */ /* 0x000fe20007810000 */
[----:B------:R-:W-:Y:S01]  /*18d10*/  MUFU.EX2 R89, R6 ;  /* 0x0000000600597308 */ /* 0x000fe20000000800 */
[----:B------:R-:W-:Y:S02]  /*18d20*/  FMNMX.FTZ R4, R236, R4, !PT ;  /* 0x00000004ec047209 */ /* 0x000fe40007810000 */
[----:B------:R-:W-:Y:S02]  /*18d30*/  FMNMX.FTZ R5, R180, R5, !PT ;  /* 0x00000005b4057209 */ /* 0x000fe40007810000 */
[----:B------:R-:W-:Y:S02]  /*18d40*/  FMNMX.FTZ R4, R237, R4, !PT ;  /* 0x00000004ed047209 */ /* 0x000fe40007810000 */
[----:B------:R-:W-:Y:S02]  /*18d50*/  FMNMX.FTZ R5, R179, R5, !PT ;  /* 0x00000005b3057209 */ /* 0x000fe40007810000 */
[----:B------:R-:W-:Y:S01]  /*18d60*/  FMNMX.FTZ R4, R238, R4, !PT ;  /* 0x00000004ee047209 */ /* 0x000fe20007810000 */
[----:B------:R-:W-:Y:S01]  /*18d70*/  MUFU.EX2 R63, R12 ;  /* 0x0000000c003f7308 */ /* 0x000fe20000000800 */
[----:B-1----:R-:W-:Y:S01]  /*18d80*/  FMNMX.FTZ R3, R178, R5, !PT ;  /* 0x00000005b2037209 */ /* 0x002fe20007810000 */
[----:B------:R-:W-:Y:S01]  /*18d90*/  FFMA.FTZ R5, R36, c[0x0][0x2d0], -R74 ;  /* 0x0000b40024057a23 */ /* 0x000fe2000001084a */
[----:B------:R-:W-:Y:S02]  /*18da0*/  FMNMX.FTZ R4, R239, R4, !PT ;  /* 0x00000004ef047209 */ /* 0x000fe40007810000 */
[C---:B------:R-:W-:Y:S02]  /*18db0*/  ISETP.GT.AND P6, PT, R0.reuse, 0x50, !P6 ;  /* 0x000000500000780c */ /* 0x040fe400077c4270 */
[C---:B------:R-:W-:Y:S01]  /*18dc0*/  ISETP.GT.AND P5, PT, R0.reuse, 0x51, !P5 ;  /* 0x000000510000780c */ /* 0x040fe20006fa4270 */
[----:B------:R-:W1:Y:S01]  /*18dd0*/  SHFL.BFLY PT, R7, R4, 0x2, 0x1f ;  /* 0x0c401f0004077f89 */ /* 0x000e6200000e0000 */
[C---:B------:R-:W-:Y:S01]  /*18de0*/  ISETP.GT.AND P4, PT, R0.reuse, 0x58, !P4 ;  /* 0x000000580000780c */ /* 0x040fe20006784270 */
[----:B------:R2:W3:Y:S01]  /*18df0*/  MUFU.EX2 R87, R5 ;  /* 0x0000000500577308 */ /* 0x0004e20000000800 */
[----:B------:R-:W-:Y:S01]  /*18e00*/  ISETP.GT.AND P0, PT, R0, 0x59, !P0 ;  /* 0x000000590000780c */ /* 0x000fe20004704270 */
[--C-:B------:R-:W-:Y:S01]  /*18e10*/  FFMA.FTZ R0, R33, c[0x0][0x2d0], -R75.reuse ;  /* 0x0000b40021007a23 */ /* 0x100fe2000001084b */
[----:B------:R-:W-:Y:S02]  /*18e20*/  FMNMX.FTZ R3, R185, R3, !PT ;  /* 0x00000003b9037209 */ /* 0x000fe40007810000 */
[C---:B------:R-:W-:Y:S02]  /*18e30*/  ISETP.LT.OR P6, PT, R2.reuse, 0x51, P6 ;  /* 0x000000510200780c */ /* 0x040fe400037c1670 */
[----:B------:R-:W-:Y:S02]  /*18e40*/  ISETP.LT.OR P5, PT, R2, 0x52, P5 ;  /* 0x000000520200780c */ /* 0x000fe40002fa1670 */
[----:B------:R-:W-:Y:S01]  /*18e50*/  FSEL R194, R78, -INF , !P6 ;  /* 0xff8000004ec27808 */ /* 0x000fe20007000000 */
[----:B------:R4:W-:Y:S01]  /*18e60*/  MUFU.EX2 R60, R0 ;  /* 0x00000000003c7308 */ /* 0x0009e20000000800 */
[----:B------:R-:W-:Y:S02]  /*18e70*/  FMNMX.FTZ R3, R199, R3, !PT ;  /* 0x00000003c7037209 */ /* 0x000fe40007810000 */
[----:B------:R-:W-:Y:S02]  /*18e80*/  FSEL R195, R91, -INF , !P5 ;  /* 0xff8000005bc37808 */ /* 0x000fe40006800000 */
[----:B------:R-:W-:Y:S02]  /*18e90*/  FMNMX.FTZ R3, R200, R3, !PT ;  /* 0x00000003c8037209 */ /* 0x000fe40007810000 */
[----:B------:R-:W-:Y:S02]  /*18ea0*/  ISETP.LT.OR P0, PT, R2, 0x5a, P0 ;  /* 0x0000005a0200780c */ /* 0x000fe40000701670 */
[----:B------:R-:W-:Y:S01]  /*18eb0*/  FMNMX.FTZ R3, R192, R3, !PT ;  /* 0x00000003c0037209 */ /* 0x000fe20007810000 */
[----:B------:R-:W-:Y:S01]  /*18ec0*/  MUFU.EX2 R33, R16 ;  /* 0x0000001000217308 */ /* 0x000fe20000000800 */
[----:B------:R-:W-:Y:S02]  /*18ed0*/  FSEL R73, R57, -INF , !P0 ;  /* 0xff80000039497808 */ /* 0x000fe40004000000 */
[----:B-1----:R-:W-:Y:S01]  /*18ee0*/  FMNMX.FTZ R4, R4, R7, !PT ;  /* 0x0000000704047209 */ /* 0x002fe20007810000 */
[--C-:B--2---:R-:W-:Y:S01]  /*18ef0*/  FFMA.FTZ R5, R29, c[0x0][0x2d0], -R75.reuse ;  /* 0x0000b4001d057a23 */ /* 0x104fe2000001084b */
[----:B------:R-:W-:Y:S02]  /*18f00*/  FMNMX.FTZ R3, R183, R3, !PT ;  /* 0x00000003b7037209 */ /* 0x000fe40007810000 */
[----:B------:R-:W-:Y:S01]  /*18f10*/  ISETP.LT.OR P4, PT, R2, 0x59, P4 ;  /* 0x000000590200780c */ /* 0x000fe20002781670 */
[----:B------:R-:W1:Y:S01]  /*18f20*/  SHFL.BFLY PT, R70, R4, 0x1, 0x1f ;  /* 0x0c201f0004467f89 */ /* 0x000e6200000e0000 */
[----:B------:R-:W-:Y:S01]  /*18f30*/  FMNMX.FTZ R3, R194, R3, !PT ;  /* 0x00000003c2037209 */ /* 0x000fe20007810000 */
[----:B------:R-:W2:Y:S01]  /*18f40*/  MUFU.EX2 R86, R5 ;  /* 0x0000000500567308 */ /* 0x000ea20000000800 */
[--C-:B------:R-:W-:Y:S01]  /*18f50*/  FFMA.FTZ R2, R37, c[0x0][0x2d0], -R75.reuse ;  /* 0x0000b40025027a23 */ /* 0x100fe2000001084b */
[----:B---3--:R-:W-:Y:S02]  /*18f60*/  F2FP.PACK_AB R78, R87, R84 ;  /* 0x00000054574e723e */ /* 0x008fe400000000ff */
[----:B----4-:R-:W-:Y:S01]  /*18f70*/  FMNMX.FTZ R0, R195, R3, !PT ;  /* 0x00000003c3007209 */ /* 0x010fe20007810000 */
[--C-:B------:R-:W-:Y:S01]  /*18f80*/  FFMA.FTZ R3, R38, c[0x0][0x2d0], -R75.reuse ;  /* 0x0000b40026037a23 */ /* 0x100fe2000001084b */
[----:B------:R-:W-:Y:S04]  /*18f90*/  FSEL R197, R59, -INF , !P4 ;  /* 0xff8000003bc57808 */ /* 0x000fe80006000000 */
[----:B------:R3:W-:Y:S01]  /*18fa0*/  MUFU.EX2 R53, R3 ;  /* 0x0000000300357308 */ /* 0x0007e20000000800 */
[----:B------:R-:W-:Y:S04]  /*18fb0*/  FMNMX.FTZ R0, R197, R0, !PT ;  /* 0x00000000c5007209 */ /* 0x000fe80007810000 */
[----:B------:R-:W-:Y:S05]  /*18fc0*/  FMNMX.FTZ R0, R73, R0, !PT ;  /* 0x0000000049007209 */ /* 0x000fea0007810000 */
[----:B------:R4:W-:Y:S01]  /*18fd0*/  MUFU.EX2 R85, R2 ;  /* 0x0000000200557308 */ /* 0x0009e20000000800 */
[----:B-1----:R-:W-:Y:S02]  /*18fe0*/  FMNMX.FTZ R70, R4, R70, !PT ;  /* 0x0000004604467209 */ /* 0x002fe40007810000 */
[----:B--2---:R-:W-:Y:S02]  /*18ff0*/  F2FP.PACK_AB R77, R60, R86 ;  /* 0x000000563c4d723e */ /* 0x004fe400000000ff */
[C---:B------:R-:W-:Y:S01]  /*19000*/  FSETP.NEU.FTZ.AND P0, PT, R70.reuse, -INF , PT ;  /* 0xff8000004600780b */ /* 0x040fe20003f1d000 */
[----:B------:R-:W-:Y:S05]  /*19010*/  FMUL.FTZ R96, R70, c[0x0][0x2d0] ;  /* 0x0000b40046607a20 */ /* 0x000fea0000410000 */
[----:B------:R-:W-:Y:S05]  /*19020*/  FSEL R96, R96, RZ, P0 ;  /* 0x000000ff60607208 */ /* 0x000fea0000000000 */
[--C-:B---3--:R-:W-:Y:S02]  /*19030*/  FFMA.FTZ R3, R27, c[0x0][0x2d0], -R96.reuse ;  /* 0x0000b4001b037a23 */ /* 0x108fe40000010860 */
[--C-:B------:R-:W-:Y:S02]  /*19040*/  FFMA.FTZ R4, R35, c[0x0][0x2d0], -R96.reuse ;  /* 0x0000b40023047a23 */ /* 0x100fe40000010860 */
[----:B------:R1:W-:Y:S01]  /*19050*/  MUFU.EX2 R92, R3 ;  /* 0x00000003005c7308 */ /* 0x0003e20000000800 */
[--C-:B------:R-:W-:Y:S01]  /*19060*/  FFMA.FTZ R32, R45, c[0x0][0x2d0], -R96.reuse ;  /* 0x0000b4002d207a23 */ /* 0x100fe20000010860 */
[----:B----4-:R-:W2:Y:S08]  /*19070*/  SHFL.BFLY PT, R2, R0, 0x2, 0x1f ;  /* 0x0c401f0000027f89 */ /* 0x010eb000000e0000 */
[----:B------:R-:W-:Y:S01]  /*19080*/  MUFU.EX2 R54, R4 ;  /* 0x0000000400367308 */ /* 0x000fe20000000800 */
[--C-:B-1----:R-:W-:Y:S02]  /*19090*/  FFMA.FTZ R3, R28, c[0x0][0x2d0], -R96.reuse ;  /* 0x0000b4001c037a23 */ /* 0x102fe40000010860 */
[----:B------:R-:W-:Y:S07]  /*190a0*/  FFMA.FTZ R28, R47, c[0x0][0x2d0], -R75 ;  /* 0x0000b4002f1c7a23 */ /* 0x000fee000001084b */
[----:B------:R1:W3:Y:S02]  /*190b0*/  MUFU.EX2 R61, R3 ;  /* 0x00000003003d7308 */ /* 0x0002e40000000800 */
[----:B-1----:R-:W-:Y:S01]  /*190c0*/  FFMA.FTZ R3, R34, c[0x0][0x2d0], -R96 ;  /* 0x0000b40022037a23 */ /* 0x002fe20000010860 */
[----:B---3--:R-:W-:Y:S07]  /*190d0*/  F2FP.PACK_AB R64, R61, R92 ;  /* 0x0000005c3d40723e */ /* 0x008fee00000000ff */
[----:B------:R2:W-:Y:S02]  /*190e0*/  MUFU.EX2 R52, R3 ;  /* 0x0000000300347308 */ /* 0x0005e40000000800 */
[----:B--2---:R-:W-:Y:S01]  /*190f0*/  FMNMX.FTZ R3, R0, R2, !PT ;  /* 0x0000000200037209 */ /* 0x004fe20007810000 */
[----:B------:R-:W-:Y:S01]  /*19100*/  FFMA.FTZ R2, R39, c[0x0][0x2d0], -R74 ;  /* 0x0000b40027027a23 */ /* 0x000fe2000001084a */
[----:B------:R-:W-:Y:S01]  /*19110*/  FSEL R0, R72, RZ, P2 ;  /* 0x000000ff48007208 */ /* 0x000fe20001000000 */
[----:B------:R-:W-:Y:S05]  /*19120*/  LDSM.16.MT88.4 R36, [R212+0x100] ;  /* 0x00010000d424783b */ /* 0x000fea0000004200 */
[----:B------:R1:W-:Y:S01]  /*19130*/  MUFU.EX2 R80, R2 ;  /* 0x0000000200507308 */ /* 0x0003e20000000800 */
[----:B------:R-:W-:Y:S01]  /*19140*/  FADD.FTZ R0, -R0, R100 ;  /* 0x0000006400007221 */ /* 0x000fe20000010100 */
[----:B------:R-:W-:Y:S03]  /*19150*/  MOV R100, R55 ;  /* 0x0000003700647202 */ /* 0x000fe60000000f00 */
[----:B------:R-:W-:Y:S01]  /*19160*/  FMUL.FTZ R0, R0, c[0x0][0x2d0] ;  /* 0x0000b40000007a20 */ /* 0x000fe20000410000 */
[----:B------:R-:W-:Y:S01]  /*19170*/  F2FP.PACK_AB R76, R89, R100 ;  /* 0x00000064594c723e */ /* 0x000fe200000000ff */
[----:B------:R-:W2:Y:S03]  /*19180*/  SHFL.BFLY PT, R4, R3, 0x1, 0x1f ;  /* 0x0c201f0003047f89 */ /* 0x000ea600000e0000 */
        /* <DEDUP_REMOVED lines=14> */
[----:B------:R-:W-:Y:S02]  /*19270*/  IMAD.MOV.U32 R102, RZ, RZ, R54 ;  /* 0x000000ffff667224 */ /* 0x000fe400078e0036 */
[----:B------:R2:W3:Y:S01]  /*19280*/  MUFU.EX2 R2, R0 ;  /* 0x0000000000027308 */ /* 0x0004e20000000800 */
[----:B------:R-:W-:Y:S02]  /*19290*/  FFMA.FTZ R4, R24, c[0x0][0x2d0], -R97 ;  /* 0x0000b40018047a23 */ /* 0x000fe40000010861 */
[----:B------:R-:W-:Y:S02]  /*192a0*/  IMAD.MOV.U32 R116, RZ, RZ, R89 ;  /* 0x000000ffff747224 */ /* 0x000fe400078e0059 */
[----:B------:R-:W-:Y:S02]  /*192b0*/  FMUL.FTZ R17, R69, R117 ;  /* 0x0000007545117220 */ /* 0x000fe40000410000 */
[--C-:B------:R-:W-:Y:S02]  /*192c0*/  FFMA.FTZ R58, R58, c[0x0][0x2d0], -R97.reuse ;  /* 0x0000b4003a3a7a23 */ /* 0x100fe40000010861 */
[----:B------:R-:W-:Y:S01]  /*192d0*/  FFMA.FTZ R62, R62, c[0x0][0x2d0], -R97 ;  /* 0x0000b4003e3e7a23 */ /* 0x000fe20000010861 */
[----:B------:R4:W-:Y:S01]  /*192e0*/  MUFU.EX2 R59, R4 ;  /* 0x00000004003b7308 */ /* 0x0009e20000000800 */
[----:B------:R-:W-:Y:S02]  /*192f0*/  FFMA.FTZ R24, R44, c[0x0][0x2d0], -R75 ;  /* 0x0000b4002c187a23 */ /* 0x000fe4000001084b */
[C---:B-1----:R-:W-:Y:S02]  /*19300*/  FMUL.FTZ R7, R68.reuse, R107 ;  /* 0x0000006b44077220 */ /* 0x042fe40000410000 */
[C---:B------:R-:W-:Y:S02]  /*19310*/  FMUL.FTZ R34, R68.reuse, R134 ;  /* 0x0000008644227220 */ /* 0x040fe40000410000 */
[C---:B------:R-:W-:Y:S02]  /*19320*/  FMUL.FTZ R35, R68.reuse, R135 ;  /* 0x0000008744237220 */ /* 0x040fe40000410000 */
[C---:B------:R-:W-:Y:S01]  /*19330*/  FMUL.FTZ R18, R68.reuse, R118 ;  /* 0x0000007644127220 */ /* 0x040fe20000410000 */
[----:B------:R1:W5:Y:S01]  /*19340*/  MUFU.EX2 R30, R24 ;  /* 0x00000018001e7308 */ /* 0x0003620000000800 */
[----:B------:R-:W-:Y:S02]  /*19350*/  FMUL.FTZ R19, R68, R119 ;  /* 0x0000007744137220 */ /* 0x000fe40000410000 */
[----:B------:R-:W-:Y:S02]  /*19360*/  FFMA.FTZ R44, R50, c[0x0][0x2d0], -R96 ;  /* 0x0000b400322c7a23 */ /* 0x000fe40000010860 */
[----:B--2---:R-:W-:Y:S02]  /*19370*/  FFMA.FTZ R0, R8, c[0x0][0x2d0], -R97 ;  /* 0x0000b40008007a23 */ /* 0x004fe40000010861 */
[----:B------:R-:W-:Y:S02]  /*19380*/  IMAD.MOV.U32 R118, RZ, RZ, R60 ;  /* 0x000000ffff767224 */ /* 0x000fe400078e003c */
[----:B---3--:R-:W-:Y:S01]  /*19390*/  FMUL.FTZ R45, R2, R145 ;  /* 0x00000091022d7220 */ /* 0x008fe20000410000 */
[----:B------:R2:W3:Y:S01]  /*193a0*/  MUFU.EX2 R6, R0 ;  /* 0x0000000000067308 */ /* 0x0004e20000000800 */
[----:B------:R-:W-:Y:S02]  /*193b0*/  FFMA.FTZ R8, R40, c[0x0][0x2d0], -R75 ;  /* 0x0000b40028087a23 */ /* 0x000fe4000001084b */
[----:B------:R-:W-:Y:S02]  /*193c0*/  FMUL.FTZ R50, R68, R150 ;  /* 0x0000009644327220 */ /* 0x000fe40000410000 */
[----:B----4-:R-:W-:Y:S02]  /*193d0*/  FFMA.FTZ R4, R26, c[0x0][0x2d0], -R97 ;  /* 0x0000b4001a047a23 */ /* 0x010fe40000010861 */
[C---:B------:R-:W-:Y:S01]  /*193e0*/  FMUL.FTZ R9, R2.reuse, R109 ;  /* 0x0000006d02097220 */ /* 0x040fe20000410000 */
[----:B------:R-:W-:Y:S01]  /*193f0*/  MOV R109, R61 ;  /* 0x0000003d006d7202 */ /* 0x000fe20000000f00 */
[C---:B------:R-:W-:Y:S01]  /*19400*/  FMUL.FTZ R12, R2.reuse, R112 ;  /* 0x00000070020c7220 */ /* 0x040fe20000410000 */
[----:B------:R-:W4:Y:S01]  /*19410*/  MUFU.EX2 R57, R4 ;  /* 0x0000000400397308 */ /* 0x000f220000000800 */
[----:B------:R-:W-:Y:S01]  /*19420*/  MOV R112, R92 ;  /* 0x0000005c00707202 */ /* 0x000fe20000000f00 */
[----:B------:R-:W-:Y:S02]  /*19430*/  FFMA.FTZ R92, R95, c[0x0][0x2d0], -R75 ;  /* 0x0000b4005f5c7a23 */ /* 0x000fe4000001084b */
[C---:B------:R-:W-:Y:S02]  /*19440*/  FMUL.FTZ R13, R2.reuse, R113 ;  /* 0x00000071020d7220 */ /* 0x040fe40000410000 */
[C---:B-1----:R-:W-:Y:S02]  /*19450*/  FMUL.FTZ R24, R2.reuse, R124 ;  /* 0x0000007c02187220 */ /* 0x042fe40000410000 */
[----:B------:R-:W-:Y:S02]  /*19460*/  FMUL.FTZ R29, R2, R129 ;  /* 0x00000081021d7220 */ /* 0x000fe40000410000 */
[----:B------:R1:W1:Y:S01]  /*19470*/  MUFU.EX2 R31, R8 ;  /* 0x00000008001f7308 */ /* 0x0002620000000800 */
[----:B-----5:R-:W-:Y:S02]  /*19480*/  IMAD.MOV.U32 R129, RZ, RZ, R30 ;  /* 0x000000ffff817224 */ /* 0x020fe400078e001e */
[----:B------:R-:W-:Y:S02]  /*19490*/  FFMA.FTZ R40, R49, c[0x0][0x2d0], -R96 ;  /* 0x0000b40031287a23 */ /* 0x000fe40000010860 */
[----:B--2---:R-:W-:Y:S02]  /*194a0*/  FFMA.FTZ R0, R25, c[0x0][0x2d0], -R97 ;  /* 0x0000b40019007a23 */ /* 0x004fe40000010861 */
[----:B------:R-:W-:Y:S02]  /*194b0*/  FMUL.FTZ R49, R69, R149 ;  /* 0x0000009545317220 */ /* 0x000fe40000410000 */
[----:B---3--:R-:W-:Y:S01]  /*194c0*/  IMAD.MOV.U32 R105, RZ, RZ, R6 ;  /* 0x000000ffff697224 */ /* 0x008fe200078e0006 */
[----:B------:R2:W3:Y:S01]  /*194d0*/  MUFU.EX2 R101, R0 ;  /* 0x0000000000657308 */ /* 0x0004e20000000800 */
[----:B------:R-:W-:Y:S01]  /*194e0*/  FMUL.FTZ R6, R68, R106 ;  /* 0x0000006a44067220 */ /* 0x000fe20000410000 */
[----:B------:R-:W-:Y:S01]  /*194f0*/  MOV R106, R52 ;  /* 0x00000034006a7202 */ /* 0x000fe20000000f00 */
[----:B------:R-:W-:Y:S01]  /*19500*/  FMUL.FTZ R25, R2, R125 ;  /* 0x0000007d02197220 */ /* 0x000fe20000410000 */
[----:B----4-:R-:W-:Y:S01]  /*19510*/  F2FP.PACK_AB R67, R57, R59 ;  /* 0x0000003b3943723e */ /* 0x010fe200000000ff */
[----:B------:R-:W-:Y:S01]  /*19520*/  FFMA.FTZ R4, R41, c[0x0][0x2d0], -R74 ;  /* 0x0000b40029047a23 */ /* 0x000fe2000001084a */
[----:B------:R-:W-:Y:S01]  /*19530*/  F2FP.PACK_AB R66, R102, R106 ;  /* 0x0000006a6642723e */ /* 0x000fe200000000ff */
[C---:B------:R-:W-:Y:S01]  /*19540*/  FMUL.FTZ R41, R2.reuse, R141 ;  /* 0x0000008d02297220 */ /* 0x040fe20000410000 */
[----:B------:R-:W-:Y:S01]  /*19550*/  MOV R117, R57 ;  /* 0x0000003900757202 */ /* 0x000fe20000000f00 */
[C---:B------:R-:W-:Y:S01]  /*19560*/  FMUL.FTZ R57, R2.reuse, R157 ;  /* 0x0000009d02397220 */ /* 0x040fe20000410000 */
[----:B------:R4:W-:Y:S01]  /*19570*/  MUFU.EX2 R91, R4 ;  /* 0x00000004005b7308 */ /* 0x0009e20000000800 */
[----:B------:R-:W-:Y:S02]  /*19580*/  IMAD.MOV.U32 R113, RZ, RZ, R59 ;  /* 0x000000ffff717224 */ /* 0x000fe400078e003b */
[C---:B------:R-:W-:Y:S02]  /*19590*/  FMUL.FTZ R60, R2.reuse, R160 ;  /* 0x000000a0023c7220 */ /* 0x040fe40000410000 */
[C---:B-1----:R-:W-:Y:S02]  /*195a0*/  FMUL.FTZ R8, R2.reuse, R108 ;  /* 0x0000006c02087220 */ /* 0x042fe40000410000 */
[----:B------:R-:W-:Y:S02]  /*195b0*/  IMAD.MOV.U32 R125, RZ, RZ, R31 ;  /* 0x000000ffff7d7224 */ /* 0x000fe400078e001f */
[----:B------:R-:W-:Y:S01]  /*195c0*/  IMAD.MOV.U32 R108, RZ, RZ, R84 ;  /* 0x000000ffff6c7224 */ /* 0x000fe200078e0054 */
[----:B------:R1:W-:Y:S01]  /*195d0*/  MUFU.EX2 R124, R32 ;  /* 0x00000020007c7308 */ /* 0x0003e20000000800 */
[----:B------:R-:W-:Y:S01]  /*195e0*/  FMUL.FTZ R61, R2, R161 ;  /* 0x000000a1023d7220 */ /* 0x000fe20000410000 */
[----:B--2---:R-:W-:Y:S02]  /*195f0*/  FSEL R0, R3, RZ, P0 ;  /* 0x000000ff03007208 */ /* 0x004fe40000000000 */
[----:B---3--:R-:W-:Y:S02]  /*19600*/  F2FP.PACK_AB R65, R101, R105 ;  /* 0x000000696541723e */ /* 0x008fe400000000ff */
[----:B------:R-:W-:Y:S01]  /*19610*/  ISETP.GT.AND P0, PT, R225, UR4, PT ;  /* 0x00000004e1007c0c */ /* 0x000fe2000bf04270 */
[----:B------:R-:W-:Y:S01]  /*19620*/  FADD.FTZ R0, -R0, R103 ;  /* 0x0000006700007221 */ /* 0x000fe20000010100 */
[----:B------:R-:W-:Y:S02]  /*19630*/  MOV R103, R53 ;  /* 0x0000003500677202 */ /* 0x000fe40000000f00 */
[----:B------:R2:W-:Y:S01]  /*19640*/  MUFU.EX2 R107, R44 ;  /* 0x0000002c006b7308 */ /* 0x0005e20000000800 */
[----:B------:R-:W3:Y:S01]  /*19650*/  LDSM.16.MT88.4 R52, [R210+0x100] ;  /* 0x00010000d234783b */ /* 0x000ee20000004200 */
[----:B------:R-:W-:Y:S01]  /*19660*/  FMUL.FTZ R0, R0, c[0x0][0x2d0] ;  /* 0x0000b40000007a20 */ /* 0x000fe20000410000 */
[----:B------:R-:W-:Y:S01]  /*19670*/  F2FP.PACK_AB R79, R103, R85 ;  /* 0x00000055674f723e */ /* 0x000fe200000000ff */
[C---:B----4-:R-:W-:Y:S06]  /*19680*/  FMUL.FTZ R4, R69.reuse, R104 ;  /* 0x0000006845047220 */ /* 0x050fec0000410000 */
[----:B------:R-:W4:Y:S01]  /*19690*/  MUFU.EX2 R0, R0 ;  /* 0x0000000000007308 */ /* 0x000f220000000800 */
[-C--:B------:R-:W-:Y:S01]  /*196a0*/  HMMA.16816.F32 R4, R76, R20.reuse, R4 ;  /* 0x000000144c04723c */ /* 0x080fe20000001804 */
[C---:B-1----:R-:W-:Y:S08]  /*196b0*/  FMUL.FTZ R32, R69.reuse, R132 ;  /* 0x0000008445207220 */ /* 0x042ff00000410000 */
[----:B------:R-:W1:Y:S03]  /*196c0*/  MUFU.EX2 R104, R28 ;  /* 0x0000001c00687308 */ /* 0x000e660000000800 */
[----:B--2---:R-:W-:Y:S02]  /*196d0*/  FMUL.FTZ R44, R2, R144 ;  /* 0x00000090022c7220 */ /* 0x004fe40000410000 */
[C---:B----4-:R-:W-:Y:S02]  /*196e0*/  FMUL.FTZ R11, R0.reuse, R111 ;  /* 0x0000006f000b7220 */ /* 0x050fe40000410000 */
[C---:B------:R-:W-:Y:S02]  /*196f0*/  FMUL.FTZ R10, R0.reuse, R110 ;  /* 0x0000006e000a7220 */ /* 0x040fe40000410000 */
[----:B------:R-:W-:Y:S02]  /*19700*/  IMAD.MOV.U32 R111, RZ, RZ, R86 ;  /* 0x000000ffff6f7224 */ /* 0x000fe400078e0056 */
[C---:B------:R-:W-:Y:S01]  /*19710*/  FMUL.FTZ R14, R0.reuse, R114 ;  /* 0x00000072000e7220 */ /* 0x040fe20000410000 */
[----:B------:R-:W-:Y:S01]  /*19720*/  MOV R114, R91 ;  /* 0x0000005b00727202 */ /* 0x000fe20000000f00 */
[C---:B------:R-:W-:Y:S01]  /*19730*/  FMUL.FTZ R26, R0.reuse, R126 ;  /* 0x0000007e001a7220 */ /* 0x040fe20000410000 */
[C---:B------:R-:W-:Y:S01]  /*19740*/  HMMA.16816.F32 R8, R64.reuse, R20, R8 ;  /* 0x000000144008723c */ /* 0x040fe20000001808 */
[C---:B------:R-:W-:Y:S01]  /*19750*/  FMUL.FTZ R15, R0.reuse, R115 ;  /* 0x00000073000f7220 */ /* 0x040fe20000410000 */
[----:B------:R-:W-:Y:S01]  /*19760*/  MOV R126, R80 ;  /* 0x00000050007e7202 */ /* 0x000fe20000000f00 */
[C---:B------:R-:W-:Y:S01]  /*19770*/  FMUL.FTZ R31, R0.reuse, R131 ;  /* 0x00000083001f7220 */ /* 0x040fe20000410000 */
[----:B------:R-:W2:Y:S01]  /*19780*/  LDSM.16.MT88.4 R80, [R211+0x100] ;  /* 0x00010000d350783b */ /* 0x000ea20000004200 */
[----:B-1----:R-:W-:Y:S01]  /*19790*/  MOV R149, R104 ;  /* 0x0000006800957202 */ /* 0x002fe20000000f00 */
[----:B------:R-:W-:Y:S01]  /*197a0*/  FMUL.FTZ R27, R0, R127 ;  /* 0x0000007f001b7220 */ /* 0x000fe20000410000 */
[----:B------:R-:W-:Y:S01]  /*197b0*/  MOV R104, R87 ;  /* 0x0000005700687202 */ /* 0x000fe20000000f00 */
[-C--:B------:R-:W-:Y:S01]  /*197c0*/  HMMA.16816.F32 R12, R64, R22.reuse, R12 ;  /* 0x00000016400c723c */ /* 0x080fe2000000180c */
[----:B------:R-:W-:Y:S03]  /*197d0*/  FFMA.FTZ R20, R46, c[0x0][0x2d0], -R74 ;  /* 0x0000b4002e147a23 */ /* 0x000fe6000001084a */
[----:B------:R-:W-:Y:S01]  /*197e0*/  MOV R131, R117 ;  /* 0x0000007500837202 */ /* 0x000fe20000000f00 */
[----:B------:R1:W4:Y:S01]  /*197f0*/  MUFU.EX2 R93, R20 ;  /* 0x00000014005d7308 */ /* 0x0003220000000800 */
[C---:B------:R-:W-:Y:S02]  /*19800*/  FMUL.FTZ R21, R69.reuse, R121 ;  /* 0x0000007945157220 */ /* 0x040fe40000410000 */
[C---:B------:R-:W-:Y:S01]  /*19810*/  HMMA.16816.F32 R16, R76.reuse, R22, R16 ;  /* 0x000000164c10723c */ /* 0x040fe20000001810 */
[----:B------:R-:W-:Y:S03]  /*19820*/  FMUL.FTZ R28, R2, R128 ;  /* 0x00000080021c7220 */ /* 0x000fe60000410000 */
[----:B------:R-:W-:Y:S01]  /*19830*/  FMUL.FTZ R30, R0, R130 ;  /* 0x00000082001e7220 */ /* 0x000fe20000410000 */
[----:B------:R-:W-:Y:S01]  /*19840*/  MOV R130, R33 ;  /* 0x0000002100827202 */ /* 0x000fe20000000f00 */
[C---:B------:R-:W-:Y:S01]  /*19850*/  FMUL.FTZ R33, R69.reuse, R133 ;  /* 0x0000008545217220 */ /* 0x040fe20000410000 */
[----:B------:R5:W-:Y:S01]  /*19860*/  MUFU.EX2 R121, R62 ;  /* 0x0000003e00797308 */ /* 0x000be20000000800 */
[C---:B------:R-:W-:Y:S01]  /*19870*/  FMUL.FTZ R22, R68.reuse, R122 ;  /* 0x0000007a44167220 */ /* 0x040fe20000410000 */
[----:B------:R-:W-:Y:S03]  /*19880*/  LDSM.16.MT88.4 R132, [R212+0x2900] ;  /* 0x00290000d484783b */ /* 0x000fe60000004200 */
[----:B------:R-:W-:Y:S02]  /*19890*/  FMUL.FTZ R23, R68, R123 ;  /* 0x0000007b44177220 */ /* 0x000fe40000410000 */
[C---:B------:R-:W-:Y:S02]  /*198a0*/  FMUL.FTZ R42, R0.reuse, R142 ;  /* 0x0000008e002a7220 */ /* 0x040fe40000410000 */
[C---:B------:R-:W-:Y:S01]  /*198b0*/  FMUL.FTZ R43, R0.reuse, R143 ;  /* 0x0000008f002b7220 */ /* 0x040fe20000410000 */
[----:B------:R2:W-:Y:S01]  /*198c0*/  MUFU.EX2 R122, R40 ;  /* 0x00000028007a7308 */ /* 0x0005e20000000800 */
[C---:B------:R-:W-:Y:S02]  /*198d0*/  FMUL.FTZ R46, R0.reuse, R146 ;  /* 0x00000092002e7220 */ /* 0x040fe40000410000 */
[C---:B------:R-:W-:Y:S02]  /*198e0*/  FMUL.FTZ R47, R0.reuse, R147 ;  /* 0x00000093002f7220 */ /* 0x040fe40000410000 */
[C---:B-1----:R-:W-:Y:S02]  /*198f0*/  FMUL.FTZ R20, R69.reuse, R120 ;  /* 0x0000007845147220 */ /* 0x042fe40000410000 */
[----:B----4-:R-:W-:Y:S02]  /*19900*/  IMAD.MOV.U32 R150, RZ, RZ, R93 ;  /* 0x000000ffff967224 */ /* 0x010fe400078e005d */
[C---:B------:R-:W-:Y:S01]  /*19910*/  FMUL.FTZ R59, R0.reuse, R159 ;  /* 0x0000009f003b7220 */ /* 0x040fe20000410000 */
[----:B------:R1:W-:Y:S01]  /*19920*/  MUFU.EX2 R120, R58 ;  /* 0x0000003a00787308 */ /* 0x0003e20000000800 */
[----:B------:R-:W-:Y:S01]  /*19930*/  IMAD.MOV.U32 R115, RZ, RZ, R63 ;  /* 0x000000ffff737224 */ /* 0x000fe200078e003f */
[-C--:B------:R-:W-:Y:S01]  /*19940*/  HMMA.16816.F32 R20, R76, R36.reuse, R20 ;  /* 0x000000244c14723c */ /* 0x080fe20000001814 */
[C---:B------:R-:W-:Y:S02]  /*19950*/  FMUL.FTZ R63, R0.reuse, R163 ;  /* 0x000000a3003f7220 */ /* 0x040fe40000410000 */
[----:B-----5:R-:W-:Y:S05]  /*19960*/  FMUL.FTZ R62, R0, R162 ;  /* 0x000000a2003e7220 */ /* 0x020fea0000410000 */
[C---:B------:R-:W-:Y:S01]  /*19970*/  HMMA.16816.F32 R24, R64.reuse, R36, R24 ;  /* 0x000000244018723c */ /* 0x040fe20000001818 */
[----:B--2---:R-:W-:Y:S06]  /*19980*/  FMUL.FTZ R40, R2, R140 ;  /* 0x0000008c02287220 */ /* 0x004fec0000410000 */
[----:B------:R-:W-:Y:S01]  /*19990*/  FFMA.FTZ R36, R48, c[0x0][0x2d0], -R96 ;  /* 0x0000b40030247a23 */ /* 0x000fe20000010860 */
[-C--:B------:R-:W-:Y:S01]  /*199a0*/  HMMA.16816.F32 R28, R64, R38.reuse, R28 ;  /* 0x00000026401c723c */ /* 0x080fe2000000181c */
[----:B------:R-:W-:Y:S02]  /*199b0*/  FMUL.FTZ R37, R69, R137 ;  /* 0x0000008945257220 */ /* 0x000fe40000410000 */
[----:B------:R2:W-:Y:S01]  /*199c0*/  MUFU.EX2 R128, R36 ;  /* 0x0000002400807308 */ /* 0x0005e20000000800 */
[--C-:B------:R-:W-:Y:S02]  /*199d0*/  FFMA.FTZ R48, R51, c[0x0][0x2d0], -R74.reuse ;  /* 0x0000b40033307a23 */ /* 0x100fe4000001084a */
[----:B------:R-:W-:Y:S02]  /*199e0*/  FMUL.FTZ R51, R68, R151 ;  /* 0x0000009744337220 */ /* 0x000fe40000410000 */
[C---:B------:R-:W-:Y:S01]  /*199f0*/  HMMA.16816.F32 R32, R76.reuse, R38, R32 ;  /* 0x000000264c20723c */ /* 0x040fe20000001820 */
[----:B-1----:R-:W-:Y:S04]  /*19a00*/  FMUL.FTZ R58, R0, R158 ;  /* 0x0000009e003a7220 */ /* 0x002fe80000410000 */
[----:B------:R1:W-:Y:S02]  /*19a10*/  MUFU.EX2 R119, R48 ;  /* 0x0000003000777308 */ /* 0x0003e40000000800 */
[C---:B------:R-:W-:Y:S02]  /*19a20*/  FMUL.FTZ R38, R68.reuse, R138 ;  /* 0x0000008a44267220 */ /* 0x040fe40000410000 */
[----:B------:R-:W-:Y:S06]  /*19a30*/  FMUL.FTZ R39, R68, R139 ;  /* 0x0000008b44277220 */ /* 0x000fec0000410000 */
[----:B------:R-:W-:Y:S01]  /*19a40*/  MUFU.EX2 R138, R92 ;  /* 0x0000005c008a7308 */ /* 0x000fe20000000800 */
[C---:B--2---:R-:W-:Y:S07]  /*19a50*/  FMUL.FTZ R36, R69.reuse, R136 ;  /* 0x0000008845247220 */ /* 0x044fee0000410000 */
[-C--:B---3--:R-:W-:Y:S01]  /*19a60*/  HMMA.16816.F32 R36, R76, R52.reuse, R36 ;  /* 0x000000344c24723c */ /* 0x088fe20000001824 */
[C---:B-1----:R-:W-:Y:S02]  /*19a70*/  FMUL.FTZ R48, R69.reuse, R148 ;  /* 0x0000009445307220 */ /* 0x042fe40000410000 */
[----:B------:R-:W-:Y:S01]  /*19a80*/  IMAD.MOV.U32 R148, RZ, RZ, R107 ;  /* 0x000000ffff947224 */ /* 0x000fe200078e006b */
[----:B------:R-:W-:Y:S04]  /*19a90*/  MOV R107, R85 ;  /* 0x00000055006b7202 */ /* 0x000fe80000000f00 */
[C---:B------:R-:W-:Y:S01]  /*19aa0*/  HMMA.16816.F32 R40, R64.reuse, R52, R40 ;  /* 0x000000344028723c */ /* 0x040fe20000001828 */
[----:B------:R-:W1:Y:S03]  /*19ab0*/  LDSM.16.MT88.4 R84, [R209+0x900] ;  /* 0x00090000d154783b */ /* 0x000e660000004200 */
[----:B------:R-:W-:Y:S03]  /*19ac0*/  IMAD.MOV.U32 R123, RZ, RZ, R107 ;  /* 0x000000ffff7b7224 */ /* 0x000fe600078e006b */
[--C-:B------:R-:W-:Y:S01]  /*19ad0*/  FFMA.FTZ R52, R56, c[0x0][0x2d0], -R97.reuse ;  /* 0x0000b40038347a23 */ /* 0x100fe20000010861 */
[-C--:B------:R-:W-:Y:S01]  /*19ae0*/  HMMA.16816.F32 R44, R64, R54.reuse, R44 ;  /* 0x00000036402c723c */ /* 0x080fe2000000182c */
[----:B------:R-:W-:Y:S02]  /*19af0*/  FMUL.FTZ R56, R2, R156 ;  /* 0x0000009c02387220 */ /* 0x000fe40000410000 */
[----:B------:R2:W3:Y:S01]  /*19b00*/  MUFU.EX2 R151, R52 ;  /* 0x0000003400977308 */ /* 0x0004e20000000800 */
[C---:B------:R-:W-:Y:S04]  /*19b10*/  FMUL.FTZ R53, R69.reuse, R153 ;  /* 0x0000009945357220 */ /* 0x040fe80000410000 */
[C---:B------:R-:W-:Y:S07]  /*19b20*/  HMMA.16816.F32 R48, R76.reuse, R54, R48 ;  /* 0x000000364c30723c */ /* 0x040fee0000001830 */
[C---:B------:R-:W-:Y:S02]  /*19b30*/  FMUL.FTZ R54, R68.reuse, R154 ;  /* 0x0000009a44367220 */ /* 0x040fe40000410000 */
[----:B------:R-:W-:Y:S03]  /*19b40*/  FMUL.FTZ R55, R68, R155 ;  /* 0x0000009b44377220 */ /* 0x000fe60000410000 */
[C---:B--2---:R-:W-:Y:S07]  /*19b50*/  FMUL.FTZ R52, R69.reuse, R152 ;  /* 0x0000009845347220 */ /* 0x044fee0000410000 */
[-C--:B------:R-:W-:Y:S08]  /*19b60*/  HMMA.16816.F32 R52, R76, R80.reuse, R52 ;  /* 0x000000504c34723c */ /* 0x080ff00000001834 */
[C---:B------:R-:W-:Y:S07]  /*19b70*/  HMMA.16816.F32 R56, R64.reuse, R80, R56 ;  /* 0x000000504038723c */ /* 0x040fee0000001838 */
[----:B------:R-:W-:Y:S01]  /*19b80*/  FFMA.FTZ R80, R88, c[0x0][0x2d0], -R97 ;  /* 0x0000b40058507a23 */ /* 0x000fe20000010861 */
[-C--:B------:R-:W-:Y:S01]  /*19b90*/  HMMA.16816.F32 R60, R64, R82.reuse, R60 ;  /* 0x00000052403c723c */ /* 0x080fe2000000183c */
[----:B---3--:R-:W-:Y:S02]  /*19ba0*/  F2FP.PACK_AB R81, R120, R151 ;  /* 0x000000977851723e */ /* 0x008fe400000000ff */
[----:B------:R2:W3:Y:S04]  /*19bb0*/  MUFU.EX2 R110, R80 ;  /* 0x00000050006e7308 */ /* 0x0004e80000000800 */
[C---:B------:R-:W-:Y:S02]  /*19bc0*/  FMUL.FTZ R64, R69.reuse, R164 ;  /* 0x000000a445407220 */ /* 0x040fe40000410000 */
[----:B------:R-:W-:Y:S03]  /*19bd0*/  FMUL.FTZ R65, R69, R165 ;  /* 0x000000a545417220 */ /* 0x000fe60000410000 */
[C---:B------:R-:W-:Y:S02]  /*19be0*/  FMUL.FTZ R66, R68.reuse, R166 ;  /* 0x000000a644427220 */ /* 0x040fe40000410000 */
[----:B------:R-:W-:Y:S07]  /*19bf0*/  FMUL.FTZ R67, R68, R167 ;  /* 0x000000a744437220 */ /* 0x000fee0000410000 */
[----:B------:R-:W-:Y:S01]  /*19c00*/  HMMA.16816.F32 R64, R76, R82, R64 ;  /* 0x000000524c40723c */ /* 0x000fe20000001840 */
[--C-:B--2---:R-:W-:Y:S06]  /*19c10*/  FFMA.FTZ R80, R90, c[0x0][0x2d0], -R74.reuse ;  /* 0x0000b4005a507a23 */ /* 0x104fec000001084a */
[----:B------:R-:W-:Y:S01]  /*19c20*/  F2FP.PACK_AB R76, R114, R126 ;  /* 0x0000007e724c723e */ /* 0x000fe200000000ff */
[----:B------:R-:W2:Y:S01]  /*19c30*/  LDSM.16.MT88.4 R88, [R212+0x900] ;  /* 0x00090000d458783b */ /* 0x000ea20000004200 */
[----:B------:R-:W-:Y:S01]  /*19c40*/  F2FP.PACK_AB R78, R150, R130 ;  /* 0x00000082964e723e */ /* 0x000fe200000000ff */
[----:B------:R4:W-:Y:S02]  /*19c50*/  MUFU.EX2 R248, R80 ;  /* 0x0000005000f87308 */ /* 0x0009e40000000800 */
[----:B------:R-:W-:Y:S02]  /*19c60*/  F2FP.PACK_AB R79, R149, R129 ;  /* 0x00000081954f723e */ /* 0x000fe400000000ff */
[----:B------:R-:W-:Y:S02]  /*19c70*/  F2FP.PACK_AB R77, R115, R125 ;  /* 0x0000007d734d723e */ /* 0x000fe400000000ff */
[----:B------:R-:W-:Y:S02]  /*19c80*/  F2FP.PACK_AB R82, R148, R122 ;  /* 0x0000007a9452723e */ /* 0x000fe400000000ff */
[----:B---3--:R-:W-:Y:S03]  /*19c90*/  F2FP.PACK_AB R83, R110, R121 ;  /* 0x000000796e53723e */ /* 0x008fe600000000ff */
[-C--:B-1----:R-:W-:Y:S01]  /*19ca0*/  HMMA.16816.F32 R4, R76, R84.reuse, R4 ;  /* 0x000000544c04723c */ /* 0x082fe20000001804 */
[--C-:B----4-:R-:W-:Y:S02]  /*19cb0*/  FFMA.FTZ R80, R94, c[0x0][0x2d0], -R75.reuse ;  /* 0x0000b4005e507a23 */ /* 0x110fe4000001084b */
[----:B------:R-:W1:Y:S02]  /*19cc0*/  LDSM.16.MT88.4 R92, [R210+0x900] ;  /* 0x00090000d25c783b */ /* 0x000e640000004200 */
[----:B------:R3:W-:Y:S02]  /*19cd0*/  MUFU.EX2 R139, R80 ;  /* 0x00000050008b7308 */ /* 0x0007e40000000800 */
[----:B---3--:R-:W-:Y:S07]  /*19ce0*/  F2FP.PACK_AB R80, R128, R124 ;  /* 0x0000007c8050723e */ /* 0x008fee00000000ff */
[C---:B------:R-:W-:Y:S07]  /*19cf0*/  HMMA.16816.F32 R8, R80.reuse, R84, R8 ;  /* 0x000000545008723c */ /* 0x040fee0000001808 */
[--C-:B------:R-:W-:Y:S01]  /*19d00*/  FFMA.FTZ R84, R176, c[0x0][0x2d0], -R74.reuse ;  /* 0x0000b400b0547a23 */ /* 0x100fe2000001084a */
[-C--:B------:R-:W-:Y:S03]  /*19d10*/  HMMA.16816.F32 R12, R80, R86.reuse, R12 ;  /* 0x00000056500c723c */ /* 0x080fe6000000180c */
[----:B------:R3:W-:Y:S05]  /*19d20*/  MUFU.EX2 R247, R84 ;  /* 0x0000005400f77308 */ /* 0x0007ea0000000800 */
[C---:B------:R-:W-:Y:S08]  /*19d30*/  HMMA.16816.F32 R16, R76.reuse, R86, R16 ;  /* 0x000000564c10723c */ /* 0x040ff00000001810 */
[-C--:B--2---:R-:W-:Y:S08]  /*19d40*/  HMMA.16816.F32 R20, R76, R88.reuse, R20 ;  /* 0x000000584c14723c */ /* 0x084ff00000001814 */
[C---:B------:R-:W-:Y:S01]  /*19d50*/  HMMA.16816.F32 R24, R80.reuse, R88, R24 ;  /* 0x000000585018723c */ /* 0x040fe20000001818 */
[----:B---3--:R-:W-:Y:S06]  /*19d60*/  FFMA.FTZ R84, R177, c[0x0][0x2d0], -R74 ;  /* 0x0000b400b1547a23 */ /* 0x008fec000001084a */
[--C-:B------:R-:W-:Y:S01]  /*19d70*/  FFMA.FTZ R88, R170, c[0x0][0x2d0], -R96.reuse ;  /* 0x0000b400aa587a23 */ /* 0x100fe20000010860 */
[-C--:B------:R-:W-:Y:S01]  /*19d80*/  HMMA.16816.F32 R28, R80, R90.reuse, R28 ;  /* 0x0000005a501c723c */ /* 0x080fe2000000181c */
[----:B------:R2:W-:Y:S07]  /*19d90*/  MUFU.EX2 R246, R84 ;  /* 0x0000005400f67308 */ /* 0x0005ee0000000800 */
[C---:B------:R-:W-:Y:S03]  /*19da0*/  HMMA.16816.F32 R32, R76.reuse, R90, R32 ;  /* 0x0000005a4c20723c */ /* 0x040fe60000001820 */
[----:B------:R3:W-:Y:S05]  /*19db0*/  MUFU.EX2 R136, R88 ;  /* 0x0000005800887308 */ /* 0x0007ea0000000800 */
[-C--:B-1----:R-:W-:Y:S08]  /*19dc0*/  HMMA.16816.F32 R36, R76, R92.reuse, R36 ;  /* 0x0000005c4c24723c */ /* 0x082ff00000001824 */
[C---:B------:R-:W-:Y:S01]  /*19dd0*/  HMMA.16816.F32 R40, R80.reuse, R92, R40 ;  /* 0x0000005c5028723c */ /* 0x040fe20000001828 */
[----:B--2---:R-:W-:Y:S04]  /*19de0*/  FFMA.FTZ R84, R171, c[0x0][0x2d0], -R75 ;  /* 0x0000b400ab547a23 */ /* 0x004fe8000001084b */
        /* <DEDUP_REMOVED lines=52> */
[----:B------:R-:W-:Y:S04]  /*1a130*/  IMAD.MOV.U32 R198, RZ, RZ, R110 ;  /* 0x000000ffffc67224 */ /* 0x000fe800078e006e */
[-C--:B------:R-:W-:Y:S01]  /*1a140*/  HMMA.16816.F32 R28, R80, R86.reuse, R28 ;  /* 0x00000056501c723c */ /* 0x080fe2000000181c */
[--C-:B------:R-:W-:Y:S01]  /*1a150*/  FFMA.FTZ R84, R184, c[0x0][0x2d0], -R96.reuse ;  /* 0x0000b400b8547a23 */ /* 0x100fe20000010860 */
[----:B------:R1:W-:Y:S06]  /*1a160*/  MUFU.EX2 R196, R88 ;  /* 0x0000005800c47308 */ /* 0x0003ec0000000800 */
[C---:B------:R-:W-:Y:S04]  /*1a170*/  HMMA.16816.F32 R32, R76.reuse, R86, R32 ;  /* 0x000000564c20723c */ /* 0x040fe80000001820 */
[----:B------:R2:W-:Y:S04]  /*1a180*/  MUFU.EX2 R144, R84 ;  /* 0x0000005400907308 */ /* 0x0005e80000000800 */
[-C--:B------:R-:W-:Y:S08]  /*1a190*/  HMMA.16816.F32 R36, R76, R92.reuse, R36 ;  /* 0x0000005c4c24723c */ /* 0x080ff00000001824 */
[C---:B------:R-:W-:Y:S01]  /*1a1a0*/  HMMA.16816.F32 R40, R80.reuse, R92, R40 ;  /* 0x0000005c5028723c */ /* 0x040fe20000001828 */
[----:B-1----:R-:W-:Y:S06]  /*1a1b0*/  FFMA.FTZ R88, R190, c[0x0][0x2d0], -R75 ;  /* 0x0000b400be587a23 */ /* 0x002fec000001084b */
[----:B------:R-:W-:Y:S01]  /*1a1c0*/  FFMA.FTZ R92, R179, c[0x0][0x2d0], -R97 ;  /* 0x0000b400b35c7a23 */ /* 0x000fe20000010861 */
[-C--:B------:R-:W-:Y:S01]  /*1a1d0*/  HMMA.16816.F32 R44, R80, R94.reuse, R44 ;  /* 0x0000005e502c723c */ /* 0x080fe2000000182c */
[----:B------:R1:W-:Y:S03]  /*1a1e0*/  MUFU.EX2 R190, R88 ;  /* 0x0000005800be7308 */ /* 0x0003e60000000800 */
[--C-:B--2---:R-:W-:Y:S01]  /*1a1f0*/  FFMA.FTZ R84, R188, c[0x0][0x2d0], -R96.reuse ;  /* 0x0000b400bc547a23 */ /* 0x104fe20000010860 */
[----:B------:R-:W-:Y:S03]  /*1a200*/  MOV R188, R108 ;  /* 0x0000006c00bc7202 */ /* 0x000fe60000000f00 */
[C---:B------:R-:W-:Y:S03]  /*1a210*/  HMMA.16816.F32 R48, R76.reuse, R94, R48 ;  /* 0x0000005e4c30723c */ /* 0x040fe60000001830 */
[----:B------:R2:W-:Y:S10]  /*1a220*/  MUFU.EX2 R187, R84 ;  /* 0x0000005400bb7308 */ /* 0x0005f40000000800 */
[----:B------:R3:W-:Y:S01]  /*1a230*/  MUFU.EX2 R155, R92 ;  /* 0x0000005c009b7308 */ /* 0x0007e20000000800 */
[----:B-1----:R-:W-:Y:S09]  /*1a240*/  FFMA.FTZ R88, R193, c[0x0][0x2d0], -R75 ;  /* 0x0000b400c1587a23 */ /* 0x002ff2000001084b */
        /* <DEDUP_REMOVED lines=8> */
[----:B------:R-:W-:Y:S01]  /*1a2d0*/  IMAD.MOV.U32 R191, RZ, RZ, R120 ;  /* 0x000000ffffbf7224 */ /* 0x000fe200078e0078 */
[----:B------:R-:W-:Y:S05]  /*1a2e0*/  MOV R120, R105 ;  /* 0x0000006900787202 */ /* 0x000fea0000000f00 */
[----:B------:R2:W4:Y:S01]  /*1a2f0*/  MUFU.EX2 R186, R84 ;  /* 0x0000005400ba7308 */ /* 0x0005220000000800 */
[----:B---3--:R-:W-:Y:S02]  /*1a300*/  FFMA.FTZ R92, R206, c[0x0][0x2d0], -R75 ;  /* 0x0000b400ce5c7a23 */ /* 0x008fe4000001084b */
[----:B------:R-:W-:Y:S07]  /*1a310*/  IMAD.MOV.U32 R206, RZ, RZ, R114 ;  /* 0x000000ffffce7224 */ /* 0x000fee00078e0072 */
[----:B------:R3:W-:Y:S01]  /*1a320*/  MUFU.EX2 R178, R92 ;  /* 0x0000005c00b27308 */ /* 0x0007e20000000800 */
[----:B--2---:R-:W-:Y:S01]  /*1a330*/  FFMA.FTZ R84, R203, c[0x0][0x2d0], -R74 ;  /* 0x0000b400cb547a23 */ /* 0x004fe2000001084a */
[----:B------:R-:W-:Y:S01]  /*1a340*/  MOV R203, R122 ;  /* 0x0000007a00cb7202 */ /* 0x000fe20000000f00 */
[-C--:B-1----:R-:W-:Y:S01]  /*1a350*/  HMMA.16816.F32 R52, R76, R88.reuse, R52 ;  /* 0x000000584c34723c */ /* 0x082fe20000001834 */
[----:B------:R-:W-:Y:S06]  /*1a360*/  MOV R122, R106 ;  /* 0x0000006a007a7202 */ /* 0x000fec0000000f00 */
[----:B------:R1:W-:Y:S01]  /*1a370*/  MUFU.EX2 R182, R84 ;  /* 0x0000005400b67308 */ /* 0x0003e20000000800 */
[C---:B------:R-:W-:Y:S01]  /*1a380*/  HMMA.16816.F32 R56, R80.reuse, R88, R56 ;  /* 0x000000585038723c */ /* 0x040fe20000001838 */
[----:B---3--:R-:W-:Y:S06]  /*1a390*/  LDSM.16.MT88.4 R92, [R210+0x1900] ;  /* 0x00190000d25c783b */ /* 0x008fec0000004200 */
[--C-:B------:R-:W-:Y:S01]  /*1a3a0*/  FFMA.FTZ R88, R185, c[0x0][0x2d0], -R97.reuse ;  /* 0x0000b400b9587a23 */ /* 0x100fe20000010861 */
[-C--:B------:R-:W-:Y:S01]  /*1a3b0*/  HMMA.16816.F32 R60, R80, R90.reuse, R60 ;  /* 0x0000005a503c723c */ /* 0x080fe2000000183c */
[----:B------:R-:W-:Y:S06]  /*1a3c0*/  IMAD.MOV.U32 R185, RZ, RZ, R118 ;  /* 0x000000ffffb97224 */ /* 0x000fec00078e0076 */
[----:B------:R-:W-:Y:S01]  /*1a3d0*/  FFMA.FTZ R80, R226, c[0x0][0x2d0], -R74 ;  /* 0x0000b400e2507a23 */ /* 0x000fe2000001084a */
[----:B------:R-:W-:Y:S01]  /*1a3e0*/  HMMA.16816.F32 R64, R76, R90, R64 ;  /* 0x0000005a4c40723c */ /* 0x000fe20000001840 */
[----:B----4-:R-:W-:Y:S02]  /*1a3f0*/  F2FP.PACK_AB R82, R186, R184 ;  /* 0x000000b8ba52723e */ /* 0x010fe400000000ff */
[----:B------:R2:W-:Y:S01]  /*1a400*/  MUFU.EX2 R179, R80 ;  /* 0x0000005000b37308 */ /* 0x0005e20000000800 */
[----:B-1----:R-:W-:Y:S02]  /*1a410*/  FFMA.FTZ R84, R180, c[0x0][0x2d0], -R97 ;  /* 0x0000b400b4547a23 */ /* 0x002fe40000010861 */
[----:B------:R-:W-:Y:S01]  /*1a420*/  IMAD.MOV.U32 R226, RZ, RZ, R116 ;  /* 0x000000ffffe27224 */ /* 0x000fe200078e0074 */
[----:B------:R-:W-:Y:S01]  /*1a430*/  F2FP.PACK_AB R76, R147, R242 ;  /* 0x000000f2934c723e */ /* 0x000fe200000000ff */
[----:B------:R-:W-:Y:S01]  /*1a440*/  LDSM.16.MT88.4 R116, [R209+0x2900] ;  /* 0x00290000d174783b */ /* 0x000fe20000004200 */
[----:B------:R-:W-:Y:S03]  /*1a450*/  F2FP.PACK_AB R77, R145, R146 ;  /* 0x00000092914d723e */ /* 0x000fe600000000ff */
[----:B------:R-:W-:Y:S01]  /*1a460*/  F2FP.PACK_AB R78, R196, R229 ;  /* 0x000000e5c44e723e */ /* 0x000fe200000000ff */
[----:B------:R1:W3:Y:S01]  /*1a470*/  MUFU.EX2 R181, R84 ;  /* 0x0000005400b57308 */ /* 0x0002e20000000800 */
[----:B------:R-:W-:Y:S09]  /*1a480*/  F2FP.PACK_AB R79, R193, R190 ;  /* 0x000000bec14f723e */ /* 0x000ff200000000ff */
[----:B------:R4:W5:Y:S01]  /*1a490*/  MUFU.EX2 R180, R88 ;  /* 0x0000005800b47308 */ /* 0x0009620000000800 */
[----:B--2---:R-:W-:Y:S01]  /*1a4a0*/  FFMA.FTZ R80, R204, c[0x0][0x2d0], -R75 ;  /* 0x0000b400cc507a23 */ /* 0x004fe2000001084b */
[----:B------:R-:W-:Y:S02]  /*1a4b0*/  MOV R204, R115 ;  /* 0x0000007300cc7202 */ /* 0x000fe40000000f00 */
[----:B------:R-:W-:Y:S06]  /*1a4c0*/  MOV R115, R100 ;  /* 0x0000006400737202 */ /* 0x000fec0000000f00 */
[----:B------:R2:W-:Y:S01]  /*1a4d0*/  MUFU.EX2 R153, R80 ;  /* 0x0000005000997308 */ /* 0x0005e20000000800 */
[----:B-1----:R-:W1:Y:S01]  /*1a4e0*/  LDSM.16.MT88.4 R84, [R209+0x1900] ;  /* 0x00190000d154783b */ /* 0x002e620000004200 */
[----:B---3--:R-:W-:Y:S07]  /*1a4f0*/  F2FP.PACK_AB R81, R155, R181 ;  /* 0x000000b59b51723e */ /* 0x008fee00000000ff */
[----:B----4-:R-:W3:Y:S01]  /*1a500*/  LDSM.16.MT88.4 R88, [R212+0x1900] ;  /* 0x00190000d458783b */ /* 0x010ee20000004200 */
[----:B-----5:R-:W-:Y:S02]  /*1a510*/  F2FP.PACK_AB R83, R180, R154 ;  /* 0x0000009ab453723e */ /* 0x020fe400000000ff */
[----:B--2---:R-:W-:Y:S01]  /*1a520*/  F2FP.PACK_AB R80, R187, R144 ;  /* 0x00000090bb50723e */ /* 0x004fe200000000ff */
[-C--:B-1----:R-:W-:Y:S08]  /*1a530*/  HMMA.16816.F32 R4, R76, R84.reuse, R4 ;  /* 0x000000544c04723c */ /* 0x082ff00000001804 */
[C---:B------:R-:W-:Y:S07]  /*1a540*/  HMMA.16816.F32 R8, R80.reuse, R84, R8 ;  /* 0x000000545008723c */ /* 0x040fee0000001808 */
[--C-:B------:R-:W-:Y:S01]  /*1a550*/  FFMA.FTZ R84, R232, c[0x0][0x2d0], -R74.reuse ;  /* 0x0000b400e8547a23 */ /* 0x100fe2000001084a */
[-C--:B------:R-:W-:Y:S01]  /*1a560*/  HMMA.16816.F32 R12, R80, R86.reuse, R12 ;  /* 0x00000056500c723c */ /* 0x080fe2000000180c */
[----:B------:R-:W-:Y:S02]  /*1a570*/  MOV R232, R113 ;  /* 0x0000007100e87202 */ /* 0x000fe40000000f00 */
[----:B------:R1:W-:Y:S01]  /*1a580*/  MUFU.EX2 R159, R84 ;  /* 0x00000054009f7308 */ /* 0x0003e20000000800 */
[----:B------:R-:W-:Y:S04]  /*1a590*/  MOV R113, R101 ;  /* 0x0000006500717202 */ /* 0x000fe80000000f00 */
[C---:B------:R-:W-:Y:S01]  /*1a5a0*/  HMMA.16816.F32 R16, R76.reuse, R86, R16 ;  /* 0x000000564c10723c */ /* 0x040fe20000001810 */
[----:B------:R-:W-:Y:S07]  /*1a5b0*/  IMAD.MOV.U32 R127, RZ, RZ, R113 ;  /* 0x000000ffff7f7224 */ /* 0x000fee00078e0071 */
[-C--:B---3--:R-:W-:Y:S08]  /*1a5c0*/  HMMA.16816.F32 R20, R76, R88.reuse, R20 ;  /* 0x000000584c14723c */ /* 0x088ff00000001814 */
[C---:B------:R-:W-:Y:S01]  /*1a5d0*/  HMMA.16816.F32 R24, R80.reuse, R88, R24 ;  /* 0x000000585018723c */ /* 0x040fe20000001818 */
[----:B-1----:R-:W-:Y:S02]  /*1a5e0*/  FFMA.FTZ R84, R235, c[0x0][0x2d0], -R74 ;  /* 0x0000b400eb547a23 */ /* 0x002fe4000001084a */
[----:B------:R-:W2:Y:S04]  /*1a5f0*/  LDL.LU R235, [R1+0x18] ;  /* 0x0000180001eb7983 */ /* 0x000ea80000300800 */
        /* <DEDUP_REMOVED lines=9> */
[----:B------:R-:W-:Y:S01]  /*1a690*/  IMAD.MOV.U32 R228, RZ, RZ, R112 ;  /* 0x000000ffffe47224 */ /* 0x000fe200078e0070 */
[----:B------:R1:W-:Y:S01]  /*1a6a0*/  MUFU.EX2 R158, R84 ;  /* 0x00000054009e7308 */ /* 0x0003e20000000800 */
[----:B------:R-:W-:Y:S02]  /*1a6b0*/  IMAD.MOV.U32 R112, RZ, RZ, R102 ;  /* 0x000000ffff707224 */ /* 0x000fe400078e0066 */
[-C--:B------:R-:W-:Y:S01]  /*1a6c0*/  HMMA.16816.F32 R44, R80, R94.reuse, R44 ;  /* 0x0000005e502c723c */ /* 0x080fe2000000182c */
[----:B------:R-:W-:Y:S03]  /*1a6d0*/  FFMA.FTZ R92, R200, c[0x0][0x2d0], -R97 ;  /* 0x0000b400c85c7a23 */ /* 0x000fe60000010861 */
[--C-:B---3--:R-:W-:Y:S01]  /*1a6e0*/  FFMA.FTZ R88, R205, c[0x0][0x2d0], -R96.reuse ;  /* 0x0000b400cd587a23 */ /* 0x108fe20000010860 */
[----:B------:R-:W-:Y:S02]  /*1a6f0*/  MOV R205, R109 ;  /* 0x0000006d00cd7202 */ /* 0x000fe40000000f00 */
[----:B------:R3:W-:Y:S01]  /*1a700*/  MUFU.EX2 R172, R92 ;  /* 0x0000005c00ac7308 */ /* 0x0007e20000000800 */
[C---:B------:R-:W-:Y:S09]  /*1a710*/  HMMA.16816.F32 R48, R76.reuse, R94, R48 ;  /* 0x0000005e4c30723c */ /* 0x040ff20000001830 */
[----:B------:R4:W-:Y:S03]  /*1a720*/  MUFU.EX2 R175, R88 ;  /* 0x0000005800af7308 */ /* 0x0009e60000000800 */
[----:B-1----:R-:W-:Y:S01]  /*1a730*/  FFMA.FTZ R84, R231, c[0x0][0x2d0], -R75 ;  /* 0x0000b400e7547a23 */ /* 0x002fe2000001084b */
[----:B------:R-:W-:Y:S06]  /*1a740*/  MOV R231, R112 ;  /* 0x0000007000e77202 */ /* 0x000fec0000000f00 */
[----:B------:R1:W-:Y:S01]  /*1a750*/  MUFU.EX2 R176, R84 ;  /* 0x0000005400b07308 */ /* 0x0003e20000000800 */
[----:B---3--:R-:W-:Y:S09]  /*1a760*/  FFMA.FTZ R92, R192, c[0x0][0x2d0], -R97 ;  /* 0x0000b400c05c7a23 */ /* 0x008ff20000010861 */
[----:B------:R3:W-:Y:S01]  /*1a770*/  MUFU.EX2 R99, R92 ;  /* 0x0000005c00637308 */ /* 0x0007e20000000800 */
[--C-:B----4-:R-:W-:Y:S02]  /*1a780*/  FFMA.FTZ R88, R207, c[0x0][0x2d0], -R96.reuse ;  /* 0x0000b400cf587a23 */ /* 0x110fe40000010860 */
[----:B------:R-:W4:Y:S07]  /*1a790*/  LDL.LU R207, [R1+0x14] ;  /* 0x0000140001cf7983 */ /* 0x000f2e0000300800 */
[----:B------:R5:W5:Y:S01]  /*1a7a0*/  MUFU.EX2 R174, R88 ;  /* 0x0000005800ae7308 */ /* 0x000b620000000800 */
[----:B------:R-:W4:Y:S01]  /*1a7b0*/  LDL.LU R114, [R1+0x10] ;  /* 0x0000100001727983 */ /* 0x000f220000300800 */
[----:B-1----:R-:W-:Y:S08]  /*1a7c0*/  FFMA.FTZ R84, R201, c[0x0][0x2d0], -R96 ;  /* 0x0000b400c9547a23 */ /* 0x002ff00000010860 */
[----:B------:R1:W-:Y:S01]  /*1a7d0*/  MUFU.EX2 R152, R84 ;  /* 0x0000005400987308 */ /* 0x0003e20000000800 */
[----:B---3--:R-:W-:Y:S09]  /*1a7e0*/  FFMA.FTZ R92, R244, c[0x0][0x2d0], -R75 ;  /* 0x0000b400f45c7a23 */ /* 0x008ff2000001084b */
[----:B------:R3:W-:Y:S01]  /*1a7f0*/  MUFU.EX2 R168, R92 ;  /* 0x0000005c00a87308 */ /* 0x0007e20000000800 */
[--C-:B-----5:R-:W-:Y:S01]  /*1a800*/  FFMA.FTZ R88, R240, c[0x0][0x2d0], -R74.reuse ;  /* 0x0000b400f0587a23 */ /* 0x120fe2000001084a */
[----:B------:R-:W-:Y:S02]  /*1a810*/  MOV R240, R111 ;  /* 0x0000006f00f07202 */ /* 0x000fe40000000f00 */
[----:B------:R-:W-:Y:S06]  /*1a820*/  MOV R111, R103 ;  /* 0x00000067006f7202 */ /* 0x000fec0000000f00 */
[----:B------:R5:W-:Y:S01]  /*1a830*/  MUFU.EX2 R173, R88 ;  /* 0x0000005800ad7308 */ /* 0x000be20000000800 */
[----:B------:R-:W-:Y:S01]  /*1a840*/  MOV R201, R111 ;  /* 0x0000006f00c97202 */ /* 0x000fe20000000f00 */
[----:B-1----:R-:W1:Y:S08]  /*1a850*/  LDSM.16.MT88.4 R84, [R211+0x1900] ;  /* 0x00190000d354783b */ /* 0x002e700000004200 */
[----:B---3--:R-:W-:Y:S01]  /*1a860*/  LDSM.16.MT88.4 R92, [R210+0x2100] ;  /* 0x00210000d25c783b */ /* 0x008fe20000004200 */
[--C-:B-----5:R-:W-:Y:S04]  /*1a870*/  FFMA.FTZ R88, R199, c[0x0][0x2d0], -R97.reuse ;  /* 0x0000b400c7587a23 */ /* 0x120fe80000010861 */
[----:B------:R3:W5:Y:S01]  /*1a880*/  MUFU.EX2 R156, R88 ;  /* 0x00000058009c7308 */ /* 0x0007620000000800 */
[-C--:B-1----:R-:W-:Y:S08]  /*1a890*/  HMMA.16816.F32 R52, R76, R84.reuse, R52 ;  /* 0x000000544c34723c */ /* 0x082ff00000001834 */
[C---:B------:R-:W-:Y:S01]  /*1a8a0*/  HMMA.16816.F32 R56, R80.reuse, R84, R56 ;  /* 0x000000545038723c */ /* 0x040fe20000001838 */
[----:B---3--:R-:W1:Y:S06]  /*1a8b0*/  LDSM.16.MT88.4 R88, [R209+0x2100] ;  /* 0x00210000d158783b */ /* 0x008e6c0000004200 */
[----:B------:R-:W-:Y:S01]  /*1a8c0*/  FFMA.FTZ R84, R183, c[0x0][0x2d0], -R97 ;  /* 0x0000b400b7547a23 */ /* 0x000fe20000010861 */
[-C--:B------:R-:W-:Y:S03]  /*1a8d0*/  HMMA.16816.F32 R60, R80, R86.reuse, R60 ;  /* 0x00000056503c723c */ /* 0x080fe6000000183c */
[----:B------:R3:W3:Y:S04]  /*1a8e0*/  MUFU.EX2 R98, R84 ;  /* 0x0000005400627308 */ /* 0x0006e80000000800 */
[--C-:B------:R-:W-:Y:S01]  /*1a8f0*/  FFMA.FTZ R80, R245, c[0x0][0x2d0], -R74.reuse ;  /* 0x0000b400f5507a23 */ /* 0x100fe2000001084a */
[----:B------:R-:W-:Y:S01]  /*1a900*/  HMMA.16816.F32 R64, R76, R86, R64 ;  /* 0x000000564c40723c */ /* 0x000fe20000001840 */
[----:B------:R-:W-:Y:S03]  /*1a910*/  F2FP.PACK_AB R82, R174, R175 ;  /* 0x000000afae52723e */ /* 0x000fe600000000ff */
[----:B-----5:R-:W-:Y:S01]  /*1a920*/  F2FP.PACK_AB R81, R172, R156 ;  /* 0x0000009cac51723e */ /* 0x020fe200000000ff */
[----:B------:R5:W5:Y:S02]  /*1a930*/  MUFU.EX2 R171, R80 ;  /* 0x0000005000ab7308 */ /* 0x000b640000000800 */
[----:B------:R-:W-:Y:S02]  /*1a940*/  F2FP.PACK_AB R76, R179, R182 ;  /* 0x000000b6b34c723e */ /* 0x000fe400000000ff */
[----:B------:R-:W-:Y:S03]  /*1a950*/  F2FP.PACK_AB R77, R178, R153 ;  /* 0x00000099b24d723e */ /* 0x000fe600000000ff */
[----:B------:R-:W-:Y:S02]  /*1a960*/  F2FP.PACK_AB R78, R177, R159 ;  /* 0x0000009fb14e723e */ /* 0x000fe400000000ff */
[----:B------:R-:W-:Y:S01]  /*1a970*/  F2FP.PACK_AB R79, R176, R158 ;  /* 0x0000009eb04f723e */ /* 0x000fe200000000ff */
[----:B---3--:R-:W3:Y:S01]  /*1a980*/  LDSM.16.MT88.4 R84, [R212+0x2100] ;  /* 0x00210000d454783b */ /* 0x008ee20000004200 */
[----:B------:R-:W-:Y:S05]  /*1a990*/  F2FP.PACK_AB R83, R98, R99 ;  /* 0x000000636253723e */ /* 0x000fea00000000ff */
[-C--:B-1----:R-:W-:Y:S01]  /*1a9a0*/  HMMA.16816.F32 R4, R76, R88.reuse, R4 ;  /* 0x000000584c04723c */ /* 0x082fe20000001804 */
[--C-:B-----5:R-:W-:Y:S01]  /*1a9b0*/  FFMA.FTZ R80, R241, c[0x0][0x2d0], -R75.reuse ;  /* 0x0000b400f1507a23 */ /* 0x120fe2000001084b */
[----:B------:R-:W-:Y:S03]  /*1a9c0*/  F2FP.PACK_AB R164, R171, R173 ;  /* 0x000000adaba4723e */ /* 0x000fe600000000ff */
[----:B------:R1:W5:Y:S02]  /*1a9d0*/  MUFU.EX2 R170, R80 ;  /* 0x0000005000aa7308 */ /* 0x0003640000000800 */
[----:B-1----:R-:W-:Y:S02]  /*1a9e0*/  F2FP.PACK_AB R80, R157, R152 ;  /* 0x000000989d50723e */ /* 0x002fe400000000ff */
[----:B-----5:R-:W-:Y:S05]  /*1a9f0*/  F2FP.PACK_AB R165, R168, R170 ;  /* 0x000000aaa8a5723e */ /* 0x020fea00000000ff */
[C---:B------:R-:W-:Y:S07]  /*1aa00*/  HMMA.16816.F32 R8, R80.reuse, R88, R8 ;  /* 0x000000585008723c */ /* 0x040fee0000001808 */
[--C-:B------:R-:W-:Y:S01]  /*1aa10*/  FFMA.FTZ R88, R251, c[0x0][0x2d0], -R74.reuse ;  /* 0x0000b400fb587a23 */ /* 0x100fe2000001084a */
[-C--:B------:R-:W-:Y:S01]  /*1aa20*/  HMMA.16816.F32 R12, R80, R90.reuse, R12 ;  /* 0x0000005a500c723c */ /* 0x080fe2000000180c */
[----:B------:R-:W-:Y:S02]  /*1aa30*/  FFMA.FTZ R74, R252, c[0x0][0x2d0], -R74 ;  /* 0x0000b400fc4a7a23 */ /* 0x000fe4000001084a */
[----:B------:R1:W-:Y:S05]  /*1aa40*/  MUFU.EX2 R169, R88 ;  /* 0x0000005800a97308 */ /* 0x0003ea0000000800 */
[C---:B------:R-:W-:Y:S05]  /*1aa50*/  HMMA.16816.F32 R16, R76.reuse, R90, R16 ;  /* 0x0000005a4c10723c */ /* 0x040fea0000001810 */
[----:B------:R5:W5:Y:S03]  /*1aa60*/  MUFU.EX2 R103, R74 ;  /* 0x0000004a00677308 */ /* 0x000b660000000800 */
[-C--:B---3--:R-:W-:Y:S08]  /*1aa70*/  HMMA.16816.F32 R20, R76, R84.reuse, R20 ;  /* 0x000000544c14723c */ /* 0x088ff00000001814 */
[C---:B------:R-:W-:Y:S01]  /*1aa80*/  HMMA.16816.F32 R24, R80.reuse, R84, R24 ;  /* 0x000000545018723c */ /* 0x040fe20000001818 */
[----:B-1----:R-:W1:Y:S07]  /*1aa90*/  LDSM.16.MT88.4 R88, [R211+0x2100] ;  /* 0x00210000d358783b */ /* 0x002e6e0000004200 */
[-C--:B------:R-:W-:Y:S01]  /*1aaa0*/  HMMA.16816.F32 R28, R80, R86.reuse, R28 ;  /* 0x00000056501c723c */ /* 0x080fe2000000181c */
[--C-:B-----5:R-:W-:Y:S03]  /*1aab0*/  FFMA.FTZ R74, R249, c[0x0][0x2d0], -R75.reuse ;  /* 0x0000b400f94a7a23 */ /* 0x120fe6000001084b */
[----:B------:R-:W-:Y:S01]  /*1aac0*/  F2FP.PACK_AB R166, R103, R169 ;  /* 0x000000a967a6723e */ /* 0x000fe200000000ff */
[----:B------:R-:W-:Y:S03]  /*1aad0*/  FFMA.FTZ R75, R250, c[0x0][0x2d0], -R75 ;  /* 0x0000b400fa4b7a23 */ /* 0x000fe6000001084b */
[C---:B------:R-:W-:Y:S01]  /*1aae0*/  HMMA.16816.F32 R32, R76.reuse, R86, R32 ;  /* 0x000000564c20723c */ /* 0x040fe20000001820 */
[----:B------:R3:W-:Y:S07]  /*1aaf0*/  MUFU.EX2 R102, R74 ;  /* 0x0000004a00667308 */ /* 0x0007ee0000000800 */
[-C--:B------:R-:W-:Y:S01]  /*1ab00*/  HMMA.16816.F32 R36, R76, R92.reuse, R36 ;  /* 0x0000005c4c24723c */ /* 0x080fe20000001824 */
[----:B--2---:R-:W-:Y:S02]  /*1ab10*/  FFMA.FTZ R2, R2, R235, R228 ;  /* 0x000000eb02027223 */ /* 0x004fe400000100e4 */
[----:B------:R-:W2:Y:S01]  /*1ab20*/  MUFU.EX2 R101, R75 ;  /* 0x0000004b00657308 */ /* 0x000ea20000000800 */
[----:B------:R-:W-:Y:S01]  /*1ab30*/  MOV R228, R232 ;  /* 0x000000e800e47202 */ /* 0x000fe20000000f00 */
[----:B------:R-:W-:Y:S01]  /*1ab40*/  IMAD.MOV.U32 R232, RZ, RZ, R204 ;  /* 0x000000ffffe87224 */ /* 0x000fe200078e00cc */
[----:B------:R-:W-:Y:S01]  /*1ab50*/  MOV R204, R151 ;  /* 0x0000009700cc7202 */ /* 0x000fe20000000f00 */
[----:B------:R-:W-:Y:S01]  /*1ab60*/  FADD.FTZ R2, R205, R2 ;  /* 0x00000002cd027221 */ /* 0x000fe20000010000 */
[----:B------:R-:W-:Y:S01]  /*1ab70*/  MOV R235, R206 ;  /* 0x000000ce00eb7202 */ /* 0x000fe20000000f00 */
[C---:B------:R-:W-:Y:S03]  /*1ab80*/  HMMA.16816.F32 R40, R80.reuse, R92, R40 ;  /* 0x0000005c5028723c */ /* 0x040fe60000001828 */
[----:B------:R-:W-:Y:S02]  /*1ab90*/  MOV R206, R203 ;  /* 0x000000cb00ce7202 */ /* 0x000fe40000000f00 */
[----:B------:R-:W-:Y:S01]  /*1aba0*/  MOV R203, R148 ;  /* 0x0000009400cb7202 */ /* 0x000fe20000000f00 */
[--C-:B---3--:R-:W-:Y:S02]  /*1abb0*/  FFMA.FTZ R74, R236, c[0x0][0x2d0], -R96.reuse ;  /* 0x0000b400ec4a7a23 */ /* 0x108fe40000010860 */
[-C--:B------:R-:W-:Y:S02]  /*1abc0*/  HMMA.16816.F32 R44, R80, R94.reuse, R44 ;  /* 0x0000005e502c723c */ /* 0x080fe4000000182c */
[----:B------:R3:W-:Y:S06]  /*1abd0*/  MUFU.EX2 R100, R74 ;  /* 0x0000004a00647308 */ /* 0x0007ec0000000800 */
[C---:B------:R-:W-:Y:S01]  /*1abe0*/  HMMA.16816.F32 R48, R76.reuse, R94, R48 ;  /* 0x0000005e4c30723c */ /* 0x040fe20000001830 */
[----:B--2---:R-:W-:Y:S07]  /*1abf0*/  F2FP.PACK_AB R167, R101, R102 ;  /* 0x0000006665a7723e */ /* 0x004fee00000000ff */
[-C--:B-1----:R-:W-:Y:S08]  /*1ac00*/  HMMA.16816.F32 R52, R76, R88.reuse, R52 ;  /* 0x000000584c34723c */ /* 0x082ff00000001834 */
[C---:B------:R-:W-:Y:S01]  /*1ac10*/  HMMA.16816.F32 R56, R80.reuse, R88, R56 ;  /* 0x000000585038723c */ /* 0x040fe20000001838 */
[--C-:B---3--:R-:W-:Y:S04]  /*1ac20*/  FFMA.FTZ R74, R237, c[0x0][0x2d0], -R96.reuse ;  /* 0x0000b400ed4a7a23 */ /* 0x108fe80000010860 */
[----:B------:R1:W2:Y:S03]  /*1ac30*/  MUFU.EX2 R85, R74 ;  /* 0x0000004a00557308 */ /* 0x0002a60000000800 */
[-C--:B------:R-:W-:Y:S08]  /*1ac40*/  HMMA.16816.F32 R60, R80, R90.reuse, R60 ;  /* 0x0000005a503c723c */ /* 0x080ff0000000183c */
[----:B------:R-:W-:Y:S08]  /*1ac50*/  HMMA.16816.F32 R64, R76, R90, R64 ;  /* 0x0000005a4c40723c */ /* 0x000ff00000001840 */
[-C--:B------:R-:W-:Y:S01]  /*1ac60*/  HMMA.16816.F32 R104, R164, R116.reuse, R4 ;  /* 0x00000074a468723c */ /* 0x080fe20000001804 */
[--C-:B-1----:R-:W-:Y:S03]  /*1ac70*/  FFMA.FTZ R74, R238, c[0x0][0x2d0], -R96.reuse ;  /* 0x0000b400ee4a7a23 */ /* 0x102fe60000010860 */
[----:B--2---:R-:W-:Y:S01]  /*1ac80*/  F2FP.PACK_AB R160, R85, R100 ;  /* 0x0000006455a0723e */ /* 0x004fe200000000ff */
[----:B------:R-:W-:Y:S01]  /*1ac90*/  FFMA.FTZ R96, R239, c[0x0][0x2d0], -R96 ;  /* 0x0000b400ef607a23 */ /* 0x000fe20000010860 */
[----:B------:R1:W-:Y:S01]  /*1aca0*/  MUFU.EX2 R86, R74 ;  /* 0x0000004a00567308 */ /* 0x0003e20000000800 */
[----:B----4-:R-:W-:Y:S02]  /*1acb0*/  FFMA.FTZ R68, R68, R207, R240 ;  /* 0x000000cf44447223 */ /* 0x010fe400000100f0 */
[----:B------:R-:W-:Y:S03]  /*1acc0*/  FADD.FTZ R5, R122, R2 ;  /* 0x000000027a057221 */ /* 0x000fe60000010000 */
[----:B------:R-:W-:Y:S02]  /*1acd0*/  FFMA.FTZ R69, R69, R114, R115 ;  /* 0x0000007245457223 */ /* 0x000fe40000010073 */
[----:B------:R-:W-:Y:S01]  /*1ace0*/  FADD.FTZ R6, R185, R68 ;  /* 0x00000044b9067221 */ /* 0x000fe20000010000 */
[----:B------:R-:W-:Y:S01]  /*1acf0*/  MOV R185, R149 ;  /* 0x0000009500b97202 */ /* 0x000fe20000000f00 */
[----:B------:R-:W-:Y:S01]  /*1ad00*/  FADD.FTZ R4, R226, R69 ;  /* 0x00000045e2047221 */ /* 0x000fe20000010000 */
[----:B------:R-:W2:Y:S01]  /*1ad10*/  MUFU.EX2 R96, R96 ;  /* 0x0000006000607308 */ /* 0x000ea20000000800 */
[----:B------:R-:W-:Y:S02]  /*1ad20*/  IMAD.MOV.U32 R226, RZ, RZ, R150 ;  /* 0x000000ffffe27224 */ /* 0x000fe400078e0096 */
[----:B------:R-:W-:Y:S01]  /*1ad30*/  FADD.FTZ R4, R188, R4 ;  /* 0x00000004bc047221 */ /* 0x000fe20000010000 */
[----:B------:R-:W3:Y:S01]  /*1ad40*/  LDSM.16.MT88.4 R148, [R210+0x2900] ;  /* 0x00290000d294783b */ /* 0x000ee20000004200 */
[----:B------:R-:W-:Y:S02]  /*1ad50*/  FADD.FTZ R6, R123, R6 ;  /* 0x000000067b067221 */ /* 0x000fe40000010000 */
[----:B------:R-:W-:Y:S02]  /*1ad60*/  FADD.FTZ R4, R202, R4 ;  /* 0x00000004ca047221 */ /* 0x000fe40000010000 */
[----:B------:R-:W-:Y:S02]  /*1ad70*/  FADD.FTZ R2, R201, R6 ;  /* 0x00000006c9027221 */ /* 0x000fe40000010000 */
[----:B------:R-:W-:Y:S02]  /*1ad80*/  FADD.FTZ R6, R126, R4 ;  /* 0x000000047e067221 */ /* 0x000fe40000010000 */
[----:B------:R-:W-:Y:S02]  /*1ad90*/  IMAD.MOV.U32 R188, RZ, RZ, R121 ;  /* 0x000000ffffbc7224 */ /* 0x000fe400078e0079 */
[--C-:B-1----:R-:W-:Y:S04]  /*1ada0*/  FFMA.FTZ R74, R194, c[0x0][0x2d0], -R97.reuse ;  /* 0x0000b400c24a7a23 */ /* 0x102fe80000010861 */
        /* <DEDUP_REMOVED lines=8> */
[----:B------:R-:W-:Y:S10]  /*1ae30*/  MUFU.EX2 R74, R74 ;  /* 0x0000004a004a7308 */ /* 0x000ff40000000800 */
[----:B------:R-:W1:Y:S02]  /*1ae40*/  MUFU.EX2 R97, R97 ;  /* 0x0000006100617308 */ /* 0x000e640000000800 */
[----:B-1----:R-:W-:Y:S07]  /*1ae50*/  F2FP.PACK_AB R163, R97, R74 ;  /* 0x0000004a61a3723e */ /* 0x002fee00000000ff */
[C---:B------:R-:W-:Y:S08]  /*1ae60*/  HMMA.16816.F32 R108, R160.reuse, R116, R8 ;  /* 0x00000074a06c723c */ /* 0x040ff00000001808 */
[-C--:B------:R-:W-:Y:S08]  /*1ae70*/  HMMA.16816.F32 R112, R160, R118.reuse, R12 ;  /* 0x00000076a070723c */ /* 0x080ff0000000180c */
[C---:B------:R-:W-:Y:S01]  /*1ae80*/  HMMA.16816.F32 R116, R164.reuse, R118, R16 ;  /* 0x00000076a474723c */ /* 0x040fe20000001810 */
[----:B--2---:R-:W-:Y:S03]  /*1ae90*/  FFMA.FTZ R8, R0, R73, R120 ;  /* 0x0000004900087223 */ /* 0x004fe60000010078 */
[----:B------:R-:W-:Y:S04]  /*1aea0*/  FADD.FTZ R0, R231, R5 ;  /* 0x00000005e7007221 */ /* 0x000fe80000010000 */
[-C--:B------:R-:W-:Y:S01]  /*1aeb0*/  HMMA.16816.F32 R120, R164, R132.reuse, R20 ;  /* 0x00000084a478723c */ /* 0x080fe20000001814 */
[----:B------:R-:W-:Y:S03]  /*1aec0*/  FADD.FTZ R8, R127, R8 ;  /* 0x000000087f087221 */ /* 0x000fe60000010000 */
[----:B------:R-:W-:Y:S02]  /*1aed0*/  FADD.FTZ R5, R125, R2 ;  /* 0x000000027d057221 */ /* 0x000fe40000010000 */
[----:B------:R-:W-:Y:S02]  /*1aee0*/  FADD.FTZ R7, R124, R0 ;  /* 0x000000007c077221 */ /* 0x000fe40000010000 */
[----:B------:R-:W-:Y:S01]  /*1aef0*/  FADD.FTZ R4, R228, R8 ;  /* 0x00000008e4047221 */ /* 0x000fe20000010000 */
[C---:B------:R-:W-:Y:S03]  /*1af00*/  HMMA.16816.F32 R124, R160.reuse, R132, R24 ;  /* 0x00000084a07c723c */ /* 0x040fe60000001818 */
[----:B------:R-:W-:Y:S02]  /*1af10*/  FADD.FTZ R2, R235, R6 ;  /* 0x00000006eb027221 */ /* 0x000fe40000010000 */
[----:B------:R-:W-:Y:S02]  /*1af20*/  FADD.FTZ R0, R232, R5 ;  /* 0x00000005e8007221 */ /* 0x000fe40000010000 */
[----:B------:R-:W-:Y:S02]  /*1af30*/  FADD.FTZ R7, R128, R7 ;  /* 0x0000000780077221 */ /* 0x000fe40000010000 */
[----:B------:R-:W-:Y:S03]  /*1af40*/  FADD.FTZ R4, R131, R4 ;  /* 0x0000000483047221 */ /* 0x000fe60000010000 */
[----:B------:R-:W-:Y:S02]  /*1af50*/  FADD.FTZ R6, R130, R2 ;  /* 0x0000000282067221 */ /* 0x000fe40000010000 */
        /* <DEDUP_REMOVED lines=56> */
[----:B------:R-:W-:Y:S03]  /*1b2e0*/  FADD.FTZ R8, R156, R8 ;  /* 0x000000089c087221 */ /* 0x000fe60000010000 */
[----:B------:R-:W-:Y:S02]  /*1b2f0*/  FADD.FTZ R9, R158, R0 ;  /* 0x000000009e097221 */ /* 0x000fe40000010000 */
[----:B------:R-:W-:Y:S01]  /*1b300*/  FADD.FTZ R2, R175, R10 ;  /* 0x0000000aaf027221 */ /* 0x000fe20000010000 */
[C---:B------:R-:W-:Y:S01]  /*1b310*/  HMMA.16816.F32 R156, R160.reuse, R4, R56 ;  /* 0x00000004a09c723c */ /* 0x040fe20000001838 */
[----:B------:R-:W-:Y:S06]  /*1b320*/  FADD.FTZ R0, R177, R11 ;  /* 0x0000000bb1007221 */ /* 0x000fec0000010000 */
[----:B------:R-:W-:Y:S01]  /*1b330*/  FADD.FTZ R4, R172, R8 ;  /* 0x00000008ac047221 */ /* 0x000fe20000010000 */
[-C--:B------:R-:W-:Y:S01]  /*1b340*/  HMMA.16816.F32 R160, R160, R6.reuse, R60 ;  /* 0x00000006a0a0723c */ /* 0x080fe2000000183c */
[----:B------:R-:W-:Y:S03]  /*1b350*/  FADD.FTZ R8, R176, R9 ;  /* 0x00000009b0087221 */ /* 0x000fe60000010000 */
[----:B------:R-:W-:Y:S02]  /*1b360*/  FADD.FTZ R9, R174, R2 ;  /* 0x00000002ae097221 */ /* 0x000fe40000010000 */
[----:B------:R-:W-:Y:S02]  /*1b370*/  FADD.FTZ R4, R99, R4 ;  /* 0x0000000463047221 */ /* 0x000fe40000010000 */
[----:B------:R-:W-:Y:S01]  /*1b380*/  FADD.FTZ R5, R173, R0 ;  /* 0x00000000ad057221 */ /* 0x000fe20000010000 */
[----:B------:R-:W-:Y:S03]  /*1b390*/  HMMA.16816.F32 R164, R164, R6, R64 ;  /* 0x00000006a4a4723c */ /* 0x000fe60000001840 */
[----:B------:R-:W-:Y:S02]  /*1b3a0*/  FADD.FTZ R2, R170, R8 ;  /* 0x00000008aa027221 */ /* 0x000fe40000010000 */
[----:B------:R-:W-:Y:S02]  /*1b3b0*/  FADD.FTZ R4, R98, R4 ;  /* 0x0000000462047221 */ /* 0x000fe40000010000 */
[----:B------:R-:W-:Y:S02]  /*1b3c0*/  FADD.FTZ R0, R100, R9 ;  /* 0x0000000964007221 */ /* 0x000fe40000010000 */
[----:B------:R-:W-:Y:S03]  /*1b3d0*/  FADD.FTZ R5, R171, R5 ;  /* 0x00000005ab057221 */ /* 0x000fe60000010000 */
        /* <DEDUP_REMOVED lines=23> */
.L_x_284:
        /* <DEDUP_REMOVED lines=30> */
[----:B------:R-:W-:-:S05]  /*1b730*/  FSETP.NE.FTZ.AND P1, PT, R7, RZ, PT ;  /* 0x000000ff0700720b */ /* 0x000fca0003f35000 */
        /* <DEDUP_REMOVED lines=90> */
.L_x_226:
[----:B------:R-:W-:Y:S05]  /*1bce0*/  @P4 BRA `(.L_x_302) ;  /* 0x0000131000004947 */ /* 0x000fea0003800000 */
        /* <DEDUP_REMOVED lines=121> */
.L_x_303:
[----:B----4-:R-:W-:Y:S01]  /*1c480*/  IMAD.MOV.U32 R4, RZ, RZ, c[0x0][0x4e8] ;  /* 0x00013a00ff047624 */ /* 0x010fe200078e00ff */
[----:B------:R-:W-:Y:S01]  /*1c490*/  LEA.HI R6, R18, R18, RZ, 0x1 ;  /* 0x0000001212067211 */ /* 0x000fe200078f08ff */
[----:B------:R-:W1:Y:S01]  /*1c4a0*/  S2R R19, SR_CTAID.Y ;  /* 0x0000000000137919 */ /* 0x000e620000002600 */
[----:B------:R-:W-:Y:S01]  /*1c4b0*/  SHF.R.S32.HI R8, RZ, 0x1f, R35 ;  /* 0x0000001fff087819 */ /* 0x000fe20000011423 */
[----:B------:R-:W-:Y:S01]  /*1c4c0*/  IMAD R7, R3, c[0x0][0x3a0], RZ ;  /* 0x0000e80003077a24 */ /* 0x000fe200078e02ff */
[----:B------:R-:W-:Y:S01]  /*1c4d0*/  LOP3.LUT R0, R6, 0x1ffffffe, RZ, 0xc0, !PT ;  /* 0x1ffffffe06007812 */ /* 0x000fe200078ec0ff */
[----:B------:R-:W2:Y:S01]  /*1c4e0*/  S2R R23, SR_CTAID.X ;  /* 0x0000000000177919 */ /* 0x000ea20000002500 */
[----:B------:R-:W-:Y:S01]  /*1c4f0*/  ISETP.NE.AND P2, PT, R4, 0x1, PT ;  /* 0x000000010400780c */ /* 0x000fe20003f45270 */
[----:B------:R-:W-:Y:S01]  /*1c500*/  IMAD.SHL.U32 R6, R6, 0x20, RZ ;  /* 0x0000002006067824 */ /* 0x000fe200078e00ff */
[----:B------:R-:W-:Y:S01]  /*1c510*/  LOP3.LUT R4, R36, 0xffffffe0, RZ, 0xc0, !PT ;  /* 0xffffffe024047812 */ /* 0x000fe200078ec0ff */
[----:B------:R-:W-:Y:S01]  /*1c520*/  IMAD.IADD R11, R18, 0x1, -R0 ;  /* 0x00000001120b7824 */ /* 0x000fe200078e0a00 */
[----:B------:R-:W-:Y:S01]  /*1c530*/  LEA.HI R20, R42, R41, RZ, 0x3 ;  /* 0x000000292a147211 */ /* 0x000fe200078f18ff */
[----:B------:R-:W-:Y:S01]  /*1c540*/  IMAD R7, R2, c[0x0][0x3a4], R7 ;  /* 0x0000e90002077a24 */ /* 0x000fe200078e0207 */
[----:B------:R-:W-:Y:S01]  /*1c550*/  LEA.HI R8, R8, R35, RZ, 0x2 ;  /* 0x0000002308087211 */ /* 0x000fe200078f10ff */
[----:B------:R-:W-:Y:S01]  /*1c560*/  IMAD.IADD R0, R41, 0x1, -R4 ;  /* 0x0000000129007824 */ /* 0x000fe200078e0a04 */
[----:B------:R-:W-:-:S02]  /*1c570*/  LOP3.LUT R5, R20, 0xfffffff8, RZ, 0xc0, !PT ;  /* 0xfffffff814057812 */ /* 0x000fc400078ec0ff */
[----:B------:R-:W-:Y:S02]  /*1c580*/  LOP3.LUT R9, R8, 0xffffffc, RZ, 0xc0, !PT ;  /* 0x0ffffffc08097812 */ /* 0x000fe400078ec0ff */
[----:B------:R-:W-:Y:S01]  /*1c590*/  SHF.R.S32.HI R10, RZ, 0x1f, R0 ;  /* 0x0000001fff0a7819 */ /* 0x000fe20000011400 */
[----:B------:R-:W-:Y:S01]  /*1c5a0*/  IMAD.IADD R13, R41, 0x1, -R5 ;  /* 0x00000001290d7824 */ /* 0x000fe200078e0a05 */
[----:B------:R-:W-:Y:S01]  /*1c5b0*/  LOP3.LUT R8, R6, 0xffffffc0, RZ, 0xc0, !PT ;  /* 0xffffffc006087812 */ /* 0x000fe200078ec0ff */
[----:B------:R-:W-:Y:S01]  /*1c5c0*/  IMAD.WIDE.U32 R4, R2, c[0x0][0x3a0], RZ ;  /* 0x0000e80002047a25 */ /* 0x000fe200078e00ff */
[----:B------:R-:W-:Y:S02]  /*1c5d0*/  LEA.HI R10, R10, R0, RZ, 0x2 ;  /* 0x000000000a0a7211 */ /* 0x000fe400078f10ff */
[----:B------:R-:W-:Y:S01]  /*1c5e0*/  LOP3.LUT P1, RZ, R0, 0x3, RZ, 0xc0, !PT ;  /* 0x0000000300ff7812 */ /* 0x000fe2000782c0ff */
[----:B------:R-:W-:Y:S01]  /*1c5f0*/  IMAD.IADD R0, R35, 0x1, -R9 ;  /* 0x0000000123007824 */ /* 0x000fe200078e0a09 */
[----:B------:R-:W-:Y:S01]  /*1c600*/  SHF.R.S32.HI R6, RZ, 0x2, R10 ;  /* 0x00000002ff067819 */ /* 0x000fe2000001140a */
[----:B------:R-:W-:Y:S01]  /*1c610*/  IMAD.IADD R5, R5, 0x1, R7 ;  /* 0x0000000105057824 */ /* 0x000fe200078e0207 */
[----:B-1----:R-:W-:Y:S01]  /*1c620*/  SHF.R.S32.HI R7, RZ, 0x1f, R19 ;  /* 0x0000001fff077819 */ /* 0x002fe20000011413 */
[----:B------:R-:W-:Y:S01]  /*1c630*/  IMAD R8, R11, 0x8, R8 ;  /* 0x000000080b087824 */ /* 0x000fe200078e0208 */
[----:B------:R-:W-:Y:S01]  /*1c640*/  SHF.R.S32.HI R20, RZ, 0x3, R20 ;  /* 0x00000003ff147819 */ /* 0x000fe20000011414 */
[----:B------:R-:W-:Y:S01]  /*1c650*/  IMAD R16, R0, 0x10, R6 ;  /* 0x0000001000107824 */ /* 0x000fe200078e0206 */
[----:B------:R-:W-:Y:S01]  /*1c660*/  LEA.HI R22, R42, R41, RZ, 0x6 ;  /* 0x000000292a167211 */ /* 0x000fe200078f30ff */
[----:B------:R-:W-:-:S02]  /*1c670*/  IMAD R9, R7, c[0x0][0x490], RZ ;  /* 0x0001240007097a24 */ /* 0x000fc400078e02ff */
[----:B------:R-:W-:Y:S02]  /*1c680*/  IMAD.IADD R0, R16, 0x1, R8 ;  /* 0x0000000110007824 */ /* 0x000fe400078e0208 */
[----:B------:R-:W-:Y:S02]  /*1c690*/  IMAD R12, R7, c[0x0][0x3e8], RZ ;  /* 0x0000fa00070c7a24 */ /* 0x000fe400078e02ff */
[----:B------:R-:W-:Y:S02]  /*1c6a0*/  IMAD.SHL.U32 R7, R20, 0x40, RZ ;  /* 0x0000004014077824 */ /* 0x000fe400078e00ff */
[----:B--2---:R-:W-:Y:S02]  /*1c6b0*/  IMAD R6, R23, 0x80, R0 ;  /* 0x0000008017067824 */ /* 0x004fe400078e0200 */
[----:B------:R-:W-:Y:S01]  /*1c6c0*/  IMAD.WIDE.U32 R14, R19, c[0x0][0x490], R2 ;  /* 0x00012400130e7a25 */ /* 0x000fe200078e0002 */
[----:B------:R-:W-:-:S03]  /*1c6d0*/  LOP3.LUT R7, R7, 0x1c0, RZ, 0xc0, !PT ;  /* 0x000001c007077812 */ /* 0x000fc600078ec0ff */
[----:B------:R-:W-:Y:S02]  /*1c6e0*/  IMAD R9, R19, c[0x0][0x494], R9 ;  /* 0x0001250013097a24 */ /* 0x000fe400078e0209 */
        /* <DEDUP_REMOVED lines=34> */
[----:B------:R-:W-:-:S03]  /*1c910*/  IMAD.WIDE.U32 R4, R7, c[0x0][0x488], R4 ;  /* 0x0001220007047a25 */ /* 0x000fc600078e0004 */
[----:B------:R-:W-:Y:S01]  /*1c920*/  SHF.R.S32.HI R13, RZ, 0x1f, R6 ;  /* 0x0000001fff0d7819 */ /* 0x000fe20000011406 */
[----:B------:R-:W-:Y:S01]  /*1c930*/  IMAD R9, R7, c[0x0][0x48c], R0 ;  /* 0x0001230007097a24 */ /* 0x000fe200078e0200 */
[----:B------:R-:W-:Y:S01]  /*1c940*/  LEA R7, P0, R4, c[0x0][0x450], 0x2 ;  /* 0x0001140004077a11 */ /* 0x000fe200078010ff */
[----:B------:R-:W-:-:S04]  /*1c950*/  IMAD.WIDE.U32 R2, R10, c[0x0][0x3f0], R2 ;  /* 0x0000fc000a027a25 */ /* 0x000fc800078e0002 */
[----:B------:R-:W-:Y:S01]  /*1c960*/  IMAD.IADD R5, R5, 0x1, R9 ;  /* 0x0000000105057824 */ /* 0x000fe200078e0209 */
[----:B------:R-:W-:Y:S01]  /*1c970*/  SHFL.IDX PT, R14, R7, 0x1, 0x1c1f ;  /* 0x003c1f00070e7f89 */ /* 0x000fe200000e0000 */
[----:B------:R-:W-:Y:S02]  /*1c980*/  IMAD R0, R13, c[0x0][0x3e0], RZ ;  /* 0x0000f8000d007a24 */ /* 0x000fe400078e02ff */
[----:B------:R-:W-:Y:S01]  /*1c990*/  IMAD.MOV R10, RZ, RZ, -R6 ;  /* 0x000000ffff0a7224 */ /* 0x000fe200078e0a06 */
[----:B------:R-:W-:Y:S01]  /*1c9a0*/  LEA.HI.X R4, R4, c[0x0][0x454], R5, 0x2, P0 ;  /* 0x0001150004047a11 */ /* 0x000fe200000f1405 */
[----:B------:R-:W-:Y:S02]  /*1c9b0*/  IMAD R9, R6, c[0x0][0x3e4], R0 ;  /* 0x0000f90006097a24 */ /* 0x000fe400078e0200 */
        /* <DEDUP_REMOVED lines=12> */
[----:B------:R-:W-:Y:S02]  /*1ca80*/  SHFL.IDX PT, R12, R7, 0x2, 0x1c1f ;  /* 0x005c1f00070c7f89 */ /* 0x000fe400000e0000 */
[----:B------:R-:W-:Y:S01]  /*1ca90*/  IMAD R6, R6, c[0x0][0x3d8], RZ ;  /* 0x0000f60006067a24 */ /* 0x000fe200078e02ff */
[----:B------:R-:W-:Y:S01]  /*1caa0*/  ISETP.GE.OR P3, PT, R9, R0, P1 ;  /* 0x000000000900720c */ /* 0x000fe20000f66670 */
[----:B------:R-:W2:Y:S01]  /*1cab0*/  SHFL.IDX PT, R13, R4, 0x2, 0x1c1f ;  /* 0x005c1f00040d7f89 */ /* 0x000ea200000e0000 */
[----:B------:R-:W-:-:S02]  /*1cac0*/  IMAD.SHL.U32 R9, R22, 0x8, RZ ;  /* 0x0000000816097824 */ /* 0x000fc400078e00ff */
[----:B------:R-:W-:Y:S01]  /*1cad0*/  IMAD R19, R18, c[0x0][0x3dc], R6 ;  /* 0x0000f70012137a24 */ /* 0x000fe200078e0206 */
[----:B------:R3:W-:Y:S04]  /*1cae0*/  SHFL.IDX PT, R11, R4, 0x3, 0x1c1f ;  /* 0x007c1f00040b7f89 */ /* 0x0007e800000e0000 */
[----:B------:R4:W2:Y:S04]  /*1caf0*/  SHFL.IDX PT, R10, R7, 0x3, 0x1c1f ;  /* 0x007c1f00070a7f89 */ /* 0x0008a800000e0000 */
[----:B-1----:R-:W-:Y:S04]  /*1cb00*/  @!P4 ST.E [R16.64], R37 ;  /* 0x000000251000c985 */ /* 0x002fe8000c101928 */
[----:B------:R-:W-:Y:S01]  /*1cb10*/  @!P3 ST.E [R14.64], R38 ;  /* 0x000000260e00b985 */ /* 0x000fe2000c101928 */
[----:B---3--:R-:W-:-:S04]  /*1cb20*/  IADD3 R4, R5, 0x40, RZ ;  /* 0x0000004005047810 */ /* 0x008fc80007ffe0ff */
[-C--:B------:R-:W-:Y:S01]  /*1cb30*/  ISETP.GE.OR P2, PT, R4, R0.reuse, P1 ;  /* 0x000000000400720c */ /* 0x080fe20000f46670 */
[----:B----4-:R-:W-:Y:S01]  /*1cb40*/  IMAD.WIDE.U32 R6, R18, c[0x0][0x3d8], R2 ;  /* 0x0000f60012067a25 */ /* 0x010fe200078e0002 */
[----:B------:R-:W-:Y:S02]  /*1cb50*/  IADD3 R18, R5, 0x48, RZ ;  /* 0x0000004805127810 */ /* 0x000fe40007ffe0ff */
[----:B------:R-:W-:Y:S01]  /*1cb60*/  LOP3.LUT R5, R21, 0x7ffffe00, R9, 0xf8, !PT ;  /* 0x7ffffe0015057812 */ /* 0x000fe200078ef809 */
[----:B------:R-:W-:Y:S01]  /*1cb70*/  IMAD.IADD R3, R7, 0x1, R19 ;  /* 0x0000000107037824 */ /* 0x000fe200078e0213 */
[----:B------:R-:W-:Y:S01]  /*1cb80*/  LEA R4, P0, R6, c[0x0][0x380], 0x1 ;  /* 0x0000e00006047a11 */ /* 0x000fe200078008ff */
[----:B------:R-:W-:Y:S01]  /*1cb90*/  IMAD R2, R23, 0x80, R20 ;  /* 0x0000008017027824 */ /* 0x000fe200078e0214 */
[-C--:B------:R-:W-:Y:S01]  /*1cba0*/  ISETP.GE.OR P1, PT, R18, R0.reuse, P1 ;  /* 0x000000001200720c */ /* 0x080fe20000f26670 */
[----:B------:R-:W-:Y:S01]  /*1cbb0*/  IMAD.SHL.U32 R5, R5, 0x2, RZ ;  /* 0x0000000205057824 */ /* 0x000fe200078e00ff */
[----:B------:R-:W-:Y:S01]  /*1cbc0*/  LEA.HI.X R3, R6, c[0x0][0x384], R3, 0x1, P0 ;  /* 0x0000e10006037a11 */ /* 0x000fe200000f0c03 */
[----:B------:R-:W-:Y:S01]  /*1cbd0*/  SHFL.IDX PT, R7, R4, 0x1, 0x181f ;  /* 0x00381f0004077f89 */ /* 0x000fe200000e0000 */
[----:B------:R-:W-:-:S02]  /*1cbe0*/  ISETP.GE.OR P3, PT, R2, R0, P6 ;  /* 0x000000000200720c */ /* 0x000fc40003766670 */
[C---:B------:R-:W-:Y:S01]  /*1cbf0*/  IADD3 R6, R2.reuse, 0x10, RZ ;  /* 0x0000001002067810 */ /* 0x040fe20007ffe0ff */
[----:B--2---:R-:W-:Y:S01]  /*1cc00*/  @!P2 ST.E [R12.64], R39 ;  /* 0x000000270c00a985 */ /* 0x004fe2000c101928 */
[----:B------:R-:W-:Y:S02]  /*1cc10*/  IADD3 R32, R2, 0x40, RZ ;  /* 0x0000004002207810 */ /* 0x000fe40007ffe0ff */
[-C--:B------:R-:W-:Y:S01]  /*1cc20*/  ISETP.GE.OR P2, PT, R6, R0.reuse, P6 ;  /* 0x000000000600720c */ /* 0x080fe20003746670 */
[----:B------:R-:W1:Y:S01]  /*1cc30*/  SHFL.IDX PT, R12, R4, RZ, 0x181f ;  /* 0x00181fff040c7589 */ /* 0x000e6200000e0000 */
[C---:B------:R-:W-:Y:S02]  /*1cc40*/  IADD3 R6, R2.reuse, 0x20, RZ ;  /* 0x0000002002067810 */ /* 0x040fe40007ffe0ff */
[----:B------:R-:W-:Y:S01]  /*1cc50*/  IADD3 R54, R2, 0x60, RZ ;  /* 0x0000006002367810 */ /* 0x000fe20007ffe0ff */
[----:B------:R-:W2:Y:S04]  /*1cc60*/  SHFL.IDX PT, R9, R3, RZ, 0x181f ;  /* 0x00181fff03097589 */ /* 0x000ea800000e0000 */
[----:B------:R3:W-:Y:S01]  /*1cc70*/  @!P1 ST.E [R10.64], R40 ;  /* 0x000000280a009985 */ /* 0x0007e2000c101928 */
[----:B------:R-:W-:-:S02]  /*1cc80*/  ISETP.GE.OR P1, PT, R6, R0, P6 ;  /* 0x000000000600720c */ /* 0x000fc40003726670 */
[----:B------:R-:W-:Y:S01]  /*1cc90*/  IADD3 R6, R2, 0x30, RZ ;  /* 0x0000003002067810 */ /* 0x000fe20007ffe0ff */
[----:B------:R-:W-:Y:S03]  /*1cca0*/  LDS.128 R24, [R5+0x80] ;  /* 0x0000800005187984 */ /* 0x000fe60000000c00 */
[----:B------:R-:W-:Y:S01]  /*1ccb0*/  ISETP.GE.OR P0, PT, R6, R0, P6 ;  /* 0x000000000600720c */ /* 0x000fe20003706670 */
[----:B------:R-:W4:Y:S04]  /*1ccc0*/  SHFL.IDX PT, R11, R3, 0x1, 0x181f ;  /* 0x00381f00030b7f89 */ /* 0x000f2800000e0000 */
[----:B------:R-:W4:Y:S04]  /*1ccd0*/  SHFL.IDX PT, R14, R4, 0x2, 0x181f ;  /* 0x00581f00040e7f89 */ /* 0x000f2800000e0000 */
[----:B------:R-:W4:Y:S01]  /*1cce0*/  SHFL.IDX PT, R44, R3, 0x2, 0x181f ;  /* 0x00581f00032c7f89 */ /* 0x000f2200000e0000 */
[----:B-1----:R-:W-:-:S03]  /*1ccf0*/  @!P3 LEA R12, P5, R8, R12, 0x1 ;  /* 0x0000000c080cb211 */ /* 0x002fc600078a08ff */
[----:B------:R-:W1:Y:S01]  /*1cd00*/  SHFL.IDX PT, R15, R4, 0x3, 0x181f ;  /* 0x00781f00040f7f89 */ /* 0x000e6200000e0000 */
[----:B--2---:R-:W-:Y:S02]  /*1cd10*/  @!P3 LEA.HI.X R13, R8, R9, R53, 0x1, P5 ;  /* 0x00000009080db211 */ /* 0x004fe400028f0c35 */
[----:B------:R-:W-:Y:S01]  /*1cd20*/  ISETP.GE.OR P5, PT, R32, R0, P6 ;  /* 0x000000002000720c */ /* 0x000fe200037a6670 */
[----:B------:R-:W-:Y:S01]  /*1cd30*/  LDS.128 R20, [R5+0x880] ;  /* 0x0008800005147984 */ /* 0x000fe20000000c00 */
[----:B---3--:R-:W-:-:S03]  /*1cd40*/  @!P2 LEA R10, P4, R8, R7, 0x1 ;  /* 0x00000007080aa211 */ /* 0x008fc600078808ff */
[----:B------:R-:W-:Y:S04]  /*1cd50*/  LDS.128 R16, [R5+0x1080] ;  /* 0x0010800005107984 */ /* 0x000fe80000000c00 */
[----:B------:R-:W2:Y:S01]  /*1cd60*/  SHFL.IDX PT, R45, R3, 0x3, 0x181f ;  /* 0x00781f00032d7f89 */ /* 0x000ea200000e0000 */
[----:B----4-:R-:W-:-:S03]  /*1cd70*/  @!P2 LEA.HI.X R11, R8, R11, R53, 0x1, P4 ;  /* 0x0000000b080ba211 */ /* 0x010fc600020f0c35 */
[----:B------:R-:W3:Y:S01]  /*1cd80*/  LDS.128 R28, [R5+0x1880] ;  /* 0x00188000051c7984 */ /* 0x000ee20000000c00 */
[----:B------:R-:W-:-:S03]  /*1cd90*/  @!P1 LEA R6, P4, R8, R14, 0x1 ;  /* 0x0000000e08069211 */ /* 0x000fc600078808ff */
[----:B------:R-:W-:Y:S01]  /*1cda0*/  LDS.128 R32, [R5+0x2080] ;  /* 0x0020800005207984 */ /* 0x000fe20000000c00 */
[--C-:B------:R-:W-:Y:S02]  /*1cdb0*/  @!P1 LEA.HI.X R7, R8, R44, R53.reuse, 0x1, P4 ;  /* 0x0000002c08079211 */ /* 0x100fe400020f0c35 */
[----:B------:R-:W-:Y:S01]  /*1cdc0*/  IADD3 R44, R2, 0x50, RZ ;  /* 0x00000050022c7810 */ /* 0x000fe20007ffe0ff */
[----:B------:R-:W-:Y:S01]  /*1cdd0*/  LDS.128 R36, [R5+0x2880] ;  /* 0x0028800005247984 */ /* 0x000fe20000000c00 */
[----:B-1----:R-:W-:Y:S02]  /*1cde0*/  @!P0 LEA R14, P4, R8, R15, 0x1 ;  /* 0x0000000f080e8211 */ /* 0x002fe400078808ff */
[----:B------:R-:W-:Y:S01]  /*1cdf0*/  IADD3 R2, R2, 0x70, RZ ;  /* 0x0000007002027810 */ /* 0x000fe20007ffe0ff */
[----:B------:R-:W-:Y:S04]  /*1ce00*/  LDS.128 R40, [R5+0x3080] ;  /* 0x0030800005287984 */ /* 0x000fe80000000c00 */
[----:B------:R-:W1:Y:S04]  /*1ce10*/  SHFL.IDX PT, R48, R4, 0x4, 0x181f ;  /* 0x00981f0004307f89 */ /* 0x000e6800000e0000 */
[----:B------:R-:W4:Y:S01]  /*1ce20*/  SHFL.IDX PT, R9, R4, 0x5, 0x181f ;  /* 0x00b81f0004097f89 */ /* 0x000f2200000e0000 */
[----:B--2---:R-:W-:-:S02]  /*1ce30*/  @!P0 LEA.HI.X R15, R8, R45, R53, 0x1, P4 ;  /* 0x0000002d080f8211 */ /* 0x004fc400020f0c35 */
[-C--:B------:R-:W-:Y:S01]  /*1ce40*/  ISETP.GE.OR P4, PT, R44, R0.reuse, P6 ;  /* 0x000000002c00720c */ /* 0x080fe20003786670 */
[----:B------:R-:W-:Y:S04]  /*1ce50*/  SHFL.IDX PT, R49, R4, 0x6, 0x181f ;  /* 0x00d81f0004317f89 */ /* 0x000fe800000e0000 */
[----:B------:R-:W2:Y:S04]  /*1ce60*/  SHFL.IDX PT, R52, R3, 0x4, 0x181f ;  /* 0x00981f0003347f89 */ /* 0x000ea800000e0000 */
[----:B------:R-:W1:Y:S04]  /*1ce70*/  SHFL.IDX PT, R51, R3, 0x5, 0x181f ;  /* 0x00b81f0003337f89 */ /* 0x000e6800000e0000 */
[----:B------:R-:W1:Y:S04]  /*1ce80*/  SHFL.IDX PT, R50, R3, 0x6, 0x181f ;  /* 0x00d81f0003327f89 */ /* 0x000e6800000e0000 */
[----:B------:R-:W2:Y:S04]  /*1ce90*/  LDS.128 R44, [R5+0x3880] ;  /* 0x00388000052c7984 */ /* 0x000ea80000000c00 */
[----:B------:R1:W-:Y:S01]  /*1cea0*/  @!P3 ST.E.128 [R12.64], R24 ;  /* 0x000000180c00b985 */ /* 0x0003e2000c101d28 */
[----:B------:R-:W-:-:S02]  /*1ceb0*/  ISETP.GE.OR P3, PT, R54, R0, P6 ;  /* 0x000000003600720c */ /* 0x000fc40003766670 */
[----:B------:R-:W-:Y:S01]  /*1cec0*/  ISETP.GE.OR P6, PT, R2, R0, P6 ;  /* 0x000000000200720c */ /* 0x000fe200037c6670 */
[----:B------:R4:W-:Y:S04]  /*1ced0*/  @!P2 ST.E.128 [R10.64], R20 ;  /* 0x000000140a00a985 */ /* 0x0009e8000c101d28 */
[----:B------:R2:W-:Y:S04]  /*1cee0*/  @!P1 ST.E.128 [R6.64], R16 ;  /* 0x0000001006009985 */ /* 0x0005e8000c101d28 */
[----:B---3--:R3:W-:Y:S04]  /*1cef0*/  @!P0 ST.E.128 [R14.64], R28 ;  /* 0x0000001c0e008985 */ /* 0x0087e8000c101d28 */
[----:B------:R-:W2:Y:S04]  /*1cf00*/  SHFL.IDX PT, R4, R4, 0x7, 0x181f ;  /* 0x00f81f0004047f89 */ /* 0x000ea800000e0000 */
[----:B------:R-:W3:Y:S01]  /*1cf10*/  SHFL.IDX PT, R3, R3, 0x7, 0x181f ;  /* 0x00f81f0003037f89 */ /* 0x000ee200000e0000 */
[----:B-1----:R-:W-:-:S02]  /*1cf20*/  @!P5 LEA R12, P2, R8, R48, 0x1 ;  /* 0x00000030080cd211 */ /* 0x002fc400078408ff */
[C---:B----4-:R-:W-:Y:S02]  /*1cf30*/  @!P4 LEA R10, P1, R8.reuse, R9, 0x1 ;  /* 0x00000009080ac211 */ /* 0x050fe400078208ff */
[C-C-:B--2---:R-:W-:Y:S02]  /*1cf40*/  @!P5 LEA.HI.X R13, R8.reuse, R52, R53.reuse, 0x1, P2 ;  /* 0x00000034080dd211 */ /* 0x144fe400010f0c35 */
[C---:B------:R-:W-:Y:S02]  /*1cf50*/  @!P3 LEA R6, P0, R8.reuse, R49, 0x1 ;  /* 0x000000310806b211 */ /* 0x040fe400078008ff */
[C-C-:B------:R-:W-:Y:S01]  /*1cf60*/  @!P4 LEA.HI.X R11, R8.reuse, R51, R53.reuse, 0x1, P1 ;  /* 0x00000033080bc211 */ /* 0x140fe200008f0c35 */
[----:B------:R1:W-:Y:S01]  /*1cf70*/  @!P5 ST.E.128 [R12.64], R32 ;  /* 0x000000200c00d985 */ /* 0x0003e2000c101d28 */
[----:B------:R-:W-:-:S03]  /*1cf80*/  @!P3 LEA.HI.X R7, R8, R50, R53, 0x1, P0 ;  /* 0x000000320807b211 */ /* 0x000fc600000f0c35 */
[----:B------:R1:W-:Y:S04]  /*1cf90*/  @!P4 ST.E.128 [R10.64], R36 ;  /* 0x000000240a00c985 */ /* 0x0003e8000c101d28 */
[----:B------:R1:W-:Y:S01]  /*1cfa0*/  @!P3 ST.E.128 [R6.64], R40 ;  /* 0x000000280600b985 */ /* 0x0003e2000c101d28 */
[----:B------:R-:W-:Y:S05]  /*1cfb0*/  @P6 EXIT ;  /* 0x000000000000694d */ /* 0x000fea0003800000 */
[----:B---3--:R-:W-:-:S04]  /*1cfc0*/  LEA R2, P0, R8, R4, 0x1 ;  /* 0x0000000408027211 */ /* 0x008fc800078008ff */
[----:B------:R-:W-:-:S05]  /*1cfd0*/  LEA.HI.X R3, R8, R3, R53, 0x1, P0 ;  /* 0x0000000308037211 */ /* 0x000fca00000f0c35 */
[----:B------:R-:W-:Y:S01]  /*1cfe0*/  ST.E.128 [R2.64], R44 ;  /* 0x0000002c02007985 */ /* 0x000fe2000c101d28 */
[----:B------:R-:W-:Y:S05]  /*1cff0*/  EXIT ;  /* 0x000000000000794d */ /* 0x000fea0003800000 */
.L_x_302:
        /* <DEDUP_REMOVED lines=19> */
.L_x_304:
[----:B-1----:R-:W1:Y:S01]  /*1d130*/  S2R R12, SR_TID.X ;  /* 0x00000000000c7919 */ /* 0x002e620000002100 */
[----:B------:R-:W-:Y:S01]  /*1d140*/  SHF.R.S32.HI R0, RZ, 0x1f, R8 ;  /* 0x0000001fff007819 */ /* 0x000fe20000011408 */
[----:B------:R-:W-:Y:S01]  /*1d150*/  BSSY B0, `(.L_x_305) ;  /* 0x0000028000007945 */ /* 0x000fe20003800000 */
[----:B------:R-:W-:-:S02]  /*1d160*/  SEL R10, R8, RZ, !P1 ;  /* 0x000000ff080a7207 */ /* 0x000fc40004800000 */
[----:B------:R-:W-:Y:S02]  /*1d170*/  SEL R11, R0, RZ, !P1 ;  /* 0x000000ff000b7207 */ /* 0x000fe40004800000 */
[----:B-1----:R-:W-:-:S13]  /*1d180*/  ISETP.GT.AND P0, PT, R12, 0x7f, PT ;  /* 0x0000007f0c00780c */ /* 0x002fda0003f04270 */
        /* <DEDUP_REMOVED lines=36> */
.L_x_306:
[----:B------:R-:W-:Y:S05]  /*1d3d0*/  BSYNC B0 ;  /* 0x0000000000007941 */ /* 0x000fea0003800000 */
.L_x_305:
        /* <DEDUP_REMOVED lines=103> */
.L_x_307:
        /* <DEDUP_REMOVED lines=11> */
.L_x_739:


//--------------------- .text._ZN7cutlass13device_kernelIN5flash19enable_sm80_to_sm89INS1_16FlashAttnFwdSm80INS1_25CollectiveMainloopFwdSm80ILi4ELi1ELb0EN4cute5tupleIJNS5_1CILi128EEENS7_ILi96EEENS7_ILi64EEEEEELi64ENS_6half_tEfNS_4arch4Sm80ELb0ELb1ELb1ELb1ELb0ELb1ELb1ELb0EEENS1_21CollectiveEpilogueFwdINS6_IJS8_SA_S9_EEENS6_IJNS7_ILi1EEESI_SI_EEESC_SE_Li128ELb1ELb1ELb0ELb0EEENS1_19SingleTileSchedulerILb1ELb0ELb1ELi128EEEEEEEEEvNT_6ParamsE --------------------------
	.section	.text._ZN7cutlass13device_kernelIN5flash19enable_sm80_to_sm89INS1_16FlashAttnFwdSm80INS1_25CollectiveMainloopFwdSm80ILi4ELi1ELb0EN4cute5tupleIJNS5_1CILi128EEENS7_ILi96EEENS7_ILi64EEEEEELi64ENS_6half_tEfNS_4arch4Sm80ELb0ELb1ELb1ELb1ELb0ELb1ELb1ELb0EEENS1_21CollectiveEpilogueFwdINS6_IJS8_SA_S9_EEENS6_IJNS7_ILi1EEESI_SI_EEESC_SE_Li128ELb1ELb1ELb0ELb0EEENS1_19SingleTileSchedulerILb1ELb0ELb1ELi128EEEEEEEEEvNT_6ParamsE,"ax",@progbits
	.sectioninfo	@"SHI_REGISTERS=255"
	.align	128
.text._ZN7cutlass13device_kernelIN5flash19enable_sm80_to_sm89INS1_16FlashAttnFwdSm80INS1_25CollectiveMainloopFwdSm80ILi4ELi1ELb0EN4cute5tupleIJNS5_1CILi128EEENS7_ILi96EEENS7_ILi64EEEEEELi64ENS_6half_tEfNS_4arch4Sm80ELb0ELb1ELb1ELb1ELb0ELb1ELb1ELb0EEENS1_21CollectiveEpilogueFwdINS6_IJS8_SA_S9_EEENS6_IJNS7_ILi1EEESI_SI_EEESC_SE_Li128ELb1ELb1ELb0ELb0EEENS1_19SingleTileSchedulerILb1ELb0ELb1ELi128EEEEEEEEEvNT_6ParamsE:
        .type           _ZN7cutlass13device_kernelIN5flash19enable_sm80_to_sm89INS1_16FlashAttnFwdSm80INS1_25CollectiveMainloopFwdSm80ILi4ELi1ELb0EN4cute5tupleIJNS5_1CILi128EEENS7_ILi96EEENS7_ILi64EEEEEELi64ENS_6half_tEfNS_4arch4Sm80ELb0ELb1ELb1ELb1ELb0ELb1ELb1ELb0EEENS1_21CollectiveEpilogueFwdINS6_IJS8_SA_S9_EEENS6_IJNS7_ILi1EEESI_SI_EEESC_SE_Li128ELb1ELb1ELb0ELb0EEENS1_19SingleTileSchedulerILb1ELb0ELb1ELi128EEEEEEEEEvNT_6ParamsE,@function
        .size           _ZN7cutlass13device_kernelIN5flash19enable_sm80_to_sm89INS1_16FlashAttnFwdSm80INS1_25CollectiveMainloopFwdSm80ILi4ELi1ELb0EN4cute5tupleIJNS5_1CILi128EEENS7_ILi96EEENS7_ILi64EEEEEELi64ENS_6half_tEfNS_4arch4Sm80ELb0ELb1ELb1ELb1ELb0ELb1ELb1ELb0EEENS1_21CollectiveEpilogueFwdINS6_IJS8_SA_S9_EEENS6_IJNS7_ILi1EEESI_SI_EEESC_SE_Li128ELb1ELb1ELb0ELb0EEENS1_19SingleTileSchedulerILb1ELb0ELb1ELi128EEEEEEEEEvNT_6ParamsE,(.L_x_740 - _ZN7cutlass13device_kernelIN5flash19enable_sm80_to_sm89INS1_16FlashAttnFwdSm80INS1_25CollectiveMainloopFwdSm80ILi4ELi1ELb0EN4cute5tupleIJNS5_1CILi128EEENS7_ILi96EEENS7_ILi64EEEEEELi64ENS_6half_tEfNS_4arch4Sm80ELb0ELb1ELb1ELb1ELb0ELb1ELb1ELb0EEENS1_21CollectiveEpilogueFwdINS6_IJS8_SA_S9_EEENS6_IJNS7_ILi1EEESI_SI_EEESC_SE_Li128ELb1ELb1ELb0ELb0EEENS1_19SingleTileSchedulerILb1ELb0ELb1ELi128EEEEEEEEEvNT_6ParamsE)
        .other          _ZN7cutlass13device_kernelIN5flash19enable_sm80_to_sm89INS1_16FlashAttnFwdSm80INS1_25CollectiveMainloopFwdSm80ILi4ELi1ELb0EN4cute5tupleIJNS5_1CILi128EEENS7_ILi96EEENS7_ILi64EEEEEELi64ENS_6half_tEfNS_4arch4Sm80ELb0ELb1ELb1ELb1ELb0ELb1ELb1ELb0EEENS1_21CollectiveEpilogueFwdINS6_IJS8_SA_S9_EEENS6_IJNS7_ILi1EEESI_SI_EEESC_SE_Li128ELb1ELb1ELb0ELb0EEENS1_19SingleTileSchedulerILb1ELb0ELb1ELi128EEEEEEEEEvNT_6ParamsE,@"STO_CUDA_ENTRY STV_DEFAULT"
_ZN7cutlass13device_kernelIN5flash19enable_sm80_to_sm89INS1_16FlashAttnFwdSm80INS1_25CollectiveMainloopFwdSm80ILi4ELi1ELb0EN4cute5tupleIJNS5_1CILi128EEENS7_ILi96EEENS7_ILi64EEEEEELi64ENS_6half_tEfNS_4arch4Sm80ELb0ELb1ELb1ELb1ELb0ELb1ELb1ELb0EEENS1_21CollectiveEpilogueFwdINS6_IJS8_SA_S9_EEENS6_IJNS7_ILi1EEESI_SI_EEESC_SE_Li128ELb1ELb1ELb0ELb0EEENS1_19SingleTileSchedulerILb1ELb0ELb1ELi128EEEEEEEEEvNT_6ParamsE:
        /* <DEDUP_REMOVED lines=17> */
.L_x_309:
        /* <DEDUP_REMOVED lines=8> */
.L_x_311:
[----:B------:R-:W-:-:S04]  /*0190*/  MOV R0, c[0x0][0x54c] ;  /* 0x0001530000007a02 */ /* 0x000fc80000000f00 */
.L_x_310:
[----:B------:R-:W-:Y:S01]  /*01a0*/  USHF.L.U32 UR4, UR4, 0x7, URZ ;  /* 0x0000000704047899 */ /* 0x000fe2000800063f */
[----:B-----5:R-:W-:-:S05]  /*01b0*/  IMAD R0, R0, c[0x0][0x548], RZ ;  /* 0x0001520000007a24 */ /* 0x020fca00078e02ff */
[----:B------:R-:W-:-:S04]  /*01c0*/  MOV R12, UR4 ;  /* 0x00000004000c7c02 */ /* 0x000fc80008000f00 */
[----:B------:R-:W-:-:S04]  /*01d0*/  ISETP.GE.AND P0, PT, R12, R0, PT ;  /* 0x000000000c00720c */ /* 0x000fc80003f06270 */
[----:B------:R-:W-:-:S05]  /*01e0*/  SEL R0, R5, 0xffffffff, !P0 ;  /* 0xffffffff05007807 */ /* 0x000fca0004000000 */
[----:B------:R2:W-:Y:S01]  /*01f0*/  STL [R1+0x64], R0 ;  /* 0x0000640001007387 */ /* 0x0005e20000100800 */
[----:B------:R-:W-:Y:S05]  /*0200*/  BRA `(.L_x_312) ;  /* 0x0000014000007947 */ /* 0x000fea0003800000 */
.L_x_308:
[----:B------:R-:W-:-:S04]  /*0210*/  ISETP.NE.U32.AND P0, PT, RZ, c[0x0][0x568], PT ;  /* 0x00015a00ff007a0c */ /* 0x000fc80003f05070 */
[----:B------:R-:W-:-:S13]  /*0220*/  ISETP.NE.AND.EX P0, PT, RZ, c[0x0][0x56c], PT, P0 ;  /* 0x00015b00ff007a0c */ /* 0x000fda0003f05300 */
[----:B------:R-:W-:Y:S05]  /*0230*/  @!P0 BRA `(.L_x_313) ;  /* 0x0000002000008947 */ /* 0x000fea0003800000 */
[----:B------:R1:W5:Y:S01]  /*0240*/  LDG.E R0, [R2.64] ;  /* 0x0000000802007981 */ /* 0x000362000c1e1900 */
[----:B------:R-:W-:Y:S05]  /*0250*/  BRA `(.L_x_314) ;  /* 0x0000009000007947 */ /* 0x000fea0003800000 */
.L_x_313:
        /* <DEDUP_REMOVED lines=8> */
.L_x_315:
[----:B------:R-:W-:-:S04]  /*02e0*/  MOV R0, c[0x0][0x54c] ;  /* 0x0001530000007a02 */ /* 0x000fc80000000f00 */
.L_x_314:
[----:B------:R-:W-:Y:S01]  /*02f0*/  USHF.L.U32 UR4, UR4, 0x7, URZ ;  /* 0x0000000704047899 */ /* 0x000fe2000800063f */
[----:B-----5:R-:W-:-:S05]  /*0300*/  IMAD R0, R0, c[0x0][0x548], RZ ;  /* 0x0001520000007a24 */ /* 0x020fca00078e02ff */
[----:B------:R-:W-:-:S04]  /*0310*/  MOV R12, UR4 ;  /* 0x00000004000c7c02 */ /* 0x000fc80008000f00 */
[----:B------:R-:W-:-:S04]  /*0320*/  ISETP.GE.AND P0, PT, R12, R0, PT ;  /* 0x000000000c00720c */ /* 0x000fc80003f06270 */
[----:B------:R-:W-:-:S05]  /*0330*/  SEL R0, R5, 0xffffffff, !P0 ;  /* 0xffffffff05007807 */ /* 0x000fca0004000000 */
[----:B------:R2:W-:Y:S04]  /*0340*/  STL [R1+0x64], R0 ;  /* 0x0000640001007387 */ /* 0x0005e80000100800 */
.L_x_312:
[----:B------:R-:W3:Y:S02]  /*0350*/  LDL R15, [R1+0x64] ;  /* 0x00006400010f7983 */ /* 0x000ee40000100800 */
[----:B---3--:R-:W-:-:S13]  /*0360*/  ISETP.GE.AND P0, PT, R15, RZ, PT ;  /* 0x000000ff0f00720c */ /* 0x008fda0003f06270 */
[----:B------:R-:W-:Y:S05]  /*0370*/  @!P0 EXIT ;  /* 0x000000000000894d */ /* 0x000fea0003800000 */
[----:B------:R-:W-:Y:S01]  /*0380*/  ISETP.NE.U32.AND P0, PT, RZ, c[0x0][0x370], PT ;  /* 0x0000dc00ff007a0c */ /* 0x000fe20003f05070 */
[----:B--2---:R-:W-:Y:S01]  /*0390*/  IMAD.MOV.U32 R0, RZ, RZ, c[0x0][0x168] ;  /* 0x00005a00ff007624 */ /* 0x004fe200078e00ff */
[----:B------:R-:W-:Y:S01]  /*03a0*/  ISETP.NE.U32.AND P1, PT, RZ, c[0x0][0x360], PT ;  /* 0x0000d800ff007a0c */ /* 0x000fe20003f25070 */
[----:B------:R-:W-:Y:S01]  /*03b0*/  CS2R R168, SRZ ;  /* 0x0000000000a87805 */ /* 0x000fe2000001ff00 */
        /* <DEDUP_REMOVED lines=11> */
[----:B-1----:R-:W-:Y:S01]  /*0470*/  IMAD.WIDE R2, R15, R14, c[0x0][0x358] ;  /* 0x0000d6000f027625 */ /* 0x002fe200078e020e */
[----:B------:R-:W-:-:S03]  /*0480*/  ISETP.NE.AND.EX P3, PT, RZ, c[0x0][0x35c], PT, P3 ;  /* 0x0000d700ff007a0c */ /* 0x000fc60003f65330 */
[CC--:B------:R-:W-:Y:S01]  /*0490*/  @P0 IMAD.WIDE R8, R15.reuse, R14.reuse, c[0x0][0x360] ;  /* 0x0000d8000f080625 */ /* 0x0c0fe200078e020e */
[----:B------:R-:W1:Y:S03]  /*04a0*/  S2R R34, SR_CTAID.Y ;  /* 0x0000000000227919 */ /* 0x000e660000002600 */
[----:B------:R-:W-:Y:S01]  /*04b0*/  @P2 IMAD.WIDE R10, R15, R14, c[0x0][0x370] ;  /* 0x0000dc000f0a2625 */ /* 0x000fe200078e020e */
[----:B------:R-:W2:Y:S04]  /*04c0*/  @P0 LDG.E R0, [R8.64] ;  /* 0x0000000808000981 */ /* 0x000ea8000c1e1900 */
[----:B------:R3:W5:Y:S04]  /*04d0*/  @P1 LDG.E R165, [R6.64] ;  /* 0x0000000806a51981 */ /* 0x000768000c1e1900 */
[----:B------:R3:W5:Y:S04]  /*04e0*/  @P4 LDG.E R168, [R4.64] ;  /* 0x0000000804a84981 */ /* 0x000768000c1e1900 */
[----:B------:R3:W5:Y:S04]  /*04f0*/  @P3 LDG.E R13, [R2.64] ;  /* 0x00000008020d3981 */ /* 0x000768000c1e1900 */
[----:B------:R4:W5:Y:S01]  /*0500*/  @P2 LDG.E R169, [R10.64] ;  /* 0x000000080aa92981 */ /* 0x000962000c1e1900 */
[----:B-1----:R-:W-:Y:S01]  /*0510*/  SHF.R.S32.HI R189, RZ, 0x1f, R34 ;  /* 0x0000001fffbd7819 */ /* 0x002fe20000011422 */
[----:B----4-:R-:W-:-:S02]  /*0520*/  IMAD.MOV.U32 R10, RZ, RZ, c[0x0][0x1d0] ;  /* 0x00007400ff0a7624 */ /* 0x010fc400078e00ff */
[----:B--2---:R1:W-:Y:S01]  /*0530*/  STL [R1+0x30], R0 ;  /* 0x0000300001007387 */ /* 0x0043e20000100800 */
[----:B------:R-:W-:Y:S02]  /*0540*/  IMAD.MOV.U32 R9, RZ, RZ, R0 ;  /* 0x000000ffff097224 */ /* 0x000fe400078e0000 */
[----:B-1----:R-:W-:Y:S01]  /*0550*/  IMAD.MOV.U32 R0, RZ, RZ, c[0x0][0x228] ;  /* 0x00008a00ff007624 */ /* 0x002fe200078e00ff */
[----:B------:R-:W-:Y:S05]  /*0560*/  @P0 BRA `(.L_x_316) ;  /* 0x0000005000000947 */ /* 0x000fea0003800000 */
[----:B---3--:R-:W-:Y:S05]  /*0570*/  @!P1 BRA `(.L_x_316) ;  /* 0x0000004000009947 */ /* 0x008fea0003800000 */
[----:B------:R1:W2:Y:S04]  /*0580*/  LDG.E R8, [R6.64] ;  /* 0x0000000806087981 */ /* 0x0002a8000c1e1900 */
[----:B-1----:R-:W2:Y:S02]  /*0590*/  LDG.E R6, [R6.64+0x4] ;  /* 0x0000040806067981 */ /* 0x002ea4000c1e1900 */
[----:B--2---:R-:W-:-:S05]  /*05a0*/  IADD3 R9, -R8, R6, RZ ;  /* 0x0000000608097210 */ /* 0x004fca0007ffe1ff */
[----:B------:R1:W-:Y:S02]  /*05b0*/  STL [R1+0x30], R9 ;  /* 0x0000300901007387 */ /* 0x0003e40000100800 */
.L_x_316:
[----:B---3--:R-:W-:-:S04]  /*05c0*/  ISETP.NE.U32.AND P0, PT, RZ, c[0x0][0x368], PT ;  /* 0x0000da00ff007a0c */ /* 0x008fc80003f05070 */
[----:B------:R-:W-:-:S13]  /*05d0*/  ISETP.NE.AND.EX P0, PT, RZ, c[0x0][0x36c], PT, P0 ;  /* 0x0000db00ff007a0c */ /* 0x000fda0003f05300 */
[----:B------:R-:W-:Y:S05]  /*05e0*/  @!P0 BRA `(.L_x_317) ;  /* 0x0000003000008947 */ /* 0x000fea0003800000 */
[----:B------:R-:W-:-:S05]  /*05f0*/  IMAD.WIDE R4, R15, R14, c[0x0][0x368] ;  /* 0x0000da000f047625 */ /* 0x000fca00078e020e */
[----:B------:R2:W5:Y:S01]  /*0600*/  LDG.E R10, [R4.64] ;  /* 0x00000008040a7981 */ /* 0x000562000c1e1900 */
[----:B------:R-:W-:Y:S05]  /*0610*/  BRA `(.L_x_318) ;  /* 0x0000004000007947 */ /* 0x000fea0003800000 */
.L_x_317:
[----:B------:R-:W-:Y:S05]  /*0620*/  @!P4 BRA `(.L_x_318) ;  /* 0x000000300000c947 */ /* 0x000fea0003800000 */
[----:B------:R2:W3:Y:S04]  /*0630*/  LDG.E R6, [R4.64] ;  /* 0x0000000804067981 */ /* 0x0004e8000c1e1900 */
[----:B--2---:R-:W3:Y:S02]  /*0640*/  LDG.E R4, [R4.64+0x4] ;  /* 0x0000040804047981 */ /* 0x004ee4000c1e1900 */
[----:B---3--:R-:W-:Y:S02]  /*0650*/  IADD3 R10, -R6, R4, RZ ;  /* 0x00000004060a7210 */ /* 0x008fe40007ffe1ff */
.L_x_318:
[----:B--2---:R2:W3:Y:S04]  /*0660*/  @P3 LDG.E R5, [R2.64] ;  /* 0x0000000802053981 */ /* 0x0044e8000c1e1900 */
[----:B------:R2:W3:Y:S01]  /*0670*/  @P3 LDG.E R4, [R2.64+0x4] ;  /* 0x0000040802043981 */ /* 0x0004e2000c1e1900 */
[----:B------:R-:W-:Y:S01]  /*0680*/  ISETP.NE.U32.AND P0, PT, RZ, c[0x0][0x378], PT ;  /* 0x0000de00ff007a0c */ /* 0x000fe20003f05070 */
[----:B------:R-:W-:-:S02]  /*0690*/  IMAD.MOV.U32 R6, RZ, RZ, c[0x0][0x2c4] ;  /* 0x0000b100ff067624 */ /* 0x000fc400078e00ff */
[----:B-----5:R-:W-:Y:S01]  /*06a0*/  IMAD.MOV.U32 R149, RZ, RZ, R10 ;  /* 0x000000ffff957224 */ /* 0x020fe200078e000a */
[----:B------:R-:W-:Y:S02]  /*06b0*/  ISETP.NE.AND.EX P0, PT, RZ, c[0x0][0x37c], PT, P0 ;  /* 0x0000df00ff007a0c */ /* 0x000fe40003f05300 */
[----:B------:R-:W-:Y:S01]  /*06c0*/  ISETP.NE.AND P2, PT, R6, 0x1, PT ;  /* 0x000000010600780c */ /* 0x000fe20003f45270 */
[----:B------:R-:W-:Y:S02]  /*06d0*/  IMAD.IADD R6, R10, 0x1, -R169 ;  /* 0x000000010a067824 */ /* 0x000fe400078e0aa9 */
[----:B------:R-:W-:Y:S02]  /*06e0*/  IMAD.MOV.U32 R226, RZ, RZ, R12 ;  /* 0x000000ffffe27224 */ /* 0x000fe400078e000c */
[----:B------:R-:W-:-:S06]  /*06f0*/  IMAD.MOV.U32 R7, RZ, RZ, c[0x0][0x32c] ;  /* 0x0000cb00ff077624 */ /* 0x000fcc00078e00ff */
[----:B--2---:R-:W-:-:S05]  /*0700*/  @P0 IMAD.WIDE R2, R15, R14, c[0x0][0x378] ;  /* 0x0000de000f020625 */ /* 0x004fca00078e020e */
[----:B------:R2:W5:Y:S01]  /*0710*/  @P0 LDG.E R149, [R2.64] ;  /* 0x0000000802950981 */ /* 0x000562000c1e1900 */
[----:B------:R-:W-:Y:S02]  /*0720*/  ISETP.GE.AND P1, PT, R7, 0x1, PT ;  /* 0x000000010700780c */ /* 0x000fe40003f26270 */
[----:B------:R-:W-:-:S04]  /*0730*/  LOP3.LUT R225, R225, 0xffefffff, RZ, 0xc0, !PT ;  /* 0xffefffffe1e17812 */ /* 0x000fc800078ec0ff */
[----:B------:R-:W-:-:S04]  /*0740*/  @P2 LOP3.LUT R225, R225, 0x100000, RZ, 0xfc, !PT ;  /* 0x00100000e1e12812 */ /* 0x000fc800078efcff */
[----:B------:R-:W-:-:S04]  /*0750*/  LOP3.LUT R225, R225, 0xfff7ffff, RZ, 0xc0, !PT ;  /* 0xfff7ffffe1e17812 */ /* 0x000fc800078ec0ff */
[----:B------:R-:W-:Y:S02]  /*0760*/  @P1 LOP3.LUT R225, R225, 0x80000, RZ, 0xfc, !PT ;  /* 0x00080000e1e11812 */ /* 0x000fe400078efcff */
[----:B--2---:R-:W-:-:S05]  /*0770*/  @P2 IADD3 R2, R226, 0x7f, RZ ;  /* 0x0000007fe2022810 */ /* 0x004fca0007ffe0ff */
[----:B------:R-:W-:Y:S01]  /*0780*/  @P2 IMAD.HI.U32 R3, R2, c[0x0][0x2c8], RZ ;  /* 0x0000b20002032a27 */ /* 0x000fe200078e00ff */
[----:B------:R-:W-:-:S04]  /*0790*/  IADD3 R2, R12, 0x7f, RZ ;  /* 0x0000007f0c027810 */ /* 0x000fc80007ffe0ff */
[----:B------:R-:W-:Y:S01]  /*07a0*/  @P2 SHF.R.U32.HI R2, RZ, c[0x0][0x2cc], R3 ;  /* 0x0000b300ff022a19 */ /* 0x000fe20000011603 */
[----:B---3--:R-:W-:-:S04]  /*07b0*/  @P3 IMAD.IADD R0, R4, 0x1, -R5 ;  /* 0x0000000104003824 */ /* 0x008fc800078e0a05 */
[----:B------:R-:W-:-:S05]  /*07c0*/  IMAD.IADD R8, R6, 0x1, R0 ;  /* 0x0000000106087824 */ /* 0x000fca00078e0200 */
[----:B------:R2:W-:Y:S01]  /*07d0*/  STL [R1+0x2c], R8 ;  /* 0x00002c0801007387 */ /* 0x0005e20000100800 */
[----:B------:R-:W-:-:S05]  /*07e0*/  IADD3 R179, R8, 0x1, -R9 ;  /* 0x0000000108b37810 */ /* 0x000fca0007ffe809 */
[----:B------:R-:W-:-:S05]  /*07f0*/  IMAD.IADD R2, R179, 0x1, R2 ;  /* 0x00000001b3027824 */ /* 0x000fca00078e0202 */
[----:B------:R-:W-:Y:S01]  /*0800*/  IADD3 R5, R2, c[0x0][0x328], RZ ;  /* 0x0000ca0002057a10 */ /* 0x000fe20007ffe0ff */
[----:B------:R-:W-:Y:S05]  /*0810*/  @!P1 BRA `(.L_x_319) ;  /* 0x000000e000009947 */ /* 0x000fea0003800000 */
[C---:B------:R-:W-:Y:S02]  /*0820*/  ISETP.GT.AND P0, PT, R2.reuse, RZ, PT ;  /* 0x000000ff0200720c */ /* 0x040fe40003f04270 */
[----:B------:R-:W-:-:S11]  /*0830*/  IADD3 R3, R2, -0x1, RZ ;  /* 0xffffffff02037810 */ /* 0x000fd60007ffe0ff */
[----:B------:R-:W-:Y:S05]  /*0840*/  @P0 BRA `(.L_x_320) ;  /* 0x0000006000000947 */ /* 0x000fea0003800000 */
[----:B------:R-:W-:Y:S01]  /*0850*/  ISETP.NE.AND P0, PT, R7, 0x1, PT ;  /* 0x000000010700780c */ /* 0x000fe20003f05270 */
[----:B------:R-:W-:-:S12]  /*0860*/  IMAD.MOV R2, RZ, RZ, -R2 ;  /* 0x000000ffff027224 */ /* 0x000fd800078e0a02 */
[----:B------:R-:W-:-:S05]  /*0870*/  @P0 IMAD.HI.U32 R3, R2, c[0x0][0x330], RZ ;  /* 0x0000cc0002030a27 */ /* 0x000fca00078e00ff */
[----:B------:R-:W-:-:S04]  /*0880*/  @P0 SHF.R.U32.HI R2, RZ, c[0x0][0x334], R3 ;  /* 0x0000cd00ff020a19 */ /* 0x000fc80000011603 */
[----:B------:R-:W-:Y:S01]  /*0890*/  LOP3.LUT R3, RZ, R2, RZ, 0x33, !PT ;  /* 0x00000002ff037212 */ /* 0x000fe200078e33ff */
[----:B------:R-:W-:Y:S05]  /*08a0*/  BRA `(.L_x_321) ;  /* 0x0000003000007947 */ /* 0x000fea0003800000 */
.L_x_320:
[----:B------:R-:W-:-:S13]  /*08b0*/  ISETP.NE.AND P0, PT, R7, 0x1, PT ;  /* 0x000000010700780c */ /* 0x000fda0003f05270 */
[----:B------:R-:W-:-:S05]  /*08c0*/  @P0 IMAD.HI.U32 R2, R3, c[0x0][0x330], RZ ;  /* 0x0000cc0003020a27 */ /* 0x000fca00078e00ff */
[----:B------:R-:W-:-:S05]  /*08d0*/  @P0 SHF.R.U32.HI R3, RZ, c[0x0][0x334], R2 ;  /* 0x0000cd00ff030a19 */ /* 0x000fca0000011602 */
.L_x_321:
[----:B------:R-:W-:-:S05]  /*08e0*/  IMAD R3, R3, R7, c[0x0][0x32c] ;  /* 0x0000cb0003037624 */ /* 0x000fca00078e0207 */
[----:B------:R-:W-:Y:S02]  /*08f0*/  IMNMX R5, R5, R3, PT ;  /* 0x0000000305057217 */ /* 0x000fe40003800200 */
.L_x_319:
[C---:B------:R-:W-:Y:S01]  /*0900*/  IADD3 R3, R8.reuse, 0x5f, RZ ;  /* 0x0000005f08037810 */ /* 0x040fe20007ffe0ff */
[----:B--2---:R-:W-:Y:S02]  /*0910*/  IMAD.IADD R8, R8, 0x1, -R9 ;  /* 0x0000000108087824 */ /* 0x004fe400078e0a09 */
[----:B------:R-:W-:-:S03]  /*0920*/  @P2 IMAD.HI.U32 R4, R226, c[0x0][0x2c8], RZ ;  /* 0x0000b200e2042a27 */ /* 0x000fc600078e00ff */
[----:B------:R2:W-:Y:S01]  /*0930*/  STL [R1+0x18], R8 ;  /* 0x0000180801007387 */ /* 0x0005e20000100800 */
[----:B------:R-:W-:Y:S01]  /*0940*/  IMAD.MOV.U32 R2, RZ, RZ, R226 ;  /* 0x000000ffff027224 */ /* 0x000fe200078e00e2 */
[----:B------:R-:W-:Y:S01]  /*0950*/  @P2 SHF.R.U32.HI R2, RZ, c[0x0][0x2cc], R4 ;  /* 0x0000b300ff022a19 */ /* 0x000fe20000011604 */
[----:B------:R-:W-:-:S04]  /*0960*/  IMAD.HI R3, R3, 0x2aaaaaab, RZ ;  /* 0x2aaaaaab03037827 */ /* 0x000fc800078e02ff */
[----:B------:R-:W-:Y:S01]  /*0970*/  IMAD.IADD R2, R8, 0x1, R2 ;  /* 0x0000000108027824 */ /* 0x000fe200078e0202 */
[----:B------:R-:W-:-:S04]  /*0980*/  SHF.R.U32.HI R4, RZ, 0x1f, R3 ;  /* 0x0000001fff047819 */ /* 0x000fc80000011603 */
[----:B------:R-:W-:Y:S02]  /*0990*/  LEA.HI.SX32 R180, R3, R4, 0x1c ;  /* 0x0000000403b47211 */ /* 0x000fe400078fe2ff */
[----:B------:R-:W-:Y:S01]  /*09a0*/  IADD3 R4, R2, -c[0x0][0x324], RZ ;  /* 0x8000c90002047a10 */ /* 0x000fe20007ffe0ff */
[----:B------:R-:W-:Y:S05]  /*09b0*/  @!P1 BRA `(.L_x_322) ;  /* 0x000000d000009947 */ /* 0x000fea0003800000 */
[----:B------:R-:W-:-:S13]  /*09c0*/  ISETP.GT.AND P0, PT, R2, -0x1, PT ;  /* 0xffffffff0200780c */ /* 0x000fda0003f04270 */
[----:B------:R-:W-:Y:S05]  /*09d0*/  @P0 BRA `(.L_x_323) ;  /* 0x0000006000000947 */ /* 0x000fea0003800000 */
[----:B------:R-:W-:Y:S02]  /*09e0*/  ISETP.NE.AND P0, PT, R7, 0x1, PT ;  /* 0x000000010700780c */ /* 0x000fe40003f05270 */
[----:B------:R-:W-:-:S11]  /*09f0*/  LOP3.LUT R2, RZ, R2, RZ, 0x33, !PT ;  /* 0x00000002ff027212 */ /* 0x000fd600078e33ff */
[----:B------:R-:W-:-:S05]  /*0a00*/  @P0 IMAD.HI.U32 R3, R2, c[0x0][0x330], RZ ;  /* 0x0000cc0002030a27 */ /* 0x000fca00078e00ff */
[----:B------:R-:W-:-:S04]  /*0a10*/  @P0 SHF.R.U32.HI R2, RZ, c[0x0][0x334], R3 ;  /* 0x0000cd00ff020a19 */ /* 0x000fc80000011603 */
[----:B------:R-:W-:Y:S01]  /*0a20*/  LOP3.LUT R2, RZ, R2, RZ, 0x33, !PT ;  /* 0x00000002ff027212 */ /* 0x000fe200078e33ff */
[----:B------:R-:W-:Y:S05]  /*0a30*/  BRA `(.L_x_324) ;  /* 0x0000003000007947 */ /* 0x000fea0003800000 */
.L_x_323:
[----:B------:R-:W-:-:S13]  /*0a40*/  ISETP.NE.AND P0, PT, R7, 0x1, PT ;  /* 0x000000010700780c */ /* 0x000fda0003f05270 */
[----:B------:R-:W-:-:S05]  /*0a50*/  @P0 IMAD.HI.U32 R3, R2, c[0x0][0x330], RZ ;  /* 0x0000cc0002030a27 */ /* 0x000fca00078e00ff */
[----:B------:R-:W-:-:S05]  /*0a60*/  @P0 SHF.R.U32.HI R2, RZ, c[0x0][0x334], R3 ;  /* 0x0000cd00ff020a19 */ /* 0x000fca0000011603 */
.L_x_324:
[----:B------:R-:W-:-:S05]  /*0a70*/  IMAD R2, R2, c[0x0][0x32c], RZ ;  /* 0x0000cb0002027a24 */ /* 0x000fca00078e02ff */
[----:B------:R-:W-:-:S04]  /*0a80*/  IMNMX R4, R4, R2, !PT ;  /* 0x0000000204047217 */ /* 0x000fc80007800200 */
.L_x_322:
[----:B------:R-:W-:Y:S01]  /*0a90*/  IADD3 R3, R5, 0x5f, RZ ;  /* 0x0000005f05037810 */ /* 0x000fe20007ffe0ff */
[----:B------:R-:W-:-:S04]  /*0aa0*/  IMAD.HI R2, R4, 0x2aaaaaab, RZ ;  /* 0x2aaaaaab04027827 */ /* 0x000fc800078e02ff */
[----:B------:R-:W-:Y:S01]  /*0ab0*/  IMAD.HI R4, R3, 0x2aaaaaab, RZ ;  /* 0x2aaaaaab03047827 */ /* 0x000fe200078e02ff */
[----:B------:R-:W-:-:S04]  /*0ac0*/  SHF.R.U32.HI R3, RZ, 0x1f, R2 ;  /* 0x0000001fff037819 */ /* 0x000fc80000011602 */
[----:B------:R-:W-:Y:S02]  /*0ad0*/  SHF.R.U32.HI R5, RZ, 0x1f, R4 ;  /* 0x0000001fff057819 */ /* 0x000fe40000011604 */
[----:B------:R-:W-:Y:S02]  /*0ae0*/  LEA.HI.SX32 R2, R2, R3, 0x1c ;  /* 0x0000000302027211 */ /* 0x000fe400078fe2ff */
[----:B------:R-:W-:Y:S02]  /*0af0*/  LEA.HI.SX32 R4, R4, R5, 0x1c ;  /* 0x0000000504047211 */ /* 0x000fe400078fe2ff */
[----:B------:R-:W-:Y:S02]  /*0b00*/  IMNMX R3, RZ, R2, !PT ;  /* 0x00000002ff037217 */ /* 0x000fe40007800200 */
[----:B------:R-:W-:-:S03]  /*0b10*/  IMNMX R2, R4, R180, PT ;  /* 0x000000b404027217 */ /* 0x000fc60003800200 */
[--C-:B------:R-:W-:Y:S02]  /*0b20*/  IMAD R3, R3, 0x60, -R6.reuse ;  /* 0x0000006003037824 */ /* 0x100fe400078e0a06 */
[----:B------:R-:W-:-:S03]  /*0b30*/  IMAD R2, R2, 0x60, -R6 ;  /* 0x0000006002027824 */ /* 0x000fc600078e0a06 */
[----:B------:R-:W-:Y:S02]  /*0b40*/  IMNMX R3, RZ, R3, !PT ;  /* 0x00000003ff037217 */ /* 0x000fe40007800200 */
[----:B------:R-:W-:-:S03]  /*0b50*/  IMNMX R2, R2, R0, PT ;  /* 0x0000000002027217 */ /* 0x000fc60003800200 */
[----:B------:R-:W-:Y:S01]  /*0b60*/  IMAD.WIDE.U32 R4, R3, -0x55555555, RZ ;  /* 0xaaaaaaab03047825 */ /* 0x000fe200078e00ff */
[----:B------:R-:W-:-:S04]  /*0b70*/  ISETP.GT.AND P0, PT, R2, R3, PT ;  /* 0x000000030200720c */ /* 0x000fc80003f04270 */
[----:B------:R-:W-:-:S05]  /*0b80*/  SHF.R.U32.HI R145, RZ, 0x6, R5 ;  /* 0x00000006ff917819 */ /* 0x000fca0000011605 */
[----:B------:R-:W-:-:S04]  /*0b90*/  IMAD.MOV.U32 R6, RZ, RZ, R145 ;  /* 0x000000ffff067224 */ /* 0x000fc800078e0091 */
[----:B------:R-:W-:-:S05]  /*0ba0*/  @P0 IADD3 R2, R2, 0x5f, RZ ;  /* 0x0000005f02020810 */ /* 0x000fca0007ffe0ff */
[----:B------:R-:W-:-:S05]  /*0bb0*/  @P0 IMAD.HI R2, R2, 0x2aaaaaab, RZ ;  /* 0x2aaaaaab02020827 */ /* 0x000fca00078e02ff */
[----:B------:R-:W-:-:S04]  /*0bc0*/  @P0 SHF.R.U32.HI R3, RZ, 0x1f, R2 ;  /* 0x0000001fff030819 */ /* 0x000fc80000011602 */
[----:B------:R-:W-:-:S04]  /*0bd0*/  @P0 LEA.HI.SX32 R6, R2, R3, 0x1c ;  /* 0x0000000302060211 */ /* 0x000fc800078fe2ff */
[----:B------:R-:W-:-:S13]  /*0be0*/  ISETP.GT.AND P0, PT, R6, R145, PT ;  /* 0x000000910600720c */ /* 0x000fda0003f04270 */
[----:B------:R-:W-:Y:S05]  /*0bf0*/  @!P0 BRA `(.L_x_325) ;  /* 0x00005e6000008947 */ /* 0x000fea0003800000 */
[----:B------:R-:W-:-:S04]  /*0c00*/  ISETP.NE.U32.AND P0, PT, RZ, c[0x0][0x340], PT ;  /* 0x0000d000ff007a0c */ /* 0x000fc80003f05070 */
[----:B------:R-:W-:-:S13]  /*0c10*/  ISETP.NE.AND.EX P2, PT, RZ, c[0x0][0x344], PT, P0 ;  /* 0x0000d100ff007a0c */ /* 0x000fda0003f45300 */
[----:B------:R-:W-:-:S05]  /*0c20*/  @P2 IMAD.WIDE R2, R15, R14, c[0x0][0x340] ;  /* 0x0000d0000f022625 */ /* 0x000fca00078e020e */
[----:B-1----:R1:W3:Y:S01]  /*0c30*/  @P2 LDG.E R9, [R2.64] ;  /* 0x0000000802092981 */ /* 0x0022e2000c1e1900 */
[----:B------:R-:W-:Y:S01]  /*0c40*/  SHF.R.S32.HI R32, RZ, 0x1f, R228 ;  /* 0x0000001fff207819 */ /* 0x000fe200000114e4 */
[----:B------:R-:W-:Y:S01]  /*0c50*/  IMAD.MOV.U32 R152, RZ, RZ, 0x60 ;  /* 0x00000060ff987424 */ /* 0x000fe200078e00ff */
[----:B--2---:R-:W-:Y:S01]  /*0c60*/  SHF.R.S32.HI R8, RZ, 0x1f, R15 ;  /* 0x0000001fff087819 */ /* 0x004fe2000001140f */
[----:B------:R-:W-:Y:S01]  /*0c70*/  IMAD.MOV.U32 R148, RZ, RZ, c[0x0][0x238] ;  /* 0x00008e00ff947624 */ /* 0x000fe200078e00ff */
[-C--:B------:R-:W-:Y:S01]  /*0c80*/  LEA.HI R5, R32, R228.reuse, RZ, 0x3 ;  /* 0x000000e420057211 */ /* 0x080fe200078f18ff */
[----:B------:R-:W-:Y:S01]  /*0c90*/  IMAD R181, R152, c[0x0][0x23c], RZ ;  /* 0x00008f0098b57a24 */ /* 0x000fe200078e02ff */
[----:B------:R-:W-:Y:S01]  /*0ca0*/  IADD3 R36, R6, -0x1, RZ ;  /* 0xffffffff06247810 */ /* 0x000fe20007ffe0ff */
[----:B------:R-:W-:Y:S01]  /*0cb0*/  IMAD.WIDE.U32 R158, R152, c[0x0][0x238], RZ ;  /* 0x00008e00989e7a25 */ /* 0x000fe200078e00ff */
[----:B------:R-:W-:Y:S01]  /*0cc0*/  SEL R24, R8, RZ, !P3 ;  /* 0x000000ff08187207 */ /* 0x000fe20005800000 */
[----:B------:R-:W-:Y:S01]  /*0cd0*/  ULDC.U8 UR4, c[0x0][0x298] ;  /* 0x0000a60000047ab9 */ /* 0x000fe20000000000 */
[----:B------:R-:W-:Y:S01]  /*0ce0*/  SEL R90, R15, RZ, !P3 ;  /* 0x000000ff0f5a7207 */ /* 0x000fe20005800000 */
[----:B------:R-:W-:Y:S01]  /*0cf0*/  IMAD.IADD R181, R159, 0x1, R181 ;  /* 0x000000019fb57824 */ /* 0x000fe200078e02b5 */
[----:B------:R-:W-:Y:S01]  /*0d00*/  LEA.HI R21, R32, R228, RZ, 0x2 ;  /* 0x000000e420157211 */ /* 0x000fe200078f10ff */
[----:B------:R-:W-:Y:S01]  /*0d10*/  IMAD.MOV.U32 R33, RZ, RZ, c[0x0][0x23c] ;  /* 0x00008f00ff217624 */ /* 0x000fe200078e00ff */
[----:B------:R-:W-:Y:S01]  /*0d20*/  IADD3 R22, R168, R10, RZ ;  /* 0x0000000aa8167210 */ /* 0x000fe20007ffe0ff */
[----:B------:R-:W-:Y:S01]  /*0d30*/  IMAD.MOV.U32 R188, RZ, RZ, c[0x0][0x27c] ;  /* 0x00009f00ffbc7624 */ /* 0x000fe200078e00ff */
[----:B------:R-:W-:Y:S01]  /*0d40*/  LOP3.LUT R30, R21, 0xfffffffc, RZ, 0xc0, !PT ;  /* 0xfffffffc151e7812 */ /* 0x000fe200078ec0ff */
[----:B------:R-:W-:Y:S01]  /*0d50*/  IMAD.SHL.U32 R11, R33, 0x20, RZ ;  /* 0x00000020210b7824 */ /* 0x000fe200078e00ff */
[----:B------:R-:W-:Y:S01]  /*0d60*/  SHF.R.S32.HI R26, RZ, 0x1f, R22 ;  /* 0x0000001fff1a7819 */ /* 0x000fe20000011416 */
[----:B------:R-:W-:Y:S01]  /*0d70*/  IMAD R20, R189, c[0x0][0x260], RZ ;  /* 0x00009800bd147a24 */ /* 0x000fe200078e02ff */
[----:B------:R-:W-:Y:S01]  /*0d80*/  SHF.R.S32.HI R88, RZ, 0x2, R21 ;  /* 0x00000002ff587819 */ /* 0x000fe20000011415 */
[----:B------:R-:W-:Y:S01]  /*0d90*/  IMAD.IADD R30, R228, 0x1, -R30 ;  /* 0x00000001e41e7824 */ /* 0x000fe200078e0a1e */
[----:B------:R-:W-:Y:S01]  /*0da0*/  MOV R161, 0x6 ;  /* 0x0000000600a17802 */ /* 0x000fe20000000f00 */
[----:B------:R-:W-:Y:S01]  /*0db0*/  IMAD R10, R26, c[0x0][0x1e0], RZ ;  /* 0x000078001a0a7a24 */ /* 0x000fe200078e02ff */
[----:B-1----:R-:W-:Y:S01]  /*0dc0*/  LOP3.LUT R2, R5, 0x1ffffff8, RZ, 0xc0, !PT ;  /* 0x1ffffff805027812 */ /* 0x002fe200078ec0ff */
[C---:B------:R-:W-:Y:S01]  /*0dd0*/  IMAD.SHL.U32 R28, R30.reuse, 0x8, RZ ;  /* 0x000000081e1c7824 */ /* 0x040fe200078e00ff */
[----:B------:R-:W-:Y:S01]  /*0de0*/  SHF.R.S32.HI R5, RZ, 0x3, R5 ;  /* 0x00000003ff057819 */ /* 0x000fe20000011405 */
[----:B------:R-:W-:Y:S01]  /*0df0*/  IMAD.SHL.U32 R30, R30, 0x4, RZ ;  /* 0x000000041e1e7824 */ /* 0x000fe200078e00ff */
[----:B------:R-:W-:Y:S01]  /*0e00*/  SHF.R.S32.HI R3, RZ, 0x1f, R13 ;  /* 0x0000001fff037819 */ /* 0x000fe2000001140d */
[----:B------:R-:W-:Y:S01]  /*0e10*/  IMAD.IADD R2, R228, 0x1, -R2 ;  /* 0x00000001e4027824 */ /* 0x000fe200078e0a02 */
[C---:B------:R-:W-:Y:S01]  /*0e20*/  IADD3 R144, P0, R5.reuse, R13, RZ ;  /* 0x0000000d05907210 */ /* 0x040fe20007f1e0ff */
[----:B------:R-:W-:Y:S01]  /*0e30*/  IMAD.IADD R126, R0, 0x1, -R5 ;  /* 0x00000001007e7824 */ /* 0x000fe200078e0a05 */
[----:B------:R-:W-:Y:S01]  /*0e40*/  SHF.R.S32.HI R27, RZ, 0x1f, R88 ;  /* 0x0000001fff1b7819 */ /* 0x000fe20000011458 */
[----:B------:R-:W-:Y:S01]  /*0e50*/  IMAD.SHL.U32 R12, R2, 0x8, RZ ;  /* 0x00000008020c7824 */ /* 0x000fe200078e00ff */
[C---:B------:R-:W-:Y:S01]  /*0e60*/  LEA.HI.X.SX32 R146, R5.reuse, R3, 0x1, P0 ;  /* 0x0000000305927211 */ /* 0x040fe200000f0eff */
[----:B------:R-:W-:Y:S01]  /*0e70*/  IMAD R16, R36, -0x60, R126 ;  /* 0xffffffa024107824 */ /* 0x000fe200078e027e */
[----:B------:R-:W-:Y:S01]  /*0e80*/  SHF.R.S32.HI R31, RZ, 0x1f, R30 ;  /* 0x0000001fff1f7819 */ /* 0x000fe2000001141e */
[----:B------:R-:W-:Y:S01]  /*0e90*/  IMAD.SHL.U32 R5, R5, 0x40, RZ ;  /* 0x0000004005057824 */ /* 0x000fe200078e00ff */
[----:B------:R-:W-:Y:S01]  /*0ea0*/  SHF.R.S32.HI R13, RZ, 0x1f, R12 ;  /* 0x0000001fff0d7819 */ /* 0x000fe2000001140c */
[----:B------:R-:W-:Y:S01]  /*0eb0*/  IMAD R2, R146, c[0x0][0x238], RZ ;  /* 0x00008e0092027a24 */ /* 0x000fe200078e02ff */
[----:B------:R-:W-:Y:S01]  /*0ec0*/  ISETP.GE.AND P0, PT, R16, 0x1, PT ;  /* 0x000000011000780c */ /* 0x000fe20003f06270 */
[----:B------:R-:W-:Y:S01]  /*0ed0*/  IMAD R10, R22, c[0x0][0x1e4], R10 ;  /* 0x00007900160a7a24 */ /* 0x000fe200078e020a */
[----:B------:R-:W-:Y:S01]  /*0ee0*/  ISETP.GE.AND P5, PT, R12, c[0x0][0x1d4], PT ;  /* 0x000075000c007a0c */ /* 0x000fe20003fa6270 */
[C---:B------:R-:W-:Y:S01]  /*0ef0*/  IMAD R4, R144.reuse, c[0x0][0x23c], R2 ;  /* 0x00008f0090047a24 */ /* 0x040fe200078e0202 */
[----:B------:R-:W-:Y:S01]  /*0f00*/  SHF.R.S32.HI R29, RZ, 0x1f, R28 ;  /* 0x0000001fff1d7819 */ /* 0x000fe2000001141c */
[----:B------:R-:W-:Y:S01]  /*0f10*/  IMAD.WIDE.U32 R2, R144, c[0x0][0x238], R12 ;  /* 0x00008e0090027a25 */ /* 0x000fe200078e000c */
[----:B------:R-:W-:-:S02]  /*0f20*/  IADD3 R106, R28, 0x20, RZ ;  /* 0x000000201c6a7810 */ /* 0x000fc40007ffe0ff */
[C---:B------:R-:W-:Y:S01]  /*0f30*/  IADD3 R150, R88.reuse, 0x40, RZ ;  /* 0x0000004058967810 */ /* 0x040fe20007ffe0ff */
[----:B------:R-:W-:Y:S01]  /*0f40*/  IMAD.IADD R3, R3, 0x1, R4 ;  /* 0x0000000103037824 */ /* 0x000fe200078e0204 */
[----:B------:R-:W-:Y:S01]  /*0f50*/  IADD3 R151, R88, 0x20, RZ ;  /* 0x0000002058977810 */ /* 0x000fe20007ffe0ff */
[----:B------:R-:W-:Y:S01]  /*0f60*/  IMAD R4, R189, c[0x0][0x240], RZ ;  /* 0x00009000bd047a24 */ /* 0x000fe200078e02ff */
[----:B------:R-:W-:Y:S01]  /*0f70*/  P2R R147, PR, RZ, 0x20 ;  /* 0x00000020ff937803 */ /* 0x000fe20000000000 */
[----:B------:R-:W-:-:S04]  /*0f80*/  IMAD.WIDE.U32 R2, R34, c[0x0][0x240], R2 ;  /* 0x0000900022027a25 */ /* 0x000fc800078e0002 */
[C---:B------:R-:W-:Y:S02]  /*0f90*/  IMAD R4, R34.reuse, c[0x0][0x244], R4 ;  /* 0x0000910022047a24 */ /* 0x040fe400078e0204 */
[----:B------:R-:W-:Y:S02]  /*0fa0*/  IMAD R17, R27, c[0x0][0x290], RZ ;  /* 0x0000a4001b117a24 */ /* 0x000fe400078e02ff */
[----:B------:R-:W-:Y:S01]  /*0fb0*/  IMAD R20, R34, c[0x0][0x264], R20 ;  /* 0x0000990022147a24 */ /* 0x000fe200078e0214 */
[----:B------:R-:W-:Y:S01]  /*0fc0*/  IADD3 R3, R3, R4, RZ ;  /* 0x0000000403037210 */ /* 0x000fe20007ffe0ff */
[----:B------:R-:W-:Y:S02]  /*0fd0*/  IMAD R4, R24, c[0x0][0x248], RZ ;  /* 0x0000920018047a24 */ /* 0x000fe400078e02ff */
[----:B------:R-:W-:Y:S02]  /*0fe0*/  IMAD R17, R88, c[0x0][0x294], R17 ;  /* 0x0000a50058117a24 */ /* 0x000fe400078e0211 */
[----:B------:R-:W-:Y:S01]  /*0ff0*/  IMAD.WIDE.U32 R124, R90, c[0x0][0x248], R2 ;  /* 0x000092005a7c7a25 */ /* 0x000fe200078e0002 */
[----:B------:R-:W-:-:S02]  /*1000*/  LOP3.LUT R2, R5, 0x1c0, RZ, 0xc0, !PT ;  /* 0x000001c005027812 */ /* 0x000fc400078ec0ff */
[----:B------:R-:W-:Y:S01]  /*1010*/  LEA.HI R5, R32, R228, RZ, 0x6 ;  /* 0x000000e420057211 */ /* 0x000fe200078f30ff */
[----:B------:R-:W-:Y:S01]  /*1020*/  IMAD R6, R90, c[0x0][0x24c], R4 ;  /* 0x000093005a067a24 */ /* 0x000fe200078e0204 */
[----:B------:R-:W-:Y:S01]  /*1030*/  SHF.R.S32.HI R4, RZ, 0x1f, R36 ;  /* 0x0000001fff047819 */ /* 0x000fe20000011424 */
[----:B------:R-:W-:Y:S01]  /*1040*/  IMAD R3, R181, R36, RZ ;  /* 0x00000024b5037224 */ /* 0x000fe200078e02ff */
[----:B------:R-:W-:Y:S01]  /*1050*/  MOV R120, R124 ;  /* 0x0000007c00787202 */ /* 0x000fe20000000f00 */
[----:B------:R-:W-:Y:S02]  /*1060*/  IMAD.IADD R121, R125, 0x1, R6 ;  /* 0x000000017d797824 */ /* 0x000fe400078e0206 */
[-C--:B------:R-:W-:Y:S01]  /*1070*/  IMAD R3, R4, R158.reuse, R3 ;  /* 0x0000009e04037224 */ /* 0x080fe200078e0203 */
[----:B------:R-:W-:Y:S01]  /*1080*/  LOP3.LUT R4, R2, 0x38, R12, 0xf8, !PT ;  /* 0x0000003802047812 */ /* 0x000fe200078ef80c */
[----:B------:R-:W-:Y:S01]  /*1090*/  IMAD.WIDE.U32 R18, R36, R158, R120 ;  /* 0x0000009e24127225 */ /* 0x000fe200078e0078 */
[----:B------:R-:W-:-:S03]  /*10a0*/  SHF.R.U32.HI R2, RZ, 0x3, R2 ;  /* 0x00000003ff027819 */ /* 0x000fc60000011602 */
[----:B------:R-:W-:Y:S01]  /*10b0*/  IMAD.IADD R3, R19, 0x1, R3 ;  /* 0x0000000113037824 */ /* 0x000fe200078e0203 */
[----:B------:R-:W-:Y:S01]  /*10c0*/  LOP3.LUT R2, R4, R2, RZ, 0x3c, !PT ;  /* 0x0000000204027212 */ /* 0x000fe200078e3cff */
[----:B------:R-:W-:Y:S01]  /*10d0*/  IMAD.SHL.U32 R4, R5, 0x8, RZ ;  /* 0x0000000805047824 */ /* 0x000fe200078e00ff */
[C---:B------:R-:W-:Y:S01]  /*10e0*/  @P0 LEA R6, P1, R18.reuse, c[0x0][0x220], 0x1 ;  /* 0x0000880012060a11 */ /* 0x040fe200078208ff */
[----:B------:R-:W-:Y:S02]  /*10f0*/  IMAD R19, R189, c[0x0][0x1e8], RZ ;  /* 0x00007a00bd137a24 */ /* 0x000fe400078e02ff */
[----:B------:R-:W-:Y:S01]  /*1100*/  IMAD.MOV.U32 R178, RZ, RZ, c[0x0][0x1e0] ;  /* 0x00007800ffb27624 */ /* 0x000fe200078e00ff */
[----:B------:R-:W-:Y:S01]  /*1110*/  @P0 LEA.HI.X R7, R18, c[0x0][0x224], R3, 0x1, P1 ;  /* 0x0000890012070a11 */ /* 0x000fe200008f0c03 */
[----:B------:R-:W-:Y:S01]  /*1120*/  IMAD R19, R34, c[0x0][0x1ec], R19 ;  /* 0x00007b0022137a24 */ /* 0x000fe200078e0213 */
[----:B------:R-:W-:Y:S01]  /*1130*/  LOP3.LUT R2, R2, 0xfffffe00, R4, 0xf8, !PT ;  /* 0xfffffe0002027812 */ /* 0x000fe200078ef804 */
[----:B------:R-:W-:Y:S01]  /*1140*/  IMAD.WIDE.U32 R166, R88, c[0x0][0x1e0], RZ ;  /* 0x0000780058a67a25 */ /* 0x000fe200078e00ff */
[----:B------:R-:W-:-:S02]  /*1150*/  ISETP.GE.AND P1, PT, R16, 0x11, PT ;  /* 0x000000111000780c */ /* 0x000fc40003f26270 */
[----:B------:R-:W-:Y:S01]  /*1160*/  SHF.L.U32 R186, R178, 0x5, RZ ;  /* 0x00000005b2ba7819 */ /* 0x000fe200000006ff */
[----:B------:R-:W-:Y:S02]  /*1170*/  IMAD.SHL.U32 R81, R2, 0x2, RZ ;  /* 0x0000000202517824 */ /* 0x000fe400078e00ff */
[----:B------:R-:W-:Y:S02]  /*1180*/  IMAD.MOV.U32 R164, RZ, RZ, 0x5 ;  /* 0x00000005ffa47424 */ /* 0x000fe400078e00ff */
[----:B------:R-:W-:Y:S01]  /*1190*/  IMAD.MOV.U32 R85, RZ, RZ, 0x40 ;  /* 0x00000040ff557424 */ /* 0x000fe200078e00ff */
[----:B------:R-:W-:Y:S01]  /*11a0*/  @!PT LDS RZ, [RZ] ;  /* 0x00000000fffff984 */ /* 0x000fe20000000800 */
[----:B------:R-:W-:Y:S01]  /*11b0*/  @!PT LDS RZ, [RZ] ;  /* 0x00000000fffff984 */ /* 0x000fe20000000800 */
[----:B------:R-:W-:Y:S01]  /*11c0*/  @!PT LDS RZ, [RZ] ;  /* 0x00000000fffff984 */ /* 0x000fe20000000800 */
[----:B------:R1:W-:Y:S01]  /*11d0*/  @P0 LDGSTS.E.BYPASS.LTC128B.128 [R81+0x3100], [R6.64], !P5 ;  /* 0x0310000006510fae */ /* 0x0003e2000e901d48 */
[----:B------:R-:W-:Y:S01]  /*11e0*/  ISETP.GE.AND P0, PT, R16, 0x21, PT ;  /* 0x000000211000780c */ /* 0x000fe20003f06270 */
[----:B------:R-:W-:Y:S01]  /*11f0*/  IMAD.MOV.U32 R184, RZ, RZ, c[0x0][0x290] ;  /* 0x0000a400ffb87624 */ /* 0x000fe200078e00ff */
[----:B------:R-:W-:Y:S01]  /*1200*/  SHF.L.U64.HI R174, R178, R164, c[0x0][0x1e4] ;  /* 0x00007900b2ae7619 */ /* 0x000fe200000102a4 */
[----:B------:R-:W-:-:S02]  /*1210*/  IMAD.MOV.U32 R185, RZ, RZ, c[0x0][0x280] ;  /* 0x0000a000ffb97624 */ /* 0x000fc400078e00ff */
[----:B------:R-:W-:Y:S01]  /*1220*/  IMAD R175, R152, c[0x0][0x1e4], RZ ;  /* 0x0000790098af7a24 */ /* 0x000fe200078e02ff */
[----:B------:R-:W-:Y:S01]  /*1230*/  SHF.L.U64.HI R162, R184, R161, c[0x0][0x294] ;  /* 0x0000a500b8a27619 */ /* 0x000fe200000102a1 */
[----:B------:R-:W-:Y:S01]  /*1240*/  IMAD R176, R152, c[0x0][0x284], RZ ;  /* 0x0000a10098b07a24 */ /* 0x000fe200078e02ff */
[----:B------:R-:W-:Y:S01]  /*1250*/  SHF.L.U64.HI R163, R184, R164, c[0x0][0x294] ;  /* 0x0000a500b8a37619 */ /* 0x000fe200000102a4 */
[C---:B------:R-:W-:Y:S01]  /*1260*/  IMAD R177, R152.reuse, c[0x0][0x294], RZ ;  /* 0x0000a50098b17a24 */ /* 0x040fe200078e02ff */
[----:B------:R-:W-:Y:S01]  /*1270*/  SHF.L.U32 R182, R185, 0x6, RZ ;  /* 0x00000006b9b67819 */ /* 0x000fe200000006ff */
[----:B------:R-:W-:-:S04]  /*1280*/  IMAD.WIDE.U32 R156, R152, c[0x0][0x1e0], RZ ;  /* 0x00007800989c7a25 */ /* 0x000fc800078e00ff */
[----:B------:R-:W-:Y:S01]  /*1290*/  IMAD.WIDE.U32 R154, R152, c[0x0][0x280], RZ ;  /* 0x0000a000989a7a25 */ /* 0x000fe200078e00ff */
[----:B------:R-:W-:-:S03]  /*12a0*/  IADD3 R175, R157, R175, RZ ;  /* 0x000000af9daf7210 */ /* 0x000fc60007ffe0ff */
[----:B------:R-:W-:-:S04]  /*12b0*/  IMAD.WIDE.U32 R152, R152, c[0x0][0x290], RZ ;  /* 0x0000a40098987a25 */ /* 0x000fc800078e00ff */
[----:B------:R-:W-:-:S04]  /*12c0*/  IMAD.WIDE.U32 R172, R151, c[0x0][0x1e0], RZ ;  /* 0x0000780097ac7a25 */ /* 0x000fc800078e00ff */
[----:B------:R-:W-:-:S04]  /*12d0*/  IMAD.WIDE.U32 R170, R150, c[0x0][0x1e0], RZ ;  /* 0x0000780096aa7a25 */ /* 0x000fc800078e00ff */
[----:B------:R-:W-:Y:S02]  /*12e0*/  IMAD.SHL.U32 R160, R148, 0x20, RZ ;  /* 0x0000002094a07824 */ /* 0x000fe400078e00ff */
[C---:B------:R-:W-:Y:S01]  /*12f0*/  IMAD.SHL.U32 R187, R178.reuse, 0x40, RZ ;  /* 0x00000040b2bb7824 */ /* 0x040fe200078e00ff */
[-C--:B------:R-:W-:Y:S01]  /*1300*/  SHF.L.U64.HI R178, R178, R161.reuse, c[0x0][0x1e4] ;  /* 0x00007900b2b27619 */ /* 0x080fe200000102a1 */
[C---:B------:R-:W-:Y:S01]  /*1310*/  IMAD.SHL.U32 R183, R184.reuse, 0x40, RZ ;  /* 0x00000040b8b77824 */ /* 0x040fe200078e00ff */
[----:B------:R-:W-:Y:S01]  /*1320*/  SHF.L.U64.HI R161, R185, R161, c[0x0][0x284] ;  /* 0x0000a100b9a17619 */ /* 0x000fe200000102a1 */
[----:B------:R-:W-:Y:S02]  /*1330*/  IMAD.SHL.U32 R184, R184, 0x20, RZ ;  /* 0x00000020b8b87824 */ /* 0x000fe400078e00ff */
[----:B------:R-:W-:Y:S02]  /*1340*/  IMAD.IADD R176, R155, 0x1, R176 ;  /* 0x000000019bb07824 */ /* 0x000fe400078e02b0 */
[----:B------:R-:W-:Y:S01]  /*1350*/  IMAD.IADD R177, R153, 0x1, R177 ;  /* 0x0000000199b17824 */ /* 0x000fe200078e02b1 */
[----:B---3--:R-:W-:Y:S01]  /*1360*/  @P2 SHF.R.S32.HI R5, RZ, 0x1f, R9 ;  /* 0x0000001fff052819 */ /* 0x008fe20000011409 */
[----:B------:R-:W-:Y:S01]  /*1370*/  @!P2 IMAD.MOV.U32 R5, RZ, RZ, R8 ;  /* 0x000000ffff05a224 */ /* 0x000fe200078e0008 */
[----:B------:R-:W-:Y:S01]  /*1380*/  @P2 MOV R4, R9 ;  /* 0x0000000900042202 */ /* 0x000fe20000000f00 */
[----:B------:R-:W-:Y:S01]  /*1390*/  @!P2 IMAD.MOV.U32 R4, RZ, RZ, R15 ;  /* 0x000000ffff04a224 */ /* 0x000fe200078e000f */
[C---:B------:R-:W-:Y:S01]  /*13a0*/  @P1 LEA R2, P2, R148.reuse, R18, 0x4 ;  /* 0x0000001294021211 */ /* 0x040fe200078420ff */
[----:B------:R-:W-:Y:S01]  /*13b0*/  IMAD.WIDE.U32 R8, R148, 0x20, RZ ;  /* 0x0000002094087825 */ /* 0x000fe200078e00ff */
[----:B------:R-:W-:-:S02]  /*13c0*/  SEL R25, R5, RZ, !P4 ;  /* 0x000000ff05197207 */ /* 0x000fc40006000000 */
[----:B-1----:R-:W-:Y:S02]  /*13d0*/  @P1 LEA.HI.X R7, R148, R3, R33, 0x4, P2 ;  /* 0x0000000394071211 */ /* 0x002fe400010f2421 */
[----:B------:R-:W-:Y:S02]  /*13e0*/  @P1 LEA R6, P2, R2, c[0x0][0x220], 0x1 ;  /* 0x0000880002061a11 */ /* 0x000fe400078408ff */
[----:B------:R-:W-:Y:S02]  /*13f0*/  SEL R96, R4, RZ, !P4 ;  /* 0x000000ff04607207 */ /* 0x000fe40006000000 */
[----:B------:R-:W-:Y:S02]  /*1400*/  @P1 LEA.HI.X R7, R2, c[0x0][0x224], R7, 0x1, P2 ;  /* 0x0000890002071a11 */ /* 0x000fe400010f0c07 */
[----:B------:R-:W-:Y:S02]  /*1410*/  ISETP.GE.AND P2, PT, R16, 0x31, PT ;  /* 0x000000311000780c */ /* 0x000fe40003f46270 */
[----:B------:R-:W-:Y:S01]  /*1420*/  @P0 IADD3 R2, P3, R18, R8, RZ ;  /* 0x0000000812020210 */ /* 0x000fe20007f7e0ff */
[----:B------:R1:W-:Y:S03]  /*1430*/  @P1 LDGSTS.E.BYPASS.LTC128B.128 [R81+0x3900], [R6.64], !P5 ;  /* 0x0390000006511fae */ /* 0x0003e6000e901d48 */
[----:B-1----:R-:W-:-:S07]  /*1440*/  @P0 IADD3.X R7, R3, R9, R11, P3, !PT ;  /* 0x0000000903070210 */ /* 0x002fce0001ffe40b */
[----:B------:R-:W-:Y:S01]  /*1450*/  @P2 IMAD R11, R33, 0x30, RZ ;  /* 0x00000030210b2824 */ /* 0x000fe200078e02ff */
[----:B------:R-:W-:Y:S01]  /*1460*/  @P0 LEA R6, P1, R2, c[0x0][0x220], 0x1 ;  /* 0x0000880002060a11 */ /* 0x000fe200078208ff */
[----:B------:R-:W-:-:S03]  /*1470*/  IMAD.WIDE.U32 R8, R22, c[0x0][0x1e0], RZ ;  /* 0x0000780016087a25 */ /* 0x000fc600078e00ff */
[----:B------:R-:W-:Y:S01]  /*1480*/  @P0 LEA.HI.X R7, R2, c[0x0][0x224], R7, 0x1, P1 ;  /* 0x0000890002070a11 */ /* 0x000fe200008f0c07 */
[----:B------:R-:W-:Y:S01]  /*1490*/  @P2 IMAD.MOV.U32 R2, RZ, RZ, R18 ;  /* 0x000000ffff022224 */ /* 0x000fe200078e0012 */
[----:B------:R-:W-:-:S03]  /*14a0*/  ISETP.GE.AND P1, PT, R28, c[0x0][0x27c], PT ;  /* 0x00009f001c007a0c */ /* 0x000fc60003f26270 */
[----:B------:R-:W-:Y:S01]  /*14b0*/  @P2 IMAD.WIDE.U32 R4, R148, 0x30, R2 ;  /* 0x0000003094042825 */ /* 0x000fe200078e0002 */
[----:B------:R1:W-:Y:S01]  /*14c0*/  @P0 LDGSTS.E.BYPASS.LTC128B.128 [R81+0x4100], [R6.64], !P5 ;  /* 0x0410000006510fae */ /* 0x0003e2000e901d48 */
[C---:B------:R-:W-:Y:S02]  /*14d0*/  ISETP.GE.AND P0, PT, R188.reuse, 0x1, PT ;  /* 0x00000001bc00780c */ /* 0x040fe40003f06270 */
[----:B------:R-:W-:Y:S01]  /*14e0*/  IMAD.SHL.U32 R2, R188, 0x2, RZ ;  /* 0x00000002bc027824 */ /* 0x000fe200078e00ff */
[----:B------:R-:W-:Y:S02]  /*14f0*/  @P2 IADD3 R5, R5, R11, RZ ;  /* 0x0000000b05052210 */ /* 0x000fe40007ffe0ff */
[----:B------:R-:W-:Y:S02]  /*1500*/  @P2 LEA R14, P3, R4, c[0x0][0x220], 0x1 ;  /* 0x00008800040e2a11 */ /* 0x000fe400078608ff */
[----:B------:R-:W-:Y:S02]  /*1510*/  ISETP.GT.AND P0, PT, R16, 0x50, PT ;  /* 0x000000501000780c */ /* 0x000fe40003f04270 */
[----:B------:R-:W-:-:S02]  /*1520*/  @P1 IADD3 R2, -R2, c[0x0][0x1d4], RZ ;  /* 0x0000750002021a10 */ /* 0x000fc40007ffe1ff */
[----:B------:R-:W-:Y:S01]  /*1530*/  @P2 LEA.HI.X R15, R4, c[0x0][0x224], R5, 0x1, P3 ;  /* 0x00008900040f2a11 */ /* 0x000fe200018f0c05 */
[----:B------:R-:W-:Y:S02]  /*1540*/  IMAD.IADD R5, R9, 0x1, R10 ;  /* 0x0000000109057824 */ /* 0x000fe400078e020a */
[----:B------:R-:W-:Y:S02]  /*1550*/  IMAD.MOV.U32 R4, RZ, RZ, R8 ;  /* 0x000000ffff047224 */ /* 0x000fe400078e0008 */
[----:B------:R-:W-:Y:S01]  /*1560*/  IMAD.WIDE.U32 R8, R88, c[0x0][0x280], R30 ;  /* 0x0000a00058087a25 */ /* 0x000fe200078e001e */
[----:B------:R2:W-:Y:S03]  /*1570*/  @P2 LDGSTS.E.BYPASS.LTC128B.128 [R81+0x4900], [R14.64], !P5 ;  /* 0x049000000e512fae */ /* 0x0005e6000e901d48 */
[----:B------:R-:W-:-:S04]  /*1580*/  IMAD.WIDE.U32 R10, R34, c[0x0][0x1e8], R4 ;  /* 0x00007a00220a7a25 */ /* 0x000fc800078e0004 */
[----:B------:R-:W-:Y:S01]  /*1590*/  IMAD.WIDE.U32 R4, R34, c[0x0][0x260], R12 ;  /* 0x0000980022047a25 */ /* 0x000fe200078e000c */
[----:B------:R-:W-:Y:S02]  /*15a0*/  MOV R82, R10 ;  /* 0x0000000a00527202 */ /* 0x000fe40000000f00 */
[----:B-1----:R-:W-:Y:S01]  /*15b0*/  SEL R7, RZ, c[0x0][0x27c], !P1 ;  /* 0x00009f00ff077a07 */ /* 0x002fe20004800000 */
[----:B------:R-:W-:Y:S01]  /*15c0*/  IMAD.IADD R83, R11, 0x1, R19 ;  /* 0x000000010b537824 */ /* 0x000fe200078e0213 */
[----:B------:R-:W-:Y:S01]  /*15d0*/  ISETP.GE.AND P1, PT, R16, 0x41, PT ;  /* 0x000000411000780c */ /* 0x000fe20003f26270 */
[----:B------:R-:W-:Y:S01]  /*15e0*/  IMAD R16, R27, c[0x0][0x280], RZ ;  /* 0x0000a0001b107a24 */ /* 0x000fe200078e02ff */
[----:B------:R-:W-:Y:S01]  /*15f0*/  SHF.R.S32.HI R6, RZ, 0x1f, R2 ;  /* 0x0000001fff067819 */ /* 0x000fe20000011402 */
[----:B------:R-:W-:Y:S02]  /*1600*/  IMAD.IADD R11, R5, 0x1, R20 ;  /* 0x00000001050b7824 */ /* 0x000fe400078e0214 */
[----:B------:R-:W-:Y:S01]  /*1610*/  IMAD R16, R88, c[0x0][0x284], R16 ;  /* 0x0000a10058107a24 */ /* 0x000fe200078e0210 */
[----:B------:R-:W-:Y:S01]  /*1620*/  LEA.HI R23, R6, R2, RZ, 0x4 ;  /* 0x0000000206177211 */ /* 0x000fe200078f20ff */
[----:B------:R-:W-:Y:S01]  /*1630*/  IMAD.MOV.U32 R104, RZ, RZ, R8 ;  /* 0x000000ffff687224 */ /* 0x000fe200078e0008 */
[----:B------:R-:W-:Y:S01]  /*1640*/  IADD3 R2, R28, R7, RZ ;  /* 0x000000071c027210 */ /* 0x000fe20007ffe0ff */
[----:B------:R-:W-:-:S03]  /*1650*/  IMAD.WIDE.U32 R6, R88, c[0x0][0x290], R30 ;  /* 0x0000a40058067a25 */ /* 0x000fc600078e001e */
[----:B------:R-:W-:Y:S01]  /*1660*/  SHF.R.S32.HI R5, RZ, 0x1f, R2 ;  /* 0x0000001fff057819 */ /* 0x000fe20000011402 */
[----:B------:R-:W-:Y:S01]  /*1670*/  IMAD.IADD R105, R9, 0x1, R16 ;  /* 0x0000000109697824 */ /* 0x000fe200078e0210 */
[----:B------:R-:W-:Y:S01]  /*1680*/  @P1 LEA R12, P2, R148, R18, 0x6 ;  /* 0x00000012940c1211 */ /* 0x000fe200078430ff */
[----:B------:R-:W-:Y:S01]  /*1690*/  IMAD.WIDE.U32 R8, R88, c[0x0][0x280], R28 ;  /* 0x0000a00058087a25 */ /* 0x000fe200078e001c */
[----:B------:R-:W-:Y:S02]  /*16a0*/  LEA.HI R19, R5, R2, RZ, 0x3 ;  /* 0x0000000205137211 */ /* 0x000fe400078f18ff */
[----:B--2---:R-:W-:Y:S01]  /*16b0*/  @P1 LEA.HI.X R14, R148, R3, R33, 0x6, P2 ;  /* 0x00000003940e1211 */ /* 0x004fe200010f3421 */
[----:B------:R-:W-:Y:S01]  /*16c0*/  IMAD.IADD R103, R7, 0x1, R17 ;  /* 0x0000000107677824 */ /* 0x000fe200078e0211 */
[----:B------:R-:W-:Y:S01]  /*16d0*/  ISETP.GE.AND P2, PT, R28, c[0x0][0x1d4], PT ;  /* 0x000075001c007a0c */ /* 0x000fe20003f46270 */
[----:B------:R-:W-:Y:S01]  /*16e0*/  IMAD.MOV.U32 R102, RZ, RZ, R6 ;  /* 0x000000ffff667224 */ /* 0x000fe200078e0006 */
[----:B------:R-:W-:Y:S01]  /*16f0*/  SHF.R.S32.HI R2, RZ, 0x1f, R21 ;  /* 0x0000001fff027819 */ /* 0x000fe20000011415 */
[----:B------:R-:W-:Y:S01]  /*1700*/  IMAD.WIDE.U32 R6, R88, c[0x0][0x290], R28 ;  /* 0x0000a40058067a25 */ /* 0x000fe200078e001c */
[----:B------:R-:W-:-:S03]  /*1710*/  LOP3.LUT R109, R19, 0xfffffff8, RZ, 0xc0, !PT ;  /* 0xfffffff8136d7812 */ /* 0x000fc600078ec0ff */
[----:B------:R-:W-:Y:S01]  /*1720*/  IMAD.IADD R101, R16, 0x1, R9 ;  /* 0x0000000110657824 */ /* 0x000fe200078e0209 */
[----:B------:R-:W-:Y:S01]  /*1730*/  SEL R9, RZ, 0x1, P2 ;  /* 0x00000001ff097807 */ /* 0x000fe20001000000 */
[----:B------:R-:W-:Y:S01]  /*1740*/  IMAD.MOV.U32 R100, RZ, RZ, R8 ;  /* 0x000000ffff647224 */ /* 0x000fe200078e0008 */
[----:B------:R-:W-:Y:S01]  /*1750*/  ISETP.GE.AND P2, PT, R106, c[0x0][0x1d4], PT ;  /* 0x000075006a007a0c */ /* 0x000fe20003f46270 */
[----:B------:R-:W-:Y:S01]  /*1760*/  IMAD.MOV.U32 R98, RZ, RZ, R6 ;  /* 0x000000ffff627224 */ /* 0x000fe200078e0006 */
[----:B------:R-:W-:Y:S01]  /*1770*/  IADD3 R99, R17, R7, RZ ;  /* 0x0000000711637210 */ /* 0x000fe20007ffe0ff */
[----:B------:R-:W-:Y:S01]  /*1780*/  IMAD R13, R189, c[0x0][0x210], RZ ;  /* 0x00008400bd0d7a24 */ /* 0x000fe200078e02ff */
[----:B------:R-:W-:Y:S01]  /*1790*/  LEA.HI R7, R2, R88, RZ, 0x3 ;  /* 0x0000005802077211 */ /* 0x000fe200078f18ff */
[----:B------:R-:W-:Y:S01]  /*17a0*/  IMAD.MOV.U32 R10, RZ, RZ, R4 ;  /* 0x000000ffff0a7224 */ /* 0x000fe200078e0004 */
[----:B------:R-:W-:Y:S01]  /*17b0*/  SEL R2, RZ, 0xffffffff, P2 ;  /* 0xffffffffff027807 */ /* 0x000fe20001000000 */
[C---:B------:R-:W-:Y:S01]  /*17c0*/  IMAD R13, R34.reuse, c[0x0][0x214], R13 ;  /* 0x00008500220d7a24 */ /* 0x040fe200078e020d */
[----:B------:R-:W-:Y:S01]  /*17d0*/  LOP3.LUT R8, R7, 0xfffffff8, RZ, 0xc0, !PT ;  /* 0xfffffff807087812 */ /* 0x000fe200078ec0ff */
[----:B------:R-:W-:Y:S01]  /*17e0*/  IMAD.WIDE.U32 R4, R34, c[0x0][0x210], R28 ;  /* 0x0000840022047a25 */ /* 0x000fe200078e001c */
[----:B------:R-:W-:-:S02]  /*17f0*/  @P1 LEA R6, P2, R12, c[0x0][0x220], 0x1 ;  /* 0x000088000c061a11 */ /* 0x000fc400078408ff */
[----:B------:R-:W-:Y:S01]  /*1800*/  SHF.R.S32.HI R115, RZ, 0x1f, R109 ;  /* 0x0000001fff737819 */ /* 0x000fe2000001146d */
[----:B------:R-:W-:Y:S01]  /*1810*/  IMAD.SHL.U32 R7, R2, 0x2, RZ ;  /* 0x0000000202077824 */ /* 0x000fe200078e00ff */
[----:B------:R-:W-:Y:S01]  /*1820*/  IADD3 R2, R88, -R8, RZ ;  /* 0x8000000858027210 */ /* 0x000fe20007ffe0ff */
[----:B------:R-:W-:Y:S02]  /*1830*/  IMAD R8, R24, c[0x0][0x268], RZ ;  /* 0x00009a0018087a24 */ /* 0x000fe400078e02ff */
[----:B------:R-:W-:Y:S01]  /*1840*/  IMAD.IADD R5, R5, 0x1, R13 ;  /* 0x0000000105057824 */ /* 0x000fe200078e020d */
[----:B------:R-:W-:Y:S01]  /*1850*/  LOP3.LUT R89, R7, 0x2, R9, 0xe2, !PT ;  /* 0x0000000207597812 */ /* 0x000fe200078ee209 */
[----:B------:R-:W-:Y:S01]  /*1860*/  IMAD R93, R90, c[0x0][0x26c], R8 ;  /* 0x00009b005a5d7a24 */ /* 0x000fe200078e0208 */
[----:B------:R-:W-:Y:S01]  /*1870*/  SHF.R.S32.HI R9, RZ, 0x4, R23 ;  /* 0x00000004ff097819 */ /* 0x000fe20000011417 */
[----:B------:R-:W-:Y:S01]  /*1880*/  @P0 IMAD R16, R33, 0x50, RZ ;  /* 0x0000005021100824 */ /* 0x000fe200078e02ff */
[----:B------:R-:W-:Y:S01]  /*1890*/  @P1 LEA.HI.X R7, R12, c[0x0][0x224], R14, 0x1, P2 ;  /* 0x000089000c071a11 */ /* 0x000fe200010f0c0e */
[----:B------:R-:W-:Y:S01]  /*18a0*/  IMAD.WIDE.U32 R90, R90, c[0x0][0x268], R10 ;  /* 0x00009a005a5a7a25 */ /* 0x000fe200078e000a */
[----:B------:R-:W-:-:S02]  /*18b0*/  LEA.HI R12, R32, R228, RZ, 0x5 ;  /* 0x000000e4200c7211 */ /* 0x000fc400078f28ff */
[C---:B------:R-:W-:Y:S01]  /*18c0*/  LOP3.LUT P2, RZ, R2.reuse, 0x4, RZ, 0xc0, !PT ;  /* 0x0000000402ff7812 */ /* 0x040fe2000784c0ff */
[----:B------:R-:W-:Y:S01]  /*18d0*/  IMAD.SHL.U32 R2, R2, 0x40, RZ ;  /* 0x0000004002027824 */ /* 0x000fe200078e00ff */
[----:B------:R-:W-:Y:S01]  /*18e0*/  LEA.HI.SX32 R92, R19, R9, 0x1d ;  /* 0x00000009135c7211 */ /* 0x000fe200078feaff */
[----:B------:R-:W-:Y:S01]  /*18f0*/  IMAD.SHL.U32 R12, R12, 0x10, RZ ;  /* 0x000000100c0c7824 */ /* 0x000fe200078e00ff */
[----:B------:R1:W-:Y:S01]  /*1900*/  @P1 LDGSTS.E.BYPASS.LTC128B.128 [R81+0x5100], [R6.64], !P5 ;  /* 0x0510000006511fae */ /* 0x0003e2000e901d48 */
[----:B------:R-:W-:Y:S01]  /*1910*/  IMAD.WIDE.U32 R82, R96, c[0x0][0x1f0], R82 ;  /* 0x00007c0060527a25 */ /* 0x000fe200078e0052 */
[----:B------:R-:W-:Y:S02]  /*1920*/  LOP3.LUT R2, R2, 0x1c0, RZ, 0xc0, !PT ;  /* 0x000001c002027812 */ /* 0x000fe400078ec0ff */
[----:B------:R-:W-:Y:S01]  /*1930*/  LOP3.LUT R9, R12, 0xfffffe00, RZ, 0xc0, !PT ;  /* 0xfffffe000c097812 */ /* 0x000fe200078ec0ff */
[----:B------:R-:W-:Y:S01]  /*1940*/  IMAD.SHL.U32 R92, R92, 0x8, RZ ;  /* 0x000000085c5c7824 */ /* 0x000fe200078e00ff */
[----:B------:R-:W-:Y:S01]  /*1950*/  SHF.R.U32.HI R8, RZ, 0x3, R2 ;  /* 0x00000003ff087819 */ /* 0x000fe20000011602 */
[----:B-----5:R-:W-:Y:S01]  /*1960*/  IMAD.WIDE.U32 R102, R149, c[0x0][0x290], R102 ;  /* 0x0000a40095667a25 */ /* 0x020fe200078e0066 */
[----:B------:R-:W-:-:S02]  /*1970*/  LOP3.LUT R13, R2, 0x18, R28, 0xf8, !PT ;  /* 0x00000018020d7812 */ /* 0x000fc400078ef81c */
[C---:B------:R-:W-:Y:S01]  /*1980*/  LOP3.LUT R12, R2.reuse, 0x38, R19, 0xf8, !PT ;  /* 0x00000038020c7812 */ /* 0x040fe200078ef813 */
[----:B------:R-:W-:Y:S01]  /*1990*/  IMAD.WIDE.U32 R104, R149, c[0x0][0x280], R104 ;  /* 0x0000a00095687a25 */ /* 0x000fe200078e0068 */
[----:B------:R-:W-:Y:S02]  /*19a0*/  LOP3.LUT R2, R2, 0x38, R92, 0xf8, !PT ;  /* 0x0000003802027812 */ /* 0x000fe400078ef85c */
[----:B------:R-:W-:Y:S01]  /*19b0*/  LOP3.LUT R86, R9, R13, R8, 0xf6, !PT ;  /* 0x0000000d09567212 */ /* 0x000fe200078ef608 */
[----:B------:R-:W-:Y:S01]  /*19c0*/  IMAD.WIDE.U32 R100, R149, c[0x0][0x280], R100 ;  /* 0x0000a00095647a25 */ /* 0x000fe200078e0064 */
[C-C-:B------:R-:W-:Y:S02]  /*19d0*/  LOP3.LUT R136, R9.reuse, R12, R8.reuse, 0xf6, !PT ;  /* 0x0000000c09887212 */ /* 0x140fe400078ef608 */
[----:B------:R-:W-:Y:S01]  /*19e0*/  LOP3.LUT R134, R9, R2, R8, 0xf6, !PT ;  /* 0x0000000209867212 */ /* 0x000fe200078ef608 */
[----:B------:R-:W-:Y:S01]  /*19f0*/  @P0 IMAD.MOV.U32 R2, RZ, RZ, R18 ;  /* 0x000000ffff020224 */ /* 0x000fe200078e0012 */
[----:B------:R-:W-:Y:S01]  /*1a00*/  SHF.R.S32.HI R8, RZ, 0x1f, R150 ;  /* 0x0000001fff087819 */ /* 0x000fe20000011496 */
[----:B------:R-:W-:Y:S01]  /*1a10*/  IMAD.WIDE.U32 R98, R149, c[0x0][0x290], R98 ;  /* 0x0000a40095627a25 */ /* 0x000fe200078e0062 */
[----:B------:R-:W-:-:S02]  /*1a20*/  SHF.R.S32.HI R9, RZ, 0x1f, R151 ;  /* 0x0000001fff097819 */ /* 0x000fc40000011497 */
[----:B------:R-:W-:Y:S01]  /*1a30*/  LEA.HI R8, R8, R150, RZ, 0x3 ;  /* 0x0000009608087211 */ /* 0x000fe200078f18ff */
[----:B------:R-:W-:Y:S01]  /*1a40*/  @P0 IMAD.WIDE.U32 R2, R148, 0x50, R2 ;  /* 0x0000005094020825 */ /* 0x000fe200078e0002 */
[----:B------:R-:W-:Y:S02]  /*1a50*/  LEA.HI R9, R9, R151, RZ, 0x3 ;  /* 0x0000009709097211 */ /* 0x000fe400078f18ff */
[----:B-1----:R-:W-:Y:S01]  /*1a60*/  SHF.L.U32 R6, R151, 0x6, RZ ;  /* 0x0000000697067819 */ /* 0x002fe200000006ff */
[----:B------:R-:W-:Y:S01]  /*1a70*/  IMAD.SHL.U32 R8, R8, 0x40, RZ ;  /* 0x0000004008087824 */ /* 0x000fe200078e00ff */
[----:B------:R-:W-:Y:S01]  /*1a80*/  SEL R85, R85, 0xffffffc0, !P2 ;  /* 0xffffffc055557807 */ /* 0x000fe20005000000 */
[----:B------:R-:W-:Y:S01]  /*1a90*/  IMAD.SHL.U32 R7, R150, 0x40, RZ ;  /* 0x0000004096077824 */ /* 0x000fe200078e00ff */
[----:B------:R-:W-:Y:S01]  /*1aa0*/  LOP3.LUT R6, R6, 0x1c0, RZ, 0xc0, !PT ;  /* 0x000001c006067812 */ /* 0x000fe200078ec0ff */
[----:B------:R-:W-:Y:S01]  /*1ab0*/  IMAD.SHL.U32 R12, R9, 0x40, RZ ;  /* 0x00000040090c7824 */ /* 0x000fe200078e00ff */
[----:B------:R-:W-:Y:S01]  /*1ac0*/  LOP3.LUT R10, R8, 0xfffffe00, RZ, 0xc0, !PT ;  /* 0xfffffe00080a7812 */ /* 0x000fe200078ec0ff */
[C---:B------:R-:W-:Y:S01]  /*1ad0*/  IMAD R85, R86.reuse, 0x2, R85 ;  /* 0x0000000256557824 */ /* 0x040fe200078e0255 */
[----:B------:R-:W-:Y:S01]  /*1ae0*/  LOP3.LUT R7, R7, 0x1c0, RZ, 0xc0, !PT ;  /* 0x000001c007077812 */ /* 0x000fe200078ec0ff */
[----:B------:R-:W-:Y:S01]  /*1af0*/  IMAD.SHL.U32 R86, R86, 0x2, RZ ;  /* 0x0000000256567824 */ /* 0x000fe200078e00ff */
[----:B------:R-:W-:Y:S01]  /*1b00*/  SHF.R.U32.HI R11, RZ, 0x3, R6 ;  /* 0x00000003ff0b7819 */ /* 0x000fe20000011606 */
[----:B------:R-:W-:Y:S01]  /*1b10*/  IMAD.IADD R93, R91, 0x1, R93 ;  /* 0x000000015b5d7824 */ /* 0x000fe200078e025d */
[----:B------:R-:W-:-:S02]  /*1b20*/  LOP3.LUT R8, R12, 0xfffffe00, RZ, 0xc0, !PT ;  /* 0xfffffe000c087812 */ /* 0x000fc400078ec0ff */
[C---:B------:R-:W-:Y:S02]  /*1b30*/  LOP3.LUT R14, R6.reuse, 0x38, R19, 0xf8, !PT ;  /* 0x00000038060e7812 */ /* 0x040fe400078ef813 */
[----:B------:R-:W-:Y:S02]  /*1b40*/  LOP3.LUT R13, R6, 0x38, R92, 0xf8, !PT ;  /* 0x00000038060d7812 */ /* 0x000fe400078ef85c */
[----:B------:R-:W-:Y:S02]  /*1b50*/  @P0 IADD3 R12, R3, R16, RZ ;  /* 0x00000010030c0210 */ /* 0x000fe40007ffe0ff */
[----:B------:R-:W-:Y:S02]  /*1b60*/  @P0 LEA R6, P1, R2, c[0x0][0x220], 0x1 ;  /* 0x0000880002060a11 */ /* 0x000fe400078208ff */
[----:B------:R-:W-:Y:S02]  /*1b70*/  SHF.R.U32.HI R9, RZ, 0x3, R7 ;  /* 0x00000003ff097819 */ /* 0x000fe40000011607 */
[----:B------:R-:W-:-:S02]  /*1b80*/  LOP3.LUT R15, R7, 0x38, R19, 0xf8, !PT ;  /* 0x00000038070f7812 */ /* 0x000fc400078ef813 */
[----:B------:R-:W-:Y:S02]  /*1b90*/  LOP3.LUT R3, R7, 0x38, R92, 0xf8, !PT ;  /* 0x0000003807037812 */ /* 0x000fe400078ef85c */
[----:B------:R-:W-:Y:S01]  /*1ba0*/  @P0 LEA.HI.X R7, R2, c[0x0][0x224], R12, 0x1, P1 ;  /* 0x0000890002070a11 */ /* 0x000fe200008f0c0c */
[C---:B------:R-:W-:Y:S01]  /*1bb0*/  IMAD R2, R25.reuse, c[0x0][0x218], RZ ;  /* 0x0000860019027a24 */ /* 0x040fe200078e02ff */
[C-C-:B------:R-:W-:Y:S02]  /*1bc0*/  LOP3.LUT R15, R10.reuse, R15, R9.reuse, 0xf6, !PT ;  /* 0x0000000f0a0f7212 */ /* 0x140fe400078ef609 */
[----:B------:R-:W-:Y:S01]  /*1bd0*/  LOP3.LUT R10, R10, R3, R9, 0xf6, !PT ;  /* 0x000000030a0a7212 */ /* 0x000fe200078ef609 */
[----:B------:R1:W-:Y:S01]  /*1be0*/  @P0 LDGSTS.E.BYPASS.LTC128B.128 [R81+0x5900], [R6.64], !P5 ;  /* 0x0590000006510fae */ /* 0x0003e2000e901d48 */
[----:B------:R-:W-:Y:S01]  /*1bf0*/  ISETP.NE.AND P0, PT, RZ, UR4, PT ;  /* 0x00000004ff007c0c */ /* 0x000fe2000bf05270 */
[----:B------:R-:W-:Y:S01]  /*1c00*/  IMAD R3, R25, c[0x0][0x1f0], RZ ;  /* 0x00007c0019037a24 */ /* 0x000fe200078e02ff */
[----:B------:R-:W-:Y:S01]  /*1c10*/  IADD3 R130, P1, R28, R166, RZ ;  /* 0x000000a61c827210 */ /* 0x000fe20007f3e0ff */
[C---:B------:R-:W-:Y:S01]  /*1c20*/  IMAD R95, R96.reuse, c[0x0][0x21c], R2 ;  /* 0x00008700605f7a24 */ /* 0x040fe200078e0202 */
[----:B------:R-:W-:Y:S01]  /*1c30*/  P2R R143, PR, RZ, 0x1 ;  /* 0x00000001ff8f7803 */ /* 0x000fe20000000000 */
[C---:B------:R-:W-:Y:S01]  /*1c40*/  IMAD R84, R96.reuse, c[0x0][0x1f4], R3 ;  /* 0x00007d0060547a24 */ /* 0x040fe200078e0203 */
[----:B------:R-:W-:Y:S01]  /*1c50*/  SHF.R.S32.HI R2, RZ, 0x1f, R149 ;  /* 0x0000001fff027819 */ /* 0x000fe20000011495 */
[----:B------:R-:W-:Y:S01]  /*1c60*/  IMAD.WIDE.U32 R96, R96, c[0x0][0x218], R4 ;  /* 0x0000860060607a25 */ /* 0x000fe200078e0004 */
[----:B------:R-:W-:Y:S01]  /*1c70*/  IADD3 R142, P0, R22, R88, RZ ;  /* 0x00000058168e7210 */ /* 0x000fe20007f1e0ff */
[----:B------:R-:W0:Y:S01]  /*1c80*/  LDGDEPBAR ;  /* 0x00000000000079af */ /* 0x000e220000000000 */
[--C-:B------:R-:W-:Y:S01]  /*1c90*/  LOP3.LUT R14, R8, R14, R11.reuse, 0xf6, !PT ;  /* 0x0000000e080e7212 */ /* 0x100fe200078ef60b */
[----:B------:R-:W-:Y:S01]  /*1ca0*/  IMAD R4, R2, c[0x0][0x280], RZ ;  /* 0x0000a00002047a24 */ /* 0x000fe200078e02ff */
[----:B------:R-:W-:Y:S01]  /*1cb0*/  LOP3.LUT R13, R8, R13, R11, 0xf6, !PT ;  /* 0x0000000d080d7212 */ /* 0x000fe200078ef60b */
[----:B------:R-:W-:Y:S01]  /*1cc0*/  IMAD R3, R2, c[0x0][0x290], RZ ;  /* 0x0000a40002037a24 */ /* 0x000fe200078e02ff */
[----:B------:R-:W-:Y:S01]  /*1cd0*/  SHF.R.S32.HI R8, RZ, 0x1f, R151 ;  /* 0x0000001fff087819 */ /* 0x000fe20000011497 */
[----:B------:R-:W-:Y:S01]  /*1ce0*/  IMAD.X R141, R26, 0x1, R27, P0 ;  /* 0x000000011a8d7824 */ /* 0x000fe200000e061b */
[----:B------:R-:W-:Y:S01]  /*1cf0*/  IADD3 R2, P0, R88, 0x20, RZ ;  /* 0x0000002058027810 */ /* 0x000fe20007f1e0ff */
[----:B------:R-:W-:Y:S01]  /*1d00*/  IMAD R5, R149, c[0x0][0x294], R3 ;  /* 0x0000a50095057a24 */ /* 0x000fe200078e0203 */
[----:B------:R-:W-:Y:S01]  /*1d10*/  SHF.R.S32.HI R9, RZ, 0x1f, R150 ;  /* 0x0000001fff097819 */ /* 0x000fe20000011496 */
[----:B------:R-:W-:Y:S01]  /*1d20*/  IMAD.IADD R84, R83, 0x1, R84 ;  /* 0x0000000153547824 */ /* 0x000fe200078e0254 */
[-C--:B------:R-:W-:Y:S01]  /*1d30*/  SHF.L.U64.HI R148, R148, R164.reuse, c[0x0][0x23c] ;  /* 0x00008f0094947619 */ /* 0x080fe200000102a4 */
[----:B------:R-:W-:Y:S01]  /*1d40*/  IMAD.X R3, RZ, RZ, R27, P0 ;  /* 0x000000ffff037224 */ /* 0x000fe200000e061b */
[----:B------:R-:W-:Y:S01]  /*1d50*/  SHF.L.U64.HI R164, R185, R164, c[0x0][0x284] ;  /* 0x0000a100b9a47619 */ /* 0x000fe200000102a4 */
[----:B------:R-:W-:Y:S01]  /*1d60*/  IMAD.WIDE.U32 R122, R2, c[0x0][0x1e0], RZ ;  /* 0x00007800027a7a25 */ /* 0x000fe200078e00ff */
[----:B------:R-:W-:-:S02]  /*1d70*/  LOP3.LUT R87, R89, 0x1, RZ, 0xc0, !PT ;  /* 0x0000000159577812 */ /* 0x000fc400078ec0ff */
[----:B------:R-:W-:Y:S01]  /*1d80*/  IADD3 R32, R30, 0x10, RZ ;  /* 0x000000101e207810 */ /* 0x000fe20007ffe0ff */
[----:B-1----:R-:W-:Y:S01]  /*1d90*/  IMAD R6, R149, c[0x0][0x284], R4 ;  /* 0x0000a10095067a24 */ /* 0x002fe200078e0204 */
[----:B------:R-:W-:Y:S01]  /*1da0*/  IADD3 R140, P0, R186, R122, RZ ;  /* 0x0000007aba8c7210 */ /* 0x000fe20007f1e0ff */
[----:B------:R-:W-:Y:S01]  /*1db0*/  IMAD R3, R3, c[0x0][0x1e0], RZ ;  /* 0x0000780003037a24 */ /* 0x000fe200078e02ff */
[----:B------:R-:W-:Y:S01]  /*1dc0*/  LOP3.LUT R89, R89, 0x2, RZ, 0xc0, !PT ;  /* 0x0000000259597812 */ /* 0x000fe200078ec0ff */
[----:B------:R-:W-:Y:S01]  /*1dd0*/  IMAD R4, R27, c[0x0][0x1e0], RZ ;  /* 0x000078001b047a24 */ /* 0x000fe200078e02ff */
[----:B------:R-:W-:Y:S01]  /*1de0*/  IADD3 R117, R103, R5, RZ ;  /* 0x0000000567757210 */ /* 0x000fe20007ffe0ff */
[----:B------:R-:W-:Y:S01]  /*1df0*/  IMAD R7, R2, c[0x0][0x1e4], R3 ;  /* 0x0000790002077a24 */ /* 0x000fe200078e0203 */
[----:B------:R-:W-:Y:S01]  /*1e00*/  SHF.L.U32 R136, R136, 0x1, RZ ;  /* 0x0000000188887819 */ /* 0x000fe200000006ff */
[----:B------:R-:W-:Y:S01]  /*1e10*/  IMAD R4, R88, c[0x0][0x1e4], R4 ;  /* 0x0000790058047a24 */ /* 0x000fe200078e0204 */
[----:B------:R-:W-:Y:S01]  /*1e20*/  SHF.R.S32.HI R114, RZ, 0x1f, R92 ;  /* 0x0000001fff727819 */ /* 0x000fe2000001145c */
[----:B------:R-:W-:Y:S01]  /*1e30*/  IMAD R3, R8, c[0x0][0x1e0], RZ ;  /* 0x0000780008037a24 */ /* 0x000fe200078e02ff */
[----:B------:R-:W-:Y:S01]  /*1e40*/  IADD3 R128, R123, R7, RZ ;  /* 0x000000077b807210 */ /* 0x000fe20007ffe0ff */
[----:B------:R-:W-:Y:S01]  /*1e50*/  IMAD.IADD R129, R167, 0x1, R4 ;  /* 0x00000001a7817824 */ /* 0x000fe200078e0204 */
[----:B------:R-:W-:Y:S01]  /*1e60*/  SHF.L.U32 R134, R134, 0x1, RZ ;  /* 0x0000000186867819 */ /* 0x000fe200000006ff */
[----:B------:R-:W-:Y:S01]  /*1e70*/  IMAD R2, R9, c[0x0][0x1e0], RZ ;  /* 0x0000780009027a24 */ /* 0x000fe200078e02ff */
[----:B------:R-:W-:Y:S01]  /*1e80*/  IADD3.X R138, R174, R128, RZ, P0, !PT ;  /* 0x00000080ae8a7210 */ /* 0x000fe200007fe4ff */
[----:B------:R-:W-:Y:S01]  /*1e90*/  IMAD.X R127, R29, 0x1, R129, P1 ;  /* 0x000000011d7f7824 */ /* 0x000fe200008e0681 */
[----:B------:R-:W-:Y:S01]  /*1ea0*/  IADD3 R108, P0, R130, R82, RZ ;  /* 0x00000052826c7210 */ /* 0x000fe20007f1e0ff */
[----:B------:R-:W-:-:S02]  /*1eb0*/  IMAD R3, R151, c[0x0][0x1e4], R3 ;  /* 0x0000790097037a24 */ /* 0x000fc400078e0203 */
[----:B------:R-:W-:Y:S01]  /*1ec0*/  IMAD R2, R150, c[0x0][0x1e4], R2 ;  /* 0x0000790096027a24 */ /* 0x000fe200078e0202 */
[----:B------:R-:W-:Y:S01]  /*1ed0*/  IADD3.X R107, R127, R84, RZ, P0, !PT ;  /* 0x000000547f6b7210 */ /* 0x000fe200007fe4ff */
[----:B------:R-:W-:Y:S01]  /*1ee0*/  IMAD.SHL.U32 R185, R185, 0x20, RZ ;  /* 0x00000020b9b97824 */ /* 0x000fe200078e00ff */
[----:B------:R-:W-:Y:S01]  /*1ef0*/  IADD3 R118, P0, R82, 0x20, RZ ;  /* 0x0000002052767810 */ /* 0x000fe20007f1e0ff */
[----:B------:R-:W-:Y:S01]  /*1f00*/  IMAD.IADD R139, R173, 0x1, R3 ;  /* 0x00000001ad8b7824 */ /* 0x000fe200078e0203 */
[----:B------:R-:W-:Y:S01]  /*1f10*/  IADD3 R112, P1, R108, 0x20, RZ ;  /* 0x000000206c707810 */ /* 0x000fe20007f3e0ff */
[----:B------:R-:W-:Y:S02]  /*1f20*/  IMAD.IADD R137, R171, 0x1, R2 ;  /* 0x00000001ab897824 */ /* 0x000fe400078e0202 */
[----:B------:R-:W-:Y:S02]  /*1f30*/  IMAD.IADD R119, R105, 0x1, R6 ;  /* 0x0000000169777824 */ /* 0x000fe400078e0206 */
[----:B------:R-:W-:-:S02]  /*1f40*/  IMAD.IADD R116, R6, 0x1, R101 ;  /* 0x0000000106747824 */ /* 0x000fc400078e0265 */
[----:B------:R-:W-:Y:S02]  /*1f50*/  IMAD.IADD R113, R5, 0x1, R99 ;  /* 0x0000000105717824 */ /* 0x000fe400078e0263 */
[----:B------:R-:W-:Y:S02]  /*1f60*/  IMAD.IADD R95, R97, 0x1, R95 ;  /* 0x00000001615f7824 */ /* 0x000fe400078e025f */
[----:B------:R-:W-:Y:S02]  /*1f70*/  IMAD.X R110, RZ, RZ, R84, P0 ;  /* 0x000000ffff6e7224 */ /* 0x000fe400000e0654 */
[----:B------:R-:W-:Y:S02]  /*1f80*/  IMAD.SHL.U32 R135, R14, 0x2, RZ ;  /* 0x000000020e877824 */ /* 0x000fe400078e00ff */
[----:B------:R-:W-:Y:S02]  /*1f90*/  IMAD.SHL.U32 R133, R15, 0x2, RZ ;  /* 0x000000020f857824 */ /* 0x000fe400078e00ff */
[----:B------:R-:W-:-:S02]  /*1fa0*/  IMAD.X R111, RZ, RZ, R107, P1 ;  /* 0x000000ffff6f7224 */ /* 0x000fc400008e066b */
[----:B------:R-:W-:Y:S02]  /*1fb0*/  IMAD.SHL.U32 R132, R13, 0x2, RZ ;  /* 0x000000020d847824 */ /* 0x000fe400078e00ff */
[----:B------:R-:W-:Y:S01]  /*1fc0*/  IMAD.SHL.U32 R131, R10, 0x2, RZ ;  /* 0x000000020a837824 */ /* 0x000fe200078e00ff */
[----:B------:R-:W-:Y:S06]  /*1fd0*/  BAR.SYNC.DEFER_BLOCKING 0x0 ;  /* 0x0000000000007b1d */ /* 0x000fec0000010000 */
.L_x_360:
        /* <DEDUP_REMOVED lines=32> */
[----:B------:R-:W-:Y:S01]  /*21e0*/  CS2R R40, SRZ ;  /* 0x0000000000287805 */ /* 0x000fe2000001ff00 */
[----:B------:R-:W-:Y:S02]  /*21f0*/  CS2R R12, SRZ ;  /* 0x00000000000c7805 */ /* 0x000fe4000001ff00 */
[----:B------:R-:W-:Y:S01]  /*2200*/  IMAD.X R4, R33, 0x1, R119, P0 ;  /* 0x0000000121047824 */ /* 0x000fe200000e0677 */
[----:B------:R-:W-:Y:S05]  /*2210*/  IADD3 R3, P0, R102, R54, RZ ;  /* 0x0000003666037210 */ /* 0x000fea0007f1e0ff */
[----:B------:R-:W-:Y:S01]  /*2220*/  IMAD.X R5, R37, 0x1, R117, P0 ;  /* 0x0000000125057824 */ /* 0x000fe200000e0675 */
        /* <DEDUP_REMOVED lines=13> */
.L_x_330:
[----:B------:R-:W-:Y:S05]  /*2300*/  BSYNC B0 ;  /* 0x0000000000007941 */ /* 0x000fea0003800000 */
.L_x_329:
        /* <DEDUP_REMOVED lines=39> */
.L_x_332:
[----:B------:R-:W-:Y:S05]  /*2580*/  BSYNC B0 ;  /* 0x0000000000007941 */ /* 0x000fea0003800000 */
.L_x_331:
        /* <DEDUP_REMOVED lines=14> */
[----:B------:R-:W-:Y:S01]  /*2670*/  MOV R4, R15 ;  /* 0x0000000f00047202 */ /* 0x000fe20000000f00 */
[----:B------:R-:W-:Y:S01]  /*2680*/  CS2R R20, SRZ ;  /* 0x0000000000147805 */ /* 0x000fe2000001ff00 */
[----:B------:R-:W-:Y:S02]  /*2690*/  PRMT R25, R7, 0x5410, R6 ;  /* 0x0000541007197816 */ /* 0x000fe40000000006 */
[----:B------:R-:W-:Y:S01]  /*26a0*/  PRMT R24, R5, 0x5410, R4 ;  /* 0x0000541005187816 */ /* 0x000fe20000000004 */
[----:B------:R-:W-:-:S05]  /*26b0*/  @P4 BRA `(.L_x_334) ;  /* 0x0000012000004947 */ /* 0x000fca0003800000 */
[----:B------:R-:W-:Y:S01]  /*26c0*/  IADD3 R10, P1, P0, R104, R182, R10 ;  /* 0x000000b6680a7210 */ /* 0x000fe2000783e00a */
[----:B------:R-:W-:Y:S01]  /*26d0*/  CS2R R48, SRZ ;  /* 0x0000000000307805 */ /* 0x000fe2000001ff00 */
[----:B------:R-:W-:Y:S02]  /*26e0*/  CS2R R22, SRZ ;  /* 0x0000000000167805 */ /* 0x000fe4000001ff00 */
[----:B------:R-:W-:Y:S02]  /*26f0*/  IADD3.X R33, R119, R161, R33, P1, P0 ;  /* 0x000000a177217210 */ /* 0x000fe40000fe0421 */
        /* <DEDUP_REMOVED lines=14> */
.L_x_334:
[----:B------:R-:W-:Y:S05]  /*27e0*/  BSYNC B0 ;  /* 0x0000000000007941 */ /* 0x000fea0003800000 */
.L_x_333:
        /* <DEDUP_REMOVED lines=76> */
.L_x_338:
[----:B------:R-:W-:Y:S05]  /*2cb0*/  BSYNC B0 ;  /* 0x0000000000007941 */ /* 0x000fea0003800000 */
.L_x_337:
        /* <DEDUP_REMOVED lines=59> */
.L_x_336:
[----:B------:R-:W-:Y:S05]  /*3070*/  BSYNC B1 ;  /* 0x0000000000017941 */ /* 0x000fea0003800000 */
.L_x_335:
[----:B------:R-:W-:Y:S01]  /*3080*/  BSSY B1, `(.L_x_339) ;  /* 0x000007c000017945 */ /* 0x000fe20003800000 */
[----:B------:R-:W-:-:S05]  /*3090*/  @P3 BRA `(.L_x_340) ;  /* 0x000007a000003947 */ /* 0x000fca0003800000 */
[----:B------:R-:W-:Y:S01]  /*30a0*/  IADD3 R37, P1, P0, R122, R74, R28 ;  /* 0x0000004a7a257210 */ /* 0x000fe2000783e01c */
[----:B------:R-:W-:Y:S03]  /*30b0*/  BSSY B0, `(.L_x_341) ;  /* 0x000003d000007945 */ /* 0x000fe60003800000 */
[----:B-1----:R-:W-:Y:S02]  /*30c0*/  IADD3.X R38, R128, R78, R29, P1, P0 ;  /* 0x0000004e80267210 */ /* 0x002fe40000fe041d */
        /* <DEDUP_REMOVED lines=18> */
[----:B------:R-:W-:Y:S02]  /*31f0*/  @!P0 HADD2.F32 R18, -RZ, R51.H1_H1 ;  /* 0x30000033ff128230 */ /* 0x000fe40000004100 */
        /* <DEDUP_REMOVED lines=12> */
[CC--:B------:R-:W-:Y:S01]  /*32c0*/  @!P0 FMUL.FTZ R15, R13.reuse, R5.reuse ;  /* 0x000000050d0f8220 */ /* 0x0c0fe20000410000 */
[----:B------:R-:W-:Y:S01]  /*32d0*/  @!P0 F2FP.PACK_AB R2, R2, R40 ;  /* 0x000000280202823e */ /* 0x000fe200000000ff */
[C---:B------:R-:W-:Y:S01]  /*32e0*/  @!P0 FMUL.FTZ R3, R4.reuse, R5 ;  /* 0x0000000504038220 */ /* 0x040fe20000410000 */
[----:B------:R-:W-:Y:S01]  /*32f0*/  @!P0 MOV R5, R11 ;  /* 0x0000000b00058202 */ /* 0x000fe20000000f00 */
[-C--:B------:R-:W-:Y:S01]  /*3300*/  @!P0 FFMA.FTZ R39, R4, R14.reuse, -R15 ;  /* 0x0000000e04278223 */ /* 0x080fe2000001080f */
[----:B------:R-:W-:Y:S01]  /*3310*/  @!P0 HADD2.F32 R15, -RZ, R6.H1_H1 ;  /* 0x30000006ff0f8230 */ /* 0x000fe20000004100 */
[----:B------:R-:W-:Y:S01]  /*3320*/  @!P0 FFMA.FTZ R3, R13, R14, R3 ;  /* 0x0000000e0d038223 */ /* 0x000fe20000010003 */
[----:B------:R-:W-:Y:S01]  /*3330*/  @!P0 HADD2.F32 R4, -RZ, R24.H1_H1 ;  /* 0x30000018ff048230 */ /* 0x000fe20000004100 */
[----:B------:R-:W-:Y:S01]  /*3340*/  @!P0 MOV R8, R2 ;  /* 0x0000000200088202 */ /* 0x000fe20000000f00 */
[----:B------:R-:W-:Y:S02]  /*3350*/  @!P0 HADD2.F32 R7, -RZ, R6.H0_H0 ;  /* 0x20000006ff078230 */ /* 0x000fe40000004100 */
[--C-:B------:R-:W-:Y:S01]  /*3360*/  @!P0 HADD2.F32 R19, -RZ, R5.reuse.H1_H1 ;  /* 0x30000005ff138230 */ /* 0x100fe20000004100 */
[----:B------:R-:W-:Y:S01]  /*3370*/  @!P0 F2FP.PACK_AB R3, R3, R39 ;  /* 0x000000270303823e */ /* 0x000fe200000000ff */
[----:B------:R-:W-:Y:S01]  /*3380*/  @!P0 HADD2.F32 R6, -RZ, R5.H0_H0 ;  /* 0x20000005ff068230 */ /* 0x000fe20000004100 */
[-C--:B------:R-:W-:Y:S01]  /*3390*/  @!P0 FMUL.FTZ R5, R15, R4.reuse ;  /* 0x000000040f058220 */ /* 0x080fe20000410000 */
[----:B------:R-:W-:Y:S01]  /*33a0*/  @!P0 HADD2.F32 R24, -RZ, R42.H0_H0 ;  /* 0x2000002aff188230 */ /* 0x000fe20000004100 */
[----:B------:R-:W-:Y:S02]  /*33b0*/  @!P0 FMUL.FTZ R4, R7, R4 ;  /* 0x0000000407048220 */ /* 0x000fe40000410000 */
        /* <DEDUP_REMOVED lines=12> */
.L_x_342:
[----:B------:R-:W-:Y:S05]  /*3480*/  BSYNC B0 ;  /* 0x0000000000007941 */ /* 0x000fea0003800000 */
.L_x_341:
        /* <DEDUP_REMOVED lines=37> */
[--C-:B------:R-:W-:Y:S01]  /*36e0*/  @!P0 HADD2.F32 R15, -RZ, R6.reuse.H1_H1 ;  /* 0x30000006ff0f8230 */ /* 0x100fe20000004100 */
[----:B------:R-:W-:Y:S01]  /*36f0*/  @!P0 FFMA.FTZ R3, R13, R14, R3 ;  /* 0x0000000e0d038223 */ /* 0x000fe20000010003 */
[----:B------:R-:W-:Y:S01]  /*3700*/  @!P0 HADD2.F32 R4, -RZ, R25.H1_H1 ;  /* 0x30000019ff048230 */ /* 0x000fe20000004100 */
[----:B------:R-:W-:Y:S01]  /*3710*/  @!P0 MOV R8, R2 ;  /* 0x0000000200088202 */ /* 0x000fe20000000f00 */
[----:B------:R-:W-:Y:S02]  /*3720*/  @!P0 HADD2.F32 R7, -RZ, R6.H0_H0 ;  /* 0x20000006ff078230 */ /* 0x000fe40000004100 */
[--C-:B------:R-:W-:Y:S01]  /*3730*/  @!P0 HADD2.F32 R17, -RZ, R5.reuse.H1_H1 ;  /* 0x30000005ff118230 */ /* 0x100fe20000004100 */
[----:B------:R-:W-:Y:S01]  /*3740*/  @!P0 F2FP.PACK_AB R3, R3, R24 ;  /* 0x000000180303823e */ /* 0x000fe200000000ff */
[----:B------:R-:W-:Y:S01]  /*3750*/  @!P0 HADD2.F32 R6, -RZ, R5.H0_H0 ;  /* 0x20000005ff068230 */ /* 0x000fe20000004100 */
[-C--:B------:R-:W-:Y:S02]  /*3760*/  @!P0 FMUL.FTZ R5, R15, R4.reuse ;  /* 0x000000040f058220 */ /* 0x080fe40000410000 */
        /* <DEDUP_REMOVED lines=13> */
.L_x_340:
[----:B------:R-:W-:Y:S05]  /*3840*/  BSYNC B1 ;  /* 0x0000000000017941 */ /* 0x000fea0003800000 */
.L_x_339:
[----:B------:R-:W-:-:S05]  /*3850*/  @P4 BRA `(.L_x_343) ;  /* 0x0000265000004947 */ /* 0x000fca0003800000 */
[----:B------:R-:W-:Y:S01]  /*3860*/  IADD3 R33, P1, P0, R140, R74, R28 ;  /* 0x0000004a8c217210 */ /* 0x000fe2000783e01c */
[----:B------:R-:W-:Y:S03]  /*3870*/  BSSY B0, `(.L_x_344) ;  /* 0x000003c000007945 */ /* 0x000fe60003800000 */
[----:B-1----:R-:W-:Y:S02]  /*3880*/  IADD3.X R34, R138, R78, R29, P1, P0 ;  /* 0x0000004e8a227210 */ /* 0x002fe40000fe041d */
[----:B------:R-:W-:Y:S11]  /*3890*/  ISETP.NE.AND P0, PT, R87, RZ, PT ;  /* 0x000000ff5700720c */ /* 0x000ff60003f05270 */
[----:B------:R-:W-:Y:S02]  /*38a0*/  @!UPT UIADD3 URZ, URZ, URZ, URZ ;  /* 0x0000003f3f3ff290 */ /* 0x000fe4000fffe03f */
[----:B------:R-:W-:-:S05]  /*38b0*/  @!P0 BRA `(.L_x_345) ;  /* 0x0000037000008947 */ /* 0x000fca0003800000 */
[----:B------:R-:W-:Y:S01]  /*38c0*/  ISETP.GE.AND P0, PT, R30, c[0x0][0x27c], PT ;  /* 0x00009f001e007a0c */ /* 0x000fe20003f06270 */
[----:B------:R-:W1:Y:S01]  /*38d0*/  LDS.128 R8, [R86+0x5100] ;  /* 0x0051000056087984 */ /* 0x000e620000000c00 */
        /* <DEDUP_REMOVED lines=53> */
.L_x_345:
[----:B------:R-:W-:Y:S05]  /*3c30*/  BSYNC B0 ;  /* 0x0000000000007941 */ /* 0x000fea0003800000 */
.L_x_344:
        /* <DEDUP_REMOVED lines=59> */
.L_x_328:
[----:B------:R-:W-:Y:S01]  /*3ff0*/  ISETP.GE.AND P0, PT, R151, R67, PT ;  /* 0x000000439700720c */ /* 0x000fe20003f06270 */
[----:B------:R-:W-:Y:S01]  /*4000*/  CS2R R22, SRZ ;  /* 0x0000000000167805 */ /* 0x000fe2000001ff00 */
[----:B------:R-:W-:Y:S01]  /*4010*/  ISETP.NE.AND P4, PT, R87, RZ, PT ;  /* 0x000000ff5700720c */ /* 0x000fe20003f85270 */
        /* <DEDUP_REMOVED lines=10> */
[----:B------:R-:W-:Y:S04]  /*40c0*/  BSSY B0, `(.L_x_346) ;  /* 0x00000b7000007945 */ /* 0x000fe80003800000 */
[----:B------:R-:W-:Y:S04]  /*40d0*/  @!P2 IADD3 R2, P1, P0, R100, R10, R185 ;  /* 0x0000000a6402a210 */ /* 0x000fe8000783e0b9 */
[----:B------:R-:W-:Y:S02]  /*40e0*/  @!P2 IADD3.X R5, R116, R33, R164, P1, P0 ;  /* 0x000000217405a210 */ /* 0x000fe40000fe04a4 */
[----:B------:R-:W-:Y:S04]  /*40f0*/  @!P2 IADD3 R3, P1, P0, R98, R54, R184 ;  /* 0x000000366203a210 */ /* 0x000fe8000783e0b8 */
[C---:B------:R-:W-:Y:S02]  /*4100*/  @!P2 IADD3.X R8, R113.reuse, R37, R163, P1, P0 ;  /* 0x000000257108a210 */ /* 0x040fe40000fe04a3 */
[----:B------:R-:W-:Y:S04]  /*4110*/  ISETP.GE.AND P0, PT, R150, R67, PT ;  /* 0x000000439600720c */ /* 0x000fe80003f06270 */
[----:B------:R-:W-:Y:S11]  /*4120*/  ISETP.GE.OR P1, PT, R28, c[0x0][0x27c], P0 ;  /* 0x00009f001c007a0c */ /* 0x000ff60000726670 */
[----:B------:R-:W-:Y:S02]  /*4130*/  @!UPT UIADD3 URZ, URZ, URZ, URZ ;  /* 0x0000003f3f3ff290 */ /* 0x000fe4000fffe03f */
[----:B------:R-:W-:Y:S04]  /*4140*/  @!P1 IADD3 R6, P3, P0, R100, R182, R10 ;  /* 0x000000b664069210 */ /* 0x000fe8000787e00a */
[----:B------:R-:W-:Y:S02]  /*4150*/  @!P1 IADD3.X R9, R116, R161, R33, P3, P0 ;  /* 0x000000a174099210 */ /* 0x000fe40001fe0421 */
[----:B------:R-:W-:Y:S04]  /*4160*/  @!P1 IADD3 R7, P3, P0, R98, R183, R54 ;  /* 0x000000b762079210 */ /* 0x000fe8000787e036 */
[----:B------:R-:W-:Y:S02]  /*4170*/  @!P1 IADD3.X R11, R113, R162, R37, P3, P0 ;  /* 0x000000a2710b9210 */ /* 0x000fe40001fe0425 */
[C---:B------:R-:W-:Y:S04]  /*4180*/  @!P2 LEA R4, P0, R2.reuse, c[0x0][0x270], 0x1 ;  /* 0x00009c000204aa11 */ /* 0x040fe800078008ff */
[----:B------:R-:W-:Y:S02]  /*4190*/  @!P2 LEA.HI.X R5, R2, c[0x0][0x274], R5, 0x1, P0 ;  /* 0x00009d000205aa11 */ /* 0x000fe400000f0c05 */
[C---:B------:R-:W-:Y:S03]  /*41a0*/  @!P2 LEA R2, P0, R3.reuse, c[0x0][0x288], 0x1 ;  /* 0x0000a2000302aa11 */ /* 0x040fe600078008ff */
[----:B------:R1:W2:Y:S01]  /*41b0*/  @!P2 LDG.E.128 R56, [R4.64] ;  /* 0x000000080438a981 */ /* 0x0002a2000c1e1d00 */
[----:B------:R-:W-:Y:S02]  /*41c0*/  @!P2 LEA.HI.X R3, R3, c[0x0][0x28c], R8, 0x1, P0 ;  /* 0x0000a3000303aa11 */ /* 0x000fe400000f0c08 */
[C---:B------:R-:W-:Y:S04]  /*41d0*/  @!P1 LEA R8, P0, R6.reuse, c[0x0][0x270], 0x1 ;  /* 0x00009c0006089a11 */ /* 0x040fe800078008ff */
[----:B------:R-:W-:Y:S01]  /*41e0*/  @!P1 LEA.HI.X R9, R6, c[0x0][0x274], R9, 0x1, P0 ;  /* 0x00009d0006099a11 */ /* 0x000fe200000f0c09 */
[----:B------:R3:W4:Y:S01]  /*41f0*/  @!P2 LDG.E.128 R20, [R2.64] ;  /* 0x000000080214a981 */ /* 0x000722000c1e1d00 */
[C---:B------:R-:W-:Y:S04]  /*4200*/  @!P1 LEA R6, P0, R7.reuse, c[0x0][0x288], 0x1 ;  /* 0x0000a20007069a11 */ /* 0x040fe800078008ff */
[----:B------:R-:W-:Y:S02]  /*4210*/  @!P1 LEA.HI.X R7, R7, c[0x0][0x28c], R11, 0x1, P0 ;  /* 0x0000a30007079a11 */ /* 0x000fe400000f0c0b */
[-C--:B------:R-:W-:Y:S01]  /*4220*/  ISETP.GE.AND P0, PT, R88, R67.reuse, PT ;  /* 0x000000435800720c */ /* 0x080fe20003f06270 */
[----:B------:R1:W4:Y:S03]  /*4230*/  @!P1 LDG.E.128 R60, [R8.64] ;  /* 0x00000008083c9981 */ /* 0x000326000c1e1d00 */
[----:B------:R-:W-:Y:S05]  /*4240*/  ISETP.GE.OR P0, PT, R28, c[0x0][0x27c], P0 ;  /* 0x00009f001c007a0c */ /* 0x000fea0000706670 */
[----:B------:R1:W4:Y:S08]  /*4250*/  @!P1 LDG.E.128 R24, [R6.64] ;  /* 0x0000000806189981 */ /* 0x000330000c1e1d00 */
[----:B---3--:R-:W-:Y:S05]  /*4260*/  @!P0 IADD3 R2, P1, R100, R10, RZ ;  /* 0x0000000a64028210 */ /* 0x008fea0007f3e0ff */
[----:B------:R-:W-:Y:S01]  /*4270*/  @!P0 IMAD.X R3, R33, 0x1, R116, P1 ;  /* 0x0000000121038824 */ /* 0x000fe200008e0674 */
[C---:B-1----:R-:W-:Y:S04]  /*4280*/  @!P0 LEA R8, P1, R2.reuse, c[0x0][0x270], 0x1 ;  /* 0x00009c0002088a11 */ /* 0x042fe800078208ff */
[----:B------:R-:W-:Y:S02]  /*4290*/  @!P0 LEA.HI.X R9, R2, c[0x0][0x274], R3, 0x1, P1 ;  /* 0x00009d0002098a11 */ /* 0x000fe400008f0c03 */
[----:B------:R-:W-:Y:S01]  /*42a0*/  @!P0 IADD3 R3, P1, R98, R54, RZ ;  /* 0x0000003662038210 */ /* 0x000fe20007f3e0ff */
[----:B------:R-:W-:Y:S02]  /*42b0*/  CS2R R6, SRZ ;  /* 0x0000000000067805 */ /* 0x000fe4000001ff00 */
[----:B------:R1:W5:Y:S02]  /*42c0*/  @!P0 LDG.E.128 R40, [R8.64] ;  /* 0x0000000808288981 */ /* 0x000364000c1e1d00 */
[----:B------:R-:W-:Y:S01]  /*42d0*/  @!P0 IMAD.X R4, R37, 0x1, R113, P1 ;  /* 0x0000000125048824 */ /* 0x000fe200008e0671 */
[C---:B------:R-:W-:Y:S04]  /*42e0*/  @!P0 LEA R2, P1, R3.reuse, c[0x0][0x288], 0x1 ;  /* 0x0000a20003028a11 */ /* 0x040fe800078208ff */
[----:B------:R-:W-:Y:S02]  /*42f0*/  @!P0 LEA.HI.X R3, R3, c[0x0][0x28c], R4, 0x1, P1 ;  /* 0x0000a30003038a11 */ /* 0x000fe400008f0c04 */
[----:B------:R-:W-:Y:S01]  /*4300*/  CS2R R4, SRZ ;  /* 0x0000000000047805 */ /* 0x000fe2000001ff00 */
[----:B------:R-:W-:Y:S05]  /*4310*/  ISETP.GE.AND P1, PT, R28, c[0x0][0x27c], PT ;  /* 0x00009f001c007a0c */ /* 0x000fea0003f26270 */
[----:B------:R2:W5:Y:S01]  /*4320*/  @!P0 LDG.E.128 R4, [R2.64] ;  /* 0x0000000802048981 */ /* 0x000562000c1e1d00 */
[----:B------:R-:W-:Y:S01]  /*4330*/  ISETP.GE.OR P0, PT, R88, R67, !P4 ;  /* 0x000000435800720c */ /* 0x000fe20006706670 */
[----:B--2---:R-:W-:Y:S02]  /*4340*/  IMAD.MOV.U32 R2, RZ, RZ, R58 ;  /* 0x000000ffff027224 */ /* 0x004fe400078e003a */
[----:B-1----:R-:W-:Y:S02]  /*4350*/  IMAD.MOV.U32 R9, RZ, RZ, R59 ;  /* 0x000000ffff097224 */ /* 0x002fe400078e003b */
[----:B------:R-:W-:Y:S02]  /*4360*/  IMAD.MOV.U32 R8, RZ, RZ, R56 ;  /* 0x000000ffff087224 */ /* 0x000fe400078e0038 */
[----:B------:R-:W-:Y:S01]  /*4370*/  IMAD.MOV.U32 R3, RZ, RZ, R57 ;  /* 0x000000ffff037224 */ /* 0x000fe200078e0039 */
[----:B------:R-:W-:Y:S01]  /*4380*/  PRMT R64, R9, 0x5410, R2 ;  /* 0x0000541009407816 */ /* 0x000fe20000000002 */
[----:B----4-:R-:W-:Y:S03]  /*4390*/  IMAD.MOV.U32 R2, RZ, RZ, R22 ;  /* 0x000000ffff027224 */ /* 0x010fe600078e0016 */
[----:B------:R-:W-:Y:S01]  /*43a0*/  PRMT R51, R8, 0x5410, R3 ;  /* 0x0000541008337816 */ /* 0x000fe20000000003 */
        /* <DEDUP_REMOVED lines=17> */
[----:B------:R-:W-:-:S05]  /*44c0*/  @P0 BRA `(.L_x_347) ;  /* 0x0000076000000947 */ /* 0x000fca0003800000 */
[--C-:B-----5:R-:W-:Y:S01]  /*44d0*/  IMAD.MOV.U32 R49, RZ, RZ, R43.reuse ;  /* 0x000000ffff317224 */ /* 0x120fe200078e002b */
[----:B------:R-:W-:Y:S01]  /*44e0*/  IADD3 R2, P0, R166, R74, RZ ;  /* 0x0000004aa6027210 */ /* 0x000fe20007f1e0ff */
[----:B------:R-:W-:Y:S01]  /*44f0*/  LDS.128 R52, [R134+0x3100] ;  /* 0x0031000086347984 */ /* 0x000fe20000000c00 */
[----:B------:R-:W-:Y:S01]  /*4500*/  @!P1 SHF.R.U64 R47, R42, 0x10, R43 ;  /* 0x000000102a2f9819 */ /* 0x000fe2000000122b */
[----:B------:R-:W-:Y:S01]  /*4510*/  IMAD.MOV.U32 R37, RZ, RZ, R40 ;  /* 0x000000ffff257224 */ /* 0x000fe200078e0028 */
[----:B------:R-:W-:Y:S01]  /*4520*/  IADD3.X R3, R78, R129, RZ, P0, !PT ;  /* 0x000000814e037210 */ /* 0x000fe200007fe4ff */
[----:B------:R-:W-:Y:S01]  /*4530*/  IMAD.MOV.U32 R13, RZ, RZ, R7 ;  /* 0x000000ffff0d7224 */ /* 0x000fe200078e0007 */
[-C--:B------:R-:W-:Y:S02]  /*4540*/  IADD3 R8, P2, P0, R82, R2.reuse, R109 ;  /* 0x0000000252087210 */ /* 0x080fe4000785e06d */
[----:B------:R-:W-:Y:S01]  /*4550*/  @!P1 SHF.R.U32.HI R50, RZ, 0x10, R43 ;  /* 0x00000010ff329819 */ /* 0x000fe2000001162b */
[----:B------:R-:W1:Y:S01]  /*4560*/  LDS.128 R16, [R136+0x3100] ;  /* 0x0031000088107984 */ /* 0x000e620000000c00 */
[----:B------:R-:W-:Y:S01]  /*4570*/  IADD3.X R9, R84, R3, R115, P2, P0 ;  /* 0x0000000354097210 */ /* 0x000fe200017e0473 */
[----:B------:R-:W-:Y:S01]  /*4580*/  @!P1 HADD2.F32 R37, -RZ, R37.H0_H0 ;  /* 0x20000025ff259230 */ /* 0x000fe20000004100 */
[----:B------:R-:W-:Y:S02]  /*4590*/  ISETP.GE.AND P0, PT, R92, c[0x0][0x1d4], PT ;  /* 0x000075005c007a0c */ /* 0x000fe40003f06270 */
[----:B------:R-:W-:Y:S02]  /*45a0*/  MOV R44, R41 ;  /* 0x00000029002c7202 */ /* 0x000fe40000000f00 */
[--C-:B------:R-:W-:Y:S02]  /*45b0*/  @!P1 SHF.R.U32.HI R14, RZ, 0x10, R7.reuse ;  /* 0x00000010ff0e9819 */ /* 0x100fe40000011607 */
[----:B------:R-:W-:Y:S01]  /*45c0*/  @!P1 SHF.R.U64 R12, R6, 0x10, R7 ;  /* 0x00000010060c9819 */ /* 0x000fe20000001207 */
[----:B------:R-:W-:Y:S01]  /*45d0*/  @!P1 HADD2.F32 R6, -RZ, R6.H0_H0 ;  /* 0x20000006ff069230 */ /* 0x000fe20000004100 */
[--C-:B------:R-:W-:Y:S02]  /*45e0*/  @!P1 SHF.R.U32.HI R11, RZ, 0x10, R5.reuse ;  /* 0x00000010ff0b9819 */ /* 0x100fe40000011605 */
[----:B------:R-:W-:Y:S02]  /*45f0*/  @!P1 SHF.R.U64 R10, R4, 0x10, R5 ;  /* 0x00000010040a9819 */ /* 0x000fe40000001205 */
[--C-:B------:R-:W-:Y:S01]  /*4600*/  @!P1 SHF.R.U64 R46, R40, 0x10, R41.reuse ;  /* 0x00000010282e9819 */ /* 0x100fe20000001229 */
[----:B------:R-:W-:Y:S01]  /*4610*/  @!P1 HADD2.F32 R40, -RZ, R44.H0_H0 ;  /* 0x2000002cff289230 */ /* 0x000fe20000004100 */
[----:B------:R-:W-:Y:S02]  /*4620*/  @!P0 IADD3 R2, P3, P2, R82, R2, R92 ;  /* 0x0000000252028210 */ /* 0x000fe40007a7e05c */
[----:B------:R-:W-:Y:S02]  /*4630*/  @!P1 SHF.R.U32.HI R45, RZ, 0x10, R41 ;  /* 0x00000010ff2d9819 */ /* 0x000fe40000011629 */
[----:B------:R-:W-:Y:S02]  /*4640*/  @!P0 IADD3.X R3, R84, R3, R114, P3, P2 ;  /* 0x0000000354038210 */ /* 0x000fe40001fe4472 */
[C---:B------:R-:W-:Y:S02]  /*4650*/  LEA R70, P2, R8.reuse, c[0x0][0x1c8], 0x1 ;  /* 0x0000720008467a11 */ /* 0x040fe400078408ff */
[----:B------:R-:W-:Y:S02]  /*4660*/  MOV R48, R42 ;  /* 0x0000002a00307202 */ /* 0x000fe40000000f00 */
[----:B------:R-:W-:Y:S02]  /*4670*/  LEA.HI.X R71, R8, c[0x0][0x1cc], R9, 0x1, P2 ;  /* 0x0000730008477a11 */ /* 0x000fe400010f0c09 */
[C---:B------:R-:W-:Y:S01]  /*4680*/  @!P0 LEA R68, P2, R2.reuse, c[0x0][0x1c8], 0x1 ;  /* 0x0000720002448a11 */ /* 0x040fe200078408ff */
[----:B------:R-:W-:Y:S02]  /*4690*/  @!P1 HADD2.F32 R44, -RZ, R48.H0_H0 ;  /* 0x20000030ff2c9230 */ /* 0x000fe40000004100 */
[----:B------:R-:W-:Y:S01]  /*46a0*/  @!P1 HADD2.F32 R48, -RZ, R50.H0_H0 ;  /* 0x20000032ff309230 */ /* 0x000fe20000004100 */
[----:B------:R-:W-:Y:S01]  /*46b0*/  @!P0 LEA.HI.X R69, R2, c[0x0][0x1cc], R3, 0x1, P2 ;  /* 0x0000730002458a11 */ /* 0x000fe200010f0c03 */
[----:B------:R-:W-:Y:S01]  /*46c0*/  IMAD.MOV.U32 R2, RZ, RZ, R4 ;  /* 0x000000ffff027224 */ /* 0x000fe200078e0004 */
[----:B------:R-:W-:Y:S04]  /*46d0*/  MOV R3, R5 ;  /* 0x0000000500037202 */ /* 0x000fe80000000f00 */
[----:B------:R-:W-:Y:S01]  /*46e0*/  @!P1 HADD2.F32 R2, -RZ, R2.H0_H0 ;  /* 0x20000002ff029230 */ /* 0x000fe20000004100 */
[----:B-1----:R-:W-:Y:S01]  /*46f0*/  @!P1 IMAD.MOV.U32 R9, RZ, RZ, R16 ;  /* 0x000000ffff099224 */ /* 0x002fe200078e0010 */
[----:B------:R-:W-:Y:S01]  /*4700*/  @!P1 MOV R43, R52 ;  /* 0x00000034002b9202 */ /* 0x000fe20000000f00 */
[----:B------:R-:W-:Y:S01]  /*4710*/  @!P1 HADD2.F32 R3, -RZ, R3.H0_H0 ;  /* 0x20000003ff039230 */ /* 0x000fe20000004100 */
        /* <DEDUP_REMOVED lines=23> */
[-C--:B------:R-:W-:Y:S01]  /*4890*/  @!P1 FMUL.FTZ R3, R9, R7.reuse ;  /* 0x0000000709039220 */ /* 0x080fe20000410000 */
[----:B------:R-:W-:Y:S01]  /*48a0*/  @!P1 HADD2.F32 R46, -RZ, R47.H0_H0 ;  /* 0x2000002fff2e9230 */ /* 0x000fe20000004100 */
        /* <DEDUP_REMOVED lines=35> */
[----:B------:R-:W-:Y:S02]  /*4ae0*/  @!P1 FMUL.FTZ R49, R47, R10 ;  /* 0x0000000a2f319220 */ /* 0x000fe40000410000 */
[C---:B------:R-:W-:Y:S01]  /*4af0*/  @!P1 FMUL.FTZ R8, R12.reuse, R8 ;  /* 0x000000080c089220 */ /* 0x040fe20000410000 */
[----:B------:R-:W-:Y:S01]  /*4b00*/  @!P1 MOV R54, R6 ;  /* 0x0000000600369202 */ /* 0x000fe20000000f00 */
[----:B------:R-:W-:Y:S01]  /*4b10*/  @!P1 FFMA.FTZ R50, R12, R14, -R9 ;  /* 0x0000000e0c329223 */ /* 0x000fe20000010809 */
[----:B------:R-:W-:Y:S01]  /*4b20*/  @!P1 F2FP.PACK_AB R12, R73, R72 ;  /* 0x00000048490c923e */ /* 0x000fe200000000ff */
[C---:B------:R-:W-:Y:S02]  /*4b30*/  @!P1 FFMA.FTZ R49, R11.reuse, R48, -R49 ;  /* 0x000000300b319223 */ /* 0x040fe40000010831 */
        /* <DEDUP_REMOVED lines=15> */
.L_x_347:
[----:B------:R-:W-:Y:S05]  /*4c30*/  BSYNC B0 ;  /* 0x0000000000007941 */ /* 0x000fea0003800000 */
.L_x_346:
[----:B------:R-:W-:Y:S01]  /*4c40*/  ISETP.GE.OR P0, PT, R151, R67, !P4 ;  /* 0x000000439700720c */ /* 0x000fe20006706670 */
[----:B------:R-:W-:Y:S01]  /*4c50*/  @!UPT UIADD3 URZ, URZ, URZ, URZ ;  /* 0x0000003f3f3ff290 */ /* 0x000fe2000fffe03f */
[----:B------:R-:W-:Y:S11]  /*4c60*/  BSSY B0, `(.L_x_348) ;  /* 0x0000071000007945 */ /* 0x000ff60003800000 */
[----:B------:R-:W-:-:S05]  /*4c70*/  @P0 BRA `(.L_x_349) ;  /* 0x000006f000000947 */ /* 0x000fca0003800000 */
[----:B------:R-:W-:Y:S01]  /*4c80*/  IADD3 R2, P0, R172, R74, RZ ;  /* 0x0000004aac027210 */ /* 0x000fe20007f1e0ff */
[----:B------:R-:W-:Y:S01]  /*4c90*/  LDS.128 R44, [R132+0x3100] ;  /* 0x00310000842c7984 */ /* 0x000fe20000000c00 */
[----:B------:R-:W-:Y:S01]  /*4ca0*/  @!P1 SHF.R.U32.HI R10, RZ, 0x10, R23 ;  /* 0x00000010ff0a9819 */ /* 0x000fe20000011617 */
[--C-:B------:R-:W-:Y:S01]  /*4cb0*/  @!P1 HADD2.F32 R13, -RZ, R51.reuse.H0_H0 ;  /* 0x20000033ff0d9230 */ /* 0x100fe20000004100 */
        /* <DEDUP_REMOVED lines=9> */
[----:B------:R-:W-:Y:S02]  /*4d50*/  @!P1 SHF.R.U64 R38, R58, 0x10, R59 ;  /* 0x000000103a269819 */ /* 0x000fe4000000123b */
[--C-:B------:R-:W-:Y:S02]  /*4d60*/  @!P1 SHF.R.U32.HI R9, RZ, 0x10, R21.reuse ;  /* 0x00000010ff099819 */ /* 0x100fe40000011615 */
[----:B------:R-:W-:Y:S01]  /*4d70*/  @!P1 SHF.R.U64 R6, R20, 0x10, R21 ;  /* 0x0000001014069819 */ /* 0x000fe20000001215 */
[----:B------:R-:W-:Y:S01]  /*4d80*/  @!P1 HADD2.F32 R20, -RZ, R51.H1_H1 ;  /* 0x30000033ff149230 */ /* 0x000fe20000004100 */
[----:B------:R-:W-:Y:S01]  /*4d90*/  @!P1 SHF.R.U32.HI R42, RZ, 0x10, R59 ;  /* 0x00000010ff2a9819 */ /* 0x000fe2000001163b */
[----:B------:R-:W-:Y:S01]  /*4da0*/  @!P1 HADD2.F32 R38, -RZ, R38.H0_H0 ;  /* 0x20000026ff269230 */ /* 0x000fe20000004100 */
        /* <DEDUP_REMOVED lines=33> */
[-C--:B------:R-:W-:Y:S02]  /*4fc0*/  @!P1 FMUL.FTZ R9, R21, R3.reuse ;  /* 0x0000000315099220 */ /* 0x080fe40000410000 */
        /* <DEDUP_REMOVED lines=58> */
.L_x_349:
[----:B------:R-:W-:Y:S05]  /*5370*/  BSYNC B0 ;  /* 0x0000000000007941 */ /* 0x000fea0003800000 */
.L_x_348:
[----:B------:R-:W-:Y:S05]  /*5380*/  IADD3 R56, P0, R170, R74, RZ ;  /* 0x0000004aaa387210 */ /* 0x000fea0007f1e0ff */
[----:B------:R-:W-:Y:S01]  /*5390*/  IMAD.X R57, R78, 0x1, R137, P0 ;  /* 0x000000014e397824 */ /* 0x000fe200000e0689 */
[----:B------:R-:W-:Y:S11]  /*53a0*/  ISETP.GE.OR P0, PT, R150, R67, !P4 ;  /* 0x000000439600720c */ /* 0x000ff60006706670 */
[----:B------:R-:W-:Y:S02]  /*53b0*/  @!UPT UIADD3 URZ, URZ, URZ, URZ ;  /* 0x0000003f3f3ff290 */ /* 0x000fe4000fffe03f */
[----:B------:R-:W-:-:S05]  /*53c0*/  @P0 BRA `(.L_x_343) ;  /* 0x00000ae000000947 */ /* 0x000fca0003800000 */
[--C-:B-----5:R-:W-:Y:S01]  /*53d0*/  @!P1 SHF.R.U64 R5, R24, 0x10, R25.reuse ;  /* 0x0000001018059819 */ /* 0x120fe20000001219 */
[----:B-1----:R-:W-:Y:S01]  /*53e0*/  LDS.128 R44, [R131+0x3100] ;  /* 0x00310000832c7984 */ /* 0x002fe20000000c00 */
[----:B------:R-:W-:Y:S01]  /*53f0*/  @!P1 SHF.R.U32.HI R10, RZ, 0x10, R25 ;  /* 0x00000010ff0a9819 */ /* 0x000fe20000011619 */
[----:B------:R-:W-:Y:S01]  /*5400*/  @!P1 HADD2.F32 R2, -RZ, R34.H0_H0 ;  /* 0x20000022ff029230 */ /* 0x000fe20000004100 */
[----:B------:R-:W-:Y:S01]  /*5410*/  IADD3 R4, P2, P0, R82, R56, R109 ;  /* 0x0000003852047210 */ /* 0x000fe2000785e06d */
[----:B------:R-:W-:Y:S01]  /*5420*/  @!P1 HADD2.F32 R24, -RZ, R65.H0_H0 ;  /* 0x20000041ff189230 */ /* 0x000fe20000004100 */
[----:B------:R-:W-:Y:S01]  /*5430*/  @!P1 SHF.R.U64 R9, R60, 0x10, R61 ;  /* 0x000000103c099819 */ /* 0x000fe2000000123d */
[----:B------:R-:W-:Y:S01]  /*5440*/  @!P1 HADD2.F32 R5, -RZ, R5.H0_H0 ;  /* 0x20000005ff059230 */ /* 0x000fe20000004100 */
[----:B------:R-:W-:Y:S01]  /*5450*/  IADD3.X R6, R84, R57, R115, P2, P0 ;  /* 0x0000003954067210 */ /* 0x000fe200017e0473 */
[----:B------:R-:W1:Y:S01]  /*5460*/  LDS.128 R12, [R133+0x3100] ;  /* 0x00310000850c7984 */ /* 0x000e620000000c00 */
[----:B------:R-:W-:Y:S01]  /*5470*/  LEA R52, P0, R4, c[0x0][0x1c8], 0x1 ;  /* 0x0000720004347a11 */ /* 0x000fe200078008ff */
[----:B------:R-:W-:Y:S01]  /*5480*/  @!P1 HADD2.F32 R20, -RZ, R65.H1_H1 ;  /* 0x30000041ff149230 */ /* 0x000fe20000004100 */
[----:B------:R-:W-:Y:S01]  /*5490*/  @!P1 SHF.R.U64 R16, R26, 0x10, R27 ;  /* 0x000000101a109819 */ /* 0x000fe2000000121b */
[----:B------:R-:W-:Y:S01]  /*54a0*/  @!P1 HADD2.F32 R22, -RZ, R9.H0_H0 ;  /* 0x20000009ff169230 */ /* 0x000fe20000004100 */
[----:B------:R-:W-:Y:S01]  /*54b0*/  LEA.HI.X R53, R4, c[0x0][0x1cc], R6, 0x1, P0 ;  /* 0x0000730004357a11 */ /* 0x000fe200000f0c06 */
[--C-:B------:R-:W-:Y:S01]  /*54c0*/  @!P1 HADD2.F32 R38, -RZ, R66.reuse.H0_H0 ;  /* 0x20000042ff269230 */ /* 0x100fe20000004100 */
[--C-:B------:R-:W-:Y:S01]  /*54d0*/  @!P1 SHF.R.U32.HI R40, RZ, 0x10, R63.reuse ;  /* 0x00000010ff289819 */ /* 0x100fe2000001163f */
[----:B------:R-:W-:Y:S01]  /*54e0*/  @!P1 HADD2.F32 R33, -RZ, R66.H1_H1 ;  /* 0x30000042ff219230 */ /* 0x000fe20000004100 */
[----:B------:R-:W-:Y:S01]  /*54f0*/  @!P1 SHF.R.U64 R17, R62, 0x10, R63 ;  /* 0x000000103e119819 */ /* 0x000fe2000000123f */
[----:B------:R-:W-:Y:S01]  /*5500*/  @!P1 HADD2.F32 R11, -RZ, R35.H0_H0 ;  /* 0x20000023ff0b9230 */ /* 0x000fe20000004100 */
[----:B------:R-:W-:Y:S01]  /*5510*/  @!P1 SHF.R.U32.HI R26, RZ, 0x10, R61 ;  /* 0x00000010ff1a9819 */ /* 0x000fe2000001163d */
[----:B------:R-:W-:Y:S01]  /*5520*/  @!P1 HADD2.F32 R40, -RZ, R40.H0_H0 ;  /* 0x20000028ff289230 */ /* 0x000fe20000004100 */
[----:B------:R-:W-:Y:S02]  /*5530*/  @!P1 SHF.R.U32.HI R18, RZ, 0x10, R27 ;  /* 0x00000010ff129819 */ /* 0x000fe4000001161b */
[----:B------:R-:W-:Y:S01]  /*5540*/  ISETP.GE.AND P0, PT, R92, c[0x0][0x1d4], PT ;  /* 0x000075005c007a0c */ /* 0x000fe20003f06270 */
[----:B------:R-:W-:Y:S02]  /*5550*/  @!P1 HADD2.F32 R26, -RZ, R26.H0_H0 ;  /* 0x2000001aff1a9230 */ /* 0x000fe40000004100 */
[----:B------:R-:W-:Y:S01]  /*5560*/  @!P1 HADD2.F32 R18, -RZ, R18.H0_H0 ;  /* 0x20000012ff129230 */ /* 0x000fe20000004100 */
[----:B-1----:R-:W-:Y:S02]  /*5570*/  @!P1 MOV R8, R13 ;  /* 0x0000000d00089202 */ /* 0x002fe40000000f00 */
[----:B------:R-:W-:Y:S02]  /*5580*/  @!P1 MOV R25, R45 ;  /* 0x0000002d00199202 */ /* 0x000fe40000000f00 */
[----:B------:R-:W-:Y:S01]  /*5590*/  @!P1 MOV R6, R44 ;  /* 0x0000002c00069202 */ /* 0x000fe20000000f00 */
[--C-:B------:R-:W-:Y:S01]  /*55a0*/  @!P1 HADD2.F32 R3, -RZ, R8.reuse.H0_H0 ;  /* 0x20000008ff039230 */ /* 0x100fe20000004100 */
[----:B------:R-:W-:Y:S01]  /*55b0*/  @!P1 MOV R27, R47 ;  /* 0x0000002f001b9202 */ /* 0x000fe20000000f00 */
[----:B------:R-:W-:Y:S02]  /*55c0*/  @!P1 HADD2.F32 R8, -RZ, R8.H1_H1 ;  /* 0x30000008ff089230 */ /* 0x000fe40000004100 */
[--C-:B------:R-:W-:Y:S01]  /*55d0*/  @!P1 HADD2.F32 R19, -RZ, R6.reuse.H0_H0 ;  /* 0x20000006ff139230 */ /* 0x100fe20000004100 */
[-C--:B------:R-:W-:Y:S01]  /*55e0*/  @!P1 FMUL.FTZ R4, R3, R2.reuse ;  /* 0x0000000203049220 */ /* 0x080fe20000410000 */
[----:B------:R-:W-:Y:S02]  /*55f0*/  @!P1 HADD2.F32 R23, -RZ, R25.H0_H0 ;  /* 0x20000019ff179230 */ /* 0x000fe40000004100 */
[----:B------:R-:W-:Y:S02]  /*5600*/  @!P1 HADD2.F32 R21, -RZ, R6.H1_H1 ;  /* 0x30000006ff159230 */ /* 0x000fe40000004100 */
[--C-:B------:R-:W-:Y:S01]  /*5610*/  @!P1 HADD2.F32 R37, -RZ, R27.reuse.H0_H0 ;  /* 0x2000001bff259230 */ /* 0x100fe20000004100 */
[----:B------:R-:W-:Y:S01]  /*5620*/  @!P1 FMUL.FTZ R7, R23, R2 ;  /* 0x0000000217079220 */ /* 0x000fe20000410000 */
[----:B------:R-:W-:Y:S01]  /*5630*/  @!P1 HADD2.F32 R2, -RZ, R34.H1_H1 ;  /* 0x30000022ff029230 */ /* 0x000fe20000004100 */
[----:B------:R-:W-:Y:S01]  /*5640*/  @!P1 FMUL.FTZ R9, R21, R5 ;  /* 0x0000000515099220 */ /* 0x000fe20000410000 */
[----:B------:R-:W-:Y:S01]  /*5650*/  @!P1 HADD2.F32 R39, -RZ, R27.H1_H1 ;  /* 0x3000001bff279230 */ /* 0x000fe20000004100 */
[----:B------:R-:W-:Y:S01]  /*5660*/  @!P1 FFMA.FTZ R58, R3, R24, -R7 ;  /* 0x00000018033a9223 */ /* 0x000fe20000010807 */
[----:B------:R-:W-:Y:S01]  /*5670*/  @!P1 MOV R3, R12 ;  /* 0x0000000c00039202 */ /* 0x000fe20000000f00 */
[----:B------:R-:W-:Y:S01]  /*5680*/  @!P1 IMAD.MOV.U32 R34, RZ, RZ, R46 ;  /* 0x000000ffff229224 */ /* 0x000fe200078e002e */
[----:B------:R-:W-:Y:S01]  /*5690*/  @!P1 HADD2.F32 R25, -RZ, R25.H1_H1 ;  /* 0x30000019ff199230 */ /* 0x000fe20000004100 */
[----:B------:R-:W-:Y:S02]  /*56a0*/  @!P1 FMUL.FTZ R42, R37, R11 ;  /* 0x0000000b252a9220 */ /* 0x000fe40000410000 */
[----:B------:R-:W-:Y:S01]  /*56b0*/  @!P1 FMUL.FTZ R41, R39, R18 ;  /* 0x0000001227299220 */ /* 0x000fe20000410000 */
        /* <DEDUP_REMOVED lines=14> */
[-C--:B------:R-:W-:Y:S01]  /*57a0*/  @!P1 FMUL.FTZ R49, R25, R5.reuse ;  /* 0x0000000519319220 */ /* 0x080fe20000410000 */
[----:B------:R-:W-:Y:S01]  /*57b0*/  @!P1 HADD2.F32 R10, -RZ, R16.H0_H0 ;  /* 0x20000010ff0a9230 */ /* 0x000fe20000004100 */
[----:B------:R-:W-:Y:S01]  /*57c0*/  @!P1 FMUL.FTZ R5, R8, R5 ;  /* 0x0000000508059220 */ /* 0x000fe20000410000 */
[----:B------:R-:W-:Y:S01]  /*57d0*/  @!P1 HADD2.F32 R35, -RZ, R17.H0_H0 ;  /* 0x20000011ff239230 */ /* 0x000fe20000004100 */
[----:B------:R-:W-:Y:S01]  /*57e0*/  @!P1 FMUL.FTZ R48, R27, R9 ;  /* 0x000000091b309220 */ /* 0x000fe20000410000 */
[--C-:B------:R-:W-:Y:S01]  /*57f0*/  @!P1 HADD2.F32 R17, -RZ, R6.reuse.H0_H0 ;  /* 0x20000006ff119230 */ /* 0x100fe20000004100 */
[----:B------:R-:W-:Y:S01]  /*5800*/  @!P1 FMUL.FTZ R43, R34, R10 ;  /* 0x0000000a222b9220 */ /* 0x000fe20000410000 */
[----:B------:R-:W-:Y:S01]  /*5810*/  @!P1 HADD2.F32 R16, -RZ, R6.H1_H1 ;  /* 0x30000006ff109230 */ /* 0x000fe20000004100 */
[----:B------:R-:W-:Y:S01]  /*5820*/  @!P1 FFMA.FTZ R51, R8, R26, -R49 ;  /* 0x0000001a08339223 */ /* 0x000fe20000010831 */
[--C-:B------:R-:W-:Y:S01]  /*5830*/  @!P1 HADD2.F32 R6, -RZ, R7.reuse.H0_H0 ;  /* 0x20000007ff069230 */ /* 0x100fe20000004100 */
[----:B------:R-:W-:Y:S01]  /*5840*/  @!P1 FFMA.FTZ R42, R17, R38, -R42 ;  /* 0x00000026112a9223 */ /* 0x000fe2000001082a */
[----:B------:R-:W-:Y:S01]  /*5850*/  @!P1 HADD2.F32 R7, -RZ, R7.H1_H1 ;  /* 0x30000007ff079230 */ /* 0x000fe20000004100 */
[----:B------:R-:W-:Y:S02]  /*5860*/  @!P1 FFMA.FTZ R41, R16, R40, -R41 ;  /* 0x0000002810299223 */ /* 0x000fe40000010829 */
[----:B------:R-:W-:Y:S01]  /*5870*/  @!P1 FFMA.FTZ R50, R6, R33, -R48 ;  /* 0x0000002106329223 */ /* 0x000fe20000010830 */
[----:B------:R-:W-:Y:S01]  /*5880*/  @!P1 F2FP.PACK_AB R48, R51, R58 ;  /* 0x0000003a3330923e */ /* 0x000fe200000000ff */
[----:B------:R-:W-:Y:S01]  /*5890*/  @!P1 FFMA.FTZ R49, R7, R35, -R43 ;  /* 0x0000002307319223 */ /* 0x000fe2000001082b */
[----:B------:R-:W-:Y:S01]  /*58a0*/  @!P1 F2FP.PACK_AB R42, R41, R42 ;  /* 0x0000002a292a923e */ /* 0x000fe200000000ff */
[----:B------:R-:W-:Y:S01]  /*58b0*/  @!P1 FFMA.FTZ R3, R21, R22, R3 ;  /* 0x0000001615039223 */ /* 0x000fe20000010003 */
[----:B------:R-:W-:Y:S01]  /*58c0*/  @!P1 F2FP.PACK_AB R43, R54, R55 ;  /* 0x00000037362b923e */ /* 0x000fe200000000ff */
[----:B------:R-:W-:Y:S01]  /*58d0*/  @!P1 FMUL.FTZ R6, R6, R9 ;  /* 0x0000000906069220 */ /* 0x000fe20000410000 */
[----:B------:R-:W-:Y:S01]  /*58e0*/  @!P1 F2FP.PACK_AB R41, R49, R50 ;  /* 0x000000323129923e */ /* 0x000fe200000000ff */
[----:B------:R-:W-:Y:S01]  /*58f0*/  @!P1 IMAD.MOV.U32 R15, RZ, RZ, R42 ;  /* 0x000000ffff0f9224 */ /* 0x000fe200078e002a */
[----:B------:R-:W-:Y:S01]  /*5900*/  @!P1 MOV R12, R43 ;  /* 0x0000002b000c9202 */ /* 0x000fe20000000f00 */
[----:B------:R-:W-:Y:S01]  /*5910*/  @!P1 FFMA.FTZ R4, R23, R24, R4 ;  /* 0x0000001817049223 */ /* 0x000fe20000010004 */
[----:B------:R-:W-:Y:S01]  /*5920*/  @!P1 MOV R13, R48 ;  /* 0x00000030000d9202 */ /* 0x000fe20000000f00 */
[----:B------:R-:W-:Y:S01]  /*5930*/  @!P1 FMUL.FTZ R7, R7, R10 ;  /* 0x0000000a07079220 */ /* 0x000fe20000410000 */
[----:B------:R-:W-:Y:S01]  /*5940*/  @!P1 MOV R14, R41 ;  /* 0x00000029000e9202 */ /* 0x000fe20000000f00 */
[----:B------:R-:W-:Y:S01]  /*5950*/  @!P1 FFMA.FTZ R5, R25, R26, R5 ;  /* 0x0000001a19059223 */ /* 0x000fe20000010005 */
[----:B------:R-:W-:Y:S01]  /*5960*/  @!P1 F2FP.PACK_AB R2, R3, R2 ;  /* 0x000000020302923e */ /* 0x000fe200000000ff */
[----:B------:R-:W-:Y:S02]  /*5970*/  @!P1 FMUL.FTZ R8, R17, R11 ;  /* 0x0000000b11089220 */ /* 0x000fe40000410000 */
[----:B------:R1:W-:Y:S01]  /*5980*/  STG.E.128 [R52.64], R12 ;  /* 0x0000000c34007986 */ /* 0x0003e2000c101d08 */
[----:B------:R-:W-:Y:S01]  /*5990*/  @!P1 F2FP.PACK_AB R4, R5, R4 ;  /* 0x000000040504923e */ /* 0x000fe200000000ff */
[----:B------:R-:W-:Y:S01]  /*59a0*/  @!P1 FFMA.FTZ R6, R27, R33, R6 ;  /* 0x000000211b069223 */ /* 0x000fe20000010006 */
[----:B------:R-:W-:Y:S01]  /*59b0*/  @!P1 MOV R44, R2 ;  /* 0x00000002002c9202 */ /* 0x000fe20000000f00 */
        /* <DEDUP_REMOVED lines=16> */
.L_x_327:
[----:B------:R-:W-:Y:S01]  /*5ac0*/  IMAD R2, R36, -0x60, R0 ;  /* 0xffffffa024027824 */ /* 0x000fe200078e0200 */
[----:B------:R-:W-:Y:S04]  /*5ad0*/  BSSY B0, `(.L_x_350) ;  /* 0x0000015000007945 */ /* 0x000fe80003800000 */
[----:B------:R-:W-:Y:S04]  /*5ae0*/  IMNMX R16, R2, 0x60, PT ;  /* 0x0000006002107817 */ /* 0x000fe80003800200 */
[----:B------:R-:W-:Y:S11]  /*5af0*/  ISETP.GE.AND P0, PT, R88, R16, PT ;  /* 0x000000105800720c */ /* 0x000ff60003f06270 */
[----:B------:R-:W-:Y:S02]  /*5b00*/  @!UPT UIADD3 URZ, URZ, URZ, URZ ;  /* 0x0000003f3f3ff290 */ /* 0x000fe4000fffe03f */
[----:B------:R-:W-:-:S05]  /*5b10*/  @P0 BRA `(.L_x_351) ;  /* 0x0000010000000947 */ /* 0x000fca0003800000 */
[----:B------:R-:W-:Y:S11]  /*5b20*/  ISETP.NE.AND P1, PT, R87, RZ, PT ;  /* 0x000000ff5700720c */ /* 0x000ff60003f25270 */
[----:B------:R-:W-:Y:S02]  /*5b30*/  @!UPT UIADD3 URZ, URZ, URZ, URZ ;  /* 0x0000003f3f3ff290 */ /* 0x000fe4000fffe03f */
[----:B------:R-:W1:Y:S01]  /*5b40*/  @P1 LDS.128 R12, [R86+0x3100] ;  /* 0x00310000560c1984 */ /* 0x000e620000000c00 */
[-C--:B------:R-:W-:Y:S05]  /*5b50*/  @P1 IADD3 R2, P0, R108, R74.reuse, RZ ;  /* 0x0000004a6c021210 */ /* 0x080fea0007f1e0ff */
[----:B------:R-:W-:Y:S01]  /*5b60*/  @P1 IMAD.X R5, R107, 0x1, R78, P0 ;  /* 0x000000016b051824 */ /* 0x000fe200000e064e */
[----:B------:R-:W-:Y:S11]  /*5b70*/  ISETP.NE.AND P0, PT, R89, RZ, PT ;  /* 0x000000ff5900720c */ /* 0x000ff60003f05270 */
[----:B------:R-:W-:Y:S02]  /*5b80*/  @!UPT UIADD3 URZ, URZ, URZ, URZ ;  /* 0x0000003f3f3ff290 */ /* 0x000fe4000fffe03f */
[----:B------:R-:W2:Y:S01]  /*5b90*/  @P0 LDS.128 R8, [R85+0x3100] ;  /* 0x0031000055080984 */ /* 0x000ea20000000c00 */
[----:B------:R-:W-:Y:S05]  /*5ba0*/  @P0 IADD3 R3, P2, R112, R74, RZ ;  /* 0x0000004a70030210 */ /* 0x000fea0007f5e0ff */
[----:B------:R-:W-:Y:S01]  /*5bb0*/  @P0 IMAD.X R6, R78, 0x1, R111, P2 ;  /* 0x000000014e060824 */ /* 0x000fe200010e066f */
[C---:B------:R-:W-:Y:S04]  /*5bc0*/  @P1 LEA R4, P2, R2.reuse, c[0x0][0x1c8], 0x1 ;  /* 0x0000720002041a11 */ /* 0x040fe800078408ff */
[----:B------:R-:W-:Y:S02]  /*5bd0*/  @P1 LEA.HI.X R5, R2, c[0x0][0x1cc], R5, 0x1, P2 ;  /* 0x0000730002051a11 */ /* 0x000fe400010f0c05 */
[C---:B------:R-:W-:Y:S04]  /*5be0*/  @P0 LEA R2, P2, R3.reuse, c[0x0][0x1c8], 0x1 ;  /* 0x0000720003020a11 */ /* 0x040fe800078408ff */
[----:B------:R-:W-:Y:S01]  /*5bf0*/  @P0 LEA.HI.X R3, R3, c[0x0][0x1cc], R6, 0x1, P2 ;  /* 0x0000730003030a11 */ /* 0x000fe200010f0c06 */
[----:B-1----:R1:W-:Y:S04]  /*5c00*/  @P1 STG.E.128 [R4.64], R12 ;  /* 0x0000000c04001986 */ /* 0x0023e8000c101d08 */
[----:B--2---:R1:W-:Y:S04]  /*5c10*/  @P0 STG.E.128 [R2.64], R8 ;  /* 0x0000000802000986 */ /* 0x0043e8000c101d08 */
.L_x_351:
[----:B------:R-:W-:Y:S05]  /*5c20*/  BSYNC B0 ;  /* 0x0000000000007941 */ /* 0x000fea0003800000 */
.L_x_350:
        /* <DEDUP_REMOVED lines=9> */
[----:B------:R-:W-:Y:S03]  /*5cc0*/  @P2 IADD3 R5, P0, R108, R3, RZ ;  /* 0x000000036c052210 */ /* 0x000fe60007f1e0ff */
[----:B------:R-:W2:Y:S02]  /*5cd0*/  @P1 LDS.128 R8, [R85+0x4100] ;  /* 0x0041000055081984 */ /* 0x000ea40000000c00 */
[----:B------:R-:W-:Y:S01]  /*5ce0*/  @P2 IMAD.X R6, R107, 0x1, R2, P0 ;  /* 0x000000016b062824 */ /* 0x000fe200000e0602 */
        /* <DEDUP_REMOVED lines=8> */
.L_x_353:
[----:B------:R-:W-:Y:S05]  /*5d70*/  BSYNC B0 ;  /* 0x0000000000007941 */ /* 0x000fea0003800000 */
.L_x_352:
        /* <DEDUP_REMOVED lines=19> */
.L_x_343:
[----:B------:R-:W-:Y:S05]  /*5eb0*/  BSYNC B2 ;  /* 0x0000000000027941 */ /* 0x000fea0003800000 */
.L_x_326:
[----:B------:R-:W-:Y:S01]  /*5ec0*/  IMAD R20, R36, -0x60, RZ ;  /* 0xffffffa024147824 */ /* 0x000fe200078e02ff */
[----:B------:R-:W-:Y:S01]  /*5ed0*/  BSSY B0, `(.L_x_354) ;  /* 0x000006b000007945 */ /* 0x000fe20003800000 */
[----:B-12---:R-:W-:Y:S02]  /*5ee0*/  IMAD R2, R94, 0x60, RZ ;  /* 0x000000605e027824 */ /* 0x006fe400078e02ff */
[----:B-----5:R-:W-:Y:S02]  /*5ef0*/  IMAD.IADD R6, R126, 0x1, R20 ;  /* 0x000000017e067824 */ /* 0x020fe400078e0214 */
[----:B------:R-:W-:Y:S03]  /*5f00*/  IMAD.WIDE.U32 R18, R36, 0x60, RZ ;  /* 0x0000006024127825 */ /* 0x000fe600078e00ff */
[C---:B------:R-:W-:Y:S01]  /*5f10*/  ISETP.GE.AND P5, PT, R6.reuse, 0x11, PT ;  /* 0x000000110600780c */ /* 0x040fe20003fa6270 */
[----:B------:R-:W-:Y:S01]  /*5f20*/  IMAD.IADD R19, R19, 0x1, R2 ;  /* 0x0000000113137824 */ /* 0x000fe200078e0202 */
[----:B------:R-:W-:Y:S02]  /*5f30*/  ISETP.GE.AND P4, PT, R6, 0x1, PT ;  /* 0x000000010600780c */ /* 0x000fe40003f86270 */
[----:B------:R-:W-:Y:S02]  /*5f40*/  IADD3 R4, P0, R144, R18, RZ ;  /* 0x0000001290047210 */ /* 0x000fe40007f1e0ff */
[C---:B------:R-:W-:Y:S02]  /*5f50*/  ISETP.GE.AND P3, PT, R6.reuse, 0x21, PT ;  /* 0x000000210600780c */ /* 0x040fe40003f66270 */
[----:B------:R-:W-:Y:S02]  /*5f60*/  IADD3.X R5, R19, R146, RZ, P0, !PT ;  /* 0x0000009213057210 */ /* 0x000fe400007fe4ff */
[C---:B------:R-:W-:Y:S02]  /*5f70*/  ISETP.GE.AND P2, PT, R6.reuse, 0x31, PT ;  /* 0x000000310600780c */ /* 0x040fe40003f46270 */
[----:B------:R-:W-:Y:S02]  /*5f80*/  ISETP.GE.AND P1, PT, R6, 0x41, PT ;  /* 0x000000410600780c */ /* 0x000fe40003f26270 */
[C---:B------:R-:W-:Y:S01]  /*5f90*/  @P5 IADD3 R8, P0, R4.reuse, 0x10, RZ ;  /* 0x0000001004085810 */ /* 0x040fe20007f1e0ff */
[----:B------:R-:W-:Y:S01]  /*5fa0*/  @P4 IMAD R7, R5, c[0x0][0x258], RZ ;  /* 0x0000960005074a24 */ /* 0x000fe200078e02ff */
[-C--:B------:R-:W-:Y:S01]  /*5fb0*/  @P4 MOV R2, R90.reuse ;  /* 0x0000005a00024202 */ /* 0x080fe20000000f00 */
[----:B------:R-:W-:Y:S02]  /*5fc0*/  @P4 IMAD.MOV.U32 R3, RZ, RZ, R93 ;  /* 0x000000ffff034224 */ /* 0x000fe400078e005d */
[----:B------:R-:W-:Y:S01]  /*5fd0*/  @P5 IMAD.X R9, RZ, RZ, R5, P0 ;  /* 0x000000ffff095224 */ /* 0x000fe200000e0605 */
[C---:B------:R-:W-:Y:S01]  /*5fe0*/  @P3 IADD3 R10, P0, R4.reuse, 0x20, RZ ;  /* 0x00000020040a3810 */ /* 0x040fe20007f1e0ff */
[C---:B------:R-:W-:Y:S04]  /*5ff0*/  @P4 IMAD.WIDE.U32 R2, R4.reuse, c[0x0][0x258], R2 ;  /* 0x0000960004024a25 */ /* 0x040fe800078e0002 */
[----:B------:R-:W-:Y:S02]  /*6000*/  @P4 IMAD R7, R4, c[0x0][0x25c], R7 ;  /* 0x0000970004074a24 */ /* 0x000fe400078e0207 */
[----:B------:R-:W-:Y:S01]  /*6010*/  @P3 IMAD.X R11, RZ, RZ, R5, P0 ;  /* 0x000000ffff0b3224 */ /* 0x000fe200000e0605 */
[C---:B------:R-:W-:Y:S01]  /*6020*/  @P4 LEA R16, P0, R2.reuse, c[0x0][0x250], 0x1 ;  /* 0x0000940002104a11 */ /* 0x040fe200078008ff */
[----:B------:R-:W-:Y:S02]  /*6030*/  @P4 IMAD.IADD R7, R3, 0x1, R7 ;  /* 0x0000000103074824 */ /* 0x000fe400078e0207 */
[----:B------:R-:W-:Y:S03]  /*6040*/  @P5 IMAD.MOV.U32 R3, RZ, RZ, R93 ;  /* 0x000000ffff035224 */ /* 0x000fe600078e005d */
[----:B------:R-:W-:Y:S01]  /*6050*/  @P4 LEA.HI.X R17, R2, c[0x0][0x254], R7, 0x1, P0 ;  /* 0x0000950002114a11 */ /* 0x000fe200000f0c07 */
[----:B------:R-:W-:Y:S01]  /*6060*/  @P5 IMAD R7, R9, c[0x0][0x258], RZ ;  /* 0x0000960009075a24 */ /* 0x000fe200078e02ff */
[-C--:B------:R-:W-:Y:S03]  /*6070*/  @P5 MOV R2, R90.reuse ;  /* 0x0000005a00025202 */ /* 0x080fe60000000f00 */
[C---:B------:R-:W-:Y:S02]  /*6080*/  @P5 IMAD R7, R8.reuse, c[0x0][0x25c], R7 ;  /* 0x0000970008075a24 */ /* 0x040fe400078e0207 */
[----:B------:R-:W-:Y:S04]  /*6090*/  @P5 IMAD.WIDE.U32 R2, R8, c[0x0][0x258], R2 ;  /* 0x0000960008025a25 */ /* 0x000fe800078e0002 */
[----:B------:R-:W-:Y:S01]  /*60a0*/  @P5 IMAD.IADD R7, R3, 0x1, R7 ;  /* 0x0000000103075824 */ /* 0x000fe200078e0207 */
[C---:B------:R-:W-:Y:S02]  /*60b0*/  @P5 LEA R14, P0, R2.reuse, c[0x0][0x250], 0x1 ;  /* 0x00009400020e5a11 */ /* 0x040fe400078008ff */
[----:B------:R-:W-:Y:S02]  /*60c0*/  @P3 MOV R3, R93 ;  /* 0x0000005d00033202 */ /* 0x000fe40000000f00 */
[----:B------:R-:W-:Y:S01]  /*60d0*/  @P5 LEA.HI.X R15, R2, c[0x0][0x254], R7, 0x1, P0 ;  /* 0x00009500020f5a11 */ /* 0x000fe200000f0c07 */
[----:B------:R-:W-:Y:S01]  /*60e0*/  @P3 IMAD.MOV.U32 R2, RZ, RZ, R90 ;  /* 0x000000ffff023224 */ /* 0x000fe200078e005a */
[----:B------:R-:W-:Y:S01]  /*60f0*/  @P2 IADD3 R8, P0, R4, 0x30, RZ ;  /* 0x0000003004082810 */ /* 0x000fe20007f1e0ff */
[----:B------:R-:W-:Y:S02]  /*6100*/  @P3 IMAD R7, R11, c[0x0][0x258], RZ ;  /* 0x000096000b073a24 */ /* 0x000fe400078e02ff */
[C---:B------:R-:W-:Y:S01]  /*6110*/  @P3 IMAD.WIDE.U32 R2, R10.reuse, c[0x0][0x258], R2 ;  /* 0x000096000a023a25 */ /* 0x040fe200078e0002 */
[----:B------:R-:W-:Y:S03]  /*6120*/  @P2 IADD3.X R9, RZ, R5, RZ, P0, !PT ;  /* 0x00000005ff092210 */ /* 0x000fe600007fe4ff */
[----:B------:R-:W-:Y:S01]  /*6130*/  @P3 IMAD R7, R10, c[0x0][0x25c], R7 ;  /* 0x000097000a073a24 */ /* 0x000fe200078e0207 */
[C---:B------:R-:W-:Y:S03]  /*6140*/  @P3 LEA R12, P0, R2.reuse, c[0x0][0x250], 0x1 ;  /* 0x00009400020c3a11 */ /* 0x040fe600078008ff */
[----:B------:R-:W-:Y:S02]  /*6150*/  @P3 IMAD.IADD R7, R3, 0x1, R7 ;  /* 0x0000000103073824 */ /* 0x000fe400078e0207 */
[----:B------:R-:W-:Y:S03]  /*6160*/  @P2 IMAD.MOV.U32 R3, RZ, RZ, R93 ;  /* 0x000000ffff032224 */ /* 0x000fe600078e005d */
[----:B------:R-:W-:Y:S01]  /*6170*/  @P3 LEA.HI.X R13, R2, c[0x0][0x254], R7, 0x1, P0 ;  /* 0x00009500020d3a11 */ /* 0x000fe200000f0c07 */
[----:B------:R-:W-:Y:S01]  /*6180*/  @P2 IMAD R7, R9, c[0x0][0x258], RZ ;  /* 0x0000960009072a24 */ /* 0x000fe200078e02ff */
[-C--:B------:R-:W-:Y:S03]  /*6190*/  @P2 MOV R2, R90.reuse ;  /* 0x0000005a00022202 */ /* 0x080fe60000000f00 */
[C---:B------:R-:W-:Y:S02]  /*61a0*/  @P2 IMAD R7, R8.reuse, c[0x0][0x25c], R7 ;  /* 0x0000970008072a24 */ /* 0x040fe400078e0207 */
[----:B------:R-:W-:Y:S05]  /*61b0*/  @P2 IMAD.WIDE.U32 R2, R8, c[0x0][0x258], R2 ;  /* 0x0000960008022a25 */ /* 0x000fea00078e0002 */
[C---:B------:R-:W-:Y:S02]  /*61c0*/  @P2 LEA R8, P0, R2.reuse, c[0x0][0x250], 0x1 ;  /* 0x0000940002082a11 */ /* 0x040fe400078008ff */
[----:B------:R-:W-:Y:S02]  /*61d0*/  @P2 IADD3 R7, R3, R7, RZ ;  /* 0x0000000703072210 */ /* 0x000fe40007ffe0ff */
[----:B------:R-:W-:Y:S02]  /*61e0*/  @P1 MOV R3, R93 ;  /* 0x0000005d00031202 */ /* 0x000fe40000000f00 */
[----:B------:R-:W-:Y:S02]  /*61f0*/  @P2 LEA.HI.X R9, R2, c[0x0][0x254], R7, 0x1, P0 ;  /* 0x0000950002092a11 */ /* 0x000fe400000f0c07 */
[----:B------:R-:W-:Y:S05]  /*6200*/  @P1 IADD3 R7, P0, R4, 0x40, RZ ;  /* 0x0000004004071810 */ /* 0x000fea0007f1e0ff */
        /* <DEDUP_REMOVED lines=8> */
[----:B------:R-:W-:Y:S04]  /*6290*/  @P1 IMAD.WIDE.U32 R2, R7, c[0x0][0x258], R2 ;  /* 0x0000960007021a25 */ /* 0x000fe800078e0002 */
[----:B------:R-:W-:Y:S01]  /*62a0*/  @P1 IMAD.IADD R4, R3, 0x1, R4 ;  /* 0x0000000103041824 */ /* 0x000fe200078e0204 */
[C---:B------:R-:W-:Y:S01]  /*62b0*/  @P1 LEA R6, P6, R2.reuse, c[0x0][0x250], 0x1 ;  /* 0x0000940002061a11 */ /* 0x040fe200078c08ff */
[----:B------:R-:W-:Y:S03]  /*62c0*/  @P0 IMAD.MOV.U32 R3, RZ, RZ, R93 ;  /* 0x000000ffff030224 */ /* 0x000fe600078e005d */
[----:B------:R-:W-:Y:S01]  /*62d0*/  @P1 LEA.HI.X R7, R2, c[0x0][0x254], R4, 0x1, P6 ;  /* 0x0000950002071a11 */ /* 0x000fe200030f0c04 */
[----:B------:R-:W-:Y:S01]  /*62e0*/  @P0 IMAD R4, R5, c[0x0][0x258], RZ ;  /* 0x0000960005040a24 */ /* 0x000fe200078e02ff */
[----:B------:R-:W-:Y:S03]  /*62f0*/  @P0 MOV R2, R90 ;  /* 0x0000005a00020202 */ /* 0x000fe60000000f00 */
        /* <DEDUP_REMOVED lines=11> */
[----:B------:R1:W-:Y:S08]  /*63b0*/  @P4 LDGSTS.E.BYPASS.LTC128B.128 [R81+0x100], [R16.64], !P6 ;  /* 0x0010000010514fae */ /* 0x0003f0000f101d48 */
[----:B------:R2:W-:Y:S08]  /*63c0*/  @P5 LDGSTS.E.BYPASS.LTC128B.128 [R81+0x900], [R14.64], !P6 ;  /* 0x009000000e515fae */ /* 0x0005f0000f101d48 */
[----:B------:R3:W-:Y:S08]  /*63d0*/  @P3 LDGSTS.E.BYPASS.LTC128B.128 [R81+0x1100], [R12.64], !P6 ;  /* 0x011000000c513fae */ /* 0x0007f0000f101d48 */
[----:B------:R1:W-:Y:S08]  /*63e0*/  @P2 LDGSTS.E.BYPASS.LTC128B.128 [R81+0x1900], [R8.64], !P6 ;  /* 0x0190000008512fae */ /* 0x0003f0000f101d48 */
[----:B------:R1:W-:Y:S08]  /*63f0*/  @P1 LDGSTS.E.BYPASS.LTC128B.128 [R81+0x2100], [R6.64], !P6 ;  /* 0x0210000006511fae */ /* 0x0003f0000f101d48 */
[----:B------:R1:W-:Y:S01]  /*6400*/  @P0 LDGSTS.E.BYPASS.LTC128B.128 [R81+0x2900], [R4.64], !P6 ;  /* 0x0290000004510fae */ /* 0x0003e2000f101d48 */
[----:B---3--:R-:W-:Y:S02]  /*6410*/  IMNMX R13, R2, 0x60, PT ;  /* 0x00000060020d7817 */ /* 0x008fe40003800200 */
[----:B------:R-:W-:Y:S02]  /*6420*/  IADD3 R12, P0, R142, R18, RZ ;  /* 0x000000128e0c7210 */ /* 0x000fe40007f1e0ff */
[----:B------:R-:W-:Y:S03]  /*6430*/  ISETP.GE.AND P1, PT, R88, R13, PT ;  /* 0x0000000d5800720c */ /* 0x000fe60003f26270 */
[----:B------:R-:W0:Y:S01]  /*6440*/  LDGDEPBAR ;  /* 0x00000000000079af */ /* 0x000e220000000000 */
[----:B--2---:R-:W-:Y:S01]  /*6450*/  IADD3.X R14, R19, R141, RZ, P0, !PT ;  /* 0x0000008d130e7210 */ /* 0x004fe200007fe4ff */
[----:B------:R-:W-:Y:S06]  /*6460*/  DEPBAR.LE SB0, 0x0 ;  /* 0x000080000000791a */ /* 0x000fec0000000000 */
[----:B------:R-:W-:Y:S06]  /*6470*/  BAR.SYNC.DEFER_BLOCKING 0x0 ;  /* 0x0000000000007b1d */ /* 0x000fec0000010000 */
[----:B------:R-:W-:-:S05]  /*6480*/  @P1 BRA `(.L_x_355) ;  /* 0x000000f000001947 */ /* 0x000fca0003800000 */
[----:B-1----:R-:W-:Y:S01]  /*6490*/  MOV R5, R95 ;  /* 0x0000005f00057202 */ /* 0x002fe20000000f00 */
[----:B------:R-:W-:Y:S01]  /*64a0*/  IMAD.MOV.U32 R4, RZ, RZ, R96 ;  /* 0x000000ffff047224 */ /* 0x000fe200078e0060 */
[----:B------:R-:W-:Y:S01]  /*64b0*/  ISETP.GE.AND P1, PT, R28, c[0x0][0x1d4], PT ;  /* 0x000075001c007a0c */ /* 0x000fe20003f26270 */
[----:B------:R-:W-:Y:S02]  /*64c0*/  IMAD R2, R14, c[0x0][0x208], RZ ;  /* 0x000082000e027a24 */ /* 0x000fe400078e02ff */
[C---:B------:R-:W-:Y:S04]  /*64d0*/  IMAD.WIDE.U32 R4, R12.reuse, c[0x0][0x208], R4 ;  /* 0x000082000c047a25 */ /* 0x040fe800078e0004 */
[----:B------:R-:W-:Y:S04]  /*64e0*/  IMAD R2, R12, c[0x0][0x20c], R2 ;  /* 0x000083000c027a24 */ /* 0x000fe800078e0202 */
[----:B------:R-:W-:Y:S01]  /*64f0*/  IMAD.IADD R3, R5, 0x1, R2 ;  /* 0x0000000105037824 */ /* 0x000fe200078e0202 */
[C---:B------:R-:W-:Y:S01]  /*6500*/  LEA R2, P0, R4.reuse, c[0x0][0x1f8], 0x1 ;  /* 0x00007e0004027a11 */ /* 0x040fe200078008ff */
[----:B------:R-:W1:Y:S03]  /*6510*/  @!P1 LDS.128 R8, [R86+0x100] ;  /* 0x0001000056089984 */ /* 0x000e660000000c00 */
[----:B------:R-:W-:Y:S02]  /*6520*/  LEA.HI.X R3, R4, c[0x0][0x1fc], R3, 0x1, P0 ;  /* 0x00007f0004037a11 */ /* 0x000fe400000f0c03 */
[----:B------:R-:W-:Y:S11]  /*6530*/  ISETP.GE.AND P0, PT, R106, c[0x0][0x1d4], PT ;  /* 0x000075006a007a0c */ /* 0x000ff60003f06270 */
[----:B------:R-:W-:Y:S02]  /*6540*/  @!UPT UIADD3 URZ, URZ, URZ, URZ ;  /* 0x0000003f3f3ff290 */ /* 0x000fe4000fffe03f */
[----:B------:R-:W2:Y:S04]  /*6550*/  @!P0 LDS.128 R4, [R85+0x100] ;  /* 0x0001000055048984 */ /* 0x000ea80000000c00 */
[----:B-1----:R1:W-:Y:S04]  /*6560*/  @!P1 STG.E.128 [R2.64], R8 ;  /* 0x0000000802009986 */ /* 0x0023e8000c101d08 */
[----:B--2---:R1:W-:Y:S02]  /*6570*/  @!P0 STG.E.128 [R2.64+0x40], R4 ;  /* 0x0000400402008986 */ /* 0x0043e4000c101d08 */
.L_x_355:
[----:B-1----:R-:W-:Y:S05]  /*6580*/  BSYNC B0 ;  /* 0x0000000000007941 */ /* 0x002fea0003800000 */
.L_x_354:
[----:B------:R-:W-:Y:S01]  /*6590*/  ISETP.GE.AND P0, PT, R151, R13, PT ;  /* 0x0000000d9700720c */ /* 0x000fe20003f06270 */
[----:B------:R-:W-:Y:S01]  /*65a0*/  @!UPT UIADD3 URZ, URZ, URZ, URZ ;  /* 0x0000003f3f3ff290 */ /* 0x000fe2000fffe03f */
[----:B------:R-:W-:Y:S11]  /*65b0*/  BSSY B0, `(.L_x_356) ;  /* 0x0000013000007945 */ /* 0x000ff60003800000 */
[----:B------:R-:W-:-:S05]  /*65c0*/  @P0 BRA `(.L_x_357) ;  /* 0x0000011000000947 */ /* 0x000fca0003800000 */
[----:B------:R-:W-:Y:S01]  /*65d0*/  IADD3 R2, P0, R12, 0x20, RZ ;  /* 0x000000200c027810 */ /* 0x000fe20007f1e0ff */
[----:B------:R-:W-:Y:S01]  /*65e0*/  IMAD.MOV.U32 R4, RZ, RZ, R96 ;  /* 0x000000ffff047224 */ /* 0x000fe200078e0060 */
[----:B------:R-:W-:Y:S02]  /*65f0*/  MOV R5, R95 ;  /* 0x0000005f00057202 */ /* 0x000fe40000000f00 */
[----:B------:R-:W-:Y:S01]  /*6600*/  ISETP.GE.AND P1, PT, R28, c[0x0][0x1d4], PT ;  /* 0x000075001c007a0c */ /* 0x000fe20003f26270 */
[----:B------:R-:W-:Y:S02]  /*6610*/  IMAD.X R3, RZ, RZ, R14, P0 ;  /* 0x000000ffff037224 */ /* 0x000fe400000e060e */
[C---:B------:R-:W-:Y:S04]  /*6620*/  IMAD.WIDE.U32 R4, R2.reuse, c[0x0][0x208], R4 ;  /* 0x0000820002047a25 */ /* 0x040fe800078e0004 */
[----:B------:R-:W-:Y:S04]  /*6630*/  IMAD R3, R3, c[0x0][0x208], RZ ;  /* 0x0000820003037a24 */ /* 0x000fe800078e02ff */
[----:B------:R-:W-:Y:S01]  /*6640*/  IMAD R3, R2, c[0x0][0x20c], R3 ;  /* 0x0000830002037a24 */ /* 0x000fe200078e0203 */
[C---:B------:R-:W-:Y:S01]  /*6650*/  LEA R2, P0, R4.reuse, c[0x0][0x1f8], 0x1 ;  /* 0x00007e0004027a11 */ /* 0x040fe200078008ff */
[----:B------:R-:W1:Y:S02]  /*6660*/  @!P1 LDS.128 R8, [R86+0x1100] ;  /* 0x0011000056089984 */ /* 0x000e640000000c00 */
[----:B------:R-:W-:Y:S05]  /*6670*/  IMAD.IADD R3, R5, 0x1, R3 ;  /* 0x0000000105037824 */ /* 0x000fea00078e0203 */
[----:B------:R-:W-:Y:S02]  /*6680*/  LEA.HI.X R3, R4, c[0x0][0x1fc], R3, 0x1, P0 ;  /* 0x00007f0004037a11 */ /* 0x000fe400000f0c03 */
[----:B------:R-:W-:Y:S11]  /*6690*/  ISETP.GE.AND P0, PT, R106, c[0x0][0x1d4], PT ;  /* 0x000075006a007a0c */ /* 0x000ff60003f06270 */
[----:B------:R-:W-:Y:S02]  /*66a0*/  @!UPT UIADD3 URZ, URZ, URZ, URZ ;  /* 0x0000003f3f3ff290 */ /* 0x000fe4000fffe03f */
[----:B------:R-:W2:Y:S04]  /*66b0*/  @!P0 LDS.128 R4, [R85+0x1100] ;  /* 0x0011000055048984 */ /* 0x000ea80000000c00 */
[----:B-1----:R1:W-:Y:S04]  /*66c0*/  @!P1 STG.E.128 [R2.64], R8 ;  /* 0x0000000802009986 */ /* 0x0023e8000c101d08 */
[----:B--2---:R1:W-:Y:S02]  /*66d0*/  @!P0 STG.E.128 [R2.64+0x40], R4 ;  /* 0x0000400402008986 */ /* 0x0043e4000c101d08 */
.L_x_357:
[----:B------:R-:W-:Y:S05]  /*66e0*/  BSYNC B0 ;  /* 0x0000000000007941 */ /* 0x000fea0003800000 */
.L_x_356:
[----:B------:R-:W-:Y:S01]  /*66f0*/  ISETP.GE.AND P0, PT, R150, R13, PT ;  /* 0x0000000d9600720c */ /* 0x000fe20003f06270 */
[----:B------:R-:W-:Y:S01]  /*6700*/  @!UPT UIADD3 URZ, URZ, URZ, URZ ;  /* 0x0000003f3f3ff290 */ /* 0x000fe2000fffe03f */
[----:B------:R-:W-:Y:S11]  /*6710*/  BSSY B0, `(.L_x_358) ;  /* 0x0000013000007945 */ /* 0x000ff60003800000 */
[----:B------:R-:W-:-:S05]  /*6720*/  @P0 BRA `(.L_x_359) ;  /* 0x0000011000000947 */ /* 0x000fca0003800000 */
[----:B-1----:R-:W-:Y:S01]  /*6730*/  IADD3 R2, P0, R12, 0x40, RZ ;  /* 0x000000400c027810 */ /* 0x002fe20007f1e0ff */
        /* <DEDUP_REMOVED lines=16> */
.L_x_359:
[----:B------:R-:W-:Y:S05]  /*6840*/  BSYNC B0 ;  /* 0x0000000000007941 */ /* 0x000fea0003800000 */
.L_x_358:
[C---:B------:R-:W-:Y:S02]  /*6850*/  ISETP.GT.AND P0, PT, R36.reuse, R145, PT ;  /* 0x000000912400720c */ /* 0x040fe40003f04270 */
[----:B------:R-:W-:Y:S11]  /*6860*/  IADD3 R36, R36, -0x1, RZ ;  /* 0xffffffff24247810 */ /* 0x000ff60007ffe0ff */
[----:B-1----:R-:W-:Y:S01]  /*6870*/  @P0 SHF.R.S32.HI R5, RZ, 0x1f, R36 ;  /* 0x0000001fff050819 */ /* 0x002fe20000011424 */
[----:B------:R-:W-:Y:S02]  /*6880*/  @P0 IMAD R4, R181, R36, RZ ;  /* 0x00000024b5040224 */ /* 0x000fe400078e02ff */
[----:B------:R-:W-:Y:S02]  /*6890*/  @P0 IMAD.MOV.U32 R2, RZ, RZ, R124 ;  /* 0x000000ffff020224 */ /* 0x000fe400078e007c */
        /* <DEDUP_REMOVED lines=10> */
[----:B------:R1:W-:Y:S02]  /*6940*/  @P0 LDGSTS.E.BYPASS.LTC128B.128 [R81+0x3100], [R10.64], !P6 ;  /* 0x031000000a510fae */ /* 0x0003e4000f101d48 */
[--C-:B------:R-:W-:Y:S01]  /*6950*/  @P0 IMAD.X R9, R11, 0x1, R148.reuse, P1 ;  /* 0x000000010b090824 */ /* 0x100fe200008e0694 */
[----:B------:R-:W-:Y:S04]  /*6960*/  @P0 IADD3 R6, P1, R8, R160, RZ ;  /* 0x000000a008060210 */ /* 0x000fe80007f3e0ff */
[----:B------:R2:W-:Y:S01]  /*6970*/  @P0 LDGSTS.E.BYPASS.LTC128B.128 [R81+0x3900], [R8.64], !P6 ;  /* 0x0390000008510fae */ /* 0x0005e2000f101d48 */
[----:B------:R-:W-:Y:S02]  /*6980*/  @P0 IADD3.X R7, R9, R148, RZ, P1, !PT ;  /* 0x0000009409070210 */ /* 0x000fe40000ffe4ff */
[-C--:B------:R-:W-:Y:S03]  /*6990*/  @P0 IADD3 R4, P1, R6, R160.reuse, RZ ;  /* 0x000000a006040210 */ /* 0x080fe60007f3e0ff */
[----:B------:R2:W-:Y:S02]  /*69a0*/  @P0 LDGSTS.E.BYPASS.LTC128B.128 [R81+0x4100], [R6.64], !P6 ;  /* 0x0410000006510fae */ /* 0x0005e4000f101d48 */
[--C-:B------:R-:W-:Y:S01]  /*69b0*/  @P0 IMAD.X R5, R7, 0x1, R148.reuse, P1 ;  /* 0x0000000107050824 */ /* 0x100fe200008e0694 */
[-C--:B------:R-:W-:Y:S04]  /*69c0*/  @P0 IADD3 R2, P1, R4, R160.reuse, RZ ;  /* 0x000000a004020210 */ /* 0x080fe80007f3e0ff */
[----:B------:R2:W-:Y:S01]  /*69d0*/  @P0 LDGSTS.E.BYPASS.LTC128B.128 [R81+0x4900], [R4.64], !P6 ;  /* 0x0490000004510fae */ /* 0x0005e2000f101d48 */
[----:B------:R-:W-:Y:S05]  /*69e0*/  @P0 IMAD.X R3, R5, 0x1, R148, P1 ;  /* 0x0000000105030824 */ /* 0x000fea00008e0694 */
[----:B------:R2:W-:Y:S01]  /*69f0*/  @P0 LDGSTS.E.BYPASS.LTC128B.128 [R81+0x5100], [R2.64], !P6 ;  /* 0x0510000002510fae */ /* 0x0005e2000f101d48 */
[----:B-1----:R-:W-:Y:S04]  /*6a00*/  @P0 IADD3 R10, P1, R2, R160, RZ ;  /* 0x000000a0020a0210 */ /* 0x002fe80007f3e0ff */
[----:B------:R-:W-:Y:S05]  /*6a10*/  @P0 IADD3.X R11, R3, R148, RZ, P1, !PT ;  /* 0x00000094030b0210 */ /* 0x000fea0000ffe4ff */
[----:B------:R2:W-:Y:S04]  /*6a20*/  @P0 LDGSTS.E.BYPASS.LTC128B.128 [R81+0x5900], [R10.64], !P6 ;  /* 0x059000000a510fae */ /* 0x0005e8000f101d48 */
[----:B------:R-:W0:Y:S01]  /*6a30*/  LDGDEPBAR ;  /* 0x00000000000079af */ /* 0x000e220000000000 */
[----:B------:R-:W-:-:S05]  /*6a40*/  @P0 BRA `(.L_x_360) ;  /* 0xffffb59000000947 */ /* 0x000fca000383ffff */
[----:B------:R-:W-:Y:S06]  /*6a50*/  BAR.SYNC.DEFER_BLOCKING 0x0 ;  /* 0x0000000000007b1d */ /* 0x000fec0000010000 */
.L_x_325:
[----:B------:R-:W-:Y:S01]  /*6a60*/  IMAD.MOV.U32 R231, RZ, RZ, c[0x0][0x2c4] ;  /* 0x0000b100ffe77624 */ /* 0x000fe200078e00ff */
[----:B------:R-:W-:Y:S01]  /*6a70*/  IADD3 R0, R226, 0x7f, RZ ;  /* 0x0000007fe2007810 */ /* 0x000fe20007ffe0ff */
[----:B------:R-:W-:-:S02]  /*6a80*/  IMAD.MOV.U32 R236, RZ, RZ, c[0x0][0x32c] ;  /* 0x0000cb00ffec7624 */ /* 0x000fc400078e00ff */
[----:B--2---:R-:W-:Y:S01]  /*6a90*/  IMAD.IADD R8, R168, 0x1, R169 ;  /* 0x00000001a8087824 */ /* 0x004fe200078e02a9 */
[----:B------:R-:W-:Y:S02]  /*6aa0*/  ISETP.NE.AND P1, PT, R231, 0x1, PT ;  /* 0x00000001e700780c */ /* 0x000fe40003f25270 */
[----:B------:R-:W-:-:S11]  /*6ab0*/  ISETP.GE.AND P6, PT, R236, 0x1, PT ;  /* 0x00000001ec00780c */ /* 0x000fd60003fc6270 */
[----:B------:R-:W-:-:S05]  /*6ac0*/  @P1 IMAD.HI.U32 R2, R0, c[0x0][0x2c8], RZ ;  /* 0x0000b20000021a27 */ /* 0x000fca00078e00ff */
[----:B------:R-:W-:-:S05]  /*6ad0*/  @P1 SHF.R.U32.HI R0, RZ, c[0x0][0x2cc], R2 ;  /* 0x0000b300ff001a19 */ /* 0x000fca0000011602 */
[----:B------:R-:W-:-:S05]  /*6ae0*/  IMAD.IADD R0, R179, 0x1, R0 ;  /* 0x00000001b3007824 */ /* 0x000fca00078e0200 */
[----:B------:R-:W-:Y:S01]  /*6af0*/  IADD3 R3, R0, c[0x0][0x328], RZ ;  /* 0x0000ca0000037a10 */ /* 0x000fe20007ffe0ff */
[----:B------:R-:W-:Y:S05]  /*6b00*/  @!P6 BRA `(.L_x_361) ;  /* 0x000000f00000e947 */ /* 0x000fea0003800000 */
[C---:B------:R-:W-:Y:S01]  /*6b10*/  ISETP.GT.AND P0, PT, R0.reuse, RZ, PT ;  /* 0x000000ff0000720c */ /* 0x040fe20003f04270 */
[----:B------:R-:W-:Y:S01]  /*6b20*/  IMAD.MOV.U32 R4, RZ, RZ, c[0x0][0x32c] ;  /* 0x0000cb00ff047624 */ /* 0x000fe200078e00ff */
        /* <DEDUP_REMOVED lines=8> */
.L_x_362:
[----:B------:R-:W-:-:S13]  /*6bb0*/  ISETP.NE.AND P0, PT, R4, 0x1, PT ;  /* 0x000000010400780c */ /* 0x000fda0003f05270 */
[----:B------:R-:W-:-:S05]  /*6bc0*/  @P0 IMAD.HI.U32 R0, R2, c[0x0][0x330], RZ ;  /* 0x0000cc0002000a27 */ /* 0x000fca00078e00ff */
[----:B------:R-:W-:-:S05]  /*6bd0*/  @P0 SHF.R.U32.HI R2, RZ, c[0x0][0x334], R0 ;  /* 0x0000cd00ff020a19 */ /* 0x000fca0000011600 */
.L_x_363:
[----:B------:R-:W-:-:S05]  /*6be0*/  IMAD R2, R2, R4, c[0x0][0x32c] ;  /* 0x0000cb0002027624 */ /* 0x000fca00078e0204 */
[----:B------:R-:W-:-:S03]  /*6bf0*/  IMNMX R3, R3, R2, PT ;  /* 0x0000000203037217 */ /* 0x000fc60003800200 */
.L_x_361:
[----:B------:R-:W2:Y:S01]  /*6c00*/  LDL R4, [R1+0x18] ;  /* 0x0000180001047983 */ /* 0x000ea20000100800 */
[----:B------:R-:W-:Y:S01]  /*6c10*/  IADD3 R3, R3, 0x5f, RZ ;  /* 0x0000005f03037810 */ /* 0x000fe20007ffe0ff */
[----:B------:R-:W-:-:S04]  /*6c20*/  @P1 IMAD.HI.U32 R2, R226, c[0x0][0x2c8], RZ ;  /* 0x0000b200e2021a27 */ /* 0x000fc800078e00ff */
[----:B------:R-:W-:-:S04]  /*6c30*/  IMAD.HI R3, R3, 0x2aaaaaab, RZ ;  /* 0x2aaaaaab03037827 */ /* 0x000fc800078e02ff */
[----:B------:R-:W-:Y:S01]  /*6c40*/  IMAD.MOV.U32 R0, RZ, RZ, R226 ;  /* 0x000000ffff007224 */ /* 0x000fe200078e00e2 */
[----:B------:R-:W-:Y:S02]  /*6c50*/  @P1 SHF.R.U32.HI R0, RZ, c[0x0][0x2cc], R2 ;  /* 0x0000b300ff001a19 */ /* 0x000fe40000011602 */
[----:B------:R-:W-:-:S04]  /*6c60*/  SHF.R.U32.HI R2, RZ, 0x1f, R3 ;  /* 0x0000001fff027819 */ /* 0x000fc80000011603 */
[----:B------:R-:W-:-:S04]  /*6c70*/  LEA.HI.SX32 R2, R3, R2, 0x1c ;  /* 0x0000000203027211 */ /* 0x000fc800078fe2ff */
[----:B------:R-:W-:Y:S01]  /*6c80*/  IMNMX R252, R2, R180, PT ;  /* 0x000000b402fc7217 */ /* 0x000fe20003800200 */
[----:B--2---:R-:W-:-:S05]  /*6c90*/  IMAD.IADD R0, R4, 0x1, R0 ;  /* 0x0000000104007824 */ /* 0x004fca00078e0200 */
[----:B------:R-:W-:Y:S01]  /*6ca0*/  IADD3 R3, R0, -c[0x0][0x324], RZ ;  /* 0x8000c90000037a10 */ /* 0x000fe20007ffe0ff */
[----:B------:R-:W-:Y:S05]  /*6cb0*/  @!P6 BRA `(.L_x_364) ;  /* 0x000000f00000e947 */ /* 0x000fea0003800000 */
        /* <DEDUP_REMOVED lines=9> */
.L_x_365:
[----:B------:R-:W-:-:S04]  /*6d50*/  MOV R2, c[0x0][0x32c] ;  /* 0x0000cb0000027a02 */ /* 0x000fc80000000f00 */
[----:B------:R-:W-:-:S13]  /*6d60*/  ISETP.NE.AND P0, PT, R2, 0x1, PT ;  /* 0x000000010200780c */ /* 0x000fda0003f05270 */
[----:B------:R-:W-:-:S05]  /*6d70*/  @P0 IMAD.HI.U32 R2, R0, c[0x0][0x330], RZ ;  /* 0x0000cc0000020a27 */ /* 0x000fca00078e00ff */
[----:B------:R-:W-:-:S05]  /*6d80*/  @P0 SHF.R.U32.HI R0, RZ, c[0x0][0x334], R2 ;  /* 0x0000cd00ff000a19 */ /* 0x000fca0000011602 */
.L_x_366:
[----:B------:R-:W-:-:S05]  /*6d90*/  IMAD R0, R0, c[0x0][0x32c], RZ ;  /* 0x0000cb0000007a24 */ /* 0x000fca00078e02ff */
[----:B------:R-:W-:-:S05]  /*6da0*/  IMNMX R3, R3, R0, !PT ;  /* 0x0000000003037217 */ /* 0x000fca0007800200 */
.L_x_364:
[----:B------:R-:W-:Y:S01]  /*6db0*/  IMAD.HI R0, R3, 0x2aaaaaab, RZ ;  /* 0x2aaaaaab03007827 */ /* 0x000fe200078e02ff */
[----:B------:R-:W-:Y:S01]  /*6dc0*/  PLOP3.LUT P4, PT, PT, PT, PT, 0x80, 0x0 ;  /* 0x000000000000781c */ /* 0x000fe20003f8f070 */
[----:B------:R-:W-:Y:S01]  /*6dd0*/  CS2R R162, SRZ ;  /* 0x0000000000a27805 */ /* 0x000fe2000001ff00 */
[----:B------:R-:W-:Y:S01]  /*6de0*/  CS2R R160, SRZ ;  /* 0x0000000000a07805 */ /* 0x000fe2000001ff00 */
[----:B------:R-:W-:Y:S01]  /*6df0*/  CS2R R166, SRZ ;  /* 0x0000000000a67805 */ /* 0x000fe2000001ff00 */
[----:B------:R-:W-:Y:S01]  /*6e00*/  SHF.R.U32.HI R2, RZ, 0x1f, R0 ;  /* 0x0000001fff027819 */ /* 0x000fe20000011600 */
[----:B------:R-:W-:Y:S01]  /*6e10*/  CS2R R12, SRZ ;  /* 0x00000000000c7805 */ /* 0x000fe2000001ff00 */
[----:B------:R-:W-:Y:S01]  /*6e20*/  IMAD.MOV.U32 R164, RZ, RZ, RZ ;  /* 0x000000ffffa47224 */ /* 0x000fe200078e00ff */
[----:B------:R-:W-:Y:S01]  /*6e30*/  CS2R R14, SRZ ;  /* 0x00000000000e7805 */ /* 0x000fe2000001ff00 */
[----:B------:R-:W-:Y:S01]  /*6e40*/  LEA.HI.SX32 R0, R0, R2, 0x1c ;  /* 0x0000000200007211 */ /* 0x000fe200078fe2ff */
[----:B------:R-:W-:Y:S01]  /*6e50*/  IMAD.MOV.U32 R158, RZ, RZ, RZ ;  /* 0x000000ffff9e7224 */ /* 0x000fe200078e00ff */
[----:B------:R-:W-:Y:S01]  /*6e60*/  MOV R156, RZ ;  /* 0x000000ff009c7202 */ /* 0x000fe20000000f00 */
[----:B------:R-:W-:Y:S01]  /*6e70*/  CS2R R16, SRZ ;  /* 0x0000000000107805 */ /* 0x000fe2000001ff00 */
[----:B------:R-:W-:Y:S01]  /*6e80*/  IMNMX R224, RZ, R0, !PT ;  /* 0x00000000ffe07217 */ /* 0x000fe20007800200 */
[----:B------:R-:W-:Y:S01]  /*6e90*/  IMAD.MOV.U32 R154, RZ, RZ, RZ ;  /* 0x000000ffff9a7224 */ /* 0x000fe200078e00ff */
[----:B------:R-:W-:Y:S01]  /*6ea0*/  CS2R R18, SRZ ;  /* 0x0000000000127805 */ /* 0x000fe2000001ff00 */
[----:B------:R-:W-:Y:S01]  /*6eb0*/  IMAD.MOV.U32 R152, RZ, RZ, RZ ;  /* 0x000000ffff987224 */ /* 0x000fe200078e00ff */
[----:B------:R-:W-:Y:S01]  /*6ec0*/  ISETP.GT.AND P0, PT, R252, R224, PT ;  /* 0x000000e0fc00720c */ /* 0x000fe20003f04270 */
[----:B------:R2:W-:Y:S01]  /*6ed0*/  STL [R1+0x14], R224 ;  /* 0x000014e001007387 */ /* 0x0005e20000100800 */
[----:B------:R-:W-:Y:S01]  /*6ee0*/  MOV R26, RZ ;  /* 0x000000ff001a7202 */ /* 0x000fe20000000f00 */
[----:B------:R-:W-:Y:S01]  /*6ef0*/  IMAD.MOV.U32 R146, RZ, RZ, RZ ;  /* 0x000000ffff927224 */ /* 0x000fe200078e00ff */
[----:B------:R-:W-:Y:S01]  /*6f00*/  MOV R144, RZ ;  /* 0x000000ff00907202 */ /* 0x000fe20000000f00 */
        /* <DEDUP_REMOVED lines=33> */
[----:B--2---:R-:W2:Y:S01]  /*7120*/  LDL R27, [R1+0x64] ;  /* 0x00006400011b7983 */ /* 0x004ea20000100800 */
[----:B------:R-:W-:-:S03]  /*7130*/  ISETP.NE.U32.AND P0, PT, RZ, c[0x0][0x340], PT ;  /* 0x0000d000ff007a0c */ /* 0x000fc60003f05070 */
[----:B------:R-:W2:Y:S01]  /*7140*/  LDL R234, [R1+0x30] ;  /* 0x0000300001ea7983 */ /* 0x000ea20000100800 */
[----:B------:R-:W-:-:S13]  /*7150*/  ISETP.NE.AND.EX P2, PT, RZ, c[0x0][0x344], PT, P0 ;  /* 0x0000d100ff007a0c */ /* 0x000fda0003f45300 */
[----:B------:R-:W-:Y:S01]  /*7160*/  @P2 IMAD.MOV.U32 R2, RZ, RZ, 0x4 ;  /* 0x00000004ff022424 */ /* 0x000fe200078e00ff */
[----:B------:R-:W4:Y:S01]  /*7170*/  S2R R35, SR_CTAID.Y ;  /* 0x0000000000237919 */ /* 0x000f220000002600 */
[----:B------:R-:W-:Y:S02]  /*7180*/  SHF.R.S32.HI R0, RZ, 0x1f, R165 ;  /* 0x0000001fff007819 */ /* 0x000fe400000114a5 */
[----:B------:R-:W-:-:S03]  /*7190*/  SHF.R.S32.HI R212, RZ, 0x1f, R228 ;  /* 0x0000001fffd47819 */ /* 0x000fc600000114e4 */
[----:B------:R-:W-:Y:S01]  /*71a0*/  IMAD R0, R0, c[0x0][0x178], RZ ;  /* 0x00005e0000007a24 */ /* 0x000fe200078e02ff */
[----:B------:R-:W-:-:S03]  /*71b0*/  LEA.HI R5, R212, R228, RZ, 0x3 ;  /* 0x000000e4d4057211 */ /* 0x000fc600078f18ff */
[----:B------:R-:W-:Y:S01]  /*71c0*/  IMAD R0, R165, c[0x0][0x17c], R0 ;  /* 0x00005f00a5007a24 */ /* 0x000fe200078e0200 */
[----:B------:R-:W-:Y:S02]  /*71d0*/  LOP3.LUT R4, R5, 0xfffffff8, RZ, 0xc0, !PT ;  /* 0xfffffff805047812 */ /* 0x000fe400078ec0ff */
[----:B------:R-:W-:-:S03]  /*71e0*/  SHF.R.S32.HI R72, RZ, 0x3, R5 ;  /* 0x00000003ff487819 */ /* 0x000fc60000011405 */
[----:B------:R-:W-:Y:S02]  /*71f0*/  IMAD.IADD R86, R228, 0x1, -R4 ;  /* 0x00000001e4567824 */ /* 0x000fe400078e0a04 */
[----:B------:R-:W-:Y:S02]  /*7200*/  IMAD R5, R189, c[0x0][0x1b8], RZ ;  /* 0x00006e00bd057a24 */ /* 0x000fe400078e02ff */
[----:B------:R-:W-:Y:S02]  /*7210*/  IMAD.SHL.U32 R56, R86, 0x8, RZ ;  /* 0x0000000856387824 */ /* 0x000fe400078e00ff */
[----:B--2---:R-:W-:-:S05]  /*7220*/  @P2 IMAD.WIDE R2, R27, R2, c[0x0][0x340] ;  /* 0x0000d0001b022625 */ /* 0x004fca00078e0202 */
[----:B------:R2:W3:Y:S01]  /*7230*/  @P2 LDG.E R16, [R2.64] ;  /* 0x0000000802102981 */ /* 0x0004e2000c1e1900 */
[----:B----4-:R-:W-:Y:S01]  /*7240*/  IMAD R4, R35, c[0x0][0x1bc], R5 ;  /* 0x00006f0023047a24 */ /* 0x010fe200078e0205 */
[----:B------:R-:W-:Y:S02]  /*7250*/  ISETP.NE.U32.AND P0, PT, RZ, c[0x0][0x348], PT ;  /* 0x0000d200ff007a0c */ /* 0x000fe40003f05070 */
[----:B------:R-:W-:Y:S02]  /*7260*/  SHF.R.S32.HI R15, RZ, 0x1f, R27 ;  /* 0x0000001fff0f7819 */ /* 0x000fe4000001141b */
[----:B------:R-:W-:Y:S02]  /*7270*/  ISETP.NE.AND.EX P0, PT, RZ, c[0x0][0x34c], PT, P0 ;  /* 0x0000d300ff007a0c */ /* 0x000fe40003f05300 */
[----:B------:R-:W-:Y:S02]  /*7280*/  LEA.HI R89, R212, R228, RZ, 0x4 ;  /* 0x000000e4d4597211 */ /* 0x000fe400078f20ff */
[----:B------:R-:W-:-:S02]  /*7290*/  SEL R6, R15, RZ, !P0 ;  /* 0x000000ff0f067207 */ /* 0x000fc40004000000 */
[----:B-1----:R-:W-:Y:S02]  /*72a0*/  SHF.R.S32.HI R9, RZ, 0x1f, R8 ;  /* 0x0000001fff097819 */ /* 0x002fe40000011408 */
[----:B------:R-:W-:Y:S01]  /*72b0*/  LOP3.LUT R7, R89, 0xfffffff0, RZ, 0xc0, !PT ;  /* 0xfffffff059077812 */ /* 0x000fe200078ec0ff */
[----:B------:R-:W-:Y:S01]  /*72c0*/  IMAD R6, R6, c[0x0][0x1c0], RZ ;  /* 0x0000700006067a24 */ /* 0x000fe200078e02ff */
[----:B------:R-:W-:-:S03]  /*72d0*/  SHF.R.S32.HI R57, RZ, 0x1f, R56 ;  /* 0x0000001fff397819 */ /* 0x000fc60000011438 */
[----:B------:R-:W-:Y:S02]  /*72e0*/  IMAD.IADD R10, R228, 0x1, -R7 ;  /* 0x00000001e40a7824 */ /* 0x000fe400078e0a07 */
[----:B--2---:R-:W-:-:S04]  /*72f0*/  IMAD.WIDE.U32 R2, R165, c[0x0][0x178], RZ ;  /* 0x00005e00a5027a25 */ /* 0x004fc800078e00ff */
[----:B------:R-:W-:Y:S01]  /*7300*/  IMAD.IADD R3, R3, 0x1, R0 ;  /* 0x0000000103037824 */ /* 0x000fe200078e0200 */
[----:B------:R-:W-:-:S03]  /*7310*/  SHF.L.U32 R0, R72, 0x6, RZ ;  /* 0x0000000648007819 */ /* 0x000fc600000006ff */
[----:B------:R-:W-:Y:S01]  /*7320*/  IMAD.WIDE.U32 R2, R35, c[0x0][0x1b8], R2 ;  /* 0x00006e0023027a25 */ /* 0x000fe200078e0002 */
[----:B------:R-:W-:-:S04]  /*7330*/  LOP3.LUT R0, R0, 0x1c0, RZ, 0xc0, !PT ;  /* 0x000001c000007812 */ /* 0x000fc800078ec0ff */
[----:B------:R-:W-:Y:S02]  /*7340*/  LOP3.LUT R5, R0, 0x38, R56, 0xf8, !PT ;  /* 0x0000003800057812 */ /* 0x000fe400078ef838 */
[----:B------:R-:W-:Y:S02]  /*7350*/  SHF.R.U32.HI R0, RZ, 0x3, R0 ;  /* 0x00000003ff007819 */ /* 0x000fe40000011600 */
[----:B------:R-:W-:Y:S02]  /*7360*/  IADD3 R3, R3, R4, RZ ;  /* 0x0000000403037210 */ /* 0x000fe40007ffe0ff */
[----:B------:R-:W-:Y:S01]  /*7370*/  LOP3.LUT R17, R5, R0, RZ, 0x3c, !PT ;  /* 0x0000000005117212 */ /* 0x000fe200078e3cff */
[----:B------:R-:W-:-:S04]  /*7380*/  IMAD R0, R86, 0x10, R72 ;  /* 0x0000001056007824 */ /* 0x000fc800078e0248 */
[----:B------:R-:W-:Y:S01]  /*7390*/  IMAD.IADD R11, R226, 0x1, R0 ;  /* 0x00000001e20b7824 */ /* 0x000fe200078e0200 */
[----:B------:R-:W-:Y:S02]  /*73a0*/  SEL R0, R27, RZ, !P0 ;  /* 0x000000ff1b007207 */ /* 0x000fe40004000000 */
[C---:B------:R-:W-:Y:S01]  /*73b0*/  IADD3 R5, P0, R72.reuse, R8, RZ ;  /* 0x0000000848057210 */ /* 0x040fe20007f1e0ff */
[----:B------:R-:W-:Y:S01]  /*73c0*/  @P1 IMAD.HI.U32 R8, R11, c[0x0][0x2c8], RZ ;  /* 0x0000b2000b081a27 */ /* 0x000fe200078e00ff */
[----:B------:R-:W-:Y:S02]  /*73d0*/  MOV R4, R11 ;  /* 0x0000000b00047202 */ /* 0x000fe40000000f00 */
[----:B------:R-:W-:Y:S01]  /*73e0*/  LEA.HI.X.SX32 R9, R72, R9, 0x1, P0 ;  /* 0x0000000948097211 */ /* 0x000fe200000f0eff */
[C---:B------:R-:W-:Y:S01]  /*73f0*/  IMAD R7, R0.reuse, c[0x0][0x1c4], R6 ;  /* 0x0000710000077a24 */ /* 0x040fe200078e0206 */
[----:B------:R-:W-:Y:S01]  /*7400*/  @P1 SHF.R.U32.HI R4, RZ, c[0x0][0x2cc], R8 ;  /* 0x0000b300ff041a19 */ /* 0x000fe20000011608 */
[----:B------:R-:W-:Y:S01]  /*7410*/  IMAD.WIDE.U32 R2, R0, c[0x0][0x1c0], R2 ;  /* 0x0000700000027a25 */ /* 0x000fe200078e0002 */
[----:B------:R-:W-:-:S03]  /*7420*/  SHF.R.S32.HI R8, RZ, 0x1f, R10 ;  /* 0x0000001fff087819 */ /* 0x000fc6000001140a */
[----:B------:R-:W-:Y:S01]  /*7430*/  IMAD R0, R9, c[0x0][0x208], RZ ;  /* 0x0000820009007a24 */ /* 0x000fe200078e02ff */
[----:B------:R-:W-:Y:S01]  /*7440*/  IADD3 R3, R3, R7, RZ ;  /* 0x0000000703037210 */ /* 0x000fe20007ffe0ff */
[----:B------:R-:W-:Y:S01]  /*7450*/  IMAD R6, R9, c[0x0][0x1e0], RZ ;  /* 0x0000780009067a24 */ /* 0x000fe200078e02ff */
[----:B------:R-:W-:Y:S01]  /*7460*/  LEA.HI R85, R8, R10, RZ, 0x3 ;  /* 0x0000000a08557211 */ /* 0x000fe200078f18ff */
[C---:B------:R-:W-:Y:S01]  /*7470*/  IMAD R14, R5.reuse, c[0x0][0x20c], R0 ;  /* 0x00008300050e7a24 */ /* 0x040fe200078e0200 */
[----:B------:R-:W-:Y:S01]  /*7480*/  SHF.R.S32.HI R0, RZ, 0x1f, R4 ;  /* 0x0000001fff007819 */ /* 0x000fe20000011404 */
[----:B------:R-:W-:Y:S01]  /*7490*/  IMAD R13, R5, c[0x0][0x1e4], R6 ;  /* 0x00007900050d7a24 */ /* 0x000fe200078e0206 */
[----:B------:R-:W-:Y:S01]  /*74a0*/  LOP3.LUT R12, R85, 0xfffffff8, RZ, 0xc0, !PT ;  /* 0xfffffff8550c7812 */ /* 0x000fe200078ec0ff */
[----:B------:R-:W-:-:S04]  /*74b0*/  IMAD.WIDE.U32 R6, R5, c[0x0][0x1e0], R56 ;  /* 0x0000780005067a25 */ /* 0x000fc800078e0038 */
[----:B------:R-:W-:Y:S01]  /*74c0*/  IMAD.WIDE.U32 R8, R5, c[0x0][0x208], R56 ;  /* 0x0000820005087a25 */ /* 0x000fe200078e0038 */
[----:B------:R-:W-:-:S03]  /*74d0*/  IADD3 R7, R7, R13, RZ ;  /* 0x0000000d07077210 */ /* 0x000fc60007ffe0ff */
[----:B------:R-:W-:Y:S02]  /*74e0*/  IMAD R0, R0, c[0x0][0x1b0], RZ ;  /* 0x00006c0000007a24 */ /* 0x000fe400078e02ff */
[----:B------:R-:W-:Y:S02]  /*74f0*/  IMAD.MOV R5, RZ, RZ, -R4 ;  /* 0x000000ffff057224 */ /* 0x000fe400078e0a04 */
[C---:B------:R-:W-:Y:S02]  /*7500*/  IMAD R13, R4.reuse, c[0x0][0x1b4], R0 ;  /* 0x00006d00040d7a24 */ /* 0x040fe400078e0200 */
[----:B------:R-:W-:Y:S01]  /*7510*/  IMAD.WIDE.U32 R2, R4, c[0x0][0x1b0], R2 ;  /* 0x00006c0004027a25 */ /* 0x000fe200078e0002 */
[----:B------:R-:W-:-:S03]  /*7520*/  MOV R4, R8 ;  /* 0x0000000800047202 */ /* 0x000fc60000000f00 */
[----:B------:R-:W-:Y:S01]  /*7530*/  IMAD R0, R5, c[0x0][0x2c4], R11 ;  /* 0x0000b10005007a24 */ /* 0x000fe200078e020b */
[----:B------:R-:W-:Y:S01]  /*7540*/  IADD3 R5, R9, R14, RZ ;  /* 0x0000000e09057210 */ /* 0x000fe20007ffe0ff */
[----:B------:R-:W-:Y:S02]  /*7550*/  IMAD.IADD R83, R10, 0x1, -R12 ;  /* 0x000000010a537824 */ /* 0x000fe400078e0a0c */
[----:B------:R-:W-:Y:S01]  /*7560*/  IMAD.IADD R3, R3, 0x1, R13 ;  /* 0x0000000103037824 */ /* 0x000fe200078e020d */
[----:B------:R-:W-:Y:S01]  /*7570*/  SHF.R.S32.HI R10, RZ, 0x1f, R0 ;  /* 0x0000001fff0a7819 */ /* 0x000fe20000011400 */
[----:B------:R-:W-:Y:S01]  /*7580*/  IMAD.WIDE.U32 R8, R35, c[0x0][0x1e8], R6 ;  /* 0x00007a0023087a25 */ /* 0x000fe200078e0006 */
[----:B------:R-:W-:-:S03]  /*7590*/  ISETP.NE.U32.AND P1, PT, RZ, c[0x0][0x350], PT ;  /* 0x0000d400ff007a0c */ /* 0x000fc60003f25070 */
[----:B------:R-:W-:Y:S01]  /*75a0*/  IMAD.WIDE.U32 R6, R35, c[0x0][0x210], R4 ;  /* 0x0000840023067a25 */ /* 0x000fe200078e0004 */
[----:B------:R-:W-:-:S03]  /*75b0*/  ISETP.NE.AND.EX P1, PT, RZ, c[0x0][0x354], PT, P1 ;  /* 0x0000d500ff007a0c */ /* 0x000fc60003f25310 */
[----:B------:R-:W-:-:S04]  /*75c0*/  IMAD.WIDE.U32 R4, R0, c[0x0][0x1a8], R2 ;  /* 0x00006a0000047a25 */ /* 0x000fc800078e0002 */
[----:B------:R-:W-:Y:S02]  /*75d0*/  IMAD R10, R10, c[0x0][0x1a8], RZ ;  /* 0x00006a000a0a7a24 */ /* 0x000fe400078e02ff */
[C---:B------:R-:W-:Y:S02]  /*75e0*/  IMAD R12, R189.reuse, c[0x0][0x210], RZ ;  /* 0x00008400bd0c7a24 */ /* 0x040fe400078e02ff */
[----:B------:R-:W-:Y:S02]  /*75f0*/  IMAD R10, R0, c[0x0][0x1ac], R10 ;  /* 0x00006b00000a7a24 */ /* 0x000fe400078e020a */
[----:B------:R-:W-:Y:S02]  /*7600*/  IMAD R11, R189, c[0x0][0x1e8], RZ ;  /* 0x00007a00bd0b7a24 */ /* 0x000fe400078e02ff */
[C---:B------:R-:W-:Y:S02]  /*7610*/  IMAD R12, R35.reuse, c[0x0][0x214], R12 ;  /* 0x00008500230c7a24 */ /* 0x040fe400078e020c */
[----:B------:R-:W-:-:S03]  /*7620*/  IMAD R11, R35, c[0x0][0x1ec], R11 ;  /* 0x00007b00230b7a24 */ /* 0x000fc600078e020b */
[----:B------:R-:W-:Y:S01]  /*7630*/  IADD3 R7, R12, R7, RZ ;  /* 0x000000070c077210 */ /* 0x000fe20007ffe0ff */
[----:B------:R-:W-:Y:S01]  /*7640*/  IMAD.IADD R9, R11, 0x1, R9 ;  /* 0x000000010b097824 */ /* 0x000fe200078e0209 */
[----:B------:R-:W-:Y:S01]  /*7650*/  LEA R11, P0, R4, c[0x0][0x160], 0x1 ;  /* 0x00005800040b7a11 */ /* 0x000fe200078008ff */
[----:B------:R-:W-:Y:S02]  /*7660*/  IMAD.IADD R10, R5, 0x1, R10 ;  /* 0x00000001050a7824 */ /* 0x000fe400078e020a */
[----:B------:R-:W-:Y:S02]  /*7670*/  IMAD R25, R234, c[0x0][0x2c4], RZ ;  /* 0x0000b100ea197a24 */ /* 0x000fe400078e02ff */
[----:B------:R-:W-:Y:S01]  /*7680*/  IMAD.IADD R5, R226, 0x1, R72 ;  /* 0x00000001e2057824 */ /* 0x000fe200078e0248 */
[----:B------:R-:W-:-:S04]  /*7690*/  LEA.HI.X R10, R4, c[0x0][0x164], R10, 0x1, P0 ;  /* 0x00005900040a7a11 */ /* 0x000fc800000f0c0a */
[----:B------:R-:W-:Y:S02]  /*76a0*/  ISETP.GE.AND P0, PT, R5, R25, PT ;  /* 0x000000190500720c */ /* 0x000fe40003f06270 */
[----:B------:R-:W-:Y:S02]  /*76b0*/  LEA.HI R4, R212, R228, RZ, 0x6 ;  /* 0x000000e4d4047211 */ /* 0x000fe400078f30ff */
[----:B------:R-:W-:Y:S02]  /*76c0*/  ISETP.GE.AND P3, PT, R56, c[0x0][0x198], PT ;  /* 0x0000660038007a0c */ /* 0x000fe40003f66270 */
[----:B------:R-:W-:Y:S01]  /*76d0*/  SHF.L.U32 R4, R4, 0x3, RZ ;  /* 0x0000000304047819 */ /* 0x000fe200000006ff */
[----:B------:R1:W2:Y:S01]  /*76e0*/  SHFL.IDX PT, R13, R11, RZ, 0x181f ;  /* 0x00181fff0b0d7589 */ /* 0x0002a200000e0000 */
[----:B------:R-:W-:Y:S03]  /*76f0*/  BSSY B0, `(.L_x_368) ;  /* 0x0000020000007945 */ /* 0x000fe60003800000 */
[----:B------:R1:W4:Y:S01]  /*7700*/  SHFL.IDX PT, R14, R10, RZ, 0x181f ;  /* 0x00181fff0a0e7589 */ /* 0x00032200000e0000 */
[----:B------:R-:W-:-:S02]  /*7710*/  LOP3.LUT R76, R17, 0xfffffe00, R4, 0xf8, !PT ;  /* 0xfffffe00114c7812 */ /* 0x000fc400078ef804 */
[----:B---3--:R-:W-:Y:S01]  /*7720*/  @P2 MOV R2, R16 ;  /* 0x0000001000022202 */ /* 0x008fe20000000f00 */
[----:B------:R-:W-:Y:S01]  /*7730*/  @!P2 IMAD.MOV.U32 R2, RZ, RZ, R27 ;  /* 0x000000ffff02a224 */ /* 0x000fe200078e001b */
[----:B------:R-:W-:Y:S02]  /*7740*/  @P2 SHF.R.S32.HI R3, RZ, 0x1f, R16 ;  /* 0x0000001fff032819 */ /* 0x000fe40000011410 */
[----:B------:R-:W-:Y:S02]  /*7750*/  @!P2 MOV R3, R15 ;  /* 0x0000000f0003a202 */ /* 0x000fe40000000f00 */
[----:B------:R-:W-:Y:S02]  /*7760*/  SEL R0, R2, RZ, !P1 ;  /* 0x000000ff02007207 */ /* 0x000fe40004800000 */
[----:B------:R-:W-:-:S05]  /*7770*/  SEL R2, R3, RZ, !P1 ;  /* 0x000000ff03027207 */ /* 0x000fca0004800000 */
[C---:B------:R-:W-:Y:S02]  /*7780*/  IMAD R3, R2.reuse, c[0x0][0x1f0], RZ ;  /* 0x00007c0002037a24 */ /* 0x040fe400078e02ff */
[----:B------:R-:W-:Y:S02]  /*7790*/  IMAD R2, R2, c[0x0][0x218], RZ ;  /* 0x0000860002027a24 */ /* 0x000fe400078e02ff */
[C---:B------:R-:W-:Y:S02]  /*77a0*/  IMAD R12, R0.reuse, c[0x0][0x1f4], R3 ;  /* 0x00007d00000c7a24 */ /* 0x040fe400078e0203 */
[C---:B------:R-:W-:Y:S02]  /*77b0*/  IMAD R3, R0.reuse, c[0x0][0x21c], R2 ;  /* 0x0000870000037a24 */ /* 0x040fe400078e0202 */
[----:B------:R-:W-:-:S04]  /*77c0*/  IMAD.WIDE.U32 R90, R0, c[0x0][0x218], R6 ;  /* 0x00008600005a7a25 */ /* 0x000fc800078e0006 */
[----:B------:R-:W-:Y:S01]  /*77d0*/  IMAD.WIDE.U32 R18, R0, c[0x0][0x1f0], R8 ;  /* 0x00007c0000127a25 */ /* 0x000fe200078e0008 */
[----:B------:R-:W-:-:S03]  /*77e0*/  IADD3 R93, R91, R3, RZ ;  /* 0x000000035b5d7210 */ /* 0x000fc60007ffe0ff */
[----:B------:R-:W-:Y:S01]  /*77f0*/  IMAD.IADD R21, R19, 0x1, R12 ;  /* 0x0000000113157824 */ /* 0x000fe200078e020c */
[----:B------:R1:W-:Y:S04]  /*7800*/  STL.64 [R1+0x48], R18 ;  /* 0x0000481201007387 */ /* 0x0003e80000100a00 */
[----:B------:R1:W-:Y:S04]  /*7810*/  STL.64 [R1+0x58], R90 ;  /* 0x0000585a01007387 */ /* 0x0003e80000100a00 */
[----:B------:R1:W-:Y:S04]  /*7820*/  STL [R1+0x54], R93 ;  /* 0x0000545d01007387 */ /* 0x0003e80000100800 */
[----:B------:R1:W-:Y:S01]  /*7830*/  STL [R1+0x44], R21 ;  /* 0x0000441501007387 */ /* 0x0003e20000100800 */
[----:B------:R-:W-:Y:S01]  /*7840*/  IMAD.MOV.U32 R16, RZ, RZ, 0x20 ;  /* 0x00000020ff107424 */ /* 0x000fe200078e00ff */
[----:B------:R-:W-:-:S02]  /*7850*/  R2P PR, R83, 0x6 ;  /* 0x0000000653007804 */ /* 0x000fc40000000000 */
[----:B------:R-:W-:-:S03]  /*7860*/  MOV R15, 0x10 ;  /* 0x00000010000f7802 */ /* 0x000fc60000000f00 */
[----:B------:R-:W-:Y:S02]  /*7870*/  SEL R4, R16, 0xffffffe0, !P2 ;  /* 0xffffffe010047807 */ /* 0x000fe40005000000 */
[----:B------:R-:W-:Y:S01]  /*7880*/  SEL R2, R15, 0xfffffff0, !P1 ;  /* 0xfffffff00f027807 */ /* 0x000fe20004800000 */
[----:B------:R-:W-:Y:S05]  /*7890*/  @P0 BRA `(.L_x_369) ;  /* 0x0000005000000947 */ /* 0x000fea0003800000 */
[----:B--2-4-:R-:W-:Y:S01]  /*78a0*/  LEA R6, P0, R56, R13, 0x1 ;  /* 0x0000000d38067211 */ /* 0x014fe200078008ff */
[----:B------:R-:W-:-:S03]  /*78b0*/  IMAD.SHL.U32 R0, R76, 0x2, RZ ;  /* 0x000000024c007824 */ /* 0x000fc600078e00ff */
[----:B------:R-:W-:-:S05]  /*78c0*/  LEA.HI.X R7, R56, R14, R57, 0x1, P0 ;  /* 0x0000000e38077211 */ /* 0x000fca00000f0c39 */
[----:B------:R-:W-:Y:S01]  /*78d0*/  @!PT LDS RZ, [RZ] ;  /* 0x00000000fffff984 */ /* 0x000fe20000000800 */
[----:B------:R2:W-:Y:S04]  /*78e0*/  LDGSTS.E.BYPASS.LTC128B.128 [R0+0x6100], [R6.64], !P3 ;  /* 0x0610000006007fae */ /* 0x0005e8000d901d48 */
.L_x_369:
[----:B--2-4-:R-:W-:Y:S05]  /*78f0*/  BSYNC B0 ;  /* 0x0000000000007941 */ /* 0x014fea0003800000 */
.L_x_368:
[----:B------:R-:W-:Y:S01]  /*7900*/  IADD3 R0, R5, 0x10, RZ ;  /* 0x0000001005007810 */ /* 0x000fe20007ffe0ff */
[----:B------:R2:W3:Y:S01]  /*7910*/  SHFL.IDX PT, R3, R10, 0x1, 0x181f ;  /* 0x00381f000a037f89 */ /* 0x0004e200000e0000 */
[----:B------:R-:W-:Y:S02]  /*7920*/  BSSY B0, `(.L_x_370) ;  /* 0x0000009000007945 */ /* 0x000fe40003800000 */
[----:B------:R-:W-:Y:S01]  /*7930*/  ISETP.GE.AND P0, PT, R0, R25, PT ;  /* 0x000000190000720c */ /* 0x000fe20003f06270 */
[----:B------:R2:W4:-:S12]  /*7940*/  SHFL.IDX PT, R6, R11, 0x1, 0x181f ;  /* 0x00381f000b067f89 */ /* 0x00051800000e0000 */
[----:B------:R-:W-:Y:S05]  /*7950*/  @P0 BRA `(.L_x_371) ;  /* 0x0000005000000947 */ /* 0x000fea0003800000 */
[----:B----4-:R-:W-:Y:S01]  /*7960*/  LEA R6, P0, R56, R6, 0x1 ;  /* 0x0000000638067211 */ /* 0x010fe200078008ff */
[----:B------:R-:W-:-:S03]  /*7970*/  IMAD.SHL.U32 R0, R76, 0x2, RZ ;  /* 0x000000024c007824 */ /* 0x000fc600078e00ff */
[----:B---3--:R-:W-:-:S05]  /*7980*/  LEA.HI.X R7, R56, R3, R57, 0x1, P0 ;  /* 0x0000000338077211 */ /* 0x008fca00000f0c39 */
[----:B------:R-:W-:Y:S01]  /*7990*/  @!PT LDS RZ, [RZ] ;  /* 0x00000000fffff984 */ /* 0x000fe20000000800 */
[----:B------:R3:W-:Y:S04]  /*79a0*/  LDGSTS.E.BYPASS.LTC128B.128 [R0+0x6900], [R6.64], !P3 ;  /* 0x0690000006007fae */ /* 0x0007e8000d901d48 */
.L_x_371:
[----:B------:R-:W-:Y:S05]  /*79b0*/  BSYNC B0 ;  /* 0x0000000000007941 */ /* 0x000fea0003800000 */
.L_x_370:
[----:B---3--:R-:W-:Y:S01]  /*79c0*/  IADD3 R0, R5, 0x20, RZ ;  /* 0x0000002005007810 */ /* 0x008fe20007ffe0ff */
[----:B------:R3:W1:Y:S01]  /*79d0*/  SHFL.IDX PT, R3, R10, 0x2, 0x181f ;  /* 0x00581f000a037f89 */ /* 0x00066200000e0000 */
[----:B------:R-:W-:Y:S02]  /*79e0*/  BSSY B0, `(.L_x_372) ;  /* 0x0000009000007945 */ /* 0x000fe40003800000 */
[----:B------:R-:W-:Y:S01]  /*79f0*/  ISETP.GE.AND P0, PT, R0, R25, PT ;  /* 0x000000190000720c */ /* 0x000fe20003f06270 */
[----:B----4-:R3:W4:-:S12]  /*7a00*/  SHFL.IDX PT, R6, R11, 0x2, 0x181f ;  /* 0x00581f000b067f89 */ /* 0x01071800000e0000 */
[----:B------:R-:W-:Y:S05]  /*7a10*/  @P0 BRA `(.L_x_373) ;  /* 0x0000005000000947 */ /* 0x000fea0003800000 */
[----:B----4-:R-:W-:Y:S01]  /*7a20*/  LEA R6, P0, R56, R6, 0x1 ;  /* 0x0000000638067211 */ /* 0x010fe200078008ff */
[----:B------:R-:W-:-:S03]  /*7a30*/  IMAD.SHL.U32 R0, R76, 0x2, RZ ;  /* 0x000000024c007824 */ /* 0x000fc600078e00ff */
[----:B-1----:R-:W-:-:S05]  /*7a40*/  LEA.HI.X R7, R56, R3, R57, 0x1, P0 ;  /* 0x0000000338077211 */ /* 0x002fca00000f0c39 */
[----:B------:R-:W-:Y:S01]  /*7a50*/  @!PT LDS RZ, [RZ] ;  /* 0x00000000fffff984 */ /* 0x000fe20000000800 */
[----:B------:R1:W-:Y:S04]  /*7a60*/  LDGSTS.E.BYPASS.LTC128B.128 [R0+0x7100], [R6.64], !P3 ;  /* 0x0710000006007fae */ /* 0x0003e8000d901d48 */
.L_x_373:
[----:B------:R-:W-:Y:S05]  /*7a70*/  BSYNC B0 ;  /* 0x0000000000007941 */ /* 0x000fea0003800000 */
.L_x_372:
[----:B-1----:R-:W-:Y:S01]  /*7a80*/  IADD3 R0, R5, 0x30, RZ ;  /* 0x0000003005007810 */ /* 0x002fe20007ffe0ff */
[----:B------:R1:W2:Y:S01]  /*7a90*/  SHFL.IDX PT, R3, R10, 0x3, 0x181f ;  /* 0x00781f000a037f89 */ /* 0x0002a200000e0000 */
[----:B------:R-:W-:Y:S02]  /*7aa0*/  BSSY B0, `(.L_x_374) ;  /* 0x0000009000007945 */ /* 0x000fe40003800000 */
[----:B------:R-:W-:Y:S01]  /*7ab0*/  ISETP.GE.AND P0, PT, R0, R25, PT ;  /* 0x000000190000720c */ /* 0x000fe20003f06270 */
[----:B----4-:R1:W4:-:S12]  /*7ac0*/  SHFL.IDX PT, R6, R11, 0x3, 0x181f ;  /* 0x00781f000b067f89 */ /* 0x01031800000e0000 */
[----:B------:R-:W-:Y:S05]  /*7ad0*/  @P0 BRA `(.L_x_375) ;  /* 0x0000005000000947 */ /* 0x000fea0003800000 */
[----:B----4-:R-:W-:Y:S01]  /*7ae0*/  LEA R6, P0, R56, R6, 0x1 ;  /* 0x0000000638067211 */ /* 0x010fe200078008ff */
[----:B------:R-:W-:-:S03]  /*7af0*/  IMAD.SHL.U32 R0, R76, 0x2, RZ ;  /* 0x000000024c007824 */ /* 0x000fc600078e00ff */
[----:B--2---:R-:W-:-:S05]  /*7b00*/  LEA.HI.X R7, R56, R3, R57, 0x1, P0 ;  /* 0x0000000338077211 */ /* 0x004fca00000f0c39 */
[----:B------:R-:W-:Y:S01]  /*7b10*/  @!PT LDS RZ, [RZ] ;  /* 0x00000000fffff984 */ /* 0x000fe20000000800 */
[----:B------:R2:W-:Y:S04]  /*7b20*/  LDGSTS.E.BYPASS.LTC128B.128 [R0+0x7900], [R6.64], !P3 ;  /* 0x0790000006007fae */ /* 0x0005e8000d901d48 */
.L_x_375:
[----:B------:R-:W-:Y:S05]  /*7b30*/  BSYNC B0 ;  /* 0x0000000000007941 */ /* 0x000fea0003800000 */
.L_x_374:
[----:B--2---:R-:W-:Y:S01]  /*7b40*/  IADD3 R0, R5, 0x40, RZ ;  /* 0x0000004005007810 */ /* 0x004fe20007ffe0ff */
        /* <DEDUP_REMOVED lines=10> */
.L_x_377:
[----:B------:R-:W-:Y:S05]  /*7bf0*/  BSYNC B0 ;  /* 0x0000000000007941 */ /* 0x000fea0003800000 */
.L_x_376:
        /* <DEDUP_REMOVED lines=11> */
.L_x_379:
[----:B------:R-:W-:Y:S05]  /*7cb0*/  BSYNC B0 ;  /* 0x0000000000007941 */ /* 0x000fea0003800000 */
.L_x_378:
        /* <DEDUP_REMOVED lines=11> */
.L_x_381:
[----:B------:R-:W-:Y:S05]  /*7d70*/  BSYNC B0 ;  /* 0x0000000000007941 */ /* 0x000fea0003800000 */
.L_x_380:
[----:B--2---:R-:W2:Y:S01]  /*7d80*/  LDL R235, [R1+0x2c] ;  /* 0x00002c0001eb7983 */ /* 0x004ea20000100800 */
[----:B------:R-:W-:Y:S02]  /*7d90*/  IMAD.MOV.U32 R238, RZ, RZ, R20 ;  /* 0x000000ffffee7224 */ /* 0x000fe400078e0014 */
[----:B------:R-:W-:Y:S01]  /*7da0*/  IMAD.MOV.U32 R239, RZ, RZ, R21 ;  /* 0x000000ffffef7224 */ /* 0x000fe200078e0015 */
[----:B------:R-:W3:Y:S01]  /*7db0*/  SHFL.IDX PT, R8, R11, 0x7, 0x181f ;  /* 0x00f81f000b087f89 */ /* 0x000ee200000e0000 */
[----:B-1----:R-:W-:-:S03]  /*7dc0*/  IADD3 R0, R5, 0x70, RZ ;  /* 0x0000007005007810 */ /* 0x002fc60007ffe0ff */
[----:B------:R-:W1:Y:S01]  /*7dd0*/  SHFL.IDX PT, R3, R10, 0x7, 0x181f ;  /* 0x00f81f000a037f89 */ /* 0x000e6200000e0000 */
[----:B------:R-:W-:Y:S01]  /*7de0*/  ISETP.GE.AND P0, PT, R0, R25, PT ;  /* 0x000000190000720c */ /* 0x000fe20003f06270 */
[----:B------:R-:W-:-:S04]  /*7df0*/  IMAD.MOV.U32 R0, RZ, RZ, 0x60 ;  /* 0x00000060ff007424 */ /* 0x000fc800078e00ff */
[----:B------:R-:W-:Y:S02]  /*7e00*/  IMAD R84, R252, -0x60, R0 ;  /* 0xffffffa0fc547824 */ /* 0x000fe400078e0200 */
[C---:B------:R-:W-:Y:S02]  /*7e10*/  IMAD R5, R0.reuse, c[0x0][0x1e4], RZ ;  /* 0x0000790000057a24 */ /* 0x040fe400078e02ff */
[----:B------:R-:W-:Y:S01]  /*7e20*/  IMAD.WIDE.U32 R232, R0, c[0x0][0x1e0], RZ ;  /* 0x0000780000e87a25 */ /* 0x000fe200078e00ff */
[----:B------:R-:W-:-:S03]  /*7e30*/  IADD3 R87, R252, -0x1, RZ ;  /* 0xfffffffffc577810 */ /* 0x000fc60007ffe0ff */
[----:B------:R-:W-:Y:S01]  /*7e40*/  @!P0 IMAD.SHL.U32 R0, R76, 0x2, RZ ;  /* 0x000000024c008824 */ /* 0x000fe200078e00ff */
[----:B---3--:R-:W-:Y:S01]  /*7e50*/  @!P0 LEA R8, P1, R56, R8, 0x1 ;  /* 0x0000000838088211 */ /* 0x008fe200078208ff */
[----:B------:R-:W-:-:S03]  /*7e60*/  IMAD.IADD R229, R233, 0x1, R5 ;  /* 0x00000001e9e57824 */ /* 0x000fc600078e0205 */
[----:B-1----:R-:W-:Y:S01]  /*7e70*/  @!P0 LEA.HI.X R9, R56, R3, R57, 0x1, P1 ;  /* 0x0000000338098211 */ /* 0x002fe200008f0c39 */
[----:B------:R-:W-:Y:S01]  /*7e80*/  IMAD R3, R229, R87, RZ ;  /* 0x00000057e5037224 */ /* 0x000fe200078e02ff */
[----:B------:R-:W-:Y:S01]  /*7e90*/  SHF.R.S32.HI R88, RZ, 0x1f, R87 ;  /* 0x0000001fff587819 */ /* 0x000fe20000011457 */
[----:B------:R-:W-:Y:S02]  /*7ea0*/  IMAD.MOV.U32 R238, RZ, RZ, R18 ;  /* 0x000000ffffee7224 */ /* 0x000fe400078e0012 */
[----:B------:R-:W-:Y:S01]  /*7eb0*/  @!PT LDS RZ, [RZ] ;  /* 0x00000000fffff984 */ /* 0x000fe20000000800 */
[----:B------:R1:W-:Y:S04]  /*7ec0*/  @!P0 LDGSTS.E.BYPASS.LTC128B.128 [R0+0x9900], [R8.64], !P3 ;  /* 0x0990000008008fae */ /* 0x0003e8000d901d48 */
[----:B------:R-:W0:Y:S01]  /*7ed0*/  LDGDEPBAR ;  /* 0x00000000000079af */ /* 0x000e220000000000 */
[----:B----4-:R-:W-:-:S04]  /*7ee0*/  IMAD.WIDE.U32 R6, R87, R232, R238 ;  /* 0x000000e857067225 */ /* 0x010fc800078e00ee */
[----:B------:R-:W-:Y:S02]  /*7ef0*/  IMAD R3, R88, R232, R3 ;  /* 0x000000e858037224 */ /* 0x000fe400078e0203 */
[----:B------:R-:W-:Y:S02]  /*7f00*/  IMAD.MOV.U32 R230, RZ, RZ, c[0x0][0x1e0] ;  /* 0x00007800ffe67624 */ /* 0x000fe400078e00ff */
[----:B------:R-:W-:Y:S02]  /*7f10*/  IMAD.IADD R7, R7, 0x1, R3 ;  /* 0x0000000107077824 */ /* 0x000fe400078e0203 */
[----:B------:R-:W-:Y:S01]  /*7f20*/  IMAD.MOV.U32 R14, RZ, RZ, c[0x0][0x1e4] ;  /* 0x00007900ff0e7624 */ /* 0x000fe200078e00ff */
[----:B------:R-:W-:Y:S01]  /*7f30*/  BAR.SYNC.DEFER_BLOCKING 0x0 ;  /* 0x0000000000007b1d */ /* 0x000fe20000010000 */
[----:B------:R-:W-:Y:S01]  /*7f40*/  ISETP.GE.AND P5, PT, R56, c[0x0][0x1d4], PT ;  /* 0x0000750038007a0c */ /* 0x000fe20003fa6270 */
[----:B------:R-:W-:-:S04]  /*7f50*/  IMAD.WIDE.U32 R10, R230, 0x20, RZ ;  /* 0x00000020e60a7825 */ /* 0x000fc800078e00ff */
[----:B------:R-:W-:Y:S01]  /*7f60*/  IMAD.SHL.U32 R5, R14, 0x20, RZ ;  /* 0x000000200e057824 */ /* 0x000fe200078e00ff */
[----:B------:R3:W-:Y:S01]  /*7f70*/  STL.64 [R1+0x40], R238 ;  /* 0x000040ee01007387 */ /* 0x0007e20000100a00 */
[----:B------:R-:W-:-:S04]  /*7f80*/  LEA.HI R209, R212, R228, RZ, 0x5 ;  /* 0x000000e4d4d17211 */ /* 0x000fc800078f28ff */
[----:B------:R-:W-:Y:S02]  /*7f90*/  SHF.R.S32.HI R211, RZ, 0x5, R209 ;  /* 0x00000005ffd37819 */ /* 0x000fe400000114d1 */
[----:B--2---:R-:W-:-:S04]  /*7fa0*/  IADD3 R77, R84, R235, -R72 ;  /* 0x000000eb544d7210 */ /* 0x004fc80007ffe848 */
[C---:B------:R-:W-:Y:S02]  /*7fb0*/  ISETP.GE.AND P4, PT, R77.reuse, 0x1, PT ;  /* 0x000000014d00780c */ /* 0x040fe40003f86270 */
[C---:B------:R-:W-:Y:S02]  /*7fc0*/  ISETP.GE.AND P2, PT, R77.reuse, 0x11, PT ;  /* 0x000000114d00780c */ /* 0x040fe40003f46270 */
[----:B------:R-:W-:-:S09]  /*7fd0*/  ISETP.GE.AND P3, PT, R77, 0x21, PT ;  /* 0x000000214d00780c */ /* 0x000fd20003f66270 */
[----:B-1----:R-:W-:Y:S02]  /*7fe0*/  @P4 LEA R8, P0, R6, c[0x0][0x1c8], 0x1 ;  /* 0x0000720006084a11 */ /* 0x002fe400078008ff */
[----:B------:R-:W-:Y:S02]  /*7ff0*/  @P2 LEA R0, P1, R230, R6, 0x4 ;  /* 0x00000006e6002211 */ /* 0x000fe400078220ff */
[----:B------:R-:W-:Y:S02]  /*8000*/  @P4 LEA.HI.X R9, R6, c[0x0][0x1cc], R7, 0x1, P0 ;  /* 0x0000730006094a11 */ /* 0x000fe400000f0c07 */
[----:B------:R-:W-:Y:S02]  /*8010*/  @P2 LEA.HI.X R3, R230, R7, R14, 0x4, P1 ;  /* 0x00000007e6032211 */ /* 0x000fe400008f240e */
[----:B------:R-:W-:-:S04]  /*8020*/  @P2 LEA R12, P0, R0, c[0x0][0x1c8], 0x1 ;  /* 0x00007200000c2a11 */ /* 0x000fc800078008ff */
[----:B------:R-:W-:Y:S01]  /*8030*/  @P2 LEA.HI.X R13, R0, c[0x0][0x1cc], R3, 0x1, P0 ;  /* 0x00007300000d2a11 */ /* 0x000fe200000f0c03 */
[----:B------:R-:W-:Y:S01]  /*8040*/  @P4 IMAD.SHL.U32 R0, R76, 0x2, RZ ;  /* 0x000000024c004824 */ /* 0x000fe200078e00ff */
[----:B------:R-:W-:-:S04]  /*8050*/  ISETP.GE.AND P1, PT, R77, 0x31, PT ;  /* 0x000000314d00780c */ /* 0x000fc80003f26270 */
[----:B------:R-:W-:Y:S01]  /*8060*/  @!PT LDS RZ, [RZ] ;  /* 0x00000000fffff984 */ /* 0x000fe20000000800 */
[----:B------:R-:W-:Y:S01]  /*8070*/  @!PT LDS RZ, [RZ] ;  /* 0x00000000fffff984 */ /* 0x000fe20000000800 */
[----:B------:R-:W-:Y:S01]  /*8080*/  @!PT LDS RZ, [RZ] ;  /* 0x00000000fffff984 */ /* 0x000fe20000000800 */
[----:B------:R1:W-:Y:S01]  /*8090*/  @P4 LDGSTS.E.BYPASS.LTC128B.128 [R0+0x3100], [R8.64], !P5 ;  /* 0x0310000008004fae */ /* 0x0003e2000e901d48 */
[----:B------:R-:W-:-:S05]  /*80a0*/  @P2 IMAD.SHL.U32 R3, R76, 0x2, RZ ;  /* 0x000000024c032824 */ /* 0x000fca00078e00ff */
[----:B------:R2:W-:Y:S01]  /*80b0*/  @P2 LDGSTS.E.BYPASS.LTC128B.128 [R3+0x3900], [R12.64], !P5 ;  /* 0x039000000c032fae */ /* 0x0005e2000e901d48 */
[----:B------:R-:W-:Y:S02]  /*80c0*/  ISETP.GE.AND P2, PT, R77, 0x41, PT ;  /* 0x000000414d00780c */ /* 0x000fe40003f46270 */
[----:B-1----:R-:W-:-:S04]  /*80d0*/  @P3 IADD3 R0, P0, R6, R10, RZ ;  /* 0x0000000a06003210 */ /* 0x002fc80007f1e0ff */
[----:B------:R-:W-:Y:S02]  /*80e0*/  @P3 IADD3.X R5, R7, R11, R5, P0, !PT ;  /* 0x0000000b07053210 */ /* 0x000fe400007fe405 */
[----:B------:R-:W-:Y:S01]  /*80f0*/  @P3 LEA R10, P0, R0, c[0x0][0x1c8], 0x1 ;  /* 0x00007200000a3a11 */ /* 0x000fe200078008ff */
[----:B--2---:R-:W-:-:S03]  /*8100*/  @P1 IMAD R3, R14, 0x30, RZ ;  /* 0x000000300e031824 */ /* 0x004fc600078e02ff */
[----:B------:R-:W-:Y:S01]  /*8110*/  @P3 LEA.HI.X R11, R0, c[0x0][0x1cc], R5, 0x1, P0 ;  /* 0x00007300000b3a11 */ /* 0x000fe200000f0c05 */
[----:B------:R-:W-:Y:S02]  /*8120*/  @P3 IMAD.SHL.U32 R0, R76, 0x2, RZ ;  /* 0x000000024c003824 */ /* 0x000fe400078e00ff */
[----:B------:R-:W-:Y:S01]  /*8130*/  @P1 IMAD.WIDE.U32 R8, R230, 0x30, R6 ;  /* 0x00000030e6081825 */ /* 0x000fe200078e0006 */
[----:B------:R-:W-:Y:S02]  /*8140*/  ISETP.GE.AND P0, PT, R77, 0x51, PT ;  /* 0x000000514d00780c */ /* 0x000fe40003f06270 */
[----:B------:R1:W-:Y:S02]  /*8150*/  @P3 LDGSTS.E.BYPASS.LTC128B.128 [R0+0x4100], [R10.64], !P5 ;  /* 0x041000000a003fae */ /* 0x0003e4000e901d48 */
[----:B------:R-:W-:-:S09]  /*8160*/  @P1 LEA R12, P3, R8, c[0x0][0x1c8], 0x1 ;  /* 0x00007200080c1a11 */ /* 0x000fd200078608ff */
[----:B------:R-:W-:Y:S02]  /*8170*/  @P0 IMAD R5, R14, 0x50, RZ ;  /* 0x000000500e050824 */ /* 0x000fe400078e02ff */
[----:B-1----:R-:W-:-:S05]  /*8180*/  @P1 IMAD.IADD R0, R9, 0x1, R3 ;  /* 0x0000000109001824 */ /* 0x002fca00078e0203 */
[----:B------:R-:W-:Y:S02]  /*8190*/  @P1 LEA.HI.X R13, R8, c[0x0][0x1cc], R0, 0x1, P3 ;  /* 0x00007300080d1a11 */ /* 0x000fe400018f0c00 */
[----:B------:R-:W-:-:S04]  /*81a0*/  @P2 LEA R0, P3, R230, R6, 0x6 ;  /* 0x00000006e6002211 */ /* 0x000fc800078630ff */
[C---:B------:R-:W-:Y:S01]  /*81b0*/  @P2 LEA.HI.X R3, R230.reuse, R7, R14, 0x6, P3 ;  /* 0x00000007e6032211 */ /* 0x040fe200018f340e */
[----:B------:R-:W-:Y:S01]  /*81c0*/  @P0 IMAD.WIDE.U32 R6, R230, 0x50, R6 ;  /* 0x00000050e6060825 */ /* 0x000fe200078e0006 */
[----:B------:R-:W-:-:S04]  /*81d0*/  @P2 LEA R10, P3, R0, c[0x0][0x1c8], 0x1 ;  /* 0x00007200000a2a11 */ /* 0x000fc800078608ff */
[----:B------:R-:W-:Y:S01]  /*81e0*/  @P2 LEA.HI.X R11, R0, c[0x0][0x1cc], R3, 0x1, P3 ;  /* 0x00007300000b2a11 */ /* 0x000fe200018f0c03 */
[----:B------:R-:W-:Y:S01]  /*81f0*/  @P0 IMAD.IADD R0, R7, 0x1, R5 ;  /* 0x0000000107000824 */ /* 0x000fe200078e0205 */
[----:B------:R-:W-:Y:S01]  /*8200*/  @P0 LEA R8, P3, R6, c[0x0][0x1c8], 0x1 ;  /* 0x0000720006080a11 */ /* 0x000fe200078608ff */
[C---:B------:R-:W-:Y:S02]  /*8210*/  @P1 IMAD.SHL.U32 R5, R76.reuse, 0x2, RZ ;  /* 0x000000024c051824 */ /* 0x040fe400078e00ff */
[----:B------:R-:W-:Y:S01]  /*8220*/  @P2 IMAD.SHL.U32 R3, R76, 0x2, RZ ;  /* 0x000000024c032824 */ /* 0x000fe200078e00ff */
[----:B------:R-:W-:Y:S01]  /*8230*/  @P0 LEA.HI.X R9, R6, c[0x0][0x1cc], R0, 0x1, P3 ;  /* 0x0000730006090a11 */ /* 0x000fe200018f0c00 */
[----:B------:R-:W-:Y:S01]  /*8240*/  @P0 IMAD.SHL.U32 R0, R76, 0x2, RZ ;  /* 0x000000024c000824 */ /* 0x000fe200078e00ff */
[----:B------:R3:W-:Y:S04]  /*8250*/  @P1 LDGSTS.E.BYPASS.LTC128B.128 [R5+0x4900], [R12.64], !P5 ;  /* 0x049000000c051fae */ /* 0x0007e8000e901d48 */
[----:B------:R3:W-:Y:S04]  /*8260*/  @P2 LDGSTS.E.BYPASS.LTC128B.128 [R3+0x5100], [R10.64], !P5 ;  /* 0x051000000a032fae */ /* 0x0007e8000e901d48 */
[----:B------:R3:W-:Y:S01]  /*8270*/  @P0 LDGSTS.E.BYPASS.LTC128B.128 [R0+0x5900], [R8.64], !P5 ;  /* 0x0590000008000fae */ /* 0x0007e2000e901d48 */
[----:B------:R-:W-:-:S03]  /*8280*/  ISETP.LT.AND P0, PT, RZ, c[0x0][0x27c], PT ;  /* 0x00009f00ff007a0c */ /* 0x000fc60003f01270 */
[----:B------:R-:W0:Y:S10]  /*8290*/  LDGDEPBAR ;  /* 0x00000000000079af */ /* 0x000e340000000000 */
[----:B------:R-:W-:Y:S05]  /*82a0*/  @P0 BRA `(.L_x_382) ;  /* 0x0000002000000947 */ /* 0x000fea0003800000 */
[----:B------:R-:W-:-:S04]  /*82b0*/  DEPBAR.LE SB0, 0x1 ;  /* 0x000080400000791a */ /* 0x000fc80000000000 */
[----:B------:R-:W-:Y:S05]  /*82c0*/  BRA `(.L_x_383) ;  /* 0x00004ac000007947 */ /* 0x000fea0003800000 */
.L_x_382:
[----:B------:R-:W-:Y:S01]  /*82d0*/  ULDC.U8 UR4, c[0x0][0x298] ;  /* 0x0000a60000047ab9 */ /* 0x000fe20000000000 */
[----:B---3-5:R-:W-:Y:S01]  /*82e0*/  SHF.R.S32.HI R0, RZ, 0x1f, R149 ;  /* 0x0000001fff007819 */ /* 0x028fe20000011495 */
[C---:B------:R-:W-:Y:S01]  /*82f0*/  IMAD.WIDE.U32 R12, R149.reuse, c[0x0][0x280], RZ ;  /* 0x0000a000950c7a25 */ /* 0x040fe200078e00ff */
[----:B------:R-:W-:Y:S01]  /*8300*/  ISETP.NE.AND P0, PT, RZ, UR4, PT ;  /* 0x00000004ff007c0c */ /* 0x000fe2000bf05270 */
[----:B------:R-:W-:Y:S01]  /*8310*/  BSSY B2, `(.L_x_383) ;  /* 0x00004a7000027945 */ /* 0x000fe20003800000 */
[-C--:B------:R-:W-:Y:S01]  /*8320*/  LEA.HI R6, R212, R228.reuse, RZ, 0x2 ;  /* 0x000000e4d4067211 */ /* 0x080fe200078f10ff */
[C---:B------:R-:W-:Y:S02]  /*8330*/  IMAD R3, R0.reuse, c[0x0][0x280], RZ ;  /* 0x0000a00000037a24 */ /* 0x040fe400078e02ff */
[----:B------:R-:W-:Y:S01]  /*8340*/  IMAD R0, R0, c[0x0][0x290], RZ ;  /* 0x0000a40000007a24 */ /* 0x000fe200078e02ff */
[----:B------:R-:W-:Y:S01]  /*8350*/  LOP3.LUT R5, R6, 0xfffffffc, RZ, 0xc0, !PT ;  /* 0xfffffffc06057812 */ /* 0x000fe200078ec0ff */
[C---:B------:R-:W-:Y:S01]  /*8360*/  IMAD R3, R149.reuse, c[0x0][0x284], R3 ;  /* 0x0000a10095037a24 */ /* 0x040fe200078e0203 */
[----:B------:R-:W-:Y:S01]  /*8370*/  SHF.R.S32.HI R58, RZ, 0x2, R6 ;  /* 0x00000002ff3a7819 */ /* 0x000fe20000011406 */
[----:B------:R-:W-:Y:S01]  /*8380*/  IMAD R0, R149, c[0x0][0x294], R0 ;  /* 0x0000a50095007a24 */ /* 0x000fe200078e0200 */
[----:B------:R-:W-:Y:S01]  /*8390*/  IADD3 R5, -R5, R228, RZ ;  /* 0x000000e405057210 */ /* 0x000fe20007ffe1ff */
[----:B------:R-:W-:Y:S01]  /*83a0*/  IMAD.WIDE.U32 R10, R149, c[0x0][0x290], RZ ;  /* 0x0000a400950a7a25 */ /* 0x000fe200078e00ff */
[----:B------:R-:W-:-:S02]  /*83b0*/  IADD3 R24, R226, R58, RZ ;  /* 0x0000003ae2187210 */ /* 0x000fc40007ffe0ff */
[----:B------:R-:W-:Y:S01]  /*83c0*/  IADD3 R9, R3, R13, RZ ;  /* 0x0000000d03097210 */ /* 0x000fe20007ffe0ff */
[----:B------:R-:W-:Y:S01]  /*83d0*/  IMAD.IADD R7, R0, 0x1, R11 ;  /* 0x0000000100077824 */ /* 0x000fe200078e020b */
[C---:B------:R-:W-:Y:S01]  /*83e0*/  SHF.L.U32 R26, R5.reuse, 0x3, RZ ;  /* 0x00000003051a7819 */ /* 0x040fe200000006ff */
[----:B------:R-:W-:Y:S01]  /*83f0*/  IMAD R0, R5, 0x20, R24 ;  /* 0x0000002005007824 */ /* 0x000fe200078e0218 */
[----:B------:R-:W-:Y:S05]  /*8400*/  @!P0 BRA `(.L_x_384) ;  /* 0x000025c000008947 */ /* 0x000fea0003800000 */
[----:B------:R-:W-:Y:S01]  /*8410*/  ISETP.NE.AND P1, PT, R231, 0x1, PT ;  /* 0x00000001e700780c */ /* 0x000fe20003f25270 */
[----:B------:R-:W-:Y:S01]  /*8420*/  IMAD.MOV.U32 R8, RZ, RZ, R12 ;  /* 0x000000ffff087224 */ /* 0x000fe200078e000c */
[----:B------:R-:W-:Y:S01]  /*8430*/  MOV R6, R10 ;  /* 0x0000000a00067202 */ /* 0x000fe20000000f00 */
[----:B------:R-:W-:Y:S01]  /*8440*/  BSSY B0, `(.L_x_385) ;  /* 0x000002e000007945 */ /* 0x000fe20003800000 */
[----:B------:R-:W-:Y:S01]  /*8450*/  IMAD.SHL.U32 R16, R5, 0x4, RZ ;  /* 0x0000000405107824 */ /* 0x000fe200078e00ff */
[----:B------:R-:W-:Y:S01]  /*8460*/  CS2R R38, SRZ ;  /* 0x0000000000267805 */ /* 0x000fe2000001ff00 */
[----:B------:R-:W-:Y:S01]  /*8470*/  CS2R R28, SRZ ;  /* 0x00000000001c7805 */ /* 0x000fe2000001ff00 */
[----:B------:R-:W-:Y:S01]  /*8480*/  CS2R R14, SRZ ;  /* 0x00000000000e7805 */ /* 0x000fe2000001ff00 */
[----:B------:R-:W-:Y:S01]  /*8490*/  CS2R R30, SRZ ;  /* 0x00000000001e7805 */ /* 0x000fe2000001ff00 */
[----:B------:R-:W-:-:S04]  /*84a0*/  CS2R R18, SRZ ;  /* 0x0000000000127805 */ /* 0x000fc8000001ff00 */
[----:B------:R-:W-:-:S05]  /*84b0*/  @P1 IMAD.HI.U32 R3, R0, c[0x0][0x2c8], RZ ;  /* 0x0000b20000031a27 */ /* 0x000fca00078e00ff */
[----:B------:R-:W-:-:S04]  /*84c0*/  @P1 SHF.R.U32.HI R0, RZ, c[0x0][0x2cc], R3 ;  /* 0x0000b300ff001a19 */ /* 0x000fc80000011603 */
[----:B------:R-:W-:Y:S01]  /*84d0*/  SHF.R.S32.HI R3, RZ, 0x1f, R0 ;  /* 0x0000001fff037819 */ /* 0x000fe20000011400 */
[----:B------:R-:W-:-:S04]  /*84e0*/  IMAD.WIDE.U32 R8, R0, c[0x0][0x280], R8 ;  /* 0x0000a00000087a25 */ /* 0x000fc800078e0008 */
[C---:B------:R-:W-:Y:S01]  /*84f0*/  IMAD R11, R3.reuse, c[0x0][0x280], RZ ;  /* 0x0000a000030b7a24 */ /* 0x040fe200078e02ff */
[----:B------:R-:W-:Y:S01]  /*8500*/  LEA R21, P1, R8, c[0x0][0x270], 0x1 ;  /* 0x00009c0008157a11 */ /* 0x000fe200078208ff */
[----:B------:R-:W-:Y:S02]  /*8510*/  IMAD R10, R3, c[0x0][0x290], RZ ;  /* 0x0000a400030a7a24 */ /* 0x000fe400078e02ff */
[----:B------:R-:W-:-:S04]  /*8520*/  IMAD.WIDE.U32 R6, R0, c[0x0][0x290], R6 ;  /* 0x0000a40000067a25 */ /* 0x000fc800078e0006 */
[----:B------:R-:W-:Y:S01]  /*8530*/  IMAD R3, R0, c[0x0][0x284], R11 ;  /* 0x0000a10000037a24 */ /* 0x000fe200078e020b */
[----:B------:R-:W-:Y:S01]  /*8540*/  LEA R22, P0, R6, c[0x0][0x288], 0x1 ;  /* 0x0000a20006167a11 */ /* 0x000fe200078008ff */
[----:B------:R-:W-:Y:S02]  /*8550*/  IMAD R0, R0, c[0x0][0x294], R10 ;  /* 0x0000a50000007a24 */ /* 0x000fe400078e020a */
[----:B------:R-:W-:-:S03]  /*8560*/  IMAD.IADD R3, R9, 0x1, R3 ;  /* 0x0000000109037824 */ /* 0x000fc600078e0203 */
[----:B------:R-:W-:Y:S02]  /*8570*/  IADD3 R0, R7, R0, RZ ;  /* 0x0000000007007210 */ /* 0x000fe40007ffe0ff */
[----:B------:R-:W-:Y:S02]  /*8580*/  LEA.HI.X R20, R8, c[0x0][0x274], R3, 0x1, P1 ;  /* 0x00009d0008147a11 */ /* 0x000fe400008f0c03 */
[----:B------:R-:W-:Y:S01]  /*8590*/  LEA.HI.X R17, R6, c[0x0][0x28c], R0, 0x1, P0 ;  /* 0x0000a30006117a11 */ /* 0x000fe200000f0c00 */
[----:B------:R1:W2:Y:S01]  /*85a0*/  SHFL.IDX PT, R8, R21, RZ, 0x1c1f ;  /* 0x001c1fff15087589 */ /* 0x0002a200000e0000 */
[----:B------:R-:W-:-:S03]  /*85b0*/  ISETP.GE.AND P0, PT, R24, R25, PT ;  /* 0x000000191800720c */ /* 0x000fc60003f06270 */
[----:B------:R1:W3:Y:S04]  /*85c0*/  SHFL.IDX PT, R6, R22, RZ, 0x1c1f ;  /* 0x001c1fff16067589 */ /* 0x0002e800000e0000 */
[----:B------:R1:W4:Y:S04]  /*85d0*/  SHFL.IDX PT, R9, R20, RZ, 0x1c1f ;  /* 0x001c1fff14097589 */ /* 0x00032800000e0000 */
[----:B------:R1:W1:Y:S02]  /*85e0*/  SHFL.IDX PT, R7, R17, RZ, 0x1c1f ;  /* 0x001c1fff11077589 */ /* 0x00026400000e0000 */
[----:B------:R-:W-:Y:S05]  /*85f0*/  @P0 BRA `(.L_x_386) ;  /* 0x0000012000000947 */ /* 0x000fea0003800000 */
[C---:B------:R-:W-:Y:S01]  /*8600*/  IADD3 R3, R16.reuse, 0x10, RZ ;  /* 0x0000001010037810 */ /* 0x040fe20007ffe0ff */
[----:B------:R-:W-:Y:S01]  /*8610*/  CS2R R14, SRZ ;  /* 0x00000000000e7805 */ /* 0x000fe2000001ff00 */
[----:B------:R-:W-:Y:S01]  /*8620*/  ISETP.GE.AND P1, PT, R16, c[0x0][0x27c], PT ;  /* 0x00009f0010007a0c */ /* 0x000fe20003f26270 */
[----:B------:R-:W-:Y:S01]  /*8630*/  CS2R R18, SRZ ;  /* 0x0000000000127805 */ /* 0x000fe2000001ff00 */
[----:B------:R-:W-:Y:S01]  /*8640*/  ISETP.GE.AND P0, PT, R3, c[0x0][0x27c], PT ;  /* 0x00009f0003007a0c */ /* 0x000fe20003f06270 */
[----:B------:R-:W-:Y:S01]  /*8650*/  CS2R R28, SRZ ;  /* 0x00000000001c7805 */ /* 0x000fe2000001ff00 */
[----:B------:R-:W-:-:S09]  /*8660*/  CS2R R30, SRZ ;  /* 0x00000000001e7805 */ /* 0x000fd2000001ff00 */
[----:B--2-4-:R-:W-:Y:S02]  /*8670*/  @!P1 IMAD.WIDE R12, R16, 0x2, R8 ;  /* 0x00000002100c9825 */ /* 0x014fe400078e0208 */
[----:B------:R-:W-:-:S03]  /*8680*/  @!P0 SHF.R.S32.HI R0, RZ, 0x1f, R3 ;  /* 0x0000001fff008819 */ /* 0x000fc60000011403 */
[----:B------:R2:W5:Y:S01]  /*8690*/  @!P1 LD.E.64 R14, [R12.64] ;  /* 0x000000080c0e9980 */ /* 0x000562000c101b00 */
[----:B------:R-:W-:-:S04]  /*86a0*/  @!P0 LEA.HI R0, R0, R3, RZ, 0x2 ;  /* 0x0000000300008211 */ /* 0x000fc800078f10ff */
[----:B------:R-:W-:-:S05]  /*86b0*/  @!P0 LOP3.LUT R0, R0, 0xfffffffc, RZ, 0xc0, !PT ;  /* 0xfffffffc00008812 */ /* 0x000fca00078ec0ff */
[----:B------:R-:W-:-:S04]  /*86c0*/  @!P0 IMAD.WIDE R10, R0, 0x2, R8 ;  /* 0x00000002000a8825 */ /* 0x000fc800078e0208 */
[--C-:B-1-3--:R-:W-:Y:S01]  /*86d0*/  @!P0 IMAD.WIDE R8, R0, 0x2, R6.reuse ;  /* 0x0000000200088825 */ /* 0x10afe200078e0206 */
[----:B------:R2:W5:Y:S03]  /*86e0*/  @!P0 LD.E.64 R28, [R10.64] ;  /* 0x000000080a1c8980 */ /* 0x000566000c101b00 */
[----:B------:R-:W-:Y:S01]  /*86f0*/  @!P1 IMAD.WIDE R6, R16, 0x2, R6 ;  /* 0x0000000210069825 */ /* 0x000fe200078e0206 */
[----:B------:R2:W5:Y:S04]  /*8700*/  @!P0 LD.E.64 R30, [R8.64] ;  /* 0x00000008081e8980 */ /* 0x000568000c101b00 */
[----:B------:R2:W5:Y:S02]  /*8710*/  @!P1 LD.E.64 R18, [R6.64] ;  /* 0x0000000806129980 */ /* 0x000564000c101b00 */
.L_x_386:
[----:B------:R-:W-:Y:S05]  /*8720*/  BSYNC B0 ;  /* 0x0000000000007941 */ /* 0x000fea0003800000 */
.L_x_385:
[----:B------:R-:W-:Y:S01]  /*8730*/  IADD3 R0, R24, 0x20, RZ ;  /* 0x0000002018007810 */ /* 0x000fe20007ffe0ff */
[----:B--2--5:R-:W-:Y:S01]  /*8740*/  IMAD.MOV.U32 R10, RZ, RZ, R28 ;  /* 0x000000ffff0a7224 */ /* 0x024fe200078e001c */
[----:B----4-:R2:W4:Y:S01]  /*8750*/  SHFL.IDX PT, R9, R20, 0x1, 0x1c1f ;  /* 0x003c1f0014097f89 */ /* 0x01052200000e0000 */
[----:B------:R-:W-:Y:S01]  /*8760*/  IMAD.MOV.U32 R5, RZ, RZ, R29 ;  /* 0x000000ffff057224 */ /* 0x000fe200078e001d */
[----:B------:R-:W-:Y:S01]  /*8770*/  ISETP.GE.AND P0, PT, R0, R25, PT ;  /* 0x000000190000720c */ /* 0x000fe20003f06270 */
[----:B------:R-:W-:Y:S01]  /*8780*/  IMAD.MOV.U32 R3, RZ, RZ, R14 ;  /* 0x000000ffff037224 */ /* 0x000fe200078e000e */
[----:B------:R-:W-:Y:S01]  /*8790*/  PRMT R60, R60, 0x5410, R10 ;  /* 0x000054103c3c7816 */ /* 0x000fe2000000000a */
[----:B------:R-:W-:Y:S01]  /*87a0*/  IMAD.MOV.U32 R0, RZ, RZ, R15 ;  /* 0x000000ffff007224 */ /* 0x000fe200078e000f */
[----:B------:R-:W-:Y:S01]  /*87b0*/  PRMT R61, R61, 0x5410, R5 ;  /* 0x000054103d3d7816 */ /* 0x000fe20000000005 */
[----:B------:R-:W-:Y:S01]  /*87c0*/  IMAD.MOV.U32 R10, RZ, RZ, R30 ;  /* 0x000000ffff0a7224 */ /* 0x000fe200078e001e */
[----:B------:R-:W-:Y:S01]  /*87d0*/  PRMT R27, R27, 0x5410, R3 ;  /* 0x000054101b1b7816 */ /* 0x000fe20000000003 */
[----:B------:R-:W-:Y:S01]  /*87e0*/  IMAD.MOV.U32 R5, RZ, RZ, R31 ;  /* 0x000000ffff057224 */ /* 0x000fe200078e001f */
[----:B------:R-:W-:Y:S01]  /*87f0*/  PRMT R59, R59, 0x5410, R0 ;  /* 0x000054103b3b7816 */ /* 0x000fe20000000000 */
[----:B------:R-:W-:Y:S01]  /*8800*/  IMAD.MOV.U32 R3, RZ, RZ, R18 ;  /* 0x000000ffff037224 */ /* 0x000fe200078e0012 */
[----:B------:R2:W3:Y:S01]  /*8810*/  SHFL.IDX PT, R8, R21, 0x1, 0x1c1f ;  /* 0x003c1f0015087f89 */ /* 0x0004e200000e0000 */
[----:B------:R-:W-:Y:S01]  /*8820*/  IMAD.MOV.U32 R0, RZ, RZ, R19 ;  /* 0x000000ffff007224 */ /* 0x000fe200078e0013 */
[----:B------:R-:W-:Y:S01]  /*8830*/  BSSY B0, `(.L_x_387) ;  /* 0x000001d000007945 */ /* 0x000fe20003800000 */
[----:B------:R-:W-:Y:S01]  /*8840*/  PRMT R60, R10, 0x7610, R60 ;  /* 0x000076100a3c7816 */ /* 0x000fe2000000003c */
[----:B-1----:R2:W1:Y:S01]  /*8850*/  SHFL.IDX PT, R7, R17, 0x1, 0x1c1f ;  /* 0x003c1f0011077f89 */ /* 0x00246200000e0000 */
[----:B------:R-:W-:Y:S01]  /*8860*/  PRMT R61, R5, 0x7610, R61 ;  /* 0x00007610053d7816 */ /* 0x000fe2000000003d */
[----:B------:R-:W-:Y:S01]  /*8870*/  CS2R R32, SRZ ;  /* 0x0000000000207805 */ /* 0x000fe2000001ff00 */
[----:B------:R-:W-:Y:S01]  /*8880*/  PRMT R27, R3, 0x7610, R27 ;  /* 0x00007610031b7816 */ /* 0x000fe2000000001b */
[----:B---3--:R2:W3:Y:S01]  /*8890*/  SHFL.IDX PT, R6, R22, 0x1, 0x1c1f ;  /* 0x003c1f0016067f89 */ /* 0x0084e200000e0000 */
[----:B------:R-:W-:Y:S01]  /*88a0*/  PRMT R59, R0, 0x7610, R59 ;  /* 0x00007610003b7816 */ /* 0x000fe2000000003b */
[----:B------:R-:W-:Y:S01]  /*88b0*/  CS2R R36, SRZ ;  /* 0x0000000000247805 */ /* 0x000fe2000001ff00 */
[----:B------:R-:W-:Y:S01]  /*88c0*/  CS2R R34, SRZ ;  /* 0x0000000000227805 */ /* 0x000fe2000001ff00 */
[----:B------:R-:W-:Y:S05]  /*88d0*/  @P0 BRA `(.L_x_388) ;  /* 0x0000012000000947 */ /* 0x000fea0003800000 */
[C---:B----4-:R-:W-:Y:S01]  /*88e0*/  IADD3 R3, R16.reuse, 0x10, RZ ;  /* 0x0000001010037810 */ /* 0x050fe20007ffe0ff */
[----:B------:R-:W-:Y:S01]  /*88f0*/  CS2R R32, SRZ ;  /* 0x0000000000207805 */ /* 0x000fe2000001ff00 */
[----:B------:R-:W-:Y:S01]  /*8900*/  ISETP.GE.AND P1, PT, R16, c[0x0][0x27c], PT ;  /* 0x00009f0010007a0c */ /* 0x000fe20003f26270 */
[----:B------:R-:W-:Y:S01]  /*8910*/  CS2R R34, SRZ ;  /* 0x0000000000227805 */ /* 0x000fe2000001ff00 */
[----:B------:R-:W-:Y:S01]  /*8920*/  ISETP.GE.AND P0, PT, R3, c[0x0][0x27c], PT ;  /* 0x00009f0003007a0c */ /* 0x000fe20003f06270 */
[----:B------:R-:W-:Y:S01]  /*8930*/  CS2R R38, SRZ ;  /* 0x0000000000267805 */ /* 0x000fe2000001ff00 */
[----:B------:R-:W-:-:S09]  /*8940*/  CS2R R36, SRZ ;  /* 0x0000000000247805 */ /* 0x000fd2000001ff00 */
[----:B------:R-:W-:Y:S02]  /*8950*/  @!P1 IMAD.WIDE R12, R16, 0x2, R8 ;  /* 0x00000002100c9825 */ /* 0x000fe400078e0208 */
        /* <DEDUP_REMOVED lines=10> */
.L_x_388:
[----:B----4-:R-:W-:Y:S05]  /*8a00*/  BSYNC B0 ;  /* 0x0000000000007941 */ /* 0x010fea0003800000 */
.L_x_387:
[----:B------:R-:W-:Y:S01]  /*8a10*/  IADD3 R0, R24, 0x40, RZ ;  /* 0x0000004018007810 */ /* 0x000fe20007ffe0ff */
[----:B-----5:R-:W-:Y:S01]  /*8a20*/  IMAD.MOV.U32 R10, RZ, RZ, R38 ;  /* 0x000000ffff0a7224 */ /* 0x020fe200078e0026 */
[----:B------:R4:W2:Y:S01]  /*8a30*/  SHFL.IDX PT, R9, R20, 0x2, 0x1c1f ;  /* 0x005c1f0014097f89 */ /* 0x0008a200000e0000 */
        /* <DEDUP_REMOVED lines=23> */
[----:B------:R-:W-:Y:S01]  /*8bb0*/  CS2R R46, SRZ ;  /* 0x00000000002e7805 */ /* 0x000fe2000001ff00 */
[----:B------:R-:W-:Y:S01]  /*8bc0*/  CS2R R42, SRZ ;  /* 0x00000000002a7805 */ /* 0x000fe2000001ff00 */
[----:B------:R-:W-:Y:S05]  /*8bd0*/  @P0 BRA `(.L_x_390) ;  /* 0x0000012000000947 */ /* 0x000fea0003800000 */
[C---:B--2---:R-:W-:Y:S01]  /*8be0*/  IADD3 R3, R16.reuse, 0x10, RZ ;  /* 0x0000001010037810 */ /* 0x044fe20007ffe0ff */
        /* <DEDUP_REMOVED lines=17> */
.L_x_390:
[----:B--2---:R-:W-:Y:S05]  /*8d00*/  BSYNC B0 ;  /* 0x0000000000007941 */ /* 0x004fea0003800000 */
.L_x_389:
[----:B------:R-:W-:Y:S01]  /*8d10*/  IADD3 R0, R24, 0x60, RZ ;  /* 0x0000006018007810 */ /* 0x000fe20007ffe0ff */
[----:B-----5:R-:W-:Y:S01]  /*8d20*/  IMAD.MOV.U32 R10, RZ, RZ, R44 ;  /* 0x000000ffff0a7224 */ /* 0x020fe200078e002c */
[----:B------:R2:W4:Y:S01]  /*8d30*/  SHFL.IDX PT, R9, R20, 0x3, 0x1c1f ;  /* 0x007c1f0014097f89 */ /* 0x00052200000e0000 */
        /* <DEDUP_REMOVED lines=42> */
.L_x_392:
[----:B----4-:R-:W-:Y:S05]  /*8fe0*/  BSYNC B0 ;  /* 0x0000000000007941 */ /* 0x010fea0003800000 */
.L_x_391:
[----:B------:R-:W-:Y:S01]  /*8ff0*/  SHF.R.S32.HI R0, RZ, 0x1f, R58 ;  /* 0x0000001fff007819 */ /* 0x000fe2000001143a */
[----:B---3-5:R-:W-:Y:S01]  /*9000*/  IMAD.MOV.U32 R6, RZ, RZ, R54 ;  /* 0x000000ffff067224 */ /* 0x028fe200078e0036 */
[----:B------:R-:W-:-:S04]  /*9010*/  DEPBAR.LE SB0, 0x1 ;  /* 0x000080400000791a */ /* 0x000fc80000000000 */
[----:B------:R-:W-:Y:S01]  /*9020*/  LEA.HI R0, R0, R58, RZ, 0x3 ;  /* 0x0000003a00007211 */ /* 0x000fe200078f18ff */
[----:B------:R-:W-:Y:S01]  /*9030*/  IMAD.MOV.U32 R5, RZ, RZ, R55 ;  /* 0x000000ffff057224 */ /* 0x000fe200078e0037 */
[----:B------:R-:W-:Y:S01]  /*9040*/  BSSY B1, `(.L_x_393) ;  /* 0x0000079000017945 */ /* 0x000fe20003800000 */
[----:B------:R-:W-:Y:S01]  /*9050*/  IMAD.MOV.U32 R3, RZ, RZ, R48 ;  /* 0x000000ffff037224 */ /* 0x000fe200078e0030 */
[----:B------:R-:W-:Y:S01]  /*9060*/  LOP3.LUT R0, R0, 0xfffffff8, RZ, 0xc0, !PT ;  /* 0xfffffff800007812 */ /* 0x000fe200078ec0ff */
[----:B-1----:R-:W-:Y:S01]  /*9070*/  IMAD.MOV.U32 R7, RZ, RZ, R53 ;  /* 0x000000ffff077224 */ /* 0x002fe200078e0035 */
[----:B------:R-:W-:Y:S02]  /*9080*/  PRMT R70, R6, 0x5410, R5 ;  /* 0x0000541006467816 */ /* 0x000fe40000000005 */
[----:B------:R-:W-:Y:S01]  /*9090*/  PRMT R69, R3, 0x7610, R69 ;  /* 0x0000761003457816 */ /* 0x000fe20000000045 */
[----:B------:R-:W-:-:S03]  /*90a0*/  IMAD.IADD R0, R58, 0x1, -R0 ;  /* 0x000000013a007824 */ /* 0x000fc600078e0a00 */
[----:B------:R-:W-:Y:S01]  /*90b0*/  PRMT R69, R69, 0x5410, R7 ;  /* 0x0000541045457816 */ /* 0x000fe20000000007 */
[C---:B------:R-:W-:Y:S01]  /*90c0*/  IMAD.SHL.U32 R6, R0.reuse, 0x40, RZ ;  /* 0x0000004000067824 */ /* 0x040fe200078e00ff */
[----:B------:R-:W-:Y:S01]  /*90d0*/  BAR.SYNC.DEFER_BLOCKING 0x0 ;  /* 0x0000000000007b1d */ /* 0x000fe20000010000 */
[----:B------:R-:W-:-:S03]  /*90e0*/  LOP3.LUT P1, RZ, R0, 0x4, RZ, 0xc0, !PT ;  /* 0x0000000400ff7812 */ /* 0x000fc6000782c0ff */
[----:B------:R-:W-:Y:S01]  /*90f0*/  LOP3.LUT R0, R6, 0x1c0, RZ, 0xc0, !PT ;  /* 0x000001c006007812 */ /* 0x000fe200078ec0ff */
[----:B------:R-:W-:-:S03]  /*9100*/  IMAD.MOV.U32 R6, RZ, RZ, R52 ;  /* 0x000000ffff067224 */ /* 0x000fc600078e0034 */
[----:B------:R-:W-:Y:S02]  /*9110*/  LOP3.LUT R5, R0, 0x18, R26, 0xf8, !PT ;  /* 0x0000001800057812 */ /* 0x000fe400078ef81a */
[----:B------:R-:W-:Y:S01]  /*9120*/  SHF.R.U32.HI R3, RZ, 0x3, R0 ;  /* 0x00000003ff037819 */ /* 0x000fe20000011600 */
[----:B------:R-:W-:-:S03]  /*9130*/  IMAD.MOV.U32 R0, RZ, RZ, R49 ;  /* 0x000000ffff007224 */ /* 0x000fc600078e0031 */
[----:B------:R-:W-:Y:S01]  /*9140*/  LOP3.LUT R5, R5, R3, RZ, 0x3c, !PT ;  /* 0x0000000305057212 */ /* 0x000fe200078e3cff */
[----:B------:R-:W-:Y:S01]  /*9150*/  IMAD.IADD R3, R25, 0x1, -R226 ;  /* 0x0000000119037824 */ /* 0x000fe200078e0ae2 */
[----:B------:R-:W-:Y:S01]  /*9160*/  PRMT R26, R0, 0x5410, R6 ;  /* 0x00005410001a7816 */ /* 0x000fe20000000006 */
[----:B------:R-:W-:Y:S02]  /*9170*/  IMAD.MOV.U32 R6, RZ, RZ, R50 ;  /* 0x000000ffff067224 */ /* 0x000fe400078e0032 */
[----:B------:R-:W-:Y:S01]  /*9180*/  IMAD R0, R211, 0x200, R5 ;  /* 0x00000200d3007824 */ /* 0x000fe200078e0205 */
[----:B------:R-:W-:Y:S01]  /*9190*/  IMNMX R23, R3, 0x80, PT ;  /* 0x0000008003177817 */ /* 0x000fe20003800200 */
[----:B------:R-:W-:-:S03]  /*91a0*/  IMAD.MOV.U32 R5, RZ, RZ, R51 ;  /* 0x000000ffff057224 */ /* 0x000fc600078e0033 */
[----:B------:R-:W-:Y:S02]  /*91b0*/  ISETP.GE.AND P0, PT, R58, R23, PT ;  /* 0x000000173a00720c */ /* 0x000fe40003f06270 */
[C---:B------:R-:W-:Y:S02]  /*91c0*/  IADD3 R3, R0.reuse, 0x20, RZ ;  /* 0x0000002000037810 */ /* 0x040fe40007ffe0ff */
[----:B------:R-:W-:Y:S02]  /*91d0*/  @P1 IADD3 R3, R0, -0x20, RZ ;  /* 0xffffffe000031810 */ /* 0x000fe40007ffe0ff */
[----:B------:R-:W-:Y:S02]  /*91e0*/  PRMT R25, R6, 0x5410, R5 ;  /* 0x0000541006197816 */ /* 0x000fe40000000005 */
[----:B--2---:R-:W-:Y:S02]  /*91f0*/  LEA R21, R0, 0x6100, 0x1 ;  /* 0x0000610000157811 */ /* 0x004fe400078e08ff */
[----:B------:R-:W-:-:S03]  /*9200*/  LEA R22, R3, 0x6100, 0x1 ;  /* 0x0000610003167811 */ /* 0x000fc600078e08ff */
[----:B------:R-:W-:Y:S05]  /*9210*/  @P0 BRA `(.L_x_394) ;  /* 0x000005b000000947 */ /* 0x000fea0003800000 */
[----:B------:R-:W-:Y:S01]  /*9220*/  ISETP.GE.AND P0, PT, R16, c[0x0][0x27c], PT ;  /* 0x00009f0010007a0c */ /* 0x000fe20003f06270 */
[----:B------:R-:W-:-:S12]  /*9230*/  BSSY B0, `(.L_x_395) ;  /* 0x000002c000007945 */ /* 0x000fd80003800000 */
[----:B------:R-:W-:Y:S05]  /*9240*/  @P0 BRA `(.L_x_396) ;  /* 0x000002a000000947 */ /* 0x000fea0003800000 */
[----:B------:R-:W1:Y:S01]  /*9250*/  LDS.128 R8, [R21] ;  /* 0x0000000015087984 */ /* 0x000e620000000c00 */
[----:B------:R-:W-:Y:S02]  /*9260*/  SHF.R.U32.HI R0, RZ, 0x10, R19 ;  /* 0x00000010ff007819 */ /* 0x000fe40000011613 */
[----:B------:R-:W-:Y:S02]  /*9270*/  SHF.R.U32.HI R3, RZ, 0x10, R15 ;  /* 0x00000010ff037819 */ /* 0x000fe4000001160f */
[----:B------:R-:W-:Y:S02]  /*9280*/  SHF.R.U64 R18, R18, 0x10, R19 ;  /* 0x0000001012127819 */ /* 0x000fe40000001213 */
[----:B------:R-:W-:Y:S01]  /*9290*/  SHF.R.U64 R20, R14, 0x10, R15 ;  /* 0x000000100e147819 */ /* 0x000fe2000000120f */
[----:B------:R-:W-:Y:S02]  /*92a0*/  HADD2.F32 R19, -RZ, R3.H0_H0 ;  /* 0x20000003ff137230 */ /* 0x000fe40000004100 */
[----:B------:R-:W-:-:S02]  /*92b0*/  HADD2.F32 R3, -RZ, R27.H1_H1 ;  /* 0x3000001bff037230 */ /* 0x000fc40000004100 */
[--C-:B-1----:R-:W-:Y:S02]  /*92c0*/  HADD2.F32 R6, -RZ, R11.reuse.H0_H0 ;  /* 0x2000000bff067230 */ /* 0x102fe40000004100 */
[--C-:B------:R-:W-:Y:S02]  /*92d0*/  HADD2.F32 R13, -RZ, R10.reuse.H0_H0 ;  /* 0x2000000aff0d7230 */ /* 0x100fe40000004100 */
[----:B------:R-:W-:Y:S02]  /*92e0*/  HADD2.F32 R12, -RZ, R10.H1_H1 ;  /* 0x3000000aff0c7230 */ /* 0x000fe40000004100 */
[----:B------:R-:W-:Y:S02]  /*92f0*/  HADD2.F32 R11, -RZ, R11.H1_H1 ;  /* 0x3000000bff0b7230 */ /* 0x000fe40000004100 */
[----:B------:R-:W-:Y:S02]  /*9300*/  HADD2.F32 R10, -RZ, R0.H0_H0 ;  /* 0x20000000ff0a7230 */ /* 0x000fe40000004100 */
[----:B------:R-:W-:-:S02]  /*9310*/  HADD2.F32 R5, -RZ, R8.H0_H0 ;  /* 0x20000008ff057230 */ /* 0x000fc40000004100 */
[----:B------:R-:W-:Y:S01]  /*9320*/  HADD2.F32 R8, -RZ, R8.H1_H1 ;  /* 0x30000008ff087230 */ /* 0x000fe20000004100 */
[-C--:B------:R-:W-:Y:S01]  /*9330*/  FMUL.FTZ R7, R11, R10.reuse ;  /* 0x0000000a0b077220 */ /* 0x080fe20000410000 */
[----:B------:R-:W-:Y:S02]  /*9340*/  HADD2.F32 R0, -RZ, R27.H0_H0 ;  /* 0x2000001bff007230 */ /* 0x000fe40000004100 */
[--C-:B------:R-:W-:Y:S01]  /*9350*/  HADD2.F32 R15, -RZ, R9.reuse.H0_H0 ;  /* 0x20000009ff0f7230 */ /* 0x100fe20000004100 */
[CC--:B------:R-:W-:Y:S01]  /*9360*/  FFMA.FTZ R17, R6.reuse, R19.reuse, -R7 ;  /* 0x0000001306117223 */ /* 0x0c0fe20000010807 */
[----:B------:R-:W-:Y:S01]  /*9370*/  HADD2.F32 R14, -RZ, R9.H1_H1 ;  /* 0x30000009ff0e7230 */ /* 0x000fe20000004100 */
[----:B------:R-:W-:Y:S02]  /*9380*/  FMUL.FTZ R9, R6, R10 ;  /* 0x0000000a06097220 */ /* 0x000fe40000410000 */
[-C--:B------:R-:W-:Y:S02]  /*9390*/  FMUL.FTZ R10, R8, R0.reuse ;  /* 0x00000000080a7220 */ /* 0x080fe40000410000 */
[----:B------:R-:W-:Y:S01]  /*93a0*/  FMUL.FTZ R6, R5, R0 ;  /* 0x0000000005067220 */ /* 0x000fe20000410000 */
[----:B------:R-:W-:Y:S01]  /*93b0*/  HADD2.F32 R0, -RZ, R59.H0_H0 ;  /* 0x2000003bff007230 */ /* 0x000fe20000004100 */
[----:B------:R-:W-:Y:S01]  /*93c0*/  FFMA.FTZ R11, R11, R19, R9 ;  /* 0x000000130b0b7223 */ /* 0x000fe20000010009 */
[----:B------:R-:W-:Y:S01]  /*93d0*/  HADD2.F32 R9, -RZ, R18.H0_H0 ;  /* 0x20000012ff097230 */ /* 0x000fe20000004100 */
[----:B------:R-:W-:-:S02]  /*93e0*/  FFMA.FTZ R7, R5, R3, -R10 ;  /* 0x0000000305077223 */ /* 0x000fc4000001080a */
[----:B------:R-:W-:Y:S01]  /*93f0*/  FFMA.FTZ R8, R8, R3, R6 ;  /* 0x0000000308087223 */ /* 0x000fe20000010006 */
[----:B------:R-:W-:Y:S01]  /*9400*/  HADD2.F32 R3, -RZ, R59.H1_H1 ;  /* 0x3000003bff037230 */ /* 0x000fe20000004100 */
[-C--:B------:R-:W-:Y:S01]  /*9410*/  FMUL.FTZ R5, R12, R0.reuse ;  /* 0x000000000c057220 */ /* 0x080fe20000410000 */
[----:B------:R-:W-:Y:S01]  /*9420*/  HADD2.F32 R6, -RZ, R20.H0_H0 ;  /* 0x20000014ff067230 */ /* 0x000fe20000004100 */
[----:B------:R-:W-:Y:S01]  /*9430*/  FMUL.FTZ R10, R13, R0 ;  /* 0x000000000d0a7220 */ /* 0x000fe20000410000 */
[----:B------:R-:W-:Y:S01]  /*9440*/  F2FP.PACK_AB R11, R11, R17 ;  /* 0x000000110b0b723e */ /* 0x000fe200000000ff */
[----:B------:R-:W-:Y:S01]  /*9450*/  FMUL.FTZ R0, R14, R9 ;  /* 0x000000090e007220 */ /* 0x000fe20000410000 */
[----:B------:R-:W-:Y:S01]  /*9460*/  F2FP.PACK_AB R8, R8, R7 ;  /* 0x000000070808723e */ /* 0x000fe200000000ff */
[----:B------:R-:W-:Y:S02]  /*9470*/  FMUL.FTZ R9, R15, R9 ;  /* 0x000000090f097220 */ /* 0x000fe40000410000 */
[----:B------:R-:W-:-:S02]  /*9480*/  FFMA.FTZ R5, R13, R3, -R5 ;  /* 0x000000030d057223 */ /* 0x000fc40000010805 */
[----:B------:R-:W-:Y:S02]  /*9490*/  FFMA.FTZ R10, R12, R3, R10 ;  /* 0x000000030c0a7223 */ /* 0x000fe4000001000a */
[-C--:B------:R-:W-:Y:S02]  /*94a0*/  FFMA.FTZ R0, R15, R6.reuse, -R0 ;  /* 0x000000060f007223 */ /* 0x080fe40000010800 */
[----:B------:R-:W-:Y:S01]  /*94b0*/  FFMA.FTZ R9, R14, R6, R9 ;  /* 0x000000060e097223 */ /* 0x000fe20000010009 */
[----:B------:R-:W-:-:S04]  /*94c0*/  F2FP.PACK_AB R10, R10, R5 ;  /* 0x000000050a0a723e */ /* 0x000fc800000000ff */
[----:B------:R-:W-:-:S05]  /*94d0*/  F2FP.PACK_AB R9, R9, R0 ;  /* 0x000000000909723e */ /* 0x000fca00000000ff */
[----:B------:R1:W-:Y:S02]  /*94e0*/  STS.128 [R21], R8 ;  /* 0x0000000815007388 */ /* 0x0003e40000000c00 */
.L_x_396:
[----:B------:R-:W-:Y:S05]  /*94f0*/  BSYNC B0 ;  /* 0x0000000000007941 */ /* 0x000fea0003800000 */
.L_x_395:
[----:B------:R-:W-:-:S04]  /*9500*/  IADD3 R0, R16, 0x10, RZ ;  /* 0x0000001010007810 */ /* 0x000fc80007ffe0ff */
[----:B------:R-:W-:-:S13]  /*9510*/  ISETP.GE.AND P0, PT, R0, c[0x0][0x27c], PT ;  /* 0x00009f0000007a0c */ /* 0x000fda0003f06270 */
[----:B------:R-:W-:Y:S05]  /*9520*/  @P0 BRA `(.L_x_394) ;  /* 0x000002a000000947 */ /* 0x000fea0003800000 */
[----:B-1----:R-:W1:Y:S01]  /*9530*/  LDS.128 R8, [R22] ;  /* 0x0000000016087984 */ /* 0x002e620000000c00 */
[----:B------:R-:W-:Y:S02]  /*9540*/  SHF.R.U32.HI R0, RZ, 0x10, R31 ;  /* 0x00000010ff007819 */ /* 0x000fe4000001161f */
[----:B------:R-:W-:Y:S02]  /*9550*/  SHF.R.U32.HI R3, RZ, 0x10, R29 ;  /* 0x00000010ff037819 */ /* 0x000fe4000001161d */
[----:B------:R-:W-:Y:S02]  /*9560*/  SHF.R.U64 R17, R30, 0x10, R31 ;  /* 0x000000101e117819 */ /* 0x000fe4000000121f */
[----:B------:R-:W-:Y:S01]  /*9570*/  SHF.R.U64 R19, R28, 0x10, R29 ;  /* 0x000000101c137819 */ /* 0x000fe2000000121d */
[----:B------:R-:W-:Y:S02]  /*9580*/  HADD2.F32 R20, -RZ, R3.H0_H0 ;  /* 0x20000003ff147230 */ /* 0x000fe40000004100 */
[----:B------:R-:W-:-:S02]  /*9590*/  HADD2.F32 R3, -RZ, R60.H1_H1 ;  /* 0x3000003cff037230 */ /* 0x000fc40000004100 */
[----:B------:R-:W-:Y:S02]  /*95a0*/  HADD2.F32 R19, -RZ, R19.H0_H0 ;  /* 0x20000013ff137230 */ /* 0x000fe40000004100 */
[--C-:B-1----:R-:W-:Y:S02]  /*95b0*/  HADD2.F32 R6, -RZ, R11.reuse.H0_H0 ;  /* 0x2000000bff067230 */ /* 0x102fe40000004100 */
[--C-:B------:R-:W-:Y:S02]  /*95c0*/  HADD2.F32 R13, -RZ, R10.reuse.H0_H0 ;  /* 0x2000000aff0d7230 */ /* 0x100fe40000004100 */
[----:B------:R-:W-:Y:S02]  /*95d0*/  HADD2.F32 R12, -RZ, R10.H1_H1 ;  /* 0x3000000aff0c7230 */ /* 0x000fe40000004100 */
[----:B------:R-:W-:Y:S02]  /*95e0*/  HADD2.F32 R11, -RZ, R11.H1_H1 ;  /* 0x3000000bff0b7230 */ /* 0x000fe40000004100 */
[----:B------:R-:W-:-:S02]  /*95f0*/  HADD2.F32 R10, -RZ, R0.H0_H0 ;  /* 0x20000000ff0a7230 */ /* 0x000fc40000004100 */
[--C-:B------:R-:W-:Y:S02]  /*9600*/  HADD2.F32 R5, -RZ, R8.reuse.H0_H0 ;  /* 0x20000008ff057230 */ /* 0x100fe40000004100 */
[----:B------:R-:W-:Y:S01]  /*9610*/  HADD2.F32 R8, -RZ, R8.H1_H1 ;  /* 0x30000008ff087230 */ /* 0x000fe20000004100 */
[----:B------:R-:W-:Y:S01]  /*9620*/  FMUL.FTZ R7, R11, R10 ;  /* 0x0000000a0b077220 */ /* 0x000fe20000410000 */
[----:B------:R-:W-:Y:S02]  /*9630*/  HADD2.F32 R0, -RZ, R60.H0_H0 ;  /* 0x2000003cff007230 */ /* 0x000fe40000004100 */
[--C-:B------:R-:W-:Y:S01]  /*9640*/  HADD2.F32 R15, -RZ, R9.reuse.H0_H0 ;  /* 0x20000009ff0f7230 */ /* 0x100fe20000004100 */
[C---:B------:R-:W-:Y:S01]  /*9650*/  FFMA.FTZ R18, R6.reuse, R20, -R7 ;  /* 0x0000001406127223 */ /* 0x040fe20000010807 */
[----:B------:R-:W-:Y:S01]  /*9660*/  HADD2.F32 R14, -RZ, R9.H1_H1 ;  /* 0x30000009ff0e7230 */ /* 0x000fe20000004100 */
[----:B------:R-:W-:Y:S02]  /*9670*/  FMUL.FTZ R9, R6, R10 ;  /* 0x0000000a06097220 */ /* 0x000fe40000410000 */
[----:B------:R-:W-:-:S02]  /*9680*/  FMUL.FTZ R10, R8, R0 ;  /* 0x00000000080a7220 */ /* 0x000fc40000410000 */
[----:B------:R-:W-:Y:S01]  /*9690*/  FMUL.FTZ R6, R5, R0 ;  /* 0x0000000005067220 */ /* 0x000fe20000410000 */
[----:B------:R-:W-:Y:S01]  /*96a0*/  HADD2.F32 R0, -RZ, R61.H0_H0 ;  /* 0x2000003dff007230 */ /* 0x000fe20000004100 */
[----:B------:R-:W-:Y:S01]  /*96b0*/  FFMA.FTZ R11, R11, R20, R9 ;  /* 0x000000140b0b7223 */ /* 0x000fe20000010009 */
[----:B------:R-:W-:Y:S01]  /*96c0*/  HADD2.F32 R9, -RZ, R17.H0_H0 ;  /* 0x20000011ff097230 */ /* 0x000fe20000004100 */
[-C--:B------:R-:W-:Y:S02]  /*96d0*/  FFMA.FTZ R7, R5, R3.reuse, -R10 ;  /* 0x0000000305077223 */ /* 0x080fe4000001080a */
[----:B------:R-:W-:Y:S01]  /*96e0*/  FFMA.FTZ R8, R8, R3, R6 ;  /* 0x0000000308087223 */ /* 0x000fe20000010006 */
[----:B------:R-:W-:Y:S01]  /*96f0*/  HADD2.F32 R3, -RZ, R61.H1_H1 ;  /* 0x3000003dff037230 */ /* 0x000fe20000004100 */
[----:B------:R-:W-:Y:S01]  /*9700*/  FMUL.FTZ R5, R12, R0 ;  /* 0x000000000c057220 */ /* 0x000fe20000410000 */
[----:B------:R-:W-:Y:S01]  /*9710*/  F2FP.PACK_AB R11, R11, R18 ;  /* 0x000000120b0b723e */ /* 0x000fe200000000ff */
[----:B------:R-:W-:Y:S01]  /*9720*/  FMUL.FTZ R10, R13, R0 ;  /* 0x000000000d0a7220 */ /* 0x000fe20000410000 */
[----:B------:R-:W-:Y:S01]  /*9730*/  F2FP.PACK_AB R8, R8, R7 ;  /* 0x000000070808723e */ /* 0x000fe200000000ff */
[----:B------:R-:W-:-:S02]  /*9740*/  FMUL.FTZ R0, R14, R9 ;  /* 0x000000090e007220 */ /* 0x000fc40000410000 */
[----:B------:R-:W-:Y:S02]  /*9750*/  FMUL.FTZ R9, R15, R9 ;  /* 0x000000090f097220 */ /* 0x000fe40000410000 */
[-C--:B------:R-:W-:Y:S02]  /*9760*/  FFMA.FTZ R5, R13, R3.reuse, -R5 ;  /* 0x000000030d057223 */ /* 0x080fe40000010805 */
[----:B------:R-:W-:Y:S02]  /*9770*/  FFMA.FTZ R10, R12, R3, R10 ;  /* 0x000000030c0a7223 */ /* 0x000fe4000001000a */
[-C--:B------:R-:W-:Y:S02]  /*9780*/  FFMA.FTZ R0, R15, R19.reuse, -R0 ;  /* 0x000000130f007223 */ /* 0x080fe40000010800 */
[----:B------:R-:W-:Y:S01]  /*9790*/  FFMA.FTZ R9, R14, R19, R9 ;  /* 0x000000130e097223 */ /* 0x000fe20000010009 */
[----:B------:R-:W-:-:S04]  /*97a0*/  F2FP.PACK_AB R10, R10, R5 ;  /* 0x000000050a0a723e */ /* 0x000fc800000000ff */
[----:B------:R-:W-:-:S05]  /*97b0*/  F2FP.PACK_AB R9, R9, R0 ;  /* 0x000000000909723e */ /* 0x000fca00000000ff */
[----:B------:R1:W-:Y:S02]  /*97c0*/  STS.128 [R22], R8 ;  /* 0x0000000816007388 */ /* 0x0003e40000000c00 */
.L_x_394:
[----:B------:R-:W-:Y:S05]  /*97d0*/  BSYNC B1 ;  /* 0x0000000000017941 */ /* 0x000fea0003800000 */
.L_x_393:
        /* <DEDUP_REMOVED lines=48> */
[----:B------:R1:W-:Y:S02]  /*9ae0*/  STS.128 [R21+0x1000], R8 ;  /* 0x0010000815007388 */ /* 0x0003e40000000c00 */
.L_x_400:
[----:B------:R-:W-:Y:S05]  /*9af0*/  BSYNC B0 ;  /* 0x0000000000007941 */ /* 0x000fea0003800000 */
.L_x_399:
[----:B------:R-:W-:-:S04]  /*9b00*/  IADD3 R0, R16, 0x10, RZ ;  /* 0x0000001010007810 */ /* 0x000fc80007ffe0ff */
[----:B------:R-:W-:-:S13]  /*9b10*/  ISETP.GE.AND P0, PT, R0, c[0x0][0x27c], PT ;  /* 0x00009f0000007a0c */ /* 0x000fda0003f06270 */
        /* <DEDUP_REMOVED lines=43> */
.L_x_398:
[----:B------:R-:W-:Y:S05]  /*9dd0*/  BSYNC B1 ;  /* 0x0000000000017941 */ /* 0x000fea0003800000 */
.L_x_397:
        /* <DEDUP_REMOVED lines=30> */
[--C-:B------:R-:W-:Y:S01]  /*9fc0*/  HADD2.F32 R0, -RZ, R66.reuse.H0_H0 ;  /* 0x20000042ff007230 */ /* 0x100fe20000004100 */
        /* <DEDUP_REMOVED lines=18> */
.L_x_404:
[----:B------:R-:W-:Y:S05]  /*a0f0*/  BSYNC B0 ;  /* 0x0000000000007941 */ /* 0x000fea0003800000 */
.L_x_403:
        /* <DEDUP_REMOVED lines=45> */
.L_x_402:
[----:B------:R-:W-:Y:S05]  /*a3d0*/  BSYNC B1 ;  /* 0x0000000000017941 */ /* 0x000fea0003800000 */
.L_x_401:
[----:B------:R-:W-:-:S04]  /*a3e0*/  IADD3 R0, R58, 0x60, RZ ;  /* 0x000000603a007810 */ /* 0x000fc80007ffe0ff */
        /* <DEDUP_REMOVED lines=11> */
[----:B------:R-:W-:-:S02]  /*a4a0*/  HADD2.F32 R3, -RZ, R69.H0_H0 ;  /* 0x20000045ff037230 */ /* 0x000fc40000004100 */
        /* <DEDUP_REMOVED lines=16> */
[----:B------:R-:W-:Y:S01]  /*a5b0*/  HADD2.F32 R0, -RZ, R25.H1_H1 ;  /* 0x30000019ff007230 */ /* 0x000fe20000004100 */
[----:B------:R-:W-:Y:S01]  /*a5c0*/  FFMA.FTZ R11, R11, R20, R9 ;  /* 0x000000140b0b7223 */ /* 0x000fe20000010009 */
[----:B------:R-:W-:Y:S01]  /*a5d0*/  HADD2.F32 R9, -RZ, R17.H0_H0 ;  /* 0x20000011ff097230 */ /* 0x000fe20000004100 */
[-C--:B------:R-:W-:Y:S02]  /*a5e0*/  FFMA.FTZ R7, R5, R3.reuse, -R10 ;  /* 0x0000000305077223 */ /* 0x080fe4000001080a */
[----:B------:R-:W-:Y:S01]  /*a5f0*/  FFMA.FTZ R8, R8, R3, R6 ;  /* 0x0000000308087223 */ /* 0x000fe20000010006 */
[----:B------:R-:W-:Y:S01]  /*a600*/  HADD2.F32 R3, -RZ, R26.H0_H0 ;  /* 0x2000001aff037230 */ /* 0x000fe20000004100 */
        /* <DEDUP_REMOVED lines=13> */
.L_x_407:
[----:B------:R-:W-:Y:S05]  /*a6e0*/  BSYNC B0 ;  /* 0x0000000000007941 */ /* 0x000fea0003800000 */
.L_x_406:
        /* <DEDUP_REMOVED lines=18> */
[-C--:B------:R-:W-:Y:S01]  /*a810*/  FMUL.FTZ R7, R11, R10.reuse ;  /* 0x0000000a0b077220 */ /* 0x080fe20000410000 */
[----:B------:R-:W-:Y:S02]  /*a820*/  HADD2.F32 R0, -RZ, R26.H1_H1 ;  /* 0x3000001aff007230 */ /* 0x000fe40000004100 */
        /* <DEDUP_REMOVED lines=11> */
[----:B------:R-:W-:Y:S01]  /*a8e0*/  HADD2.F32 R3, -RZ, R70.H1_H1 ;  /* 0x30000046ff037230 */ /* 0x000fe20000004100 */
[-C--:B------:R-:W-:Y:S01]  /*a8f0*/  FMUL.FTZ R5, R12, R0.reuse ;  /* 0x000000000c057220 */ /* 0x080fe20000410000 */
        /* <DEDUP_REMOVED lines=11> */
[----:B------:R1:W-:Y:S01]  /*a9b0*/  STS.128 [R22+0x3000], R8 ;  /* 0x0030000816007388 */ /* 0x0003e20000000c00 */
[----:B------:R-:W-:Y:S05]  /*a9c0*/  BRA `(.L_x_405) ;  /* 0x000023b000007947 */ /* 0x000fea0003800000 */
.L_x_384:
[----:B------:R-:W-:Y:S01]  /*a9d0*/  ISETP.NE.AND P0, PT, R231, 0x1, PT ;  /* 0x00000001e700780c */ /* 0x000fe20003f05270 */
[----:B------:R-:W-:Y:S01]  /*a9e0*/  IMAD.MOV.U32 R8, RZ, RZ, R12 ;  /* 0x000000ffff087224 */ /* 0x000fe200078e000c */
[----:B------:R-:W-:Y:S01]  /*a9f0*/  ISETP.GE.AND P2, PT, R26, c[0x0][0x27c], PT ;  /* 0x00009f001a007a0c */ /* 0x000fe20003f46270 */
[----:B------:R-:W-:Y:S01]  /*aa00*/  IMAD.MOV.U32 R6, RZ, RZ, R10 ;  /* 0x000000ffff067224 */ /* 0x000fe200078e000a */
[----:B------:R-:W-:Y:S01]  /*aa10*/  SHF.R.S32.HI R27, RZ, 0x1f, R26 ;  /* 0x0000001fff1b7819 */ /* 0x000fe2000001141a */
[----:B------:R-:W-:Y:S01]  /*aa20*/  CS2R R22, SRZ ;  /* 0x0000000000167805 */ /* 0x000fe2000001ff00 */
[----:B------:R-:W-:-:S07]  /*aa30*/  CS2R R20, SRZ ;  /* 0x0000000000147805 */ /* 0x000fce000001ff00 */
[----:B------:R-:W-:-:S05]  /*aa40*/  @P0 IMAD.HI.U32 R3, R0, c[0x0][0x2c8], RZ ;  /* 0x0000b20000030a27 */ /* 0x000fca00078e00ff */
[----:B------:R-:W-:-:S04]  /*aa50*/  @P0 SHF.R.U32.HI R0, RZ, c[0x0][0x2cc], R3 ;  /* 0x0000b300ff000a19 */ /* 0x000fc80000011603 */
[----:B------:R-:W-:Y:S01]  /*aa60*/  SHF.R.S32.HI R3, RZ, 0x1f, R0 ;  /* 0x0000001fff037819 */ /* 0x000fe20000011400 */
[----:B------:R-:W-:-:S04]  /*aa70*/  IMAD.WIDE.U32 R8, R0, c[0x0][0x280], R8 ;  /* 0x0000a00000087a25 */ /* 0x000fc800078e0008 */
[C---:B------:R-:W-:Y:S01]  /*aa80*/  IMAD R5, R3.reuse, c[0x0][0x280], RZ ;  /* 0x0000a00003057a24 */ /* 0x040fe200078e02ff */
[----:B------:R-:W-:Y:S01]  /*aa90*/  LEA R14, P0, R8, c[0x0][0x270], 0x1 ;  /* 0x00009c00080e7a11 */ /* 0x000fe200078008ff */
[----:B------:R-:W-:Y:S02]  /*aaa0*/  IMAD R3, R3, c[0x0][0x290], RZ ;  /* 0x0000a40003037a24 */ /* 0x000fe400078e02ff */
[C---:B------:R-:W-:Y:S02]  /*aab0*/  IMAD R5, R0.reuse, c[0x0][0x284], R5 ;  /* 0x0000a10000057a24 */ /* 0x040fe400078e0205 */
[----:B------:R-:W-:-:S04]  /*aac0*/  IMAD.WIDE.U32 R6, R0, c[0x0][0x290], R6 ;  /* 0x0000a40000067a25 */ /* 0x000fc800078e0006 */
[----:B------:R-:W-:Y:S02]  /*aad0*/  IMAD.IADD R5, R9, 0x1, R5 ;  /* 0x0000000109057824 */ /* 0x000fe400078e0205 */
[----:B------:R-:W-:-:S03]  /*aae0*/  IMAD R0, R0, c[0x0][0x294], R3 ;  /* 0x0000a50000007a24 */ /* 0x000fc600078e0203 */
[----:B------:R-:W-:Y:S01]  /*aaf0*/  LEA.HI.X R12, R8, c[0x0][0x274], R5, 0x1, P0 ;  /* 0x00009d00080c7a11 */ /* 0x000fe200000f0c05 */
[----:B------:R-:W-:Y:S01]  /*ab00*/  IMAD.IADD R0, R7, 0x1, R0 ;  /* 0x0000000107007824 */ /* 0x000fe200078e0200 */
[----:B------:R-:W1:Y:S01]  /*ab10*/  SHFL.IDX PT, R8, R14, RZ, 0x1c1f ;  /* 0x001c1fff0e087589 */ /* 0x000e6200000e0000 */
[----:B------:R-:W-:-:S03]  /*ab20*/  LEA R13, P0, R6, c[0x0][0x288], 0x1 ;  /* 0x0000a200060d7a11 */ /* 0x000fc600078008ff */
[----:B------:R-:W2:Y:S01]  /*ab30*/  SHFL.IDX PT, R7, R12, RZ, 0x1c1f ;  /* 0x001c1fff0c077589 */ /* 0x000ea200000e0000 */
[----:B------:R-:W-:Y:S02]  /*ab40*/  LEA.HI.X R11, R6, c[0x0][0x28c], R0, 0x1, P0 ;  /* 0x0000a300060b7a11 */ /* 0x000fe400000f0c00 */
[----:B------:R-:W-:Y:S01]  /*ab50*/  ISETP.GE.OR P0, PT, R24, R25, P2 ;  /* 0x000000191800720c */ /* 0x000fe20001706670 */
[----:B------:R-:W3:Y:S04]  /*ab60*/  SHFL.IDX PT, R6, R13, RZ, 0x1c1f ;  /* 0x001c1fff0d067589 */ /* 0x000ee800000e0000 */
[----:B------:R-:W4:Y:S08]  /*ab70*/  SHFL.IDX PT, R5, R11, RZ, 0x1c1f ;  /* 0x001c1fff0b057589 */ /* 0x000f3000000e0000 */
[C---:B------:R-:W-:Y:S01]  /*ab80*/  @!P0 IMAD.SHL.U32 R0, R26.reuse, 0x2, RZ ;  /* 0x000000021a008824 */ /* 0x040fe200078e00ff */
[----:B------:R-:W-:-:S04]  /*ab90*/  @!P0 SHF.L.U64.HI R3, R26, 0x1, R27 ;  /* 0x000000011a038819 */ /* 0x000fc8000001021b */
[----:B-1----:R-:W-:-:S05]  /*aba0*/  @!P0 IADD3 R8, P1, R8, R0, RZ ;  /* 0x0000000008088210 */ /* 0x002fca0007f3e0ff */
[--C-:B--2---:R-:W-:Y:S01]  /*abb0*/  @!P0 IMAD.X R9, R7, 0x1, R3.reuse, P1 ;  /* 0x0000000107098824 */ /* 0x104fe200008e0603 */
[----:B---3--:R-:W-:Y:S01]  /*abc0*/  @!P0 IADD3 R6, P1, R6, R0, RZ ;  /* 0x0000000006068210 */ /* 0x008fe20007f3e0ff */
[----:B------:R-:W-:Y:S01]  /*abd0*/  CS2R R18, SRZ ;  /* 0x0000000000127805 */ /* 0x000fe2000001ff00 */
[----:B------:R-:W-:Y:S02]  /*abe0*/  CS2R R16, SRZ ;  /* 0x0000000000107805 */ /* 0x000fe4000001ff00 */
[----:B------:R1:W2:Y:S01]  /*abf0*/  @!P0 LD.E.128 R20, [R8.64] ;  /* 0x0000000808148980 */ /* 0x0002a2000c101d00 */
[----:B----4-:R-:W-:-:S05]  /*ac00*/  @!P0 IMAD.X R7, R5, 0x1, R3, P1 ;  /* 0x0000000105078824 */ /* 0x010fca00008e0603 */
[----:B------:R3:W4:Y:S01]  /*ac10*/  @!P0 LD.E.128 R16, [R6.64] ;  /* 0x0000000806108980 */ /* 0x000722000c101d00 */
[----:B------:R-:W-:Y:S01]  /*ac20*/  IADD3 R0, R24, 0x20, RZ ;  /* 0x0000002018007810 */ /* 0x000fe20007ffe0ff */
[----:B------:R-:W-:Y:S01]  /*ac30*/  BSSY B0, `(.L_x_408) ;  /* 0x0000025000007945 */ /* 0x000fe20003800000 */
[----:B------:R-:W-:Y:S01]  /*ac40*/  CS2R R34, SRZ ;  /* 0x0000000000227805 */ /* 0x000fe2000001ff00 */
[----:B------:R2:W2:Y:S01]  /*ac50*/  SHFL.IDX PT, R15, R12, 0x1, 0x1c1f ;  /* 0x003c1f000c0f7f89 */ /* 0x0004a200000e0000 */
[----:B------:R-:W-:Y:S01]  /*ac60*/  ISETP.GE.AND P0, PT, R0, R25, PT ;  /* 0x000000190000720c */ /* 0x000fe20003f06270 */
[----:B------:R-:W-:Y:S01]  /*ac70*/  CS2R R32, SRZ ;  /* 0x0000000000207805 */ /* 0x000fe2000001ff00 */
[----:B------:R-:W-:Y:S01]  /*ac80*/  CS2R R30, SRZ ;  /* 0x00000000001e7805 */ /* 0x000fe2000001ff00 */
[----:B------:R2:W2:Y:S01]  /*ac90*/  SHFL.IDX PT, R10, R11, 0x1, 0x1c1f ;  /* 0x003c1f000b0a7f89 */ /* 0x0004a200000e0000 */
[----:B------:R-:W-:-:S03]  /*aca0*/  CS2R R28, SRZ ;  /* 0x00000000001c7805 */ /* 0x000fc6000001ff00 */
[----:B-1----:R1:W1:Y:S04]  /*acb0*/  SHFL.IDX PT, R9, R13, 0x1, 0x1c1f ;  /* 0x003c1f000d097f89 */ /* 0x00226800000e0000 */
[----:B---3--:R3:W1:Y:S01]  /*acc0*/  SHFL.IDX PT, R7, R14, 0x1, 0x1c1f ;  /* 0x003c1f000e077f89 */ /* 0x00866200000e0000 */
[----:B--2---:R-:W-:Y:S01]  /*acd0*/  IMAD.MOV.U32 R3, RZ, RZ, R20 ;  /* 0x000000ffff037224 */ /* 0x004fe200078e0014 */
[----:B------:R-:W-:Y:S01]  /*ace0*/  MOV R6, R22 ;  /* 0x0000001600067202 */ /* 0x000fe20000000f00 */
[----:B------:R-:W-:Y:S02]  /*acf0*/  IMAD.MOV.U32 R0, RZ, RZ, R21 ;  /* 0x000000ffff007224 */ /* 0x000fe400078e0015 */
[----:B------:R-:W-:Y:S01]  /*ad00*/  IMAD.MOV.U32 R5, RZ, RZ, R23 ;  /* 0x000000ffff057224 */ /* 0x000fe200078e0017 */
[----:B------:R-:W-:-:S02]  /*ad10*/  PRMT R67, R3, 0x5410, R6 ;  /* 0x0000541003437816 */ /* 0x000fc40000000006 */
[----:B------:R-:W-:Y:S01]  /*ad20*/  PRMT R37, R37, 0x5410, R0 ;  /* 0x0000541025257816 */ /* 0x000fe20000000000 */
[----:B----4-:R-:W-:Y:S01]  /*ad30*/  IMAD.MOV.U32 R6, RZ, RZ, R18 ;  /* 0x000000ffff067224 */ /* 0x010fe200078e0012 */
[----:B------:R-:W-:Y:S01]  /*ad40*/  PRMT R65, R65, 0x5410, R5 ;  /* 0x0000541041417816 */ /* 0x000fe20000000005 */
[----:B------:R-:W-:Y:S01]  /*ad50*/  IMAD.MOV.U32 R3, RZ, RZ, R16 ;  /* 0x000000ffff037224 */ /* 0x000fe200078e0010 */
[----:B------:R-:W-:Y:S01]  /*ad60*/  MOV R5, R19 ;  /* 0x0000001300057202 */ /* 0x000fe20000000f00 */
[----:B------:R-:W-:-:S03]  /*ad70*/  IMAD.MOV.U32 R0, RZ, RZ, R17 ;  /* 0x000000ffff007224 */ /* 0x000fc600078e0011 */
[----:B------:R-:W-:Y:S02]  /*ad80*/  PRMT R66, R3, 0x5410, R6 ;  /* 0x0000541003427816 */ /* 0x000fe40000000006 */
[----:B------:R-:W-:Y:S02]  /*ad90*/  PRMT R65, R5, 0x7610, R65 ;  /* 0x0000761005417816 */ /* 0x000fe40000000041 */
[----:B------:R-:W-:Y:S01]  /*ada0*/  PRMT R37, R0, 0x7610, R37 ;  /* 0x0000761000257816 */ /* 0x000fe20000000025 */
[----:B------:R-:W-:Y:S05]  /*adb0*/  @P0 BRA `(.L_x_409) ;  /* 0x000000c000000947 */ /* 0x000fea0003800000 */
[----:B-1-3--:R-:W-:Y:S01]  /*adc0*/  CS2R R32, SRZ ;  /* 0x0000000000207805 */ /* 0x00afe2000001ff00 */
[----:B------:R-:W-:Y:S01]  /*add0*/  CS2R R30, SRZ ;  /* 0x00000000001e7805 */ /* 0x000fe2000001ff00 */
[----:B------:R-:W-:Y:S01]  /*ade0*/  CS2R R28, SRZ ;  /* 0x00000000001c7805 */ /* 0x000fe2000001ff00 */
[----:B------:R-:W-:Y:S05]  /*adf0*/  @P2 BRA `(.L_x_409) ;  /* 0x0000008000002947 */ /* 0x000fea0003800000 */
[C---:B------:R-:W-:Y:S01]  /*ae00*/  IMAD.SHL.U32 R6, R26.reuse, 0x2, RZ ;  /* 0x000000021a067824 */ /* 0x040fe200078e00ff */
[----:B------:R-:W-:-:S04]  /*ae10*/  SHF.L.U64.HI R0, R26, 0x1, R27 ;  /* 0x000000011a007819 */ /* 0x000fc8000001021b */
[-C--:B------:R-:W-:Y:S02]  /*ae20*/  IADD3 R8, P1, R7, R6.reuse, RZ ;  /* 0x0000000607087210 */ /* 0x080fe40007f3e0ff */
[----:B------:R-:W-:-:S03]  /*ae30*/  IADD3 R6, P0, R9, R6, RZ ;  /* 0x0000000609067210 */ /* 0x000fc60007f1e0ff */
[--C-:B------:R-:W-:Y:S02]  /*ae40*/  IMAD.X R9, R15, 0x1, R0.reuse, P1 ;  /* 0x000000010f097824 */ /* 0x100fe400008e0600 */
[----:B------:R-:W-:-:S03]  /*ae50*/  IMAD.X R7, R10, 0x1, R0, P0 ;  /* 0x000000010a077824 */ /* 0x000fc600000e0600 */
[----:B------:R1:W5:Y:S04]  /*ae60*/  LD.E.128 R32, [R8.64] ;  /* 0x0000000808207980 */ /* 0x000368000c101d00 */
[----:B------:R1:W5:Y:S02]  /*ae70*/  LD.E.128 R28, [R6.64] ;  /* 0x00000008061c7980 */ /* 0x000364000c101d00 */
.L_x_409:
[----:B-1-3--:R-:W-:Y:S05]  /*ae80*/  BSYNC B0 ;  /* 0x0000000000007941 */ /* 0x00afea0003800000 */
.L_x_408:
[----:B------:R-:W1:Y:S01]  /*ae90*/  SHFL.IDX PT, R5, R14, 0x2, 0x1c1f ;  /* 0x005c1f000e057f89 */ /* 0x000e6200000e0000 */
[----:B------:R-:W-:Y:S01]  /*aea0*/  IADD3 R0, R24, 0x40, RZ ;  /* 0x0000004018007810 */ /* 0x000fe20007ffe0ff */
[----:B------:R-:W-:Y:S01]  /*aeb0*/  CS2R R50, SRZ ;  /* 0x0000000000327805 */ /* 0x000fe2000001ff00 */
[----:B------:R-:W-:Y:S01]  /*aec0*/  CS2R R48, SRZ ;  /* 0x0000000000307805 */ /* 0x000fe2000001ff00 */
[----:B------:R-:W2:Y:S01]  /*aed0*/  SHFL.IDX PT, R7, R12, 0x2, 0x1c1f ;  /* 0x005c1f000c077f89 */ /* 0x000ea200000e0000 */
[----:B------:R-:W-:-:S03]  /*aee0*/  ISETP.GE.OR P0, PT, R0, R25, P2 ;  /* 0x000000190000720c */ /* 0x000fc60001706670 */
[----:B------:R-:W3:Y:S04]  /*aef0*/  SHFL.IDX PT, R6, R13, 0x2, 0x1c1f ;  /* 0x005c1f000d067f89 */ /* 0x000ee800000e0000 */
[----:B------:R-:W4:Y:S06]  /*af00*/  SHFL.IDX PT, R10, R11, 0x2, 0x1c1f ;  /* 0x005c1f000b0a7f89 */ /* 0x000f2c00000e0000 */
[C---:B------:R-:W-:Y:S01]  /*af10*/  @!P0 IMAD.SHL.U32 R0, R26.reuse, 0x2, RZ ;  /* 0x000000021a008824 */ /* 0x040fe200078e00ff */
[----:B------:R-:W-:-:S04]  /*af20*/  @!P0 SHF.L.U64.HI R3, R26, 0x1, R27 ;  /* 0x000000011a038819 */ /* 0x000fc8000001021b */
[----:B-1----:R-:W-:-:S05]  /*af30*/  @!P0 IADD3 R8, P1, R5, R0, RZ ;  /* 0x0000000005088210 */ /* 0x002fca0007f3e0ff */
[----:B--2---:R-:W-:Y:S01]  /*af40*/  @!P0 IMAD.X R9, R7, 0x1, R3, P1 ;  /* 0x0000000107098824 */ /* 0x004fe200008e0603 */
[----:B---3--:R-:W-:Y:S01]  /*af50*/  @!P0 IADD3 R6, P1, R6, R0, RZ ;  /* 0x0000000006068210 */ /* 0x008fe20007f3e0ff */
[----:B------:R-:W-:-:S03]  /*af60*/  CS2R R46, SRZ ;  /* 0x00000000002e7805 */ /* 0x000fc6000001ff00 */
[----:B------:R1:W2:Y:S01]  /*af70*/  @!P0 LD.E.128 R48, [R8.64] ;  /* 0x0000000808308980 */ /* 0x0002a2000c101d00 */
[----:B------:R-:W-:Y:S01]  /*af80*/  CS2R R44, SRZ ;  /* 0x00000000002c7805 */ /* 0x000fe2000001ff00 */
[----:B----4-:R-:W-:-:S05]  /*af90*/  @!P0 IMAD.X R7, R10, 0x1, R3, P1 ;  /* 0x000000010a078824 */ /* 0x010fca00008e0603 */
[----:B------:R3:W4:Y:S01]  /*afa0*/  @!P0 LD.E.128 R44, [R6.64] ;  /* 0x00000008062c8980 */ /* 0x000722000c101d00 */
[----:B------:R-:W-:Y:S01]  /*afb0*/  IADD3 R0, R24, 0x60, RZ ;  /* 0x0000006018007810 */ /* 0x000fe20007ffe0ff */
[----:B-----5:R-:W-:Y:S01]  /*afc0*/  IMAD.MOV.U32 R5, RZ, RZ, R35 ;  /* 0x000000ffff057224 */ /* 0x020fe200078e0023 */
[----:B------:R-:W-:Y:S01]  /*afd0*/  BSSY B0, `(.L_x_410) ;  /* 0x0000031000007945 */ /* 0x000fe20003800000 */
[----:B------:R-:W-:Y:S01]  /*afe0*/  IMAD.MOV.U32 R3, RZ, RZ, R32 ;  /* 0x000000ffff037224 */ /* 0x000fe200078e0020 */
[----:B------:R-:W-:Y:S01]  /*aff0*/  ISETP.GE.AND P0, PT, R0, R25, PT ;  /* 0x000000190000720c */ /* 0x000fe20003f06270 */
[----:B------:R-:W-:Y:S01]  /*b000*/  IMAD.MOV.U32 R0, RZ, RZ, R33 ;  /* 0x000000ffff007224 */ /* 0x000fe200078e0021 */
[----:B------:R-:W-:Y:S01]  /*b010*/  PRMT R68, R68, 0x5410, R5 ;  /* 0x0000541044447816 */ /* 0x000fe20000000005 */
[----:B------:R-:W-:Y:S01]  /*b020*/  IMAD.MOV.U32 R5, RZ, RZ, R31 ;  /* 0x000000ffff057224 */ /* 0x000fe200078e001f */
[----:B------:R-:W2:Y:S01]  /*b030*/  SHFL.IDX PT, R12, R12, 0x3, 0x1c1f ;  /* 0x007c1f000c0c7f89 */ /* 0x000ea200000e0000 */
[----:B------:R-:W-:Y:S01]  /*b040*/  CS2R R62, SRZ ;  /* 0x00000000003e7805 */ /* 0x000fe2000001ff00 */
[----:B------:R-:W-:Y:S01]  /*b050*/  PRMT R69, R69, 0x5410, R0 ;  /* 0x0000541045457816 */ /* 0x000fe20000000000 */
[----:B------:R-:W-:Y:S01]  /*b060*/  IMAD.MOV.U32 R0, RZ, RZ, R29 ;  /* 0x000000ffff007224 */ /* 0x000fe200078e001d */
[----:B------:R-:W-:Y:S01]  /*b070*/  PRMT R68, R5, 0x7610, R68 ;  /* 0x0000761005447816 */ /* 0x000fe20000000044 */
[----:B------:R2:W2:Y:S01]  /*b080*/  SHFL.IDX PT, R10, R11, 0x3, 0x1c1f ;  /* 0x007c1f000b0a7f89 */ /* 0x0004a200000e0000 */
[----:B------:R-:W-:Y:S01]  /*b090*/  CS2R R60, SRZ ;  /* 0x00000000003c7805 */ /* 0x000fe2000001ff00 */
[----:B------:R-:W-:Y:S01]  /*b0a0*/  CS2R R54, SRZ ;  /* 0x0000000000367805 */ /* 0x000fe2000001ff00 */
[----:B------:R-:W-:Y:S01]  /*b0b0*/  PRMT R69, R0, 0x7610, R69 ;  /* 0x0000761000457816 */ /* 0x000fe20000000045 */
[----:B-1----:R1:W1:Y:S01]  /*b0c0*/  SHFL.IDX PT, R9, R13, 0x3, 0x1c1f ;  /* 0x007c1f000d097f89 */ /* 0x00226200000e0000 */
[----:B------:R-:W-:Y:S01]  /*b0d0*/  CS2R R52, SRZ ;  /* 0x0000000000347805 */ /* 0x000fe2000001ff00 */
[----:B---3--:R-:W-:-:S02]  /*b0e0*/  IMAD.MOV.U32 R6, RZ, RZ, R34 ;  /* 0x000000ffff067224 */ /* 0x008fc400078e0022 */
[----:B------:R3:W1:Y:S03]  /*b0f0*/  SHFL.IDX PT, R7, R14, 0x3, 0x1c1f ;  /* 0x007c1f000e077f89 */ /* 0x00066600000e0000 */
[----:B------:R-:W-:Y:S01]  /*b100*/  PRMT R71, R3, 0x5410, R6 ;  /* 0x0000541003477816 */ /* 0x000fe20000000006 */
[----:B------:R-:W-:Y:S02]  /*b110*/  IMAD.MOV.U32 R6, RZ, RZ, R30 ;  /* 0x000000ffff067224 */ /* 0x000fe400078e001e */
[----:B------:R-:W-:-:S05]  /*b120*/  IMAD.MOV.U32 R3, RZ, RZ, R28 ;  /* 0x000000ffff037224 */ /* 0x000fca00078e001c */
[----:B------:R-:W-:Y:S01]  /*b130*/  PRMT R70, R3, 0x5410, R6 ;  /* 0x0000541003467816 */ /* 0x000fe20000000006 */
[----:B--2---:R-:W-:Y:S02]  /*b140*/  IMAD.MOV.U32 R6, RZ, RZ, R50 ;  /* 0x000000ffff067224 */ /* 0x004fe400078e0032 */
[----:B------:R-:W-:Y:S02]  /*b150*/  IMAD.MOV.U32 R5, RZ, RZ, R51 ;  /* 0x000000ffff057224 */ /* 0x000fe400078e0033 */
[----:B------:R-:W-:Y:S02]  /*b160*/  IMAD.MOV.U32 R3, RZ, RZ, R48 ;  /* 0x000000ffff037224 */ /* 0x000fe400078e0030 */
[----:B------:R-:W-:Y:S01]  /*b170*/  IMAD.MOV.U32 R0, RZ, RZ, R49 ;  /* 0x000000ffff007224 */ /* 0x000fe200078e0031 */
[----:B------:R-:W-:Y:S01]  /*b180*/  PRMT R73, R73, 0x5410, R5 ;  /* 0x0000541049497816 */ /* 0x000fe20000000005 */
[----:B----4-:R-:W-:Y:S01]  /*b190*/  IMAD.MOV.U32 R5, RZ, RZ, R47 ;  /* 0x000000ffff057224 */ /* 0x010fe200078e002f */
[----:B------:R-:W-:Y:S01]  /*b1a0*/  PRMT R78, R3, 0x5410, R6 ;  /* 0x00005410034e7816 */ /* 0x000fe20000000006 */
[----:B------:R-:W-:Y:S01]  /*b1b0*/  IMAD.MOV.U32 R6, RZ, RZ, R46 ;  /* 0x000000ffff067224 */ /* 0x000fe200078e002e */
[----:B------:R-:W-:Y:S01]  /*b1c0*/  PRMT R74, R74, 0x5410, R0 ;  /* 0x000054104a4a7816 */ /* 0x000fe20000000000 */
[----:B------:R-:W-:Y:S01]  /*b1d0*/  IMAD.MOV.U32 R3, RZ, RZ, R44 ;  /* 0x000000ffff037224 */ /* 0x000fe200078e002c */
[----:B------:R-:W-:Y:S01]  /*b1e0*/  PRMT R73, R5, 0x7610, R73 ;  /* 0x0000761005497816 */ /* 0x000fe20000000049 */
[----:B------:R-:W-:-:S03]  /*b1f0*/  IMAD.MOV.U32 R0, RZ, RZ, R45 ;  /* 0x000000ffff007224 */ /* 0x000fc600078e002d */
[----:B------:R-:W-:Y:S02]  /*b200*/  PRMT R75, R3, 0x5410, R6 ;  /* 0x00005410034b7816 */ /* 0x000fe40000000006 */
[----:B------:R-:W-:Y:S01]  /*b210*/  PRMT R74, R0, 0x7610, R74 ;  /* 0x00007610004a7816 */ /* 0x000fe2000000004a */
[----:B------:R-:W-:Y:S05]  /*b220*/  @P0 BRA `(.L_x_411) ;  /* 0x000000b000000947 */ /* 0x000fea0003800000 */
[C---:B-1-3--:R-:W-:Y:S01]  /*b230*/  IMAD.SHL.U32 R3, R26.reuse, 0x2, RZ ;  /* 0x000000021a037824 */ /* 0x04afe200078e00ff */
[----:B------:R-:W-:Y:S01]  /*b240*/  SHF.L.U64.HI R0, R26, 0x1, R27 ;  /* 0x000000011a007819 */ /* 0x000fe2000001021b */
[----:B------:R-:W-:Y:S01]  /*b250*/  CS2R R60, SRZ ;  /* 0x00000000003c7805 */ /* 0x000fe2000001ff00 */
[----:B------:R-:W-:Y:S01]  /*b260*/  CS2R R54, SRZ ;  /* 0x0000000000367805 */ /* 0x000fe2000001ff00 */
[----:B------:R-:W-:Y:S01]  /*b270*/  CS2R R52, SRZ ;  /* 0x0000000000347805 */ /* 0x000fe2000001ff00 */
[-C--:B------:R-:W-:Y:S02]  /*b280*/  IADD3 R8, P1, R7, R3.reuse, RZ ;  /* 0x0000000307087210 */ /* 0x080fe40007f3e0ff */
[----:B------:R-:W-:-:S03]  /*b290*/  IADD3 R6, P0, R9, R3, RZ ;  /* 0x0000000309067210 */ /* 0x000fc60007f1e0ff */
[--C-:B------:R-:W-:Y:S02]  /*b2a0*/  IMAD.X R9, R12, 0x1, R0.reuse, P1 ;  /* 0x000000010c097824 */ /* 0x100fe400008e0600 */
[----:B------:R-:W-:-:S03]  /*b2b0*/  IMAD.X R7, R10, 0x1, R0, P0 ;  /* 0x000000010a077824 */ /* 0x000fc600000e0600 */
[----:B------:R1:W5:Y:S04]  /*b2c0*/  @!P2 LD.E.128 R60, [R8.64] ;  /* 0x00000008083ca980 */ /* 0x000368000c101d00 */
[----:B------:R1:W5:Y:S02]  /*b2d0*/  @!P2 LD.E.128 R52, [R6.64] ;  /* 0x000000080634a980 */ /* 0x000364000c101d00 */
.L_x_411:
[----:B-1-3--:R-:W-:Y:S05]  /*b2e0*/  BSYNC B0 ;  /* 0x0000000000007941 */ /* 0x00afea0003800000 */
.L_x_410:
[----:B------:R-:W-:Y:S01]  /*b2f0*/  IMAD.IADD R5, R25, 0x1, -R226 ;  /* 0x0000000119057824 */ /* 0x000fe200078e0ae2 */
[----:B------:R-:W-:-:S04]  /*b300*/  DEPBAR.LE SB0, 0x1 ;  /* 0x000080400000791a */ /* 0x000fc80000000000 */
[----:B------:R-:W-:Y:S01]  /*b310*/  IMNMX R64, R5, 0x80, PT ;  /* 0x0000008005407817 */ /* 0x000fe20003800200 */
[----:B-----5:R-:W-:Y:S01]  /*b320*/  IMAD.MOV.U32 R0, RZ, RZ, R62 ;  /* 0x000000ffff007224 */ /* 0x020fe200078e003e */
[----:B------:R-:W-:Y:S01]  /*b330*/  BSSY B0, `(.L_x_412) ;  /* 0x0000071000007945 */ /* 0x000fe20003800000 */
[----:B------:R-:W-:Y:S01]  /*b340*/  IMAD.MOV.U32 R6, RZ, RZ, R63 ;  /* 0x000000ffff067224 */ /* 0x000fe200078e003f */
[----:B------:R-:W-:Y:S01]  /*b350*/  BAR.SYNC.DEFER_BLOCKING 0x0 ;  /* 0x0000000000007b1d */ /* 0x000fe20000010000 */
[----:B------:R-:W-:Y:S01]  /*b360*/  ISETP.GE.OR P0, PT, R58, R64, P2 ;  /* 0x000000403a00720c */ /* 0x000fe20001706670 */
        /* <DEDUP_REMOVED lines=8> */
[----:B------:R-:W-:-:S02]  /*b3f0*/  IMAD.MOV.U32 R3, RZ, RZ, R52 ;  /* 0x000000ffff037224 */ /* 0x000fc400078e0034 */
[----:B------:R-:W-:Y:S01]  /*b400*/  IMAD.MOV.U32 R0, RZ, RZ, R53 ;  /* 0x000000ffff007224 */ /* 0x000fe200078e0035 */
[----:B------:R-:W-:Y:S02]  /*b410*/  PRMT R79, R5, 0x7610, R79 ;  /* 0x00007610054f7816 */ /* 0x000fe4000000004f */
[----:B------:R-:W-:Y:S02]  /*b420*/  PRMT R81, R3, 0x5410, R6 ;  /* 0x0000541003517816 */ /* 0x000fe40000000006 */
[----:B------:R-:W-:Y:S01]  /*b430*/  PRMT R80, R0, 0x7610, R80 ;  /* 0x0000761000507816 */ /* 0x000fe20000000050 */
[----:B------:R-:W-:Y:S05]  /*b440*/  @P0 BRA `(.L_x_413) ;  /* 0x000005f000000947 */ /* 0x000fea0003800000 */
[----:B------:R-:W-:Y:S02]  /*b450*/  SHF.L.U32 R0, R58, 0x6, RZ ;  /* 0x000000063a007819 */ /* 0x000fe400000006ff */
[----:B------:R-:W-:Y:S02]  /*b460*/  IADD3 R6, R26, c[0x0][0x27c], RZ ;  /* 0x00009f001a067a10 */ /* 0x000fe40007ffe0ff */
[----:B------:R-:W-:-:S02]  /*b470*/  LOP3.LUT R0, R0, 0x1c0, RZ, 0xc0, !PT ;  /* 0x000001c000007812 */ /* 0x000fc400078ec0ff */
[----:B------:R-:W-:Y:S02]  /*b480*/  SHF.L.U32 R7, R211, 0x9, RZ ;  /* 0x00000009d3077819 */ /* 0x000fe400000006ff */
[C---:B------:R-:W-:Y:S02]  /*b490*/  LOP3.LUT R3, R0.reuse, 0x38, R26, 0xf8, !PT ;  /* 0x0000003800037812 */ /* 0x040fe400078ef81a */
[----:B------:R-:W-:Y:S02]  /*b4a0*/  SHF.R.U32.HI R5, RZ, 0x3, R0 ;  /* 0x00000003ff057819 */ /* 0x000fe40000011600 */
[----:B------:R-:W-:Y:S02]  /*b4b0*/  LOP3.LUT R0, R0, 0x38, R6, 0xf8, !PT ;  /* 0x0000003800007812 */ /* 0x000fe400078ef806 */
[C-C-:B------:R-:W-:Y:S02]  /*b4c0*/  LOP3.LUT R3, R7.reuse, R3, R5.reuse, 0xf6, !PT ;  /* 0x0000000307037212 */ /* 0x140fe400078ef605 */
[----:B------:R-:W-:-:S02]  /*b4d0*/  LOP3.LUT R0, R7, R0, R5, 0xf6, !PT ;  /* 0x0000000007007212 */ /* 0x000fc400078ef605 */
[----:B------:R-:W-:Y:S01]  /*b4e0*/  SHF.L.U32 R38, R3, 0x1, RZ ;  /* 0x0000000103267819 */ /* 0x000fe200000006ff */
[--C-:B------:R-:W-:Y:S01]  /*b4f0*/  HADD2.F32 R3, -RZ, R37.reuse.H1_H1 ;  /* 0x30000025ff037230 */ /* 0x100fe20000004100 */
[----:B------:R-:W-:Y:S01]  /*b500*/  SHF.L.U32 R36, R0, 0x1, RZ ;  /* 0x0000000100247819 */ /* 0x000fe200000006ff */
[----:B------:R-:W-:Y:S01]  /*b510*/  HADD2.F32 R0, -RZ, R37.H0_H0 ;  /* 0x20000025ff007230 */ /* 0x000fe20000004100 */
[----:B------:R-:W-:Y:S01]  /*b520*/  SHF.R.U32.HI R5, RZ, 0x10, R17 ;  /* 0x00000010ff057819 */ /* 0x000fe20000011611 */
[----:B------:R-:W1:Y:S01]  /*b530*/  LDS.128 R8, [R38+0x6100] ;  /* 0x0061000026087984 */ /* 0x000e620000000c00 */
[--C-:B------:R-:W-:Y:S02]  /*b540*/  SHF.R.U64 R43, R20, 0x10, R21.reuse ;  /* 0x00000010142b7819 */ /* 0x100fe40000001215 */
[----:B------:R-:W-:Y:S01]  /*b550*/  SHF.R.U32.HI R24, RZ, 0x10, R21 ;  /* 0x00000010ff187819 */ /* 0x000fe20000011615 */
[----:B------:R-:W2:Y:S01]  /*b560*/  LDS.128 R12, [R36+0x6100] ;  /* 0x00610000240c7984 */ /* 0x000ea20000000c00 */
[----:B------:R-:W-:Y:S01]  /*b570*/  HADD2.F32 R59, -RZ, R5.H0_H0 ;  /* 0x20000005ff3b7230 */ /* 0x000fe20000004100 */
[----:B------:R-:W-:-:S02]  /*b580*/  SHF.R.U64 R41, R16, 0x10, R17 ;  /* 0x0000001010297819 */ /* 0x000fc40000001211 */
[--C-:B------:R-:W-:Y:S02]  /*b590*/  SHF.R.U64 R42, R22, 0x10, R23.reuse ;  /* 0x00000010162a7819 */ /* 0x100fe40000001217 */
[----:B------:R-:W-:Y:S02]  /*b5a0*/  SHF.R.U32.HI R27, RZ, 0x10, R23 ;  /* 0x00000010ff1b7819 */ /* 0x000fe40000011617 */
[--C-:B------:R-:W-:Y:S02]  /*b5b0*/  SHF.R.U64 R40, R18, 0x10, R19.reuse ;  /* 0x0000001012287819 */ /* 0x100fe40000001213 */
[----:B------:R-:W-:Y:S01]  /*b5c0*/  SHF.R.U32.HI R21, RZ, 0x10, R19 ;  /* 0x00000010ff157819 */ /* 0x000fe20000011613 */
[----:B-1----:R-:W-:Y:S02]  /*b5d0*/  HADD2.F32 R16, -RZ, R9.H0_H0 ;  /* 0x20000009ff107230 */ /* 0x002fe40000004100 */
[--C-:B------:R-:W-:Y:S02]  /*b5e0*/  HADD2.F32 R19, -RZ, R8.reuse.H0_H0 ;  /* 0x20000008ff137230 */ /* 0x100fe40000004100 */
[----:B--2---:R-:W-:Y:S01]  /*b5f0*/  HADD2.F32 R5, -RZ, R13.H0_H0 ;  /* 0x2000000dff057230 */ /* 0x004fe20000004100 */
[----:B------:R-:W-:Y:S01]  /*b600*/  FMUL.FTZ R7, R16, R0 ;  /* 0x0000000010077220 */ /* 0x000fe20000410000 */
[----:B------:R-:W-:-:S02]  /*b610*/  HADD2.F32 R23, -RZ, R8.H1_H1 ;  /* 0x30000008ff177230 */ /* 0x000fc40000004100 */
[----:B------:R-:W-:Y:S01]  /*b620*/  HADD2.F32 R8, -RZ, R13.H1_H1 ;  /* 0x3000000dff087230 */ /* 0x000fe20000004100 */
[C---:B------:R-:W-:Y:S01]  /*b630*/  FMUL.FTZ R6, R5.reuse, R0 ;  /* 0x0000000005067220 */ /* 0x040fe20000410000 */
[----:B------:R-:W-:Y:S01]  /*b640*/  HADD2.F32 R17, -RZ, R9.H1_H1 ;  /* 0x30000009ff117230 */ /* 0x000fe20000004100 */
[-C--:B------:R-:W-:Y:S01]  /*b650*/  FFMA.FTZ R37, R5, R3.reuse, R7 ;  /* 0x0000000305257223 */ /* 0x080fe20000010007 */
[--C-:B------:R-:W-:Y:S01]  /*b660*/  HADD2.F32 R20, -RZ, R10.reuse.H0_H0 ;  /* 0x2000000aff147230 */ /* 0x100fe20000004100 */
[----:B------:R-:W-:Y:S01]  /*b670*/  FFMA.FTZ R39, R16, R3, -R6 ;  /* 0x0000000310277223 */ /* 0x000fe20000010806 */
[----:B------:R-:W-:Y:S01]  /*b680*/  HADD2.F32 R25, -RZ, R10.H1_H1 ;  /* 0x3000000aff197230 */ /* 0x000fe20000004100 */
[-C--:B------:R-:W-:Y:S01]  /*b690*/  FMUL.FTZ R6, R8, R59.reuse ;  /* 0x0000003b08067220 */ /* 0x080fe20000410000 */
[----:B------:R-:W-:Y:S01]  /*b6a0*/  HADD2.F32 R16, -RZ, R24.H0_H0 ;  /* 0x20000018ff107230 */ /* 0x000fe20000004100 */
[----:B------:R-:W-:Y:S01]  /*b6b0*/  FMUL.FTZ R5, R17, R59 ;  /* 0x0000003b11057220 */ /* 0x000fe20000410000 */
[----:B------:R-:W-:-:S02]  /*b6c0*/  HADD2.F32 R10, -RZ, R15.H0_H0 ;  /* 0x2000000fff0a7230 */ /* 0x000fc40000004100 */
[----:B------:R-:W-:Y:S01]  /*b6d0*/  HADD2.F32 R0, -RZ, R65.H0_H0 ;  /* 0x20000041ff007230 */ /* 0x000fe20000004100 */
[----:B------:R-:W-:Y:S01]  /*b6e0*/  FFMA.FTZ R24, R17, R16, -R6 ;  /* 0x0000001011187223 */ /* 0x000fe20000010806 */
[----:B------:R-:W-:Y:S02]  /*b6f0*/  HADD2.F32 R18, -RZ, R11.H0_H0 ;  /* 0x2000000bff127230 */ /* 0x000fe40000004100 */
[----:B------:R-:W-:Y:S01]  /*b700*/  HADD2.F32 R9, -RZ, R15.H1_H1 ;  /* 0x3000000fff097230 */ /* 0x000fe20000004100 */
[-C--:B------:R-:W-:Y:S01]  /*b710*/  FMUL.FTZ R6, R10, R0.reuse ;  /* 0x000000000a067220 */ /* 0x080fe20000410000 */
[--C-:B------:R-:W-:Y:S01]  /*b720*/  HADD2.F32 R13, -RZ, R12.reuse.H0_H0 ;  /* 0x2000000cff0d7230 */ /* 0x100fe20000004100 */
[----:B------:R-:W-:Y:S01]  /*b730*/  FMUL.FTZ R0, R18, R0 ;  /* 0x0000000012007220 */ /* 0x000fe20000410000 */
[----:B------:R-:W-:Y:S02]  /*b740*/  HADD2.F32 R15, -RZ, R12.H1_H1 ;  /* 0x3000000cff0f7230 */ /* 0x000fe40000004100 */
[----:B------:R-:W-:-:S02]  /*b750*/  HADD2.F32 R12, -RZ, R14.H0_H0 ;  /* 0x2000000eff0c7230 */ /* 0x000fc40000004100 */
[----:B------:R-:W-:Y:S02]  /*b760*/  HADD2.F32 R22, -RZ, R14.H1_H1 ;  /* 0x3000000eff167230 */ /* 0x000fe40000004100 */
[----:B------:R-:W-:Y:S02]  /*b770*/  HADD2.F32 R3, -RZ, R65.H1_H1 ;  /* 0x30000041ff037230 */ /* 0x000fe40000004100 */
[----:B------:R-:W-:Y:S01]  /*b780*/  HADD2.F32 R14, -RZ, R21.H0_H0 ;  /* 0x20000015ff0e7230 */ /* 0x000fe20000004100 */
[----:B------:R-:W-:Y:S01]  /*b790*/  FFMA.FTZ R21, R8, R16, R5 ;  /* 0x0000001008157223 */ /* 0x000fe20000010005 */
[----:B------:R-:W-:Y:S01]  /*b7a0*/  HADD2.F32 R11, -RZ, R11.H1_H1 ;  /* 0x3000000bff0b7230 */ /* 0x000fe20000004100 */
[-C--:B------:R-:W-:Y:S01]  /*b7b0*/  FFMA.FTZ R18, R18, R3.reuse, -R6 ;  /* 0x0000000312127223 */ /* 0x080fe20000010806 */
[----:B------:R-:W-:Y:S01]  /*b7c0*/  HADD2.F32 R7, -RZ, R27.H0_H0 ;  /* 0x2000001bff077230 */ /* 0x000fe20000004100 */
[-C--:B------:R-:W-:Y:S02]  /*b7d0*/  FMUL.FTZ R6, R9, R14.reuse ;  /* 0x0000000e09067220 */ /* 0x080fe40000410000 */
[----:B------:R-:W-:Y:S01]  /*b7e0*/  FFMA.FTZ R17, R10, R3, R0 ;  /* 0x000000030a117223 */ /* 0x000fe20000010000 */
[--C-:B------:R-:W-:Y:S01]  /*b7f0*/  HADD2.F32 R3, -RZ, R66.reuse.H0_H0 ;  /* 0x20000042ff037230 */ /* 0x100fe20000004100 */
[C---:B------:R-:W-:Y:S01]  /*b800*/  FMUL.FTZ R5, R11.reuse, R14 ;  /* 0x0000000e0b057220 */ /* 0x040fe20000410000 */
[----:B------:R-:W-:Y:S01]  /*b810*/  HADD2.F32 R0, -RZ, R66.H1_H1 ;  /* 0x30000042ff007230 */ /* 0x000fe20000004100 */
[-C--:B------:R-:W-:Y:S01]  /*b820*/  FFMA.FTZ R16, R11, R7.reuse, -R6 ;  /* 0x000000070b107223 */ /* 0x080fe20000010806 */
[--C-:B------:R-:W-:Y:S01]  /*b830*/  HADD2.F32 R6, -RZ, R67.reuse.H0_H0 ;  /* 0x20000043ff067230 */ /* 0x100fe20000004100 */
[----:B------:R-:W-:Y:S01]  /*b840*/  FFMA.FTZ R11, R9, R7, R5 ;  /* 0x00000007090b7223 */ /* 0x000fe20000010005 */
[----:B------:R-:W-:Y:S01]  /*b850*/  HADD2.F32 R5, -RZ, R67.H1_H1 ;  /* 0x30000043ff057230 */ /* 0x000fe20000004100 */
[-C--:B------:R-:W-:Y:S01]  /*b860*/  FMUL.FTZ R8, R13, R3.reuse ;  /* 0x000000030d087220 */ /* 0x080fe20000410000 */
[----:B------:R-:W-:Y:S01]  /*b870*/  HADD2.F32 R9, -RZ, R42.H0_H0 ;  /* 0x2000002aff097230 */ /* 0x000fe20000004100 */
[----:B------:R-:W-:Y:S01]  /*b880*/  FMUL.FTZ R7, R19, R3 ;  /* 0x0000000313077220 */ /* 0x000fe20000410000 */
[----:B------:R-:W-:Y:S01]  /*b890*/  F2FP.PACK_AB R11, R11, R17 ;  /* 0x000000110b0b723e */ /* 0x000fe200000000ff */
[----:B------:R-:W-:-:S02]  /*b8a0*/  FMUL.FTZ R3, R12, R0 ;  /* 0x000000000c037220 */ /* 0x000fc40000410000 */
[C---:B------:R-:W-:Y:S02]  /*b8b0*/  FMUL.FTZ R0, R20.reuse, R0 ;  /* 0x0000000014007220 */ /* 0x040fe40000410000 */
[-C--:B------:R-:W-:Y:S01]  /*b8c0*/  FFMA.FTZ R14, R20, R5.reuse, -R3 ;  /* 0x00000005140e7223 */ /* 0x080fe20000010803 */
[----:B------:R-:W-:Y:S01]  /*b8d0*/  HADD2.F32 R3, -RZ, R41.H0_H0 ;  /* 0x20000029ff037230 */ /* 0x000fe20000004100 */
[----:B------:R-:W-:Y:S01]  /*b8e0*/  FFMA.FTZ R10, R12, R5, R0 ;  /* 0x000000050c0a7223 */ /* 0x000fe20000010000 */
[----:B------:R-:W-:Y:S01]  /*b8f0*/  HADD2.F32 R0, -RZ, R40.H0_H0 ;  /* 0x20000028ff007230 */ /* 0x000fe20000004100 */
[-C--:B------:R-:W-:Y:S02]  /*b900*/  FFMA.FTZ R19, R19, R6.reuse, -R8 ;  /* 0x0000000613137223 */ /* 0x080fe40000010808 */
[----:B------:R-:W-:Y:S01]  /*b910*/  FFMA.FTZ R8, R13, R6, R7 ;  /* 0x000000060d087223 */ /* 0x000fe20000010007 */
[----:B------:R-:W-:Y:S01]  /*b920*/  HADD2.F32 R7, -RZ, R43.H0_H0 ;  /* 0x2000002bff077230 */ /* 0x000fe20000004100 */
[----:B------:R-:W-:Y:S01]  /*b930*/  FMUL.FTZ R6, R15, R3 ;  /* 0x000000030f067220 */ /* 0x000fe20000410000 */
[----:B------:R-:W-:Y:S01]  /*b940*/  F2FP.PACK_AB R13, R24, R39 ;  /* 0x00000027180d723e */ /* 0x000fe200000000ff */
[----:B------:R-:W-:-:S02]  /*b950*/  FMUL.FTZ R5, R23, R3 ;  /* 0x0000000317057220 */ /* 0x000fc40000410000 */
[-C--:B------:R-:W-:Y:S02]  /*b960*/  FMUL.FTZ R3, R22, R0.reuse ;  /* 0x0000000016037220 */ /* 0x080fe40000410000 */
[----:B------:R-:W-:Y:S02]  /*b970*/  FMUL.FTZ R0, R25, R0 ;  /* 0x0000000019007220 */ /* 0x000fe40000410000 */
[----:B------:R-:W-:Y:S02]  /*b980*/  FFMA.FTZ R6, R23, R7, -R6 ;  /* 0x0000000717067223 */ /* 0x000fe40000010806 */
[----:B------:R-:W-:Y:S02]  /*b990*/  FFMA.FTZ R3, R25, R9, -R3 ;  /* 0x0000000919037223 */ /* 0x000fe40000010803 */
[----:B------:R-:W-:Y:S01]  /*b9a0*/  FFMA.FTZ R5, R15, R7, R5 ;  /* 0x000000070f057223 */ /* 0x000fe20000010005 */
[----:B------:R-:W-:Y:S01]  /*b9b0*/  F2FP.PACK_AB R15, R16, R18 ;  /* 0x00000012100f723e */ /* 0x000fe200000000ff */
[----:B------:R-:W-:Y:S01]  /*b9c0*/  FFMA.FTZ R0, R22, R9, R0 ;  /* 0x0000000916007223 */ /* 0x000fe20000010000 */
[----:B------:R-:W-:-:S02]  /*b9d0*/  F2FP.PACK_AB R12, R6, R19 ;  /* 0x00000013060c723e */ /* 0x000fc400000000ff */
[----:B------:R-:W-:Y:S02]  /*b9e0*/  F2FP.PACK_AB R14, R3, R14 ;  /* 0x0000000e030e723e */ /* 0x000fe400000000ff */
[----:B------:R-:W-:Y:S02]  /*b9f0*/  F2FP.PACK_AB R9, R21, R37 ;  /* 0x000000251509723e */ /* 0x000fe400000000ff */
[----:B------:R-:W-:Y:S01]  /*ba00*/  F2FP.PACK_AB R8, R5, R8 ;  /* 0x000000080508723e */ /* 0x000fe200000000ff */
[----:B------:R1:W-:Y:S01]  /*ba10*/  STS.128 [R38+0x6100], R12 ;  /* 0x0061000c26007388 */ /* 0x0003e20000000c00 */
[----:B------:R-:W-:-:S05]  /*ba20*/  F2FP.PACK_AB R10, R0, R10 ;  /* 0x0000000a000a723e */ /* 0x000fca00000000ff */
[----:B------:R1:W-:Y:S02]  /*ba30*/  STS.128 [R36+0x6100], R8 ;  /* 0x0061000824007388 */ /* 0x0003e40000000c00 */
.L_x_413:
[----:B------:R-:W-:Y:S05]  /*ba40*/  BSYNC B0 ;  /* 0x0000000000007941 */ /* 0x000fea0003800000 */
.L_x_412:
        /* <DEDUP_REMOVED lines=9> */
[----:B------:R-:W-:-:S02]  /*bae0*/  LOP3.LUT R5, R0, 0x38, R26, 0xf8, !PT ;  /* 0x0000003800057812 */ /* 0x000fc400078ef81a */
[----:B------:R-:W-:Y:S02]  /*baf0*/  SHF.R.U32.HI R7, RZ, 0x3, R0 ;  /* 0x00000003ff077819 */ /* 0x000fe40000011600 */
[----:B------:R-:W-:Y:S02]  /*bb00*/  LOP3.LUT R6, R3, 0xfffffe00, RZ, 0xc0, !PT ;  /* 0xfffffe0003067812 */ /* 0x000fe400078ec0ff */
[----:B-1----:R-:W-:Y:S02]  /*bb10*/  SHF.R.U64 R38, R34, 0x10, R35 ;  /* 0x0000001022267819 */ /* 0x002fe40000001223 */
[----:B------:R-:W-:Y:S02]  /*bb20*/  LOP3.LUT R3, R6, R5, R7, 0xf6, !PT ;  /* 0x0000000506037212 */ /* 0x000fe400078ef607 */
[----:B------:R-:W-:Y:S02]  /*bb30*/  IADD3 R5, R26, c[0x0][0x27c], RZ ;  /* 0x00009f001a057a10 */ /* 0x000fe40007ffe0ff */
[----:B------:R-:W-:Y:S01]  /*bb40*/  SHF.L.U32 R37, R3, 0x1, RZ ;  /* 0x0000000103257819 */ /* 0x000fe200000006ff */
[----:B------:R-:W-:Y:S01]  /*bb50*/  HADD2.F32 R3, -RZ, R68.H1_H1 ;  /* 0x30000044ff037230 */ /* 0x000fe20000004100 */
[----:B------:R-:W-:-:S02]  /*bb60*/  LOP3.LUT R0, R0, 0x38, R5, 0xf8, !PT ;  /* 0x0000003800007812 */ /* 0x000fc400078ef805 */
[----:B------:R-:W-:Y:S01]  /*bb70*/  SHF.R.U32.HI R5, RZ, 0x10, R31 ;  /* 0x00000010ff057819 */ /* 0x000fe2000001161f */
[----:B------:R-:W1:Y:S01]  /*bb80*/  LDS.128 R8, [R37+0x6100] ;  /* 0x0061000025087984 */ /* 0x000e620000000c00 */
[----:B------:R-:W-:Y:S02]  /*bb90*/  LOP3.LUT R0, R6, R0, R7, 0xf6, !PT ;  /* 0x0000000006007212 */ /* 0x000fe400078ef607 */
[----:B------:R-:W-:Y:S02]  /*bba0*/  SHF.R.U64 R34, R32, 0x10, R33 ;  /* 0x0000001020227819 */ /* 0x000fe40000001221 */
[----:B------:R-:W-:Y:S01]  /*bbb0*/  SHF.L.U32 R36, R0, 0x1, RZ ;  /* 0x0000000100247819 */ /* 0x000fe200000006ff */
[----:B------:R-:W-:Y:S01]  /*bbc0*/  HADD2.F32 R0, -RZ, R68.H0_H0 ;  /* 0x20000044ff007230 */ /* 0x000fe20000004100 */
[----:B------:R-:W-:Y:S01]  /*bbd0*/  SHF.R.U64 R32, R28, 0x10, R29 ;  /* 0x000000101c207819 */ /* 0x000fe2000000121d */
[----:B------:R-:W-:Y:S01]  /*bbe0*/  HADD2.F32 R28, -RZ, R5.H0_H0 ;  /* 0x20000005ff1c7230 */ /* 0x000fe20000004100 */
[----:B------:R-:W-:Y:S01]  /*bbf0*/  SHF.R.U32.HI R19, RZ, 0x10, R35 ;  /* 0x00000010ff137819 */ /* 0x000fe20000011623 */
[----:B------:R-:W2:Y:S01]  /*bc00*/  LDS.128 R12, [R36+0x6100] ;  /* 0x00610000240c7984 */ /* 0x000ea20000000c00 */
[----:B------:R-:W-:-:S02]  /*bc10*/  SHF.R.U64 R35, R30, 0x10, R31 ;  /* 0x000000101e237819 */ /* 0x000fc4000000121f */
[----:B------:R-:W-:Y:S02]  /*bc20*/  SHF.R.U32.HI R22, RZ, 0x10, R29 ;  /* 0x00000010ff167819 */ /* 0x000fe4000001161d */
[----:B------:R-:W-:Y:S01]  /*bc30*/  SHF.R.U32.HI R24, RZ, 0x10, R33 ;  /* 0x00000010ff187819 */ /* 0x000fe20000011621 */
[----:B-1----:R-:W-:Y:S02]  /*bc40*/  HADD2.F32 R16, -RZ, R11.H0_H0 ;  /* 0x2000000bff107230 */ /* 0x002fe40000004100 */
[--C-:B------:R-:W-:Y:S02]  /*bc50*/  HADD2.F32 R20, -RZ, R8.reuse.H0_H0 ;  /* 0x20000008ff147230 */ /* 0x100fe40000004100 */
[----:B------:R-:W-:Y:S01]  /*bc60*/  HADD2.F32 R25, -RZ, R8.H1_H1 ;  /* 0x30000008ff197230 */ /* 0x000fe20000004100 */
[----:B------:R-:W-:Y:S01]  /*bc70*/  FMUL.FTZ R7, R16, R0 ;  /* 0x0000000010077220 */ /* 0x000fe20000410000 */
[--C-:B------:R-:W-:Y:S02]  /*bc80*/  HADD2.F32 R17, -RZ, R9.reuse.H0_H0 ;  /* 0x20000009ff117230 */ /* 0x100fe40000004100 */
[----:B------:R-:W-:-:S02]  /*bc90*/  HADD2.F32 R18, -RZ, R9.H1_H1 ;  /* 0x30000009ff127230 */ /* 0x000fc40000004100 */
[--C-:B--2---:R-:W-:Y:S02]  /*bca0*/  HADD2.F32 R5, -RZ, R15.reuse.H0_H0 ;  /* 0x2000000fff057230 */ /* 0x104fe40000004100 */
[--C-:B------:R-:W-:Y:S02]  /*bcb0*/  HADD2.F32 R21, -RZ, R10.reuse.H0_H0 ;  /* 0x2000000aff157230 */ /* 0x100fe40000004100 */
[----:B------:R-:W-:Y:S01]  /*bcc0*/  HADD2.F32 R27, -RZ, R10.H1_H1 ;  /* 0x3000000aff1b7230 */ /* 0x000fe20000004100 */
[C---:B------:R-:W-:Y:S01]  /*bcd0*/  FMUL.FTZ R6, R5.reuse, R0 ;  /* 0x0000000005067220 */ /* 0x040fe20000410000 */
[----:B------:R-:W-:Y:S01]  /*bce0*/  HADD2.F32 R8, -RZ, R15.H1_H1 ;  /* 0x3000000fff087230 */ /* 0x000fe20000004100 */
[-C--:B------:R-:W-:Y:S01]  /*bcf0*/  FFMA.FTZ R30, R5, R3.reuse, R7 ;  /* 0x00000003051e7223 */ /* 0x080fe20000010007 */
[--C-:B------:R-:W-:Y:S01]  /*bd00*/  HADD2.F32 R10, -RZ, R13.reuse.H0_H0 ;  /* 0x2000000dff0a7230 */ /* 0x100fe20000004100 */
[----:B------:R-:W-:Y:S01]  /*bd10*/  FFMA.FTZ R31, R16, R3, -R6 ;  /* 0x00000003101f7223 */ /* 0x000fe20000010806 */
[----:B------:R-:W-:Y:S01]  /*bd20*/  HADD2.F32 R9, -RZ, R13.H1_H1 ;  /* 0x3000000dff097230 */ /* 0x000fe20000004100 */
[----:B------:R-:W-:Y:S01]  /*bd30*/  FMUL.FTZ R6, R8, R28 ;  /* 0x0000001c08067220 */ /* 0x000fe20000410000 */
[----:B------:R-:W-:-:S02]  /*bd40*/  HADD2.F32 R13, -RZ, R12.H0_H0 ;  /* 0x2000000cff0d7230 */ /* 0x000fc40000004100 */
[----:B------:R-:W-:Y:S02]  /*bd50*/  HADD2.F32 R15, -RZ, R12.H1_H1 ;  /* 0x3000000cff0f7230 */ /* 0x000fe40000004100 */
[--C-:B------:R-:W-:Y:S02]  /*bd60*/  HADD2.F32 R12, -RZ, R14.reuse.H0_H0 ;  /* 0x2000000eff0c7230 */ /* 0x100fe40000004100 */
[----:B------:R-:W-:Y:S02]  /*bd70*/  HADD2.F32 R23, -RZ, R14.H1_H1 ;  /* 0x3000000eff177230 */ /* 0x000fe40000004100 */
[----:B------:R-:W-:Y:S02]  /*bd80*/  HADD2.F32 R11, -RZ, R11.H1_H1 ;  /* 0x3000000bff0b7230 */ /* 0x000fe40000004100 */
[----:B------:R-:W-:Y:S02]  /*bd90*/  HADD2.F32 R14, -RZ, R19.H0_H0 ;  /* 0x20000013ff0e7230 */ /* 0x000fe40000004100 */
[--C-:B------:R-:W-:Y:S01]  /*bda0*/  HADD2.F32 R0, -RZ, R69.reuse.H0_H0 ;  /* 0x20000045ff007230 */ /* 0x100fe20000004100 */
[C---:B------:R-:W-:Y:S01]  /*bdb0*/  FMUL.FTZ R5, R11.reuse, R28 ;  /* 0x0000001c0b057220 */ /* 0x040fe20000410000 */
[----:B------:R-:W-:Y:S01]  /*bdc0*/  HADD2.F32 R3, -RZ, R69.H1_H1 ;  /* 0x30000045ff037230 */ /* 0x000fe20000004100 */
[----:B------:R-:W-:Y:S01]  /*bdd0*/  FFMA.FTZ R29, R11, R14, -R6 ;  /* 0x0000000e0b1d7223 */ /* 0x000fe20000010806 */
[----:B------:R-:W-:Y:S01]  /*bde0*/  HADD2.F32 R11, -RZ, R22.H0_H0 ;  /* 0x20000016ff0b7230 */ /* 0x000fe20000004100 */
[-C--:B------:R-:W-:Y:S01]  /*bdf0*/  FMUL.FTZ R6, R10, R0.reuse ;  /* 0x000000000a067220 */ /* 0x080fe20000410000 */
[----:B------:R-:W-:Y:S01]  /*be00*/  HADD2.F32 R7, -RZ, R24.H0_H0 ;  /* 0x20000018ff077230 */ /* 0x000fe20000004100 */
[----:B------:R-:W-:-:S02]  /*be10*/  FMUL.FTZ R0, R17, R0 ;  /* 0x0000000011007220 */ /* 0x000fc40000410000 */
[----:B------:R-:W-:Y:S02]  /*be20*/  FFMA.FTZ R28, R8, R14, R5 ;  /* 0x0000000e081c7223 */ /* 0x000fe40000010005 */
[-C--:B------:R-:W-:Y:S02]  /*be30*/  FFMA.FTZ R22, R17, R3.reuse, -R6 ;  /* 0x0000000311167223 */ /* 0x080fe40000010806 */
[----:B------:R-:W-:Y:S01]  /*be40*/  FFMA.FTZ R19, R10, R3, R0 ;  /* 0x000000030a137223 */ /* 0x000fe20000010000 */
[--C-:B------:R-:W-:Y:S01]  /*be50*/  HADD2.F32 R3, -RZ, R70.reuse.H0_H0 ;  /* 0x20000046ff037230 */ /* 0x100fe20000004100 */
[CC--:B------:R-:W-:Y:S01]  /*be60*/  FMUL.FTZ R6, R9.reuse, R11.reuse ;  /* 0x0000000b09067220 */ /* 0x0c0fe20000410000 */
[----:B------:R-:W-:Y:S01]  /*be70*/  HADD2.F32 R0, -RZ, R70.H1_H1 ;  /* 0x30000046ff007230 */ /* 0x000fe20000004100 */
[----:B------:R-:W-:Y:S01]  /*be80*/  FMUL.FTZ R5, R18, R11 ;  /* 0x0000000b12057220 */ /* 0x000fe20000410000 */
[----:B------:R-:W-:Y:S01]  /*be90*/  F2FP.PACK_AB R11, R28, R30 ;  /* 0x0000001e1c0b723e */ /* 0x000fe200000000ff */
[-C--:B------:R-:W-:Y:S01]  /*bea0*/  FFMA.FTZ R18, R18, R7.reuse, -R6 ;  /* 0x0000000712127223 */ /* 0x080fe20000010806 */
[--C-:B------:R-:W-:Y:S01]  /*beb0*/  HADD2.F32 R6, -RZ, R71.reuse.H0_H0 ;  /* 0x20000047ff067230 */ /* 0x100fe20000004100 */
[----:B------:R-:W-:Y:S01]  /*bec0*/  FFMA.FTZ R9, R9, R7, R5 ;  /* 0x0000000709097223 */ /* 0x000fe20000010005 */
[----:B------:R-:W-:Y:S01]  /*bed0*/  HADD2.F32 R5, -RZ, R71.H1_H1 ;  /* 0x30000047ff057230 */ /* 0x000fe20000004100 */
[----:B------:R-:W-:-:S02]  /*bee0*/  FMUL.FTZ R8, R13, R3 ;  /* 0x000000030d087220 */ /* 0x000fc40000410000 */
[----:B------:R-:W-:Y:S01]  /*bef0*/  FMUL.FTZ R7, R20, R3 ;  /* 0x0000000314077220 */ /* 0x000fe20000410000 */
[----:B------:R-:W-:Y:S01]  /*bf00*/  F2FP.PACK_AB R9, R9, R19 ;  /* 0x000000130909723e */ /* 0x000fe200000000ff */
[CC--:B------:R-:W-:Y:S02]  /*bf10*/  FMUL.FTZ R3, R12.reuse, R0.reuse ;  /* 0x000000000c037220 */ /* 0x0c0fe40000410000 */
[C---:B------:R-:W-:Y:S02]  /*bf20*/  FMUL.FTZ R0, R21.reuse, R0 ;  /* 0x0000000015007220 */ /* 0x040fe40000410000 */
[-C--:B------:R-:W-:Y:S01]  /*bf30*/  FFMA.FTZ R14, R21, R5.reuse, -R3 ;  /* 0x00000005150e7223 */ /* 0x080fe20000010803 */
[----:B------:R-:W-:Y:S01]  /*bf40*/  HADD2.F32 R3, -RZ, R32.H0_H0 ;  /* 0x20000020ff037230 */ /* 0x000fe20000004100 */
[----:B------:R-:W-:Y:S01]  /*bf50*/  FFMA.FTZ R10, R12, R5, R0 ;  /* 0x000000050c0a7223 */ /* 0x000fe20000010000 */
[----:B------:R-:W-:Y:S01]  /*bf60*/  HADD2.F32 R0, -RZ, R35.H0_H0 ;  /* 0x20000023ff007230 */ /* 0x000fe20000004100 */
[-C--:B------:R-:W-:Y:S01]  /*bf70*/  FFMA.FTZ R17, R20, R6.reuse, -R8 ;  /* 0x0000000614117223 */ /* 0x080fe20000010808 */
[----:B------:R-:W-:Y:S01]  /*bf80*/  HADD2.F32 R8, -RZ, R38.H0_H0 ;  /* 0x20000026ff087230 */ /* 0x000fe20000004100 */
[----:B------:R-:W-:Y:S01]  /*bf90*/  FFMA.FTZ R16, R13, R6, R7 ;  /* 0x000000060d107223 */ /* 0x000fe20000010007 */
[----:B------:R-:W-:Y:S01]  /*bfa0*/  HADD2.F32 R7, -RZ, R34.H0_H0 ;  /* 0x20000022ff077230 */ /* 0x000fe20000004100 */
[-C--:B------:R-:W-:Y:S01]  /*bfb0*/  FMUL.FTZ R6, R15, R3.reuse ;  /* 0x000000030f067220 */ /* 0x080fe20000410000 */
[----:B------:R-:W-:Y:S01]  /*bfc0*/  F2FP.PACK_AB R13, R18, R22 ;  /* 0x00000016120d723e */ /* 0x000fe200000000ff */
[----:B------:R-:W-:-:S02]  /*bfd0*/  FMUL.FTZ R5, R25, R3 ;  /* 0x0000000319057220 */ /* 0x000fc40000410000 */
[-C--:B------:R-:W-:Y:S02]  /*bfe0*/  FMUL.FTZ R3, R23, R0.reuse ;  /* 0x0000000017037220 */ /* 0x080fe40000410000 */
[----:B------:R-:W-:Y:S02]  /*bff0*/  FMUL.FTZ R0, R27, R0 ;  /* 0x000000001b007220 */ /* 0x000fe40000410000 */
[-C--:B------:R-:W-:Y:S02]  /*c000*/  FFMA.FTZ R6, R25, R7.reuse, -R6 ;  /* 0x0000000719067223 */ /* 0x080fe40000010806 */
[-C--:B------:R-:W-:Y:S02]  /*c010*/  FFMA.FTZ R3, R27, R8.reuse, -R3 ;  /* 0x000000081b037223 */ /* 0x080fe40000010803 */
[----:B------:R-:W-:Y:S01]  /*c020*/  FFMA.FTZ R5, R15, R7, R5 ;  /* 0x000000070f057223 */ /* 0x000fe20000010005 */
[----:B------:R-:W-:Y:S01]  /*c030*/  F2FP.PACK_AB R15, R29, R31 ;  /* 0x0000001f1d0f723e */ /* 0x000fe200000000ff */
[----:B------:R-:W-:Y:S01]  /*c040*/  FFMA.FTZ R0, R23, R8, R0 ;  /* 0x0000000817007223 */ /* 0x000fe20000010000 */
[----:B------:R-:W-:-:S02]  /*c050*/  F2FP.PACK_AB R12, R6, R17 ;  /* 0x00000011060c723e */ /* 0x000fc400000000ff */
[----:B------:R-:W-:Y:S02]  /*c060*/  F2FP.PACK_AB R14, R3, R14 ;  /* 0x0000000e030e723e */ /* 0x000fe400000000ff */
[----:B------:R-:W-:Y:S02]  /*c070*/  F2FP.PACK_AB R8, R5, R16 ;  /* 0x000000100508723e */ /* 0x000fe400000000ff */
[----:B------:R-:W-:Y:S01]  /*c080*/  F2FP.PACK_AB R10, R0, R10 ;  /* 0x0000000a000a723e */ /* 0x000fe200000000ff */
[----:B------:R1:W-:Y:S04]  /*c090*/  STS.128 [R37+0x6100], R12 ;  /* 0x0061000c25007388 */ /* 0x0003e80000000c00 */
[----:B------:R1:W-:Y:S02]  /*c0a0*/  STS.128 [R36+0x6100], R8 ;  /* 0x0061000824007388 */ /* 0x0003e40000000c00 */
.L_x_415:
[----:B------:R-:W-:Y:S05]  /*c0b0*/  BSYNC B0 ;  /* 0x0000000000007941 */ /* 0x000fea0003800000 */
.L_x_414:
        /* <DEDUP_REMOVED lines=12> */
[----:B------:R-:W-:Y:S02]  /*c180*/  SHF.R.U32.HI R19, RZ, 0x10, R51 ;  /* 0x00000010ff137819 */ /* 0x000fe40000011633 */
[----:B------:R-:W-:Y:S02]  /*c190*/  LOP3.LUT R3, R6, R5, R7, 0xf6, !PT ;  /* 0x0000000506037212 */ /* 0x000fe400078ef607 */
[----:B------:R-:W-:Y:S02]  /*c1a0*/  IADD3 R5, R26, c[0x0][0x27c], RZ ;  /* 0x00009f001a057a10 */ /* 0x000fe40007ffe0ff */
[----:B------:R-:W-:Y:S01]  /*c1b0*/  SHF.L.U32 R31, R3, 0x1, RZ ;  /* 0x00000001031f7819 */ /* 0x000fe200000006ff */
[----:B------:R-:W-:Y:S01]  /*c1c0*/  HADD2.F32 R3, -RZ, R73.H1_H1 ;  /* 0x30000049ff037230 */ /* 0x000fe20000004100 */
[----:B------:R-:W-:-:S02]  /*c1d0*/  LOP3.LUT R0, R0, 0x38, R5, 0xf8, !PT ;  /* 0x0000003800007812 */ /* 0x000fc400078ef805 */
[----:B------:R-:W-:Y:S01]  /*c1e0*/  SHF.R.U32.HI R5, RZ, 0x10, R47 ;  /* 0x00000010ff057819 */ /* 0x000fe2000001162f */
[----:B-1----:R-:W1:Y:S01]  /*c1f0*/  LDS.128 R8, [R31+0x6100] ;  /* 0x006100001f087984 */ /* 0x002e620000000c00 */
[----:B------:R-:W-:Y:S02]  /*c200*/  LOP3.LUT R0, R6, R0, R7, 0xf6, !PT ;  /* 0x0000000006007212 */ /* 0x000fe400078ef607 */
[----:B------:R-:W-:Y:S01]  /*c210*/  SHF.R.U32.HI R22, RZ, 0x10, R45 ;  /* 0x00000010ff167819 */ /* 0x000fe2000001162d */
[----:B------:R-:W-:Y:S01]  /*c220*/  HADD2.F32 R28, -RZ, R5.H0_H0 ;  /* 0x20000005ff1c7230 */ /* 0x000fe20000004100 */
[----:B------:R-:W-:Y:S01]  /*c230*/  SHF.L.U32 R29, R0, 0x1, RZ ;  /* 0x00000001001d7819 */ /* 0x000fe200000006ff */
[----:B------:R-:W-:Y:S01]  /*c240*/  HADD2.F32 R0, -RZ, R73.H0_H0 ;  /* 0x20000049ff007230 */ /* 0x000fe20000004100 */
[----:B------:R-:W-:Y:S02]  /*c250*/  SHF.R.U32.HI R24, RZ, 0x10, R49 ;  /* 0x00000010ff187819 */ /* 0x000fe40000011631 */
[----:B------:R-:W-:Y:S01]  /*c260*/  SHF.R.U64 R33, R44, 0x10, R45 ;  /* 0x000000102c217819 */ /* 0x000fe2000000122d */
[----:B------:R-:W2:Y:S01]  /*c270*/  LDS.128 R12, [R29+0x6100] ;  /* 0x006100001d0c7984 */ /* 0x000ea20000000c00 */
[----:B------:R-:W-:-:S02]  /*c280*/  SHF.R.U64 R35, R46, 0x10, R47 ;  /* 0x000000102e237819 */ /* 0x000fc4000000122f */
[----:B------:R-:W-:Y:S02]  /*c290*/  SHF.R.U64 R36, R50, 0x10, R51 ;  /* 0x0000001032247819 */ /* 0x000fe40000001233 */
[----:B------:R-:W-:Y:S01]  /*c2a0*/  SHF.R.U64 R37, R48, 0x10, R49 ;  /* 0x0000001030257819 */ /* 0x000fe20000001231 */
        /* <DEDUP_REMOVED lines=71> */
.L_x_417:
[----:B------:R-:W-:Y:S05]  /*c720*/  BSYNC B0 ;  /* 0x0000000000007941 */ /* 0x000fea0003800000 */
.L_x_416:
        /* <DEDUP_REMOVED lines=13> */
[----:B------:R-:W-:Y:S01]  /*c800*/  IADD3 R5, R26, c[0x0][0x27c], RZ ;  /* 0x00009f001a057a10 */ /* 0x000fe20007ffe0ff */
[----:B------:R-:W-:Y:S01]  /*c810*/  HADD2.F32 R19, -RZ, R19.H0_H0 ;  /* 0x20000013ff137230 */ /* 0x000fe20000004100 */
        /* <DEDUP_REMOVED lines=16> */
[--C-:B-1----:R-:W-:Y:S02]  /*c920*/  HADD2.F32 R16, -RZ, R11.reuse.H0_H0 ;  /* 0x2000000bff107230 */ /* 0x102fe40000004100 */
[----:B------:R-:W-:Y:S02]  /*c930*/  HADD2.F32 R11, -RZ, R11.H1_H1 ;  /* 0x3000000bff0b7230 */ /* 0x000fe40000004100 */
[--C-:B------:R-:W-:Y:S01]  /*c940*/  HADD2.F32 R20, -RZ, R8.reuse.H0_H0 ;  /* 0x20000008ff147230 */ /* 0x100fe20000004100 */
[----:B------:R-:W-:Y:S01]  /*c950*/  FMUL.FTZ R7, R16, R0 ;  /* 0x0000000010077220 */ /* 0x000fe20000410000 */
[----:B------:R-:W-:Y:S02]  /*c960*/  HADD2.F32 R26, -RZ, R8.H1_H1 ;  /* 0x30000008ff1a7230 */ /* 0x000fe40000004100 */
[----:B------:R-:W-:-:S02]  /*c970*/  HADD2.F32 R17, -RZ, R9.H0_H0 ;  /* 0x20000009ff117230 */ /* 0x000fc40000004100 */
[--C-:B--2---:R-:W-:Y:S02]  /*c980*/  HADD2.F32 R5, -RZ, R15.reuse.H0_H0 ;  /* 0x2000000fff057230 */ /* 0x104fe40000004100 */
[----:B------:R-:W-:Y:S02]  /*c990*/  HADD2.F32 R15, -RZ, R15.H1_H1 ;  /* 0x3000000fff0f7230 */ /* 0x000fe40000004100 */
[--C-:B------:R-:W-:Y:S01]  /*c9a0*/  HADD2.F32 R8, -RZ, R13.reuse.H0_H0 ;  /* 0x2000000dff087230 */ /* 0x100fe20000004100 */
[C---:B------:R-:W-:Y:S01]  /*c9b0*/  FMUL.FTZ R6, R5.reuse, R0 ;  /* 0x0000000005067220 */ /* 0x040fe20000410000 */
[--C-:B------:R-:W-:Y:S01]  /*c9c0*/  HADD2.F32 R0, -RZ, R80.reuse.H0_H0 ;  /* 0x20000050ff007230 */ /* 0x100fe20000004100 */
[-C--:B------:R-:W-:Y:S01]  /*c9d0*/  FFMA.FTZ R31, R5, R3.reuse, R7 ;  /* 0x00000003051f7223 */ /* 0x080fe20000010007 */
[----:B------:R-:W-:Y:S01]  /*c9e0*/  HADD2.F32 R13, -RZ, R13.H1_H1 ;  /* 0x3000000dff0d7230 */ /* 0x000fe20000004100 */
[----:B------:R-:W-:Y:S01]  /*c9f0*/  FFMA.FTZ R33, R16, R3, -R6 ;  /* 0x0000000310217223 */ /* 0x000fe20000010806 */
[----:B------:R-:W-:Y:S01]  /*ca00*/  HADD2.F32 R3, -RZ, R80.H1_H1 ;  /* 0x30000050ff037230 */ /* 0x000fe20000004100 */
[-C--:B------:R-:W-:Y:S01]  /*ca10*/  FMUL.FTZ R6, R15, R28.reuse ;  /* 0x0000001c0f067220 */ /* 0x080fe20000410000 */
[----:B------:R-:W-:Y:S01]  /*ca20*/  HADD2.F32 R9, -RZ, R9.H1_H1 ;  /* 0x30000009ff097230 */ /* 0x000fe20000004100 */
[C---:B------:R-:W-:Y:S01]  /*ca30*/  FMUL.FTZ R5, R11.reuse, R28 ;  /* 0x0000001c0b057220 */ /* 0x040fe20000410000 */
[----:B------:R-:W-:Y:S01]  /*ca40*/  HADD2.F32 R7, -RZ, R25.H0_H0 ;  /* 0x20000019ff077230 */ /* 0x000fe20000004100 */
[-C--:B------:R-:W-:Y:S01]  /*ca50*/  FFMA.FTZ R28, R11, R19.reuse, -R6 ;  /* 0x000000130b1c7223 */ /* 0x080fe20000010806 */
[----:B------:R-:W-:Y:S01]  /*ca60*/  HADD2.F32 R11, -RZ, R22.H0_H0 ;  /* 0x20000016ff0b7230 */ /* 0x000fe20000004100 */
[CC--:B------:R-:W-:Y:S01]  /*ca70*/  FMUL.FTZ R6, R8.reuse, R0.reuse ;  /* 0x0000000008067220 */ /* 0x0c0fe20000410000 */
[--C-:B------:R-:W-:Y:S01]  /*ca80*/  HADD2.F32 R21, -RZ, R10.reuse.H0_H0 ;  /* 0x2000000aff157230 */ /* 0x100fe20000004100 */
[----:B------:R-:W-:Y:S01]  /*ca90*/  FMUL.FTZ R0, R17, R0 ;  /* 0x0000000011007220 */ /* 0x000fe20000410000 */
[----:B------:R-:W-:Y:S01]  /*caa0*/  HADD2.F32 R27, -RZ, R10.H1_H1 ;  /* 0x3000000aff1b7230 */ /* 0x000fe20000004100 */
[----:B------:R-:W-:Y:S01]  /*cab0*/  FFMA.FTZ R22, R15, R19, R5 ;  /* 0x000000130f167223 */ /* 0x000fe20000010005 */
[----:B------:R-:W-:Y:S01]  /*cac0*/  HADD2.F32 R18, -RZ, R12.H0_H0 ;  /* 0x2000000cff127230 */ /* 0x000fe20000004100 */
[----:B------:R-:W-:Y:S01]  /*cad0*/  FFMA.FTZ R19, R17, R3, -R6 ;  /* 0x0000000311137223 */ /* 0x000fe20000010806 */
[--C-:B------:R-:W-:Y:S01]  /*cae0*/  HADD2.F32 R10, -RZ, R14.reuse.H0_H0 ;  /* 0x2000000eff0a7230 */ /* 0x100fe20000004100 */
[----:B------:R-:W-:Y:S01]  /*caf0*/  FMUL.FTZ R6, R13, R11 ;  /* 0x0000000b0d067220 */ /* 0x000fe20000410000 */
[----:B------:R-:W-:Y:S01]  /*cb00*/  HADD2.F32 R24, -RZ, R14.H1_H1 ;  /* 0x3000000eff187230 */ /* 0x000fe20000004100 */
        /* <DEDUP_REMOVED lines=9> */
[----:B------:R-:W-:Y:S01]  /*cba0*/  HADD2.F32 R23, -RZ, R12.H1_H1 ;  /* 0x3000000cff177230 */ /* 0x000fe20000004100 */
[----:B------:R-:W-:Y:S01]  /*cbb0*/  FMUL.FTZ R7, R20, R3 ;  /* 0x0000000314077220 */ /* 0x000fe20000410000 */
[----:B------:R-:W-:Y:S01]  /*cbc0*/  F2FP.PACK_AB R15, R28, R33 ;  /* 0x000000211c0f723e */ /* 0x000fe200000000ff */
[-C--:B------:R-:W-:Y:S01]  /*cbd0*/  FMUL.FTZ R3, R10, R0.reuse ;  /* 0x000000000a037220 */ /* 0x080fe20000410000 */
[----:B------:R-:W-:Y:S01]  /*cbe0*/  F2FP.PACK_AB R13, R16, R19 ;  /* 0x00000013100d723e */ /* 0x000fe200000000ff */
[C---:B------:R-:W-:Y:S01]  /*cbf0*/  FMUL.FTZ R0, R21.reuse, R0 ;  /* 0x0000000015007220 */ /* 0x040fe20000410000 */
[----:B------:R-:W-:Y:S01]  /*cc00*/  F2FP.PACK_AB R11, R22, R31 ;  /* 0x0000001f160b723e */ /* 0x000fe200000000ff */
        /* <DEDUP_REMOVED lines=8> */
[----:B------:R-:W-:Y:S01]  /*cc90*/  FMUL.FTZ R6, R23, R3 ;  /* 0x0000000317067220 */ /* 0x000fe20000410000 */
[----:B------:R-:W-:Y:S01]  /*cca0*/  F2FP.PACK_AB R9, R9, R17 ;  /* 0x000000110909723e */ /* 0x000fe200000000ff */
[----:B------:R-:W-:-:S02]  /*ccb0*/  FMUL.FTZ R5, R26, R3 ;  /* 0x000000031a057220 */ /* 0x000fc40000410000 */
[-C--:B------:R-:W-:Y:S02]  /*ccc0*/  FMUL.FTZ R3, R24, R0.reuse ;  /* 0x0000000018037220 */ /* 0x080fe40000410000 */
[C---:B------:R-:W-:Y:S02]  /*ccd0*/  FMUL.FTZ R0, R27.reuse, R0 ;  /* 0x000000001b007220 */ /* 0x040fe40000410000 */
[-C--:B------:R-:W-:Y:S02]  /*cce0*/  FFMA.FTZ R6, R26, R7.reuse, -R6 ;  /* 0x000000071a067223 */ /* 0x080fe40000010806 */
[----:B------:R-:W-:Y:S02]  /*ccf0*/  FFMA.FTZ R3, R27, R8, -R3 ;  /* 0x000000081b037223 */ /* 0x000fe40000010803 */
[----:B------:R-:W-:Y:S01]  /*cd00*/  FFMA.FTZ R5, R23, R7, R5 ;  /* 0x0000000717057223 */ /* 0x000fe20000010005 */
[----:B------:R-:W-:Y:S01]  /*cd10*/  F2FP.PACK_AB R12, R6, R12 ;  /* 0x0000000c060c723e */ /* 0x000fe200000000ff */
[----:B------:R-:W-:Y:S01]  /*cd20*/  FFMA.FTZ R0, R24, R8, R0 ;  /* 0x0000000818007223 */ /* 0x000fe20000010000 */
[----:B------:R-:W-:-:S02]  /*cd30*/  F2FP.PACK_AB R14, R3, R14 ;  /* 0x0000000e030e723e */ /* 0x000fc400000000ff */
[----:B------:R-:W-:Y:S02]  /*cd40*/  F2FP.PACK_AB R8, R5, R18 ;  /* 0x000000120508723e */ /* 0x000fe400000000ff */
[----:B------:R-:W-:Y:S01]  /*cd50*/  F2FP.PACK_AB R10, R0, R10 ;  /* 0x0000000a000a723e */ /* 0x000fe200000000ff */
[----:B------:R1:W-:Y:S04]  /*cd60*/  STS.128 [R30+0x6100], R12 ;  /* 0x0061000c1e007388 */ /* 0x0003e80000000c00 */
[----:B------:R1:W-:Y:S02]  /*cd70*/  STS.128 [R29+0x6100], R8 ;  /* 0x006100081d007388 */ /* 0x0003e40000000c00 */
.L_x_405:
[----:B------:R-:W-:Y:S05]  /*cd80*/  BSYNC B2 ;  /* 0x0000000000027941 */ /* 0x000fea0003800000 */
.L_x_383:
[----:B------:R-:W-:Y:S01]  /*cd90*/  SHF.R.S32.HI R6, RZ, 0x4, R89 ;  /* 0x00000004ff067819 */ /* 0x000fe20000011459 */
[----:B------:R-:W-:Y:S01]  /*cda0*/  IMAD.SHL.U32 R7, R86, 0x40, RZ ;  /* 0x0000004056077824 */ /* 0x000fe200078e00ff */
[----:B------:R-:W-:-:S04]  /*cdb0*/  DEPBAR.LE SB0, 0x0 ;  /* 0x000080000000791a */ /* 0x000fc80000000000 */
[----:B---3--:R-:W-:Y:S01]  /*cdc0*/  LEA.HI R0, R89, R6, RZ, 0x1 ;  /* 0x0000000659007211 */ /* 0x008fe200078f08ff */
[----:B------:R-:W-:Y:S01]  /*cdd0*/  IMAD.SHL.U32 R3, R83, 0x40, RZ ;  /* 0x0000004053037824 */ /* 0x000fe200078e00ff */
[----:B------:R-:W-:Y:S01]  /*cde0*/  LOP3.LUT P0, RZ, R86, 0x2, RZ, 0xc0, !PT ;  /* 0x0000000256ff7812 */ /* 0x000fe2000780c0ff */
[----:B------:R-:W-:Y:S01]  /*cdf0*/  IMAD.SHL.U32 R5, R85, 0x40, RZ ;  /* 0x0000004055057824 */ /* 0x000fe200078e00ff */
[----:B------:R-:W-:Y:S01]  /*ce00*/  LOP3.LUT R0, R0, 0xfffffffe, RZ, 0xc0, !PT ;  /* 0xfffffffe00007812 */ /* 0x000fe200078ec0ff */
[----:B-1----:R-:W-:Y:S01]  /*ce10*/  IMAD.SHL.U32 R8, R72, 0x8, RZ ;  /* 0x0000000848087824 */ /* 0x002fe200078e00ff */
[----:B------:R-:W-:Y:S01]  /*ce20*/  LOP3.LUT R3, R3, 0x1c0, RZ, 0xc0, !PT ;  /* 0x000001c003037812 */ /* 0x000fe200078ec0ff */
[----:B------:R-:W-:Y:S01]  /*ce30*/  IMAD.MOV.U32 R40, RZ, RZ, R92 ;  /* 0x000000ffff287224 */ /* 0x000fe200078e005c */
[----:B------:R-:W-:Y:S01]  /*ce40*/  LOP3.LUT R85, R5, 0xfffffe00, RZ, 0xc0, !PT ;  /* 0xfffffe0005557812 */ /* 0x000fe200078ec0ff */
[----:B------:R-:W-:Y:S01]  /*ce50*/  IMAD.IADD R6, R6, 0x1, -R0 ;  /* 0x0000000106067824 */ /* 0x000fe200078e0a00 */
[----:B------:R-:W-:Y:S01]  /*ce60*/  LOP3.LUT R0, R7, 0x1c0, RZ, 0xc0, !PT ;  /* 0x000001c007007812 */ /* 0x000fe200078ec0ff */
[----:B------:R-:W-:Y:S01]  /*ce70*/  IMAD.MOV.U32 R41, RZ, RZ, R93 ;  /* 0x000000ffff297224 */ /* 0x000fe200078e005d */
[----:B------:R-:W-:Y:S01]  /*ce80*/  BAR.SYNC.DEFER_BLOCKING 0x0 ;  /* 0x0000000000007b1d */ /* 0x000fe20000010000 */
[----:B------:R-:W-:Y:S01]  /*ce90*/  IMAD.SHL.U32 R7, R6, 0x8, RZ ;  /* 0x0000000806077824 */ /* 0x000fe200078e00ff */
[----:B------:R-:W-:Y:S01]  /*cea0*/  LOP3.LUT R5, R0, 0x8, R8, 0xf8, !PT ;  /* 0x0000000800057812 */ /* 0x000fe200078ef808 */
[----:B------:R-:W-:Y:S01]  /*ceb0*/  IMAD.MOV.U32 R40, RZ, RZ, R90 ;  /* 0x000000ffff287224 */ /* 0x000fe200078e005a */
[----:B------:R-:W-:Y:S01]  /*cec0*/  SHF.R.U32.HI R0, RZ, 0x3, R0 ;  /* 0x00000003ff007819 */ /* 0x000fe20000011600 */
[----:B------:R-:W-:Y:S01]  /*ced0*/  IMAD.MOV.U32 R210, RZ, RZ, 0x5 ;  /* 0x00000005ffd27424 */ /* 0x000fe200078e00ff */
[----:B------:R-:W-:Y:S01]  /*cee0*/  LOP3.LUT R8, R3, 0x8, R7, 0xf8, !PT ;  /* 0x0000000803087812 */ /* 0x000fe200078ef807 */
[----:B------:R-:W-:Y:S01]  /*cef0*/  IMAD.SHL.U32 R227, R76, 0x2, RZ ;  /* 0x000000024ce37824 */ /* 0x000fe200078e00ff */
[----:B------:R-:W-:Y:S01]  /*cf00*/  SHF.R.U32.HI R7, RZ, 0x3, R3 ;  /* 0x00000003ff077819 */ /* 0x000fe20000011603 */
[----:B------:R-:W-:Y:S01]  /*cf10*/  IMAD R3, R211, 0x400, R85 ;  /* 0x00000400d3037824 */ /* 0x000fe200078e0255 */
[----:B------:R-:W-:Y:S01]  /*cf20*/  LOP3.LUT R0, R5, R0, RZ, 0x3c, !PT ;  /* 0x0000000005007212 */ /* 0x000fe200078e3cff */
[----:B------:R-:W-:Y:S01]  /*cf30*/  STL.64 [R1+0x50], R40 ;  /* 0x0000502801007387 */ /* 0x000fe20000100a00 */
[----:B------:R-:W-:-:S02]  /*cf40*/  LOP3.LUT R5, R8, R7, RZ, 0x3c, !PT ;  /* 0x0000000708057212 */ /* 0x000fc400078e3cff */
[----:B------:R-:W-:Y:S01]  /*cf50*/  ISETP.GE.AND P1, PT, R56, c[0x0][0x1d4], PT ;  /* 0x0000750038007a0c */ /* 0x000fe20003f26270 */
[----:B------:R-:W-:Y:S02]  /*cf60*/  IMAD R0, R6, 0x200, R0 ;  /* 0x0000020006007824 */ /* 0x000fe400078e0200 */
[----:B------:R-:W-:Y:S01]  /*cf70*/  IMAD.IADD R3, R5, 0x1, R3 ;  /* 0x0000000105037824 */ /* 0x000fe200078e0203 */
[C---:B------:R-:W-:Y:S01]  /*cf80*/  ISETP.LT.OR P3, PT, R77.reuse, 0x1, P1 ;  /* 0x000000014d00780c */ /* 0x040fe20000f61670 */
[----:B------:R-:W-:Y:S01]  /*cf90*/  IMAD.SHL.U32 R208, R0, 0x2, RZ ;  /* 0x0000000200d07824 */ /* 0x000fe200078e00ff */
[----:B------:R-:W-:Y:S01]  /*cfa0*/  ISETP.LT.OR P4, PT, R77, 0x11, P1 ;  /* 0x000000114d00780c */ /* 0x000fe20000f81670 */
[----:B------:R-:W-:Y:S01]  /*cfb0*/  IMAD.SHL.U32 R215, R3, 0x2, RZ ;  /* 0x0000000203d77824 */ /* 0x000fe200078e00ff */
[----:B------:R-:W-:Y:S01]  /*cfc0*/  ISETP.LT.OR P2, PT, R77, 0x21, P1 ;  /* 0x000000214d00780c */ /* 0x000fe20000f41670 */
[----:B------:R-:W-:Y:S01]  /*cfd0*/  IMAD.WIDE.U32 R6, R87, c[0x0][0x208], RZ ;  /* 0x0000820057067a25 */ /* 0x000fe200078e00ff */
[----:B------:R-:W-:Y:S01]  /*cfe0*/  LDSM.16.M88.4 R20, [R208+0x3900] ;  /* 0x00390000d014783b */ /* 0x000fe20000000200 */
[----:B------:R-:W-:-:S02]  /*cff0*/  IADD3 R0, R208, 0x3100, RZ ;  /* 0x00003100d0007810 */ /* 0x000fc40007ffe0ff */
[----:B------:R-:W-:Y:S01]  /*d000*/  IADD3 R219, R208, 0x3120, RZ ;  /* 0x00003120d0db7810 */ /* 0x000fe20007ffe0ff */
[----:B------:R-:W1:Y:S01]  /*d010*/  LDSM.16.M88.4 R8, [R215+0x8100] ;  /* 0x00810000d708783b */ /* 0x000e620000000200 */
[----:B------:R-:W-:Y:S01]  /*d020*/  @P0 IADD3 R219, R0, -0x20, RZ ;  /* 0xffffffe000db0810 */ /* 0x000fe20007ffe0ff */
[----:B------:R-:W-:Y:S02]  /*d030*/  IMAD R0, R88, c[0x0][0x208], RZ ;  /* 0x0000820058007a24 */ /* 0x000fe400078e02ff */
[----:B------:R-:W2:Y:S01]  /*d040*/  LDSM.16.M88.4 R16, [R208+0x4100] ;  /* 0x00410000d010783b */ /* 0x000ea20000000200 */
[----:B------:R-:W-:Y:S02]  /*d050*/  IMAD R218, R2, 0x2, R215 ;  /* 0x0000000202da7824 */ /* 0x000fe400078e02d7 */
[----:B------:R-:W-:Y:S01]  /*d060*/  IMAD R0, R87, c[0x0][0x20c], R0 ;  /* 0x0000830057007a24 */ /* 0x000fe200078e0200 */
[----:B------:R-:W3:Y:S01]  /*d070*/  LDSM.16.M88.4 R12, [R215+0x6100] ;  /* 0x00610000d70c783b */ /* 0x000ee20000000200 */
[----:B------:R-:W-:-:S02]  /*d080*/  IMAD.MOV.U32 R3, RZ, RZ, c[0x0][0x208] ;  /* 0x00008200ff037624 */ /* 0x000fc400078e00ff */
[----:B------:R-:W-:Y:S01]  /*d090*/  IMAD.IADD R0, R7, 0x1, R0 ;  /* 0x0000000107007824 */ /* 0x000fe200078e0200 */
[----:B------:R-:W4:Y:S01]  /*d0a0*/  LDSM.16.M88.4 R24, [R208+0x3100] ;  /* 0x00310000d018783b */ /* 0x000f220000000200 */
[----:B------:R-:W-:Y:S01]  /*d0b0*/  IMAD.WIDE.U32 R6, R6, 0x60, R40 ;  /* 0x0000006006067825 */ /* 0x000fe200078e0028 */
[C---:B------:R-:W-:Y:S02]  /*d0c0*/  SHF.L.U64.HI R58, R3.reuse, R210, c[0x0][0x20c] ;  /* 0x00008300033a7619 */ /* 0x040fe400000102d2 */
[----:B------:R-:W3:Y:S01]  /*d0d0*/  LDSM.16.M88.4 R28, [R208+0x4900] ;  /* 0x00490000d01c783b */ /* 0x000ee20000000200 */
[----:B------:R-:W-:Y:S02]  /*d0e0*/  IMAD R0, R0, 0x60, RZ ;  /* 0x0000006000007824 */ /* 0x000fe400078e02ff */
[----:B------:R-:W-:Y:S01]  /*d0f0*/  IMAD.SHL.U32 R59, R3, 0x20, RZ ;  /* 0x00000020033b7824 */ /* 0x000fe200078e00ff */
[----:B------:R-:W3:Y:S01]  /*d100*/  LDSM.16.M88.4 R32, [R208+0x5100] ;  /* 0x00510000d020783b */ /* 0x000ee20000000200 */
[----:B------:R-:W-:-:S02]  /*d110*/  IMAD.IADD R0, R7, 0x1, R0 ;  /* 0x0000000107007824 */ /* 0x000fc400078e0200 */
[----:B------:R-:W-:Y:S01]  /*d120*/  IMAD R216, R4, 0x2, R215 ;  /* 0x0000000204d87824 */ /* 0x000fe200078e02d7 */
[----:B------:R-:W3:Y:S03]  /*d130*/  LDSM.16.M88.4 R36, [R208+0x5900] ;  /* 0x00590000d024783b */ /* 0x000ee60000000200 */
[----:B------:R-:W-:Y:S01]  /*d140*/  IMAD R217, R2, 0x2, R216 ;  /* 0x0000000202d97824 */ /* 0x000fe200078e02d8 */
[----:B------:R-:W-:Y:S04]  /*d150*/  LDSM.16.M88.4 R48, [R219] ;  /* 0x00000000db30783b */ /* 0x000fe80000000200 */
[----:B------:R-:W-:Y:S04]  /*d160*/  LDSM.16.M88.4 R44, [R219+0x800] ;  /* 0x00080000db2c783b */ /* 0x000fe80000000200 */
[----:B------:R-:W-:Y:S01]  /*d170*/  LDSM.16.M88.4 R40, [R219+0x1000] ;  /* 0x00100000db28783b */ /* 0x000fe20000000200 */
[C---:B-1----:R-:W-:Y:S08]  /*d180*/  HMMA.16816.F32 R168, R8.reuse, R22, RZ ;  /* 0x0000001608a8723c */ /* 0x042ff000000018ff */
[C---:B--2---:R-:W-:Y:S08]  /*d190*/  HMMA.16816.F32 R68, R8.reuse, R16, RZ ;  /* 0x000000100844723c */ /* 0x044ff000000018ff */
[----:B------:R-:W-:Y:S08]  /*d1a0*/  HMMA.16816.F32 R172, R8, R18, RZ ;  /* 0x0000001208ac723c */ /* 0x000ff000000018ff */
[C---:B---3--:R-:W-:Y:S07]  /*d1b0*/  HMMA.16816.F32 R136, R12.reuse, R22, RZ ;  /* 0x000000160c88723c */ /* 0x048fee00000018ff */
[C---:B------:R-:W-:Y:S01]  /*d1c0*/  LEA R22, P0, R6.reuse, c[0x0][0x1f8], 0x1 ;  /* 0x00007e0006167a11 */ /* 0x040fe200078008ff */
[----:B------:R-:W-:Y:S03]  /*d1d0*/  HMMA.16816.F32 R120, R12, R16, RZ ;  /* 0x000000100c78723c */ /* 0x000fe600000018ff */
[----:B------:R-:W-:Y:S01]  /*d1e0*/  LEA.HI.X R23, R6, c[0x0][0x1fc], R0, 0x1, P0 ;  /* 0x00007f0006177a11 */ /* 0x000fe200000f0c00 */
[----:B------:R-:W-:-:S04]  /*d1f0*/  IMAD.MOV.U32 R0, RZ, RZ, 0x40 ;  /* 0x00000040ff007424 */ /* 0x000fc800078e00ff */
[----:B------:R-:W-:Y:S01]  /*d200*/  HMMA.16816.F32 R144, R12, R18, RZ ;  /* 0x000000120c90723c */ /* 0x000fe200000018ff */
[----:B------:R-:W1:Y:S07]  /*d210*/  LDSM.16.M88.4 R16, [R218+0x8100] ;  /* 0x00810000da10783b */ /* 0x000e6e0000000200 */
[C---:B----4-:R-:W-:Y:S08]  /*d220*/  HMMA.16816.F32 R52, R8.reuse, R24, RZ ;  /* 0x000000180834723c */ /* 0x050ff000000018ff */
[----:B------:R-:W-:Y:S08]  /*d230*/  HMMA.16816.F32 R96, R8, R26, RZ ;  /* 0x0000001a0860723c */ /* 0x000ff000000018ff */
[C---:B------:R-:W-:Y:S08]  /*d240*/  HMMA.16816.F32 R140, R12.reuse, R24, RZ ;  /* 0x000000180c8c723c */ /* 0x040ff000000018ff */
[----:B------:R-:W-:Y:S01]  /*d250*/  HMMA.16816.F32 R132, R12, R26, RZ ;  /* 0x0000001a0c84723c */ /* 0x000fe200000018ff */
[----:B------:R-:W2:Y:S07]  /*d260*/  LDSM.16.M88.4 R24, [R219+0x2800] ;  /* 0x00280000db18783b */ /* 0x000eae0000000200 */
[-C--:B------:R-:W-:Y:S08]  /*d270*/  HMMA.16816.F32 R72, R8, R20.reuse, RZ ;  /* 0x000000140848723c */ /* 0x080ff000000018ff */
[C---:B------:R-:W-:Y:S07]  /*d280*/  HMMA.16816.F32 R124, R12.reuse, R20, RZ ;  /* 0x000000140c7c723c */ /* 0x040fee00000018ff */
[----:B------:R-:W-:Y:S01]  /*d290*/  IADD3 R20, P0, R59, R22, RZ ;  /* 0x000000163b147210 */ /* 0x000fe20007f1e0ff */
[----:B------:R-:W-:Y:S04]  /*d2a0*/  HMMA.16816.F32 R116, R12, R28, RZ ;  /* 0x0000001c0c74723c */ /* 0x000fe800000018ff */
[----:B------:R-:W-:-:S04]  /*d2b0*/  IMAD.X R21, R58, 0x1, R23, P0 ;  /* 0x000000013a157824 */ /* 0x000fc800000e0617 */
[C---:B------:R-:W-:Y:S08]  /*d2c0*/  HMMA.16816.F32 R128, R12.reuse, R30, RZ ;  /* 0x0000001e0c80723c */ /* 0x040ff000000018ff */
[C---:B------:R-:W-:Y:S08]  /*d2d0*/  HMMA.16816.F32 R108, R12.reuse, R32, RZ ;  /* 0x000000200c6c723c */ /* 0x040ff000000018ff */
[C---:B------:R-:W-:Y:S08]  /*d2e0*/  HMMA.16816.F32 R112, R12.reuse, R34, RZ ;  /* 0x000000220c70723c */ /* 0x040ff000000018ff */
[C---:B------:R-:W-:Y:S08]  /*d2f0*/  HMMA.16816.F32 R104, R12.reuse, R36, RZ ;  /* 0x000000240c68723c */ /* 0x040ff000000018ff */
[----:B------:R-:W-:Y:S07]  /*d300*/  HMMA.16816.F32 R100, R12, R38, RZ ;  /* 0x000000260c64723c */ /* 0x000fee00000018ff */
[-C--:B------:R-:W-:Y:S01]  /*d310*/  IADD3 R12, P0, R20, R59.reuse, RZ ;  /* 0x0000003b140c7210 */ /* 0x080fe20007f1e0ff */
[----:B------:R-:W-:Y:S04]  /*d320*/  HMMA.16816.F32 R60, R8, R28, RZ ;  /* 0x0000001c083c723c */ /* 0x000fe800000018ff */
[----:B------:R-:W-:Y:S01]  /*d330*/  IMAD.X R13, R21, 0x1, R58, P0 ;  /* 0x00000001150d7824 */ /* 0x000fe200000e063a */
[----:B------:R-:W-:-:S03]  /*d340*/  IADD3 R6, P0, R12, R59, RZ ;  /* 0x0000003b0c067210 */ /* 0x000fc60007f1e0ff */
[----:B------:R-:W-:Y:S02]  /*d350*/  HMMA.16816.F32 R64, R8, R32, RZ ;  /* 0x000000200840723c */ /* 0x000fe400000018ff */
[----:B------:R-:W-:Y:S01]  /*d360*/  IMAD.X R7, R13, 0x1, R58, P0 ;  /* 0x000000010d077824 */ /* 0x000fe200000e063a */
[----:B------:R-:W-:-:S05]  /*d370*/  IADD3 R14, P0, R6, R59, RZ ;  /* 0x0000003b060e7210 */ /* 0x000fca0007f1e0ff */
[----:B------:R-:W-:Y:S01]  /*d380*/  HMMA.16816.F32 R80, R8, R36, RZ ;  /* 0x000000240850723c */ /* 0x000fe200000018ff */
[----:B------:R-:W-:-:S07]  /*d390*/  IMAD.X R15, R7, 0x1, R58, P0 ;  /* 0x00000001070f7824 */ /* 0x000fce00000e063a */
[C---:B------:R-:W-:Y:S01]  /*d3a0*/  HMMA.16816.F32 R156, R8.reuse, R30, RZ ;  /* 0x0000001e089c723c */ /* 0x040fe200000018ff */
[----:B------:R-:W-:Y:S07]  /*d3b0*/  LDSM.16.M88.4 R28, [R219+0x2000] ;  /* 0x00200000db1c783b */ /* 0x000fee0000000200 */
[C---:B------:R-:W-:Y:S01]  /*d3c0*/  HMMA.16816.F32 R152, R8.reuse, R34, RZ ;  /* 0x000000220898723c */ /* 0x040fe200000018ff */
[----:B------:R-:W3:Y:S07]  /*d3d0*/  LDSM.16.M88.4 R32, [R219+0x1800] ;  /* 0x00180000db20783b */ /* 0x000eee0000000200 */
[----:B-----5:R-:W-:Y:S01]  /*d3e0*/  HMMA.16816.F32 R148, R8, R38, RZ ;  /* 0x000000260894723c */ /* 0x020fe200000018ff */
[----:B------:R-:W4:Y:S04]  /*d3f0*/  LDSM.16.M88.4 R8, [R218+0x6100] ;  /* 0x00610000da08783b */ /* 0x000f280000000200 */
[----:B------:R-:W-:Y:S01]  /*d400*/  @!PT LDS RZ, [RZ] ;  /* 0x00000000fffff984 */ /* 0x000fe20000000800 */
[----:B------:R-:W-:Y:S01]  /*d410*/  @!PT LDS RZ, [RZ] ;  /* 0x00000000fffff984 */ /* 0x000fe20000000800 */
[----:B------:R-:W-:Y:S01]  /*d420*/  @!PT LDS RZ, [RZ] ;  /* 0x00000000fffff984 */ /* 0x000fe20000000800 */
[----:B------:R3:W-:Y:S01]  /*d430*/  LDGSTS.E.BYPASS.LTC128B.128 [R227+0x100], [R22.64], !P3 ;  /* 0x0010000016e37fae */ /* 0x0007e2000d901d48 */
[----:B------:R-:W-:-:S02]  /*d440*/  ISETP.LT.OR P3, PT, R77, 0x41, P1 ;  /* 0x000000414d00780c */ /* 0x000fc40000f61670 */
[C---:B-1----:R-:W-:Y:S01]  /*d450*/  HMMA.16816.F32 R92, R16.reuse, R48, R52 ;  /* 0x00000030105c723c */ /* 0x042fe20000001834 */
[----:B------:R1:W-:Y:S01]  /*d460*/  LDGSTS.E.BYPASS.LTC128B.128 [R227+0x900], [R20.64], !P4 ;  /* 0x0090000014e37fae */ /* 0x0003e2000e101d48 */
[C---:B------:R-:W-:Y:S02]  /*d470*/  ISETP.LT.OR P4, PT, R77.reuse, 0x31, P1 ;  /* 0x000000314d00780c */ /* 0x040fe40000f81670 */
[----:B------:R-:W-:Y:S01]  /*d480*/  ISETP.LT.OR P1, PT, R77, 0x51, P1 ;  /* 0x000000514d00780c */ /* 0x000fe20000f21670 */
[----:B------:R1:W-:Y:S01]  /*d490*/  LDGSTS.E.BYPASS.LTC128B.128 [R227+0x1100], [R12.64], !P2 ;  /* 0x011000000ce37fae */ /* 0x0003e2000d101d48 */
[----:B------:R-:W-:Y:S02]  /*d4a0*/  LOP3.LUT P2, RZ, R86, 0x4, RZ, 0xc0, !PT ;  /* 0x0000000456ff7812 */ /* 0x000fe4000784c0ff */
[----:B--2---:R-:W-:Y:S02]  /*d4b0*/  HMMA.16816.F32 R76, R16, R24, R80 ;  /* 0x00000018104c723c */ /* 0x004fe40000001850 */
[----:B------:R-:W-:-:S05]  /*d4c0*/  SEL R0, R0, 0xffffffc0, !P2 ;  /* 0xffffffc000007807 */ /* 0x000fca0005000000 */
[----:B------:R2:W-:Y:S01]  /*d4d0*/  LDGSTS.E.BYPASS.LTC128B.128 [R227+0x1900], [R6.64], !P4 ;  /* 0x0190000006e37fae */ /* 0x0005e2000e101d48 */
[----:B------:R-:W-:Y:S01]  /*d4e0*/  IMAD.IADD R214, R208, 0x1, R0 ;  /* 0x00000001d0d67824 */ /* 0x000fe200078e0200 */
[----:B------:R-:W-:Y:S01]  /*d4f0*/  HMMA.16816.F32 R72, R16, R44, R72 ;  /* 0x0000002c1048723c */ /* 0x000fe20000001848 */
[----:B------:R-:W-:Y:S01]  /*d500*/  IMAD.IADD R213, R0, 0x1, R219 ;  /* 0x0000000100d57824 */ /* 0x000fe200078e02db */
[----:B------:R1:W-:Y:S01]  /*d510*/  LDGSTS.E.BYPASS.LTC128B.128 [R227+0x2100], [R14.64], !P3 ;  /* 0x021000000ee37fae */ /* 0x0003e2000d901d48 */
[----:B------:R-:W-:-:S05]  /*d520*/  LOP3.LUT R0, R5, R85, RZ, 0xfc, !PT ;  /* 0x0000005505007212 */ /* 0x000fca00078efcff */
[C---:B---3--:R-:W-:Y:S08]  /*d530*/  HMMA.16816.F32 R36, R16.reuse, R32, R60 ;  /* 0x000000201024723c */ /* 0x048ff0000000183c */
[C---:B------:R-:W-:Y:S08]  /*d540*/  HMMA.16816.F32 R68, R16.reuse, R40, R68 ;  /* 0x000000281044723c */ /* 0x040ff00000001844 */
[----:B------:R-:W-:Y:S01]  /*d550*/  HMMA.16816.F32 R96, R16, R50, R96 ;  /* 0x000000321060723c */ /* 0x000fe20000001860 */
[----:B--2---:R-:W-:-:S05]  /*d560*/  IADD3 R6, P0, R14, R59, RZ ;  /* 0x0000003b0e067210 */ /* 0x004fca0007f1e0ff */
[----:B------:R-:W-:Y:S01]  /*d570*/  IMAD.X R7, R15, 0x1, R58, P0 ;  /* 0x000000010f077824 */ /* 0x000fe200000e063a */
[----:B------:R-:W-:Y:S01]  /*d580*/  ISETP.GT.AND P0, PT, R87, R224, PT ;  /* 0x000000e05700720c */ /* 0x000fe20003f04270 */
[C---:B-1----:R-:W-:Y:S01]  /*d590*/  HMMA.16816.F32 R12, R16.reuse, R28, R64 ;  /* 0x0000001c100c723c */ /* 0x042fe20000001840 */
[----:B------:R-:W-:Y:S02]  /*d5a0*/  IADD3 R224, R219, 0x800, RZ ;  /* 0x00000800dbe07810 */ /* 0x000fe40007ffe0ff */
[----:B------:R1:W-:Y:S04]  /*d5b0*/  LDGSTS.E.BYPASS.LTC128B.128 [R227+0x2900], [R6.64], !P1 ;  /* 0x0290000006e37fae */ /* 0x0003e8000c901d48 */
[----:B------:R-:W-:Y:S01]  /*d5c0*/  LDSM.16.M88.4 R20, [R216+0x8100] ;  /* 0x00810000d814783b */ /* 0x000fe20000000200 */
[C---:B------:R-:W-:Y:S03]  /*d5d0*/  HMMA.16816.F32 R168, R16.reuse, R46, R168 ;  /* 0x0000002e10a8723c */ /* 0x040fe600000018a8 */
[----:B------:R-:W2:Y:S04]  /*d5e0*/  LDSM.16.M88.4 R52, [R214+0x4900] ;  /* 0x00490000d634783b */ /* 0x000ea80000000200 */
[----:B------:R-:W3:Y:S01]  /*d5f0*/  LDSM.16.M88.4 R80, [R214+0x5100] ;  /* 0x00510000d650783b */ /* 0x000ee20000000200 */
[C---:B------:R-:W-:Y:S03]  /*d600*/  HMMA.16816.F32 R172, R16.reuse, R42, R172 ;  /* 0x0000002a10ac723c */ /* 0x040fe600000018ac */
[----:B------:R-:W1:Y:S04]  /*d610*/  LDSM.16.M88.4 R64, [R214+0x3100] ;  /* 0x00310000d640783b */ /* 0x000e680000000200 */
[----:B------:R-:W1:Y:S01]  /*d620*/  LDSM.16.M88.4 R56, [R214+0x4100] ;  /* 0x00410000d638783b */ /* 0x000e620000000200 */
[C---:B------:R-:W-:Y:S03]  /*d630*/  HMMA.16816.F32 R184, R16.reuse, R34, R156 ;  /* 0x0000002210b8723c */ /* 0x040fe6000000189c */
[----:B------:R-:W1:Y:S04]  /*d640*/  LDSM.16.M88.4 R60, [R214+0x3900] ;  /* 0x00390000d63c783b */ /* 0x000e680000000200 */
[----:B------:R-:W1:Y:S01]  /*d650*/  LDSM.16.M88.4 R88, [R214+0x5900] ;  /* 0x00590000d658783b */ /* 0x000e620000000200 */
[C---:B------:R-:W-:Y:S03]  /*d660*/  HMMA.16816.F32 R196, R16.reuse, R30, R152 ;  /* 0x0000001e10c4723c */ /* 0x040fe60000001898 */
[----:B------:R-:W0:Y:S05]  /*d670*/  LDGDEPBAR ;  /* 0x00000000000079af */ /* 0x000e2a0000000000 */
[----:B------:R-:W-:Y:S01]  /*d680*/  HMMA.16816.F32 R180, R16, R26, R148 ;  /* 0x0000001a10b4723c */ /* 0x000fe20000001894 */
[----:B------:R-:W1:Y:S07]  /*d690*/  LDSM.16.M88.4 R16, [R216+0x6100] ;  /* 0x00610000d810783b */ /* 0x000e6e0000000200 */
[C---:B----4-:R-:W-:Y:S08]  /*d6a0*/  HMMA.16816.F32 R176, R8.reuse, R48, R140 ;  /* 0x0000003008b0723c */ /* 0x050ff0000000188c */
        /* <DEDUP_REMOVED lines=17> */
[C---:B--2---:R-:W-:Y:S01]  /*d7c0*/  HMMA.16816.F32 R132, R20.reuse, R52, R36 ;  /* 0x000000341484723c */ /* 0x044fe20000001824 */
[----:B------:R-:W2:Y:S07]  /*d7d0*/  LDSM.16.M88.4 R36, [R213+0x1000] ;  /* 0x00100000d524783b */ /* 0x000eae0000000200 */
[----:B---3--:R-:W-:Y:S01]  /*d7e0*/  HMMA.16816.F32 R128, R20, R80, R12 ;  /* 0x000000501480723c */ /* 0x008fe2000000180c */
[----:B------:R-:W3:Y:S01]  /*d7f0*/  LDSM.16.M88.4 R12, [R217+0x6100] ;  /* 0x00610000d90c783b */ /* 0x000ee20000000200 */
[----:B------:R-:W-:-:S06]  /*d800*/  DEPBAR.LE SB0, 0x0 ;  /* 0x000080000000791a */ /* 0x000fcc0000000000 */
        /* <DEDUP_REMOVED lines=8> */
[----:B------:R-:W-:Y:S08]  /*d890*/  HMMA.16816.F32 R92, R16, R66, R48 ;  /* 0x00000042105c723c */ /* 0x000ff00000001830 */
[----:B------:R-:W-:Y:S08]  /*d8a0*/  HMMA.16816.F32 R116, R20, R62, R168 ;  /* 0x0000003e1474723c */ /* 0x000ff000000018a8 */
[C---:B------:R-:W-:Y:S08]  /*d8b0*/  HMMA.16816.F32 R76, R16.reuse, R60, R188 ;  /* 0x0000003c104c723c */ /* 0x040ff000000018bc */
[C---:B------:R-:W-:Y:S08]  /*d8c0*/  HMMA.16816.F32 R72, R16.reuse, R62, R136 ;  /* 0x0000003e1048723c */ /* 0x040ff00000001888 */
[C---:B------:R-:W-:Y:S08]  /*d8d0*/  HMMA.16816.F32 R68, R16.reuse, R56, R192 ;  /* 0x000000381044723c */ /* 0x040ff000000018c0 */
[----:B------:R-:W-:Y:S08]  /*d8e0*/  HMMA.16816.F32 R64, R16, R58, R144 ;  /* 0x0000003a1040723c */ /* 0x000ff00000001890 */
[C---:B------:R-:W-:Y:S08]  /*d8f0*/  HMMA.16816.F32 R108, R20.reuse, R54, R184 ;  /* 0x00000036146c723c */ /* 0x040ff000000018b8 */
[----:B------:R-:W-:Y:S08]  /*d900*/  HMMA.16816.F32 R100, R20, R90, R180 ;  /* 0x0000005a1464723c */ /* 0x000ff000000018b4 */
[C---:B------:R-:W-:Y:S08]  /*d910*/  HMMA.16816.F32 R60, R16.reuse, R52, R200 ;  /* 0x00000034103c723c */ /* 0x040ff000000018c8 */
[C---:B------:R-:W-:Y:S08]  /*d920*/  HMMA.16816.F32 R56, R16.reuse, R54, R160 ;  /* 0x000000361038723c */ /* 0x040ff000000018a0 */
[C---:B------:R-:W-:Y:S08]  /*d930*/  HMMA.16816.F32 R52, R16.reuse, R80, R204 ;  /* 0x000000501034723c */ /* 0x040ff000000018cc */
[C---:B------:R-:W-:Y:S08]  /*d940*/  HMMA.16816.F32 R48, R16.reuse, R82, R164 ;  /* 0x000000521030723c */ /* 0x040ff000000018a4 */
[C---:B------:R-:W-:Y:S07]  /*d950*/  HMMA.16816.F32 R20, R16.reuse, R88, R220 ;  /* 0x000000581014723c */ /* 0x040fee00000018dc */
[C---:B------:R-:W-:Y:S01]  /*d960*/  IADD3 R223, R219.reuse, 0x1000, RZ ;  /* 0x00001000dbdf7810 */ /* 0x040fe20007ffe0ff */
[----:B------:R-:W-:Y:S01]  /*d970*/  HMMA.16816.F32 R16, R16, R90, R156 ;  /* 0x0000005a1010723c */ /* 0x000fe2000000189c */
[----:B------:R-:W-:-:S02]  /*d980*/  IADD3 R222, R219, 0x1800, RZ ;  /* 0x00001800dbde7810 */ /* 0x000fc40007ffe0ff */
[C---:B------:R-:W-:Y:S02]  /*d990*/  IADD3 R221, R219.reuse, 0x2000, RZ ;  /* 0x00002000dbdd7810 */ /* 0x040fe40007ffe0ff */
[----:B------:R-:W-:-:S03]  /*d9a0*/  IADD3 R220, R219, 0x2800, RZ ;  /* 0x00002800dbdc7810 */ /* 0x000fc60007ffe0ff */
[C---:B--2---:R-:W-:Y:S08]  /*d9b0*/  HMMA.16816.F32 R160, R8.reuse, R38, R112 ;  /* 0x0000002608a0723c */ /* 0x044ff00000001870 */
[C---:B------:R-:W-:Y:S08]  /*d9c0*/  HMMA.16816.F32 R192, R8.reuse, R40, R148 ;  /* 0x0000002808c0723c */ /* 0x040ff00000001894 */
[C---:B------:R-:W-:Y:S08]  /*d9d0*/  HMMA.16816.F32 R112, R8.reuse, R30, R104 ;  /* 0x0000001e0870723c */ /* 0x040ff00000001868 */
[----:B------:R-:W-:Y:S08]  /*d9e0*/  HMMA.16816.F32 R148, R8, R28, R128 ;  /* 0x0000001c0894723c */ /* 0x000ff00000001880 */
[----:B---3--:R-:W-:Y:S08]  /*d9f0*/  HMMA.16816.F32 R104, R12, R44, R96 ;  /* 0x0000002c0c68723c */ /* 0x008ff00000001860 */
[----:B------:R-:W-:Y:S08]  /*da00*/  HMMA.16816.F32 R128, R8, R26, R100 ;  /* 0x0000001a0880723c */ /* 0x000ff00000001864 */
[----:B------:R-:W-:Y:S08]  /*da10*/  HMMA.16816.F32 R96, R12, R38, R64 ;  /* 0x000000260c60723c */ /* 0x000ff00000001840 */
        /* <DEDUP_REMOVED lines=19> */
[----:B------:R-:W-:Y:S01]  /*db50*/  IADD3 R3, R252, -0x2, RZ ;  /* 0xfffffffefc037810 */ /* 0x000fe20007ffe0ff */
        /* <DEDUP_REMOVED lines=25> */
[----:B-1----:R-:W-:-:S05]  /*dcf0*/  IADD3 R14, P0, R16, R6, RZ ;  /* 0x00000006100e7210 */ /* 0x002fca0007f1e0ff */
[----:B------:R-:W-:-:S05]  /*dd00*/  IMAD.X R15, R5, 0x1, R7, P0 ;  /* 0x00000001050f7824 */ /* 0x000fca00000e0607 */
[----:B------:R2:W-:Y:S03]  /*dd10*/  LDGSTS.E.BYPASS.LTC128B.128 [R227+0x5900], [R14.64], !P5 ;  /* 0x059000000ee37fae */ /* 0x0005e6000e901d48 */
.L_x_418:
[----:B------:R-:W-:Y:S01]  /*dd20*/  FMUL.FTZ R3, R65, c[0x0][0x320] ;  /* 0x0000c80041037a20 */ /* 0x000fe20000410000 */
[----:B--2---:R-:W-:Y:S01]  /*dd30*/  SHF.R.S32.HI R6, RZ, 0x1f, R211 ;  /* 0x0000001fff067819 */ /* 0x004fe200000114d3 */
[----:B------:R-:W-:Y:S01]  /*dd40*/  FMUL.FTZ R5, R57, c[0x0][0x320] ;  /* 0x0000c80039057a20 */ /* 0x000fe20000410000 */
[----:B------:R-:W-:Y:S01]  /*dd50*/  LEA.HI R7, R212, R228, RZ, 0x2 ;  /* 0x000000e4d4077211 */ /* 0x000fe200078f10ff */
[----:B------:R1:W2:Y:S01]  /*dd60*/  MUFU.TANH R31, R3 ;  /* 0x00000003001f7308 */ /* 0x0002a20000002400 */
[-C--:B------:R-:W-:Y:S01]  /*dd70*/  LEA.HI R6, R6, R211.reuse, RZ, 0x2 ;  /* 0x000000d306067211 */ /* 0x080fe200078f10ff */
[----:B------:R-:W-:Y:S01]  /*dd80*/  FMUL.FTZ R9, R61, c[0x0][0x320] ;  /* 0x0000c8003d097a20 */ /* 0x000fe20000410000 */
[----:B------:R-:W-:Y:S01]  /*dd90*/  ISETP.NE.AND P0, PT, R231, 0x1, PT ;  /* 0x00000001e700780c */ /* 0x000fe20003f05270 */
[----:B------:R-:W-:Y:S01]  /*dda0*/  ULDC UR7, c[0x0][0x324] ;  /* 0x0000c90000077ab9 */ /* 0x000fe20000000800 */
[----:B------:R-:W-:Y:S01]  /*ddb0*/  LOP3.LUT R8, R6, 0xffffffc, RZ, 0xc0, !PT ;  /* 0x0ffffffc06087812 */ /* 0x000fe200078ec0ff */
[----:B------:R-:W-:Y:S01]  /*ddc0*/  FMUL.FTZ R6, R60, c[0x0][0x320] ;  /* 0x0000c8003c067a20 */ /* 0x000fe20000410000 */
[----:B------:R-:W-:Y:S01]  /*ddd0*/  ULOP3.LUT UR7, URZ, UR7, URZ, 0x33, !UPT ;  /* 0x000000073f077292 */ /* 0x000fe2000f8e333f */
[----:B------:R3:W4:Y:S01]  /*dde0*/  MUFU.TANH R16, R5 ;  /* 0x0000000500107308 */ /* 0x0007220000002400 */
[----:B------:R-:W-:Y:S01]  /*ddf0*/  IADD3 R11, -R8, R211, RZ ;  /* 0x000000d3080b7210 */ /* 0x000fe20007ffe1ff */
[----:B------:R-:W0:Y:S01]  /*de00*/  LDGDEPBAR ;  /* 0x00000000000079af */ /* 0x000e220000000000 */
[----:B-1----:R-:W-:-:S05]  /*de10*/  FMUL.FTZ R3, R104, c[0x0][0x320] ;  /* 0x0000c80068037a20 */ /* 0x002fca0000410000 */
[----:B------:R1:W1:Y:S01]  /*de20*/  MUFU.TANH R15, R6 ;  /* 0x00000006000f7308 */ /* 0x0002620000002400 */
[----:B---3--:R-:W-:-:S07]  /*de30*/  LOP3.LUT R5, R7, 0xfffffffc, RZ, 0xc0, !PT ;  /* 0xfffffffc07057812 */ /* 0x008fce00078ec0ff */
[----:B------:R3:W2:Y:S01]  /*de40*/  MUFU.TANH R32, R3 ;  /* 0x0000000300207308 */ /* 0x0006a20000002400 */
[----:B------:R-:W-:-:S07]  /*de50*/  IMAD.IADD R5, R228, 0x1, -R5 ;  /* 0x00000001e4057824 */ /* 0x000fce00078e0a05 */
[----:B------:R5:W2:Y:S01]  /*de60*/  MUFU.TANH R14, R9 ;  /* 0x00000009000e7308 */ /* 0x000aa20000002400 */
[----:B-1----:R-:W-:-:S05]  /*de70*/  LEA.HI R6, R5, R5, RZ, 0x1 ;  /* 0x0000000505067211 */ /* 0x002fca00078f08ff */
[C---:B------:R-:W-:Y:S01]  /*de80*/  IMAD.SHL.U32 R10, R6.reuse, 0x20, RZ ;  /* 0x00000020060a7824 */ /* 0x040fe200078e00ff */
[----:B------:R-:W-:Y:S01]  /*de90*/  LOP3.LUT R6, R6, 0x1ffffffe, RZ, 0xc0, !PT ;  /* 0x1ffffffe06067812 */ /* 0x000fe200078ec0ff */
[----:B---3--:R-:W-:-:S04]  /*dea0*/  FMUL.FTZ R3, R105, c[0x0][0x320] ;  /* 0x0000c80069037a20 */ /* 0x008fc80000410000 */
[----:B------:R1:W3:Y:S01]  /*deb0*/  MUFU.TANH R30, R3 ;  /* 0x00000003001e7308 */ /* 0x0002e20000002400 */
[----:B-----5:R-:W-:Y:S01]  /*dec0*/  LOP3.LUT R9, R10, 0xffffffc0, RZ, 0xc0, !PT ;  /* 0xffffffc00a097812 */ /* 0x020fe200078ec0ff */
        /* <DEDUP_REMOVED lines=24> */
[----:B-1----:R-:W-:-:S04]  /*e050*/  LOP3.LUT R3, R209, 0xffffffe0, RZ, 0xc0, !PT ;  /* 0xffffffe0d1037812 */ /* 0x002fc800078ec0ff */
[----:B------:R-:W-:-:S04]  /*e060*/  IADD3 R3, -R3, R228, RZ ;  /* 0x000000e403037210 */ /* 0x000fc80007ffe1ff */
[----:B------:R-:W-:-:S04]  /*e070*/  SHF.R.S32.HI R7, RZ, 0x1f, R3 ;  /* 0x0000001fff077819 */ /* 0x000fc80000011403 */
[----:B------:R-:W-:-:S04]  /*e080*/  LEA.HI R7, R7, R3, RZ, 0x2 ;  /* 0x0000000307077211 */ /* 0x000fc800078f10ff */
[C---:B------:R-:W-:Y:S02]  /*e090*/  LEA.HI.SX32 R8, R7.reuse, R226, 0x1e ;  /* 0x000000e207087211 */ /* 0x040fe400078ff2ff */
[----:B------:R-:W-:Y:S02]  /*e0a0*/  LOP3.LUT R7, R7, 0x7ffffffc, RZ, 0xc0, !PT ;  /* 0x7ffffffc07077812 */ /* 0x000fe400078ec0ff */
[----:B------:R-:W-:Y:S01]  /*e0b0*/  LEA R11, R11, R8, 0x4 ;  /* 0x000000080b0b7211 */ /* 0x000fe200078e20ff */
[----:B------:R-:W-:Y:S01]  /*e0c0*/  IMAD.IADD R8, R5, 0x1, -R6 ;  /* 0x0000000105087824 */ /* 0x000fe200078e0a06 */
[----:B------:R-:W-:Y:S01]  /*e0d0*/  IADD3 R3, R3, -R7, RZ ;  /* 0x8000000703037210 */ /* 0x000fe20007ffe0ff */
[----:B------:R-:W-:Y:S01]  /*e0e0*/  FMUL.FTZ R5, R72, c[0x0][0x320] ;  /* 0x0000c80048057a20 */ /* 0x000fe20000410000 */
[----:B------:R-:W-:Y:S02]  /*e0f0*/  IADD3 R6, R9, R11, RZ ;  /* 0x0000000b09067210 */ /* 0x000fe40007ffe0ff */
[----:B------:R-:W-:Y:S01]  /*e100*/  IADD3 R7, R235, 0x1, R84 ;  /* 0x00000001eb077810 */ /* 0x000fe20007ffe054 */
[----:B------:R1:W1:Y:S01]  /*e110*/  MUFU.TANH R13, R5 ;  /* 0x00000005000d7308 */ /* 0x0002620000002400 */
[----:B------:R-:W-:-:S02]  /*e120*/  LEA R8, R8, R6, 0x3 ;  /* 0x0000000608087211 */ /* 0x000fc400078e18ff */
[----:B------:R-:W-:-:S03]  /*e130*/  SHF.L.U32 R36, R3, 0x1, RZ ;  /* 0x0000000103247819 */ /* 0x000fc600000006ff */
[----:B------:R-:W-:Y:S01]  /*e140*/  @P0 IMAD.HI.U32 R6, R8, c[0x0][0x2c8], RZ ;  /* 0x0000b20008060a27 */ /* 0x000fe200078e00ff */
[----:B------:R-:W-:Y:S01]  /*e150*/  IADD3 R3, -R234, R7, -R36 ;  /* 0x00000007ea037210 */ /* 0x000fe20007ffe924 */
[----:B------:R-:W-:Y:S01]  /*e160*/  STL [R1+0x60], R8 ;  /* 0x0000600801007387 */ /* 0x000fe20000100800 */
[----:B------:R-:W-:Y:S01]  /*e170*/  IADD3 R34, -R36, R235, R84 ;  /* 0x000000eb24227210 */ /* 0x000fe20007ffe154 */
[----:B------:R-:W-:Y:S01]  /*e180*/  IMAD.MOV.U32 R23, RZ, RZ, R8 ;  /* 0x000000ffff177224 */ /* 0x000fe200078e0008 */
[----:B------:R-:W-:Y:S01]  /*e190*/  @P0 SHF.R.U32.HI R23, RZ, c[0x0][0x2cc], R6 ;  /* 0x0000b300ff170a19 */ /* 0x000fe20000011606 */
[----:B------:R5:W-:Y:S01]  /*e1a0*/  STL [R1+0x34], R36 ;  /* 0x0000342401007387 */ /* 0x000be20000100800 */
[C---:B------:R-:W-:Y:S02]  /*e1b0*/  IADD3 R33, R3.reuse, c[0x0][0x328], RZ ;  /* 0x0000ca0003217a10 */ /* 0x040fe40007ffe0ff */
[----:B------:R-:W-:Y:S01]  /*e1c0*/  IADD3 R35, R3, UR7, RZ ;  /* 0x0000000703237c10 */ /* 0x000fe2000fffe0ff */
[----:B-1----:R-:W-:Y:S01]  /*e1d0*/  FMUL.FTZ R5, R73, c[0x0][0x320] ;  /* 0x0000c80049057a20 */ /* 0x002fe20000410000 */
[----:B------:R-:W1:Y:S03]  /*e1e0*/  SHFL.IDX PT, R6, R23, RZ, 0x1c1f ;  /* 0x001c1fff17067589 */ /* 0x000e6600000e0000 */
[----:B------:R2:W1:Y:S02]  /*e1f0*/  MUFU.TANH R12, R5 ;  /* 0x00000005000c7308 */ /* 0x0004640000002400 */
[----:B--2---:R-:W-:Y:S01]  /*e200*/  FMUL.FTZ R5, R76, c[0x0][0x320] ;  /* 0x0000c8004c057a20 */ /* 0x004fe20000410000 */
[----:B-----5:R-:W-:-:S05]  /*e210*/  IADD3 R36, R84, -R36, RZ ;  /* 0x8000002454247210 */ /* 0x020fca0007ffe0ff */
[----:B------:R2:W2:Y:S01]  /*e220*/  MUFU.TANH R11, R5 ;  /* 0x00000005000b7308 */ /* 0x0004a20000002400 */
[----:B-1----:R-:W-:Y:S01]  /*e230*/  IADD3 R3, R35, R6, RZ ;  /* 0x0000000623037210 */ /* 0x002fe20007ffe0ff */
[----:B--2---:R-:W-:-:S06]  /*e240*/  FMUL.FTZ R5, R77, c[0x0][0x320] ;  /* 0x0000c8004d057a20 */ /* 0x004fcc0000410000 */
[----:B------:R1:W2:Y:S02]  /*e250*/  MUFU.TANH R10, R5 ;  /* 0x00000005000a7308 */ /* 0x0002a40000002400 */
[----:B-1----:R-:W-:-:S06]  /*e260*/  FMUL.FTZ R5, R68, c[0x0][0x320] ;  /* 0x0000c80044057a20 */ /* 0x002fcc0000410000 */
[----:B------:R1:W1:Y:S02]  /*e270*/  MUFU.TANH R9, R5 ;  /* 0x0000000500097308 */ /* 0x0002640000002400 */
[----:B-1----:R-:W-:-:S06]  /*e280*/  FMUL.FTZ R5, R69, c[0x0][0x320] ;  /* 0x0000c80045057a20 */ /* 0x002fcc0000410000 */
[----:B------:R1:W1:Y:S02]  /*e290*/  MUFU.TANH R8, R5 ;  /* 0x0000000500087308 */ /* 0x0002640000002400 */
[----:B-1----:R-:W-:-:S05]  /*e2a0*/  IMAD.IADD R5, R33, 0x1, R6 ;  /* 0x0000000121057824 */ /* 0x002fca00078e0206 */
[----:B------:R-:W-:Y:S01]  /*e2b0*/  IMNMX R5, R5, R34, PT ;  /* 0x0000002205057217 */ /* 0x000fe20003800200 */
[----:B------:R-:W-:Y:S05]  /*e2c0*/  @!P6 BRA `(.L_x_419) ;  /* 0x000001400000e947 */ /* 0x000fea0003800000 */
[----:B--234-:R-:W-:Y:S01]  /*e2d0*/  IADD3 R6, -R234, R235, R6 ;  /* 0x000000ebea067210 */ /* 0x01cfe20007ffe106 */
[----:B------:R-:W-:Y:S03]  /*e2e0*/  BSSY B0, `(.L_x_420) ;  /* 0x000000e000007945 */ /* 0x000fe60003800000 */
        /* <DEDUP_REMOVED lines=9> */
.L_x_421:
[----:B------:R-:W-:-:S04]  /*e380*/  MOV R7, c[0x0][0x32c] ;  /* 0x0000cb0000077a02 */ /* 0x000fc80000000f00 */
[----:B------:R-:W-:-:S13]  /*e390*/  ISETP.NE.AND P0, PT, R7, 0x1, PT ;  /* 0x000000010700780c */ /* 0x000fda0003f05270 */
[----:B------:R-:W-:-:S05]  /*e3a0*/  @P0 IMAD.HI.U32 R7, R6, c[0x0][0x330], RZ ;  /* 0x0000cc0006070a27 */ /* 0x000fca00078e00ff */
[----:B------:R-:W-:Y:S02]  /*e3b0*/  @P0 SHF.R.U32.HI R6, RZ, c[0x0][0x334], R7 ;  /* 0x0000cd00ff060a19 */ /* 0x000fe40000011607 */
.L_x_422:
[----:B------:R-:W-:Y:S05]  /*e3c0*/  BSYNC B0 ;  /* 0x0000000000007941 */ /* 0x000fea0003800000 */
.L_x_420:
[----:B------:R-:W-:-:S05]  /*e3d0*/  IMAD R6, R6, c[0x0][0x32c], R36 ;  /* 0x0000cb0006067a24 */ /* 0x000fca00078e0224 */
[----:B------:R-:W-:Y:S02]  /*e3e0*/  IADD3 R7, R6, c[0x0][0x32c], RZ ;  /* 0x0000cb0006077a10 */ /* 0x000fe40007ffe0ff */
[----:B------:R-:W-:Y:S02]  /*e3f0*/  IMNMX R3, R3, R6, !PT ;  /* 0x0000000603037217 */ /* 0x000fe40007800200 */
[----:B------:R-:W-:Y:S02]  /*e400*/  IMNMX R5, R5, R7, PT ;  /* 0x0000000705057217 */ /* 0x000fe40003800200 */
.L_x_419:
[C---:B--234-:R-:W-:Y:S01]  /*e410*/  ISETP.GE.AND P0, PT, R84.reuse, 0x9, PT ;  /* 0x000000095400780c */ /* 0x05cfe20003f06270 */
        /* <DEDUP_REMOVED lines=11> */
[----:B------:R-:W-:Y:S02]  /*e4d0*/  FSEL R69, R30, -INF , !P1 ;  /* 0xff8000001e457808 */ /* 0x000fe40004800000 */
        /* <DEDUP_REMOVED lines=10> */
[----:B------:R-:W-:Y:S02]  /*e580*/  ISETP.LT.OR P0, PT, R5, 0x12, P0 ;  /* 0x000000120500780c */ /* 0x000fe40000701670 */
[----:B------:R-:W-:Y:S02]  /*e590*/  ISETP.GE.AND P1, PT, R84, 0x19, PT ;  /* 0x000000195400780c */ /* 0x000fe40003f26270 */
[----:B------:R-:W-:Y:S02]  /*e5a0*/  FSEL R81, R26, -INF , !P0 ;  /* 0xff8000001a517808 */ /* 0x000fe40004000000 */
[----:B------:R-:W-:Y:S02]  /*e5b0*/  ISETP.GT.AND P0, PT, R3, 0x18, !P1 ;  /* 0x000000180300780c */ /* 0x000fe40004f04270 */
[----:B------:R-:W-:Y:S02]  /*e5c0*/  P2R R47, PR, RZ, 0x2 ;  /* 0x00000002ff2f7803 */ /* 0x000fe40000000000 */
[----:B------:R-:W-:-:S02]  /*e5d0*/  ISETP.LT.OR P0, PT, R5, 0x19, P0 ;  /* 0x000000190500780c */ /* 0x000fc40000701670 */
[C---:B------:R-:W-:Y:S02]  /*e5e0*/  ISETP.GE.AND P1, PT, R84.reuse, 0x1a, PT ;  /* 0x0000001a5400780c */ /* 0x040fe40003f26270 */
        /* <DEDUP_REMOVED lines=42> */
[C---:B------:R-:W-:Y:S02]  /*e890*/  ISETP.GE.AND P6, PT, R84.reuse, 0x41, PT ;  /* 0x000000415400780c */ /* 0x040fe40003fc6270 */
[----:B------:R-:W-:Y:S02]  /*e8a0*/  ISETP.LT.OR P0, PT, R5, 0x3a, P0 ;  /* 0x0000003a0500780c */ /* 0x000fe40000701670 */
[----:B------:R-:W-:Y:S02]  /*e8b0*/  ISETP.GE.AND P4, PT, R84, 0x42, PT ;  /* 0x000000425400780c */ /* 0x000fe40003f86270 */
[----:B------:R-:W-:Y:S02]  /*e8c0*/  FSEL R187, R16, -INF , !P0 ;  /* 0xff80000010bb7808 */ /* 0x000fe40004000000 */
[----:B------:R-:W-:-:S02]  /*e8d0*/  ISETP.GT.AND P0, PT, R3, 0x40, !P6 ;  /* 0x000000400300780c */ /* 0x000fc40007704270 */
[C---:B------:R-:W-:Y:S02]  /*e8e0*/  ISETP.GE.AND P3, PT, R84.reuse, 0x49, PT ;  /* 0x000000495400780c */ /* 0x040fe40003f66270 */
[----:B------:R-:W-:Y:S02]  /*e8f0*/  ISETP.LT.OR P0, PT, R5, 0x41, P0 ;  /* 0x000000410500780c */ /* 0x000fe40000701670 */
[----:B------:R-:W-:Y:S02]  /*e900*/  P2R R50, PR, RZ, 0x4 ;  /* 0x00000004ff327803 */ /* 0x000fe40000000000 */
[----:B------:R-:W-:Y:S02]  /*e910*/  FSEL R196, R15, -INF , !P0 ;  /* 0xff8000000fc47808 */ /* 0x000fe40004000000 */
[----:B------:R-:W-:Y:S02]  /*e920*/  ISETP.GT.AND P0, PT, R3, 0x41, !P4 ;  /* 0x000000410300780c */ /* 0x000fe40006704270 */
[----:B------:R-:W-:-:S02]  /*e930*/  ISETP.GE.AND P2, PT, R84, 0x4a, PT ;  /* 0x0000004a5400780c */ /* 0x000fc40003f46270 */
[----:B------:R-:W-:Y:S02]  /*e940*/  ISETP.LT.OR P0, PT, R5, 0x42, P0 ;  /* 0x000000420500780c */ /* 0x000fe40000701670 */
[----:B------:R-:W-:Y:S02]  /*e950*/  P2R R38, PR, RZ, 0x2 ;  /* 0x00000002ff267803 */ /* 0x000fe40000000000 */
[----:B------:R-:W-:Y:S02]  /*e960*/  FSEL R197, R14, -INF , !P0 ;  /* 0xff8000000ec57808 */ /* 0x000fe40004000000 */
[----:B------:R-:W-:Y:S02]  /*e970*/  ISETP.GT.AND P0, PT, R3, 0x48, !P3 ;  /* 0x000000480300780c */ /* 0x000fe40005f04270 */
[----:B------:R-:W-:Y:S02]  /*e980*/  ISETP.GE.AND P1, PT, R84, 0x51, PT ;  /* 0x000000515400780c */ /* 0x000fe40003f26270 */
[----:B------:R-:W-:-:S02]  /*e990*/  ISETP.LT.OR P0, PT, R5, 0x49, P0 ;  /* 0x000000490500780c */ /* 0x000fc40000701670 */
[----:B------:R-:W-:Y:S02]  /*e9a0*/  P2R R37, PR, RZ, 0x2 ;  /* 0x00000002ff257803 */ /* 0x000fe40000000000 */
[----:B------:R-:W-:Y:S02]  /*e9b0*/  FSEL R198, R13, -INF , !P0 ;  /* 0xff8000000dc67808 */ /* 0x000fe40004000000 */
[----:B------:R-:W-:-:S04]  /*e9c0*/  ISETP.GT.AND P0, PT, R3, 0x49, !P2 ;  /* 0x000000490300780c */ /* 0x000fc80005704270 */
[----:B------:R-:W-:-:S04]  /*e9d0*/  ISETP.LT.OR P0, PT, R5, 0x4a, P0 ;  /* 0x0000004a0500780c */ /* 0x000fc80000701670 */
[----:B------:R-:W-:Y:S02]  /*e9e0*/  FSEL R199, R12, -INF , !P0 ;  /* 0xff8000000cc77808 */ /* 0x000fe40004000000 */
[----:B------:R-:W-:Y:S02]  /*e9f0*/  ISETP.GT.AND P0, PT, R3, 0x50, !P1 ;  /* 0x000000500300780c */ /* 0x000fe40004f04270 */
[----:B------:R-:W-:Y:S02]  /*ea00*/  ISETP.GE.AND P1, PT, R84, 0x52, PT ;  /* 0x000000525400780c */ /* 0x000fe40003f26270 */
[----:B------:R-:W-:Y:S02]  /*ea10*/  ISETP.LT.OR P0, PT, R5, 0x51, P0 ;  /* 0x000000510500780c */ /* 0x000fe40000701670 */
[----:B------:R-:W-:Y:S02]  /*ea20*/  P2R R55, PR, RZ, 0x2 ;  /* 0x00000002ff377803 */ /* 0x000fe40000000000 */
        /* <DEDUP_REMOVED lines=19> */
[----:B-1----:R-:W-:Y:S02]  /*eb60*/  IMAD.IADD R5, R33, 0x1, R6 ;  /* 0x0000000121057824 */ /* 0x002fe400078e0206 */
[----:B------:R-:W-:Y:S02]  /*eb70*/  FSEL R230, R8, -INF , !P0 ;  /* 0xff80000008e67808 */ /* 0x000fe40004000000 */
[----:B------:R-:W-:Y:S02]  /*eb80*/  ISETP.GE.AND P0, PT, R236, 0x1, PT ;  /* 0x00000001ec00780c */ /* 0x000fe40003f06270 */
        /* <DEDUP_REMOVED lines=60> */
.L_x_425:
[----:B------:R-:W-:-:S04]  /*ef50*/  MOV R7, c[0x0][0x32c] ;  /* 0x0000cb0000077a02 */ /* 0x000fc80000000f00 */
[----:B------:R-:W-:-:S13]  /*ef60*/  ISETP.NE.AND P0, PT, R7, 0x1, PT ;  /* 0x000000010700780c */ /* 0x000fda0003f05270 */
[----:B------:R-:W-:-:S05]  /*ef70*/  @P0 IMAD.HI.U32 R7, R6, c[0x0][0x330], RZ ;  /* 0x0000cc0006070a27 */ /* 0x000fca00078e00ff */
[----:B------:R-:W-:Y:S02]  /*ef80*/  @P0 SHF.R.U32.HI R6, RZ, c[0x0][0x334], R7 ;  /* 0x0000cd00ff060a19 */ /* 0x000fe40000011607 */
.L_x_426:
[----:B------:R-:W-:Y:S05]  /*ef90*/  BSYNC B0 ;  /* 0x0000000000007941 */ /* 0x000fea0003800000 */
.L_x_424:
[----:B------:R-:W-:-:S05]  /*efa0*/  IMAD R6, R6, c[0x0][0x32c], R36 ;  /* 0x0000cb0006067a24 */ /* 0x000fca00078e0224 */
[----:B------:R-:W-:Y:S02]  /*efb0*/  IADD3 R7, R6, c[0x0][0x32c], RZ ;  /* 0x0000cb0006077a10 */ /* 0x000fe40007ffe0ff */
[----:B------:R-:W-:Y:S02]  /*efc0*/  IMNMX R3, R3, R6, !PT ;  /* 0x0000000603037217 */ /* 0x000fe40007800200 */
[----:B------:R-:W-:Y:S02]  /*efd0*/  IMNMX R5, R5, R7, PT ;  /* 0x0000000705057217 */ /* 0x000fe40003800200 */
.L_x_423:
        /* <DEDUP_REMOVED lines=156> */
.L_x_429:
[----:B------:R-:W-:-:S04]  /*f9a0*/  MOV R7, c[0x0][0x32c] ;  /* 0x0000cb0000077a02 */ /* 0x000fc80000000f00 */
[----:B------:R-:W-:-:S13]  /*f9b0*/  ISETP.NE.AND P0, PT, R7, 0x1, PT ;  /* 0x000000010700780c */ /* 0x000fda0003f05270 */
[----:B------:R-:W-:-:S05]  /*f9c0*/  @P0 IMAD.HI.U32 R7, R6, c[0x0][0x330], RZ ;  /* 0x0000cc0006070a27 */ /* 0x000fca00078e00ff */
[----:B------:R-:W-:Y:S02]  /*f9d0*/  @P0 SHF.R.U32.HI R6, RZ, c[0x0][0x334], R7 ;  /* 0x0000cd00ff060a19 */ /* 0x000fe40000011607 */
.L_x_430:
[----:B------:R-:W-:Y:S05]  /*f9e0*/  BSYNC B0 ;  /* 0x0000000000007941 */ /* 0x000fea0003800000 */
.L_x_428:
[----:B------:R-:W-:-:S05]  /*f9f0*/  IMAD R6, R6, c[0x0][0x32c], R36 ;  /* 0x0000cb0006067a24 */ /* 0x000fca00078e0224 */
[----:B------:R-:W-:Y:S02]  /*fa00*/  IADD3 R7, R6, c[0x0][0x32c], RZ ;  /* 0x0000cb0006077a10 */ /* 0x000fe40007ffe0ff */
[----:B------:R-:W-:Y:S02]  /*fa10*/  IMNMX R3, R3, R6, !PT ;  /* 0x0000000603037217 */ /* 0x000fe40007800200 */
[----:B------:R-:W-:Y:S02]  /*fa20*/  IMNMX R5, R5, R7, PT ;  /* 0x0000000705057217 */ /* 0x000fe40003800200 */
.L_x_427:
        /* <DEDUP_REMOVED lines=156> */
.L_x_433:
[----:B------:R-:W-:-:S04]  /*103f0*/  MOV R7, c[0x0][0x32c] ;  /* 0x0000cb0000077a02 */ /* 0x000fc80000000f00 */
[----:B------:R-:W-:-:S13]  /*10400*/  ISETP.NE.AND P0, PT, R7, 0x1, PT ;  /* 0x000000010700780c */ /* 0x000fda0003f05270 */
[----:B------:R-:W-:-:S05]  /*10410*/  @P0 IMAD.HI.U32 R7, R6, c[0x0][0x330], RZ ;  /* 0x0000cc0006070a27 */ /* 0x000fca00078e00ff */
[----:B------:R-:W-:Y:S02]  /*10420*/  @P0 SHF.R.U32.HI R6, RZ, c[0x0][0x334], R7 ;  /* 0x0000cd00ff060a19 */ /* 0x000fe40000011607 */
.L_x_434:
[----:B------:R-:W-:Y:S05]  /*10430*/  BSYNC B0 ;  /* 0x0000000000007941 */ /* 0x000fea0003800000 */
.L_x_432:
[----:B------:R-:W-:-:S05]  /*10440*/  IMAD R6, R6, c[0x0][0x32c], R36 ;  /* 0x0000cb0006067a24 */ /* 0x000fca00078e0224 */
[----:B------:R-:W-:Y:S02]  /*10450*/  IADD3 R7, R6, c[0x0][0x32c], RZ ;  /* 0x0000cb0006077a10 */ /* 0x000fe40007ffe0ff */
[----:B------:R-:W-:Y:S02]  /*10460*/  IMNMX R3, R3, R6, !PT ;  /* 0x0000000603037217 */ /* 0x000fe40007800200 */
[----:B------:R-:W-:Y:S02]  /*10470*/  IMNMX R5, R5, R7, PT ;  /* 0x0000000705057217 */ /* 0x000fe40003800200 */
.L_x_431:
[----:B--234-:R-:W-:Y:S01]  /*10480*/  ISETP.NE.AND P0, PT, R52, RZ, PT ;  /* 0x000000ff3400720c */ /* 0x01cfe20003f05270 */
[----:B------:R-:W-:Y:S01]  /*10490*/  STL [R1+0x88], R220 ;  /* 0x000088dc01007387 */ /* 0x000fe20000100800 */
[----:B------:R-:W-:Y:S01]  /*104a0*/  FMNMX.FTZ R72, R64, R69, !PT ;  /* 0x0000004540487209 */ /* 0x000fe20007810000 */
[----:B------:R-:W-:Y:S01]  /*104b0*/  IMAD.SHL.U32 R209, R0, 0x2, RZ ;  /* 0x0000000200d17824 */ /* 0x000fe200078e00ff */
[----:B------:R-:W-:Y:S01]  /*104c0*/  ISETP.GT.AND P0, PT, R3, 0x1, !P0 ;  /* 0x000000010300780c */ /* 0x000fe20004704270 */
[----:B------:R-:W-:Y:S01]  /*104d0*/  STL [R1+0x84], R219 ;  /* 0x000084db01007387 */ /* 0x000fe20000100800 */
[----:B------:R-:W-:Y:S01]  /*104e0*/  FMNMX.FTZ R72, R73, R72, !PT ;  /* 0x0000004849487209 */ /* 0x000fe20007810000 */
[--C-:B------:R-:W-:Y:S01]  /*104f0*/  IMAD R210, R4, 0x2, R209.reuse ;  /* 0x0000000204d27824 */ /* 0x100fe200078e02d1 */
[----:B------:R-:W-:Y:S01]  /*10500*/  ISETP.LT.OR P0, PT, R5, 0x2, P0 ;  /* 0x000000020500780c */ /* 0x000fe20000701670 */
[----:B------:R-:W-:Y:S01]  /*10510*/  STL [R1+0x80], R218 ;  /* 0x000080da01007387 */ /* 0x000fe20000100800 */
[----:B------:R-:W-:Y:S01]  /*10520*/  FMNMX.FTZ R72, R76, R72, !PT ;  /* 0x000000484c487209 */ /* 0x000fe20007810000 */
[----:B------:R-:W-:Y:S01]  /*10530*/  IMAD R212, R2, 0x2, R209 ;  /* 0x0000000202d47824 */ /* 0x000fe200078e02d1 */
[----:B------:R-:W-:Y:S01]  /*10540*/  FSEL R74, R9, -INF , !P0 ;  /* 0xff800000094a7808 */ /* 0x000fe20004000000 */
[----:B------:R-:W-:Y:S01]  /*10550*/  STL [R1+0x7c], R217 ;  /* 0x00007cd901007387 */ /* 0x000fe20000100800 */
[----:B------:R-:W-:-:S02]  /*10560*/  ISETP.NE.AND P0, PT, R51, RZ, PT ;  /* 0x000000ff3300720c */ /* 0x000fc40003f05270 */
[----:B------:R-:W-:Y:S01]  /*10570*/  FMNMX.FTZ R72, R77, R72, !PT ;  /* 0x000000484d487209 */ /* 0x000fe20007810000 */
[----:B------:R-:W-:Y:S01]  /*10580*/  STL [R1+0x78], R216 ;  /* 0x000078d801007387 */ /* 0x000fe20000100800 */
[----:B------:R-:W-:Y:S02]  /*10590*/  ISETP.GT.AND P0, PT, R3, 0x8, !P0 ;  /* 0x000000080300780c */ /* 0x000fe40004704270 */
[----:B------:R-:W-:Y:S01]  /*105a0*/  FMNMX.FTZ R72, R81, R72, !PT ;  /* 0x0000004851487209 */ /* 0x000fe20007810000 */
[----:B------:R-:W-:Y:S01]  /*105b0*/  STL [R1+0x74], R215 ;  /* 0x000074d701007387 */ /* 0x000fe20000100800 */
        /* <DEDUP_REMOVED lines=10> */
[----:B------:R-:W-:Y:S01]  /*10660*/  ISETP.LT.OR P0, PT, R5, 0xa, P0 ;  /* 0x0000000a0500780c */ /* 0x000fe20000701670 */
[----:B------:R-:W-:Y:S01]  /*10670*/  LDSM.16.MT88.4 R104, [R210+0x900] ;  /* 0x00090000d268783b */ /* 0x000fe20000004200 */
[----:B------:R-:W-:-:S02]  /*10680*/  FMNMX.FTZ R72, R109, R72, !PT ;  /* 0x000000486d487209 */ /* 0x000fc40007810000 */
[----:B------:R-:W-:Y:S01]  /*10690*/  FSEL R75, R15, -INF , !P0 ;  /* 0xff8000000f4b7808 */ /* 0x000fe20004000000 */
[----:B------:R-:W-:Y:S01]  /*106a0*/  STL [R1+0x68], R208 ;  /* 0x000068d001007387 */ /* 0x000fe20000100800 */
[----:B------:R-:W-:Y:S02]  /*106b0*/  ISETP.NE.AND P0, PT, R49, RZ, PT ;  /* 0x000000ff3100720c */ /* 0x000fe40003f05270 */
[----:B------:R-:W-:Y:S01]  /*106c0*/  FMNMX.FTZ R72, R121, R72, !PT ;  /* 0x0000004879487209 */ /* 0x000fe20007810000 */
[----:B------:R-:W-:Y:S01]  /*106d0*/  LDSM.16.MT88.4 R96, [R212+0x900] ;  /* 0x00090000d460783b */ /* 0x000fe20000004200 */
[----:B------:R-:W-:Y:S02]  /*106e0*/  ISETP.GT.AND P0, PT, R3, 0x10, !P0 ;  /* 0x000000100300780c */ /* 0x000fe40004704270 */
        /* <DEDUP_REMOVED lines=11> */
[----:B------:R-:W-:Y:S02]  /*107a0*/  ISETP.NE.AND P0, PT, R47, RZ, PT ;  /* 0x000000ff2f00720c */ /* 0x000fe40003f05270 */
[----:B------:R-:W-:Y:S02]  /*107b0*/  FMNMX.FTZ R72, R187, R72, !PT ;  /* 0x00000048bb487209 */ /* 0x000fe40007810000 */
[----:B------:R-:W-:-:S02]  /*107c0*/  ISETP.GT.AND P0, PT, R3, 0x18, !P0 ;  /* 0x000000180300780c */ /* 0x000fc40004704270 */
[----:B------:R-:W-:Y:S02]  /*107d0*/  FMNMX.FTZ R71, R60, R71, !PT ;  /* 0x000000473c477209 */ /* 0x000fe40007810000 */
[----:B------:R-:W-:Y:S02]  /*107e0*/  ISETP.LT.OR P0, PT, R5, 0x19, P0 ;  /* 0x000000190500780c */ /* 0x000fe40000701670 */
[----:B------:R-:W-:Y:S02]  /*107f0*/  FMNMX.FTZ R72, R196, R72, !PT ;  /* 0x00000048c4487209 */ /* 0x000fe40007810000 */
[----:B------:R-:W-:Y:S02]  /*10800*/  FSEL R115, R17, -INF , !P0 ;  /* 0xff80000011737808 */ /* 0x000fe40004000000 */
        /* <DEDUP_REMOVED lines=15> */
[----:B------:R-:W-:Y:S02]  /*10900*/  FMNMX.FTZ R71, R70, R71, !PT ;  /* 0x0000004746477209 */ /* 0x000fe40007810000 */
[----:B------:R-:W-:Y:S02]  /*10910*/  ISETP.GT.AND P0, PT, R3, 0x21, !P0 ;  /* 0x000000210300780c */ /* 0x000fe40004704270 */
        /* <DEDUP_REMOVED lines=16> */
[----:B------:R-:W-:Y:S01]  /*10a20*/  FMNMX.FTZ R71, R84, R71, !PT ;  /* 0x0000004754477209 */ /* 0x000fe20007810000 */
[----:B------:R-:W1:Y:S01]  /*10a30*/  SHFL.BFLY PT, R6, R72, 0x2, 0x1f ;  /* 0x0c401f0048067f89 */ /* 0x000e6200000e0000 */
        /* <DEDUP_REMOVED lines=16> */
[----:B-1----:R-:W-:Y:S02]  /*10b40*/  FMNMX.FTZ R72, R72, R6, !PT ;  /* 0x0000000648487209 */ /* 0x002fe40007810000 */
[----:B------:R-:W-:Y:S02]  /*10b50*/  ISETP.GT.AND P0, PT, R3, 0x38, !P0 ;  /* 0x000000380300780c */ /* 0x000fe40004704270 */
[----:B------:R-:W-:Y:S01]  /*10b60*/  FMNMX.FTZ R71, R182, R71, !PT ;  /* 0x00000047b6477209 */ /* 0x000fe20007810000 */
[----:B------:R-:W1:Y:S01]  /*10b70*/  SHFL.BFLY PT, R6, R72, 0x1, 0x1f ;  /* 0x0c201f0048067f89 */ /* 0x000e6200000e0000 */
        /* <DEDUP_REMOVED lines=10> */
[----:B------:R-:W-:Y:S02]  /*10c20*/  ISETP.GT.AND P0, PT, R3, 0x40, !P6 ;  /* 0x000000400300780c */ /* 0x000fe40007704270 */
[----:B------:R-:W-:Y:S02]  /*10c30*/  FMNMX.FTZ R71, R204, R71, !PT ;  /* 0x00000047cc477209 */ /* 0x000fe40007810000 */
[----:B------:R-:W-:Y:S02]  /*10c40*/  ISETP.LT.OR P0, PT, R5, 0x41, P0 ;  /* 0x000000410500780c */ /* 0x000fe40000701670 */
[----:B------:R-:W-:Y:S02]  /*10c50*/  FMNMX.FTZ R71, R207, R71, !PT ;  /* 0x00000047cf477209 */ /* 0x000fe40007810000 */
[----:B------:R-:W-:-:S02]  /*10c60*/  FSEL R178, R11, -INF , !P0 ;  /* 0xff8000000bb27808 */ /* 0x000fc40004000000 */
[----:B------:R-:W-:Y:S02]  /*10c70*/  ISETP.GT.AND P0, PT, R3, 0x41, !P4 ;  /* 0x000000410300780c */ /* 0x000fe40006704270 */
[----:B-1----:R-:W-:Y:S02]  /*10c80*/  FMNMX.FTZ R72, R72, R6, !PT ;  /* 0x0000000648487209 */ /* 0x002fe40007810000 */
[----:B------:R-:W-:Y:S01]  /*10c90*/  ISETP.LT.OR P0, PT, R5, 0x42, P0 ;  /* 0x000000420500780c */ /* 0x000fe20000701670 */
[----:B------:R-:W1:Y:S01]  /*10ca0*/  SHFL.BFLY PT, R6, R71, 0x2, 0x1f ;  /* 0x0c401f0047067f89 */ /* 0x000e6200000e0000 */
[----:B------:R-:W-:Y:S01]  /*10cb0*/  FMNMX.FTZ R9, R67, R88, !PT ;  /* 0x0000005843097209 */ /* 0x000fe20007810000 */
[----:B------:R-:W-:Y:S01]  /*10cc0*/  FMUL.FTZ R7, R72, c[0x0][0x2d0] ;  /* 0x0000b40048077a20 */ /* 0x000fe20000410000 */
[----:B------:R-:W-:Y:S02]  /*10cd0*/  FSEL R179, R10, -INF , !P0 ;  /* 0xff8000000ab37808 */ /* 0x000fe40004000000 */
[----:B------:R-:W-:-:S02]  /*10ce0*/  ISETP.GT.AND P0, PT, R3, 0x48, !P3 ;  /* 0x000000480300780c */ /* 0x000fc40005f04270 */
[----:B------:R-:W-:Y:S02]  /*10cf0*/  LEA R211, R2, R210, 0x1 ;  /* 0x000000d202d37211 */ /* 0x000fe400078e08ff */
[----:B------:R-:W-:Y:S02]  /*10d00*/  ISETP.LT.OR P0, PT, R5, 0x49, P0 ;  /* 0x000000490500780c */ /* 0x000fe40000701670 */
[----:B------:R-:W-:Y:S01]  /*10d10*/  ISETP.NE.AND P6, PT, R37, RZ, PT ;  /* 0x000000ff2500720c */ /* 0x000fe20003fc5270 */
[----:B------:R-:W-:Y:S01]  /*10d20*/  LDSM.16.MT88.4 R100, [R211+0x100] ;  /* 0x00010000d364783b */ /* 0x000fe20000004200 */
[----:B------:R-:W-:Y:S02]  /*10d30*/  FSEL R180, R24, -INF , !P0 ;  /* 0xff80000018b47808 */ /* 0x000fe40004000000 */
[C---:B------:R-:W-:Y:S02]  /*10d40*/  ISETP.GT.AND P0, PT, R3.reuse, 0x49, !P2 ;  /* 0x000000490300780c */ /* 0x040fe40005704270 */
[----:B------:R-:W-:-:S02]  /*10d50*/  ISETP.GT.AND P2, PT, R3, 0x50, !P6 ;  /* 0x000000500300780c */ /* 0x000fc40007744270 */
[----:B------:R-:W-:Y:S02]  /*10d60*/  ISETP.LT.OR P0, PT, R5, 0x4a, P0 ;  /* 0x0000004a0500780c */ /* 0x000fe40000701670 */
[----:B------:R-:W-:Y:S02]  /*10d70*/  ISETP.NE.AND P3, PT, R55, RZ, PT ;  /* 0x000000ff3700720c */ /* 0x000fe40003f65270 */
[----:B------:R-:W-:Y:S02]  /*10d80*/  FSEL R181, R22, -INF , !P0 ;  /* 0xff80000016b57808 */ /* 0x000fe40004000000 */
[----:B------:R-:W-:Y:S02]  /*10d90*/  ISETP.GT.AND P0, PT, R3, RZ, !P1 ;  /* 0x000000ff0300720c */ /* 0x000fe40004f04270 */
[----:B-1----:R-:W-:Y:S02]  /*10da0*/  FMNMX.FTZ R71, R71, R6, !PT ;  /* 0x0000000647477209 */ /* 0x002fe40007810000 */
[----:B------:R-:W-:-:S02]  /*10db0*/  ISETP.LT.OR P0, PT, R5, 0x1, P0 ;  /* 0x000000010500780c */ /* 0x000fc40000701670 */
[----:B------:R-:W-:Y:S01]  /*10dc0*/  ISETP.NE.AND P4, PT, R54, RZ, PT ;  /* 0x000000ff3600720c */ /* 0x000fe20003f85270 */
[----:B------:R-:W1:Y:S01]  /*10dd0*/  SHFL.BFLY PT, R6, R71, 0x1, 0x1f ;  /* 0x0c201f0047067f89 */ /* 0x000e6200000e0000 */
[----:B------:R-:W-:Y:S02]  /*10de0*/  FSEL R68, R18, -INF , !P0 ;  /* 0xff80000012447808 */ /* 0x000fe40004000000 */
[----:B------:R-:W-:Y:S02]  /*10df0*/  FSETP.NEU.FTZ.AND P0, PT, R72, -INF , PT ;  /* 0xff8000004800780b */ /* 0x000fe40003f1d000 */
[----:B------:R-:W-:Y:S02]  /*10e00*/  ISETP.NE.AND P6, PT, R53, RZ, PT ;  /* 0x000000ff3500720c */ /* 0x000fe40003fc5270 */
[----:B------:R-:W-:Y:S02]  /*10e10*/  FSEL R7, R7, RZ, P0 ;  /* 0x000000ff07077208 */ /* 0x000fe40000000000 */
[----:B------:R-:W-:-:S02]  /*10e20*/  ISETP.GT.AND P1, PT, R3, 0x51, !P3 ;  /* 0x000000510300780c */ /* 0x000fc40005f24270 */
[----:B------:R-:W-:Y:S01]  /*10e30*/  ISETP.GT.AND P3, PT, R3, 0x59, !P6 ;  /* 0x000000590300780c */ /* 0x000fe20007764270 */
[----:B------:R-:W-:-:S04]  /*10e40*/  FFMA.FTZ R8, R64, c[0x0][0x2d0], -R7 ;  /* 0x0000b40040087a23 */ /* 0x000fc80000010807 */
[----:B------:R2:W-:Y:S01]  /*10e50*/  MUFU.EX2 R237, R8 ;  /* 0x0000000800ed7308 */ /* 0x0005e20000000800 */
[----:B-1----:R-:W-:-:S04]  /*10e60*/  FMNMX.FTZ R71, R71, R6, !PT ;  /* 0x0000000647477209 */ /* 0x002fc80007810000 */
[C---:B------:R-:W-:Y:S01]  /*10e70*/  FSETP.NEU.FTZ.AND P0, PT, R71.reuse, -INF , PT ;  /* 0xff8000004700780b */ /* 0x040fe20003f1d000 */
[----:B------:R-:W-:Y:S02]  /*10e80*/  FMUL.FTZ R6, R71, c[0x0][0x2d0] ;  /* 0x0000b40047067a20 */ /* 0x000fe40000410000 */
[----:B--2---:R-:W-:-:S03]  /*10e90*/  FFMA.FTZ R8, R69, c[0x0][0x2d0], -R7 ;  /* 0x0000b40045087a23 */ /* 0x004fc60000010807 */
[----:B------:R-:W-:Y:S01]  /*10ea0*/  FSEL R6, R6, RZ, P0 ;  /* 0x000000ff06067208 */ /* 0x000fe20000000000 */
[----:B------:R1:W2:Y:S01]  /*10eb0*/  MUFU.EX2 R203, R8 ;  /* 0x0000000800cb7308 */ /* 0x0002a20000000800 */
[----:B------:R-:W-:Y:S01]  /*10ec0*/  ISETP.GT.AND P0, PT, R3, 0x58, !P4 ;  /* 0x000000580300780c */ /* 0x000fe20006704270 */
[----:B------:R-:W-:Y:S01]  /*10ed0*/  FFMA.FTZ R3, R87, c[0x0][0x2d0], -R7 ;  /* 0x0000b40057037a23 */ /* 0x000fe20000010807 */
[C---:B------:R-:W-:Y:S02]  /*10ee0*/  ISETP.LT.OR P4, PT, R5.reuse, 0x51, P2 ;  /* 0x000000510500780c */ /* 0x040fe40001781670 */
[C---:B------:R-:W-:Y:S02]  /*10ef0*/  ISETP.LT.OR P2, PT, R5.reuse, 0x52, P1 ;  /* 0x000000520500780c */ /* 0x040fe40000f41670 */
[----:B------:R-:W-:Y:S01]  /*10f00*/  FSEL R170, R32, -INF , !P4 ;  /* 0xff80000020aa7808 */ /* 0x000fe20006000000 */
[----:B------:R3:W-:Y:S01]  /*10f10*/  MUFU.EX2 R240, R3 ;  /* 0x0000000300f07308 */ /* 0x0007e20000000800 */
[----:B------:R-:W-:-:S02]  /*10f20*/  ISETP.LT.OR P1, PT, R5, 0x59, P0 ;  /* 0x000000590500780c */ /* 0x000fc40000721670 */
[----:B------:R-:W-:Y:S02]  /*10f30*/  FSEL R169, R91, -INF , !P2 ;  /* 0xff8000005ba97808 */ /* 0x000fe40005000000 */
[----:B------:R-:W-:Y:S02]  /*10f40*/  ISETP.LT.OR P0, PT, R5, 0x5a, P3 ;  /* 0x0000005a0500780c */ /* 0x000fe40001f01670 */
[----:B------:R-:W-:Y:S01]  /*10f50*/  FSEL R168, R89, -INF , !P1 ;  /* 0xff80000059a87808 */ /* 0x000fe20004800000 */
[----:B-1----:R-:W-:Y:S01]  /*10f60*/  FFMA.FTZ R8, R73, c[0x0][0x2d0], -R7 ;  /* 0x0000b40049087a23 */ /* 0x002fe20000010807 */
[----:B------:R-:W-:Y:S02]  /*10f70*/  FSEL R73, R108, -INF , !P0 ;  /* 0xff8000006c497808 */ /* 0x000fe40004000000 */
[----:B--2---:R-:W-:Y:S01]  /*10f80*/  F2FP.PACK_AB R12, R203, R237 ;  /* 0x000000edcb0c723e */ /* 0x004fe200000000ff */
[----:B------:R1:W-:Y:S01]  /*10f90*/  MUFU.EX2 R214, R8 ;  /* 0x0000000800d67308 */ /* 0x0003e20000000800 */
[----:B---3--:R-:W-:-:S07]  /*10fa0*/  FFMA.FTZ R3, R65, c[0x0][0x2d0], -R6 ;  /* 0x0000b40041037a23 */ /* 0x008fce0000010806 */
[----:B------:R-:W-:Y:S01]  /*10fb0*/  MUFU.EX2 R248, R3 ;  /* 0x0000000300f87308 */ /* 0x000fe20000000800 */
[----:B-1----:R-:W-:Y:S01]  /*10fc0*/  FMNMX.FTZ R8, R117, R9, !PT ;  /* 0x0000000975087209 */ /* 0x002fe20007810000 */
[----:B------:R-:W-:-:S03]  /*10fd0*/  FFMA.FTZ R9, R76, c[0x0][0x2d0], -R7 ;  /* 0x0000b4004c097a23 */ /* 0x000fc60000010807 */
[----:B------:R-:W-:-:S03]  /*10fe0*/  FMNMX.FTZ R8, R118, R8, !PT ;  /* 0x0000000876087209 */ /* 0x000fc60007810000 */
[----:B------:R1:W2:Y:S01]  /*10ff0*/  MUFU.EX2 R202, R9 ;  /* 0x0000000900ca7308 */ /* 0x0002a20000000800 */
[----:B------:R-:W-:-:S04]  /*11000*/  FMNMX.FTZ R8, R119, R8, !PT ;  /* 0x0000000877087209 */ /* 0x000fc80007810000 */
[----:B------:R-:W-:Y:S01]  /*11010*/  FMNMX.FTZ R8, R120, R8, !PT ;  /* 0x0000000878087209 */ /* 0x000fe20007810000 */
[----:B-1----:R-:W-:Y:S01]  /*11020*/  FFMA.FTZ R9, R77, c[0x0][0x2d0], -R7 ;  /* 0x0000b4004d097a23 */ /* 0x002fe20000010807 */
[----:B--2---:R-:W-:Y:S01]  /*11030*/  F2FP.PACK_AB R14, R202, R214 ;  /* 0x000000d6ca0e723e */ /* 0x004fe200000000ff */
[----:B------:R-:W-:Y:S02]  /*11040*/  LDSM.16.MT88.4 R76, [R212+0x100] ;  /* 0x00010000d44c783b */ /* 0x000fe40000004200 */
[----:B------:R1:W-:Y:S02]  /*11050*/  MUFU.EX2 R247, R9 ;  /* 0x0000000900f77308 */ /* 0x0003e40000000800 */
[----:B-1----:R-:W-:Y:S01]  /*11060*/  FMNMX.FTZ R9, R128, R8, !PT ;  /* 0x0000000880097209 */ /* 0x002fe20007810000 */
[----:B------:R-:W-:-:S03]  /*11070*/  FFMA.FTZ R8, R56, c[0x0][0x2d0], -R6 ;  /* 0x0000b40038087a23 */ /* 0x000fc60000010806 */
[----:B------:R-:W-:Y:S02]  /*11080*/  FMNMX.FTZ R9, R134, R9, !PT ;  /* 0x0000000986097209 */ /* 0x000fe40007810000 */
[----:B------:R1:W-:Y:S02]  /*11090*/  MUFU.EX2 R235, R8 ;  /* 0x0000000800eb7308 */ /* 0x0003e40000000800 */
[----:B------:R-:W-:Y:S01]  /*110a0*/  FMNMX.FTZ R0, R160, R9, !PT ;  /* 0x00000009a0007209 */ /* 0x000fe20007810000 */
[----:B------:R-:W-:Y:S02]  /*110b0*/  FFMA.FTZ R9, R57, c[0x0][0x2d0], -R6 ;  /* 0x0000b40039097a23 */ /* 0x000fe40000010806 */
[----:B------:R-:W2:Y:S01]  /*110c0*/  LDSM.16.MT88.4 R56, [R209+0x100] ;  /* 0x00010000d138783b */ /* 0x000ea20000004200 */
[----:B------:R-:W-:Y:S02]  /*110d0*/  FMNMX.FTZ R0, R143, R0, !PT ;  /* 0x000000008f007209 */ /* 0x000fe40007810000 */
[----:B------:R3:W4:Y:S02]  /*110e0*/  MUFU.EX2 R241, R9 ;  /* 0x0000000900f17308 */ /* 0x0007240000000800 */
[----:B------:R-:W-:-:S04]  /*110f0*/  FMNMX.FTZ R0, R142, R0, !PT ;  /* 0x000000008e007209 */ /* 0x000fc80007810000 */
[----:B------:R-:W-:Y:S02]  /*11100*/  FMNMX.FTZ R0, R141, R0, !PT ;  /* 0x000000008d007209 */ /* 0x000fe40007810000 */
[----:B-1----:R-:W-:Y:S02]  /*11110*/  FMNMX.FTZ R8, R68, R74, !PT ;  /* 0x0000004a44087209 */ /* 0x002fe40007810000 */
[----:B------:R-:W-:Y:S02]  /*11120*/  FMNMX.FTZ R0, R166, R0, !PT ;  /* 0x00000000a6007209 */ /* 0x000fe40007810000 */
[----:B------:R-:W-:Y:S02]  /*11130*/  FMNMX.FTZ R8, R112, R8, !PT ;  /* 0x0000000870087209 */ /* 0x000fe40007810000 */
[----:B------:R-:W-:Y:S01]  /*11140*/  FMNMX.FTZ R0, R167, R0, !PT ;  /* 0x00000000a7007209 */ /* 0x000fe20007810000 */
[----:B---3--:R-:W-:Y:S01]  /*11150*/  FFMA.FTZ R9, R60, c[0x0][0x2d0], -R6 ;  /* 0x0000b4003c097a23 */ /* 0x008fe20000010806 */
[----:B------:R-:W-:-:S02]  /*11160*/  FMNMX.FTZ R8, R75, R8, !PT ;  /* 0x000000084b087209 */ /* 0x000fc40007810000 */
[----:B------:R-:W-:Y:S01]  /*11170*/  FMNMX.FTZ R0, R173, R0, !PT ;  /* 0x00000000ad007209 */ /* 0x000fe20007810000 */
[----:B------:R-:W-:Y:S01]  /*11180*/  MUFU.EX2 R213, R9 ;  /* 0x0000000900d57308 */ /* 0x000fe20000000800 */
[----:B------:R-:W-:Y:S01]  /*11190*/  FMNMX.FTZ R4, R113, R8, !PT ;  /* 0x0000000871047209 */ /* 0x000fe20007810000 */
[----:B------:R-:W-:Y:S01]  /*111a0*/  FFMA.FTZ R8, R61, c[0x0][0x2d0], -R6 ;  /* 0x0000b4003d087a23 */ /* 0x000fe20000010806 */
[----:B------:R-:W-:Y:S01]  /*111b0*/  FMNMX.FTZ R0, R174, R0, !PT ;  /* 0x00000000ae007209 */ /* 0x000fe20007810000 */
[----:B------:R-:W1:Y:S01]  /*111c0*/  LDSM.16.MT88.4 R60, [R210+0x100] ;  /* 0x00010000d23c783b */ /* 0x000e620000004200 */
[----:B------:R-:W-:Y:S02]  /*111d0*/  FMNMX.FTZ R4, R114, R4, !PT ;  /* 0x0000000472047209 */ /* 0x000fe40007810000 */
[----:B----4-:R-:W-:Y:S01]  /*111e0*/  F2FP.PACK_AB R13, R241, R235 ;  /* 0x000000ebf10d723e */ /* 0x010fe200000000ff */
[----:B------:R-:W3:Y:S01]  /*111f0*/  MUFU.EX2 R243, R8 ;  /* 0x0000000800f37308 */ /* 0x000ee20000000800 */
[----:B------:R-:W-:Y:S01]  /*11200*/  FMNMX.FTZ R2, R115, R4, !PT ;  /* 0x0000000473027209 */ /* 0x000fe20007810000 */
[----:B------:R-:W-:-:S03]  /*11210*/  FFMA.FTZ R4, R81, c[0x0][0x2d0], -R7 ;  /* 0x0000b40051047a23 */ /* 0x000fc60000010807 */
[----:B------:R-:W-:-:S03]  /*11220*/  FMNMX.FTZ R2, R116, R2, !PT ;  /* 0x0000000274027209 */ /* 0x000fc60007810000 */
[----:B------:R4:W1:Y:S01]  /*11230*/  MUFU.EX2 R244, R4 ;  /* 0x0000000400f47308 */ /* 0x0008620000000800 */
[----:B------:R-:W-:Y:S02]  /*11240*/  FMNMX.FTZ R2, R132, R2, !PT ;  /* 0x0000000284027209 */ /* 0x000fe40007810000 */
[----:B---3--:R-:W-:-:S07]  /*11250*/  F2FP.PACK_AB R15, R243, R213 ;  /* 0x000000d5f30f723e */ /* 0x008fce00000000ff */
[C---:B--2---:R-:W-:Y:S01]  /*11260*/  HMMA.16816.F32 R28, R12.reuse, R56, RZ ;  /* 0x000000380c1c723c */ /* 0x044fe200000018ff */
[----:B----4-:R-:W-:Y:S02]  /*11270*/  FMNMX.FTZ R4, R133, R2, !PT ;  /* 0x0000000285047209 */ /* 0x010fe40007810000 */
[----:B------:R-:W-:Y:S01]  /*11280*/  FMNMX.FTZ R2, R188, R0, !PT ;  /* 0x00000000bc027209 */ /* 0x000fe20007810000 */
[----:B------:R-:W-:Y:S01]  /*11290*/  FFMA.FTZ R0, R85, c[0x0][0x2d0], -R7 ;  /* 0x0000b40055007a23 */ /* 0x000fe20000010807 */
[----:B------:R-:W-:Y:S02]  /*112a0*/  FMNMX.FTZ R8, R135, R4, !PT ;  /* 0x0000000487087209 */ /* 0x000fe40007810000 */
[----:B------:R-:W-:Y:S01]  /*112b0*/  FMNMX.FTZ R2, R189, R2, !PT ;  /* 0x00000002bd027209 */ /* 0x000fe20007810000 */
[----:B------:R2:W-:Y:S01]  /*112c0*/  MUFU.EX2 R219, R0 ;  /* 0x0000000000db7308 */ /* 0x0005e20000000800 */
[----:B------:R-:W-:Y:S02]  /*112d0*/  HMMA.16816.F32 R36, R12, R58, RZ ;  /* 0x0000003a0c24723c */ /* 0x000fe400000018ff */
[----:B------:R-:W-:-:S02]  /*112e0*/  FMNMX.FTZ R4, R193, R2, !PT ;  /* 0x00000002c1047209 */ /* 0x000fc40007810000 */
[----:B------:R-:W-:Y:S02]  /*112f0*/  FMNMX.FTZ R2, R140, R8, !PT ;  /* 0x000000088c027209 */ /* 0x000fe40007810000 */
[----:B-1----:R-:W-:Y:S02]  /*11300*/  F2FP.PACK_AB R8, R244, R247 ;  /* 0x000000f7f408723e */ /* 0x002fe400000000ff */
[----:B------:R-:W-:Y:S01]  /*11310*/  FMNMX.FTZ R2, R161, R2, !PT ;  /* 0x00000002a1027209 */ /* 0x000fe20007810000 */
[----:B------:R-:W-:Y:S03]  /*11320*/  HMMA.16816.F32 R16, R12, R60, RZ ;  /* 0x0000003c0c10723c */ /* 0x000fe600000018ff */
[----:B------:R-:W-:Y:S01]  /*11330*/  FMNMX.FTZ R2, R162, R2, !PT ;  /* 0x00000002a2027209 */ /* 0x000fe20007810000 */
[----:B--2---:R-:W-:-:S03]  /*11340*/  FFMA.FTZ R0, R86, c[0x0][0x2d0], -R7 ;  /* 0x0000b40056007a23 */ /* 0x004fc60000010807 */
[----:B------:R-:W-:Y:S01]  /*11350*/  FMNMX.FTZ R2, R163, R2, !PT ;  /* 0x00000002a3027209 */ /* 0x000fe20007810000 */
[----:B------:R-:W-:Y:S01]  /*11360*/  HMMA.16816.F32 R24, R12, R76, RZ ;  /* 0x0000004c0c18723c */ /* 0x000fe200000018ff */
[----:B------:R1:W2:Y:S02]  /*11370*/  MUFU.EX2 R242, R0 ;  /* 0x0000000000f27308 */ /* 0x0002a40000000800 */
[----:B------:R-:W-:Y:S01]  /*11380*/  FMNMX.FTZ R3, R164, R2, !PT ;  /* 0x00000002a4037209 */ /* 0x000fe20007810000 */
[----:B------:R-:W-:-:S03]  /*11390*/  FFMA.FTZ R2, R66, c[0x0][0x2d0], -R6 ;  /* 0x0000b40042027a23 */ /* 0x000fc60000010806 */
[----:B------:R-:W-:Y:S01]  /*113a0*/  FMNMX.FTZ R3, R178, R3, !PT ;  /* 0x00000003b2037209 */ /* 0x000fe20007810000 */
[----:B------:R-:W-:Y:S01]  /*113b0*/  HMMA.16816.F32 R20, R12, R100, RZ ;  /* 0x000000640c14723c */ /* 0x000fe200000018ff */
[----:B------:R3:W4:Y:S02]  /*113c0*/  MUFU.EX2 R249, R2 ;  /* 0x0000000200f97308 */ /* 0x0007240000000800 */
[----:B------:R-:W-:-:S04]  /*113d0*/  FMNMX.FTZ R3, R179, R3, !PT ;  /* 0x00000003b3037209 */ /* 0x000fc80007810000 */
[----:B------:R-:W-:Y:S01]  /*113e0*/  FMNMX.FTZ R3, R180, R3, !PT ;  /* 0x00000003b4037209 */ /* 0x000fe20007810000 */
[----:B------:R-:W-:Y:S01]  /*113f0*/  HMMA.16816.F32 R44, R12, R78, RZ ;  /* 0x0000004e0c2c723c */ /* 0x000fe200000018ff */
[----:B-1----:R-:W-:Y:S02]  /*11400*/  FMNMX.FTZ R0, R192, R4, !PT ;  /* 0x00000004c0007209 */ /* 0x002fe40007810000 */
[----:B--2---:R-:W-:Y:S02]  /*11410*/  F2FP.PACK_AB R10, R242, R219 ;  /* 0x000000dbf20a723e */ /* 0x004fe400000000ff */
[----:B------:R-:W-:-:S03]  /*11420*/  FMNMX.FTZ R0, R201, R0, !PT ;  /* 0x00000000c9007209 */ /* 0x000fc60007810000 */
[C---:B------:R-:W-:Y:S01]  /*11430*/  HMMA.16816.F32 R40, R12.reuse, R62, RZ ;  /* 0x0000003e0c28723c */ /* 0x040fe200000018ff */
[----:B------:R-:W-:Y:S01]  /*11440*/  FMNMX.FTZ R0, R228, R0, !PT ;  /* 0x00000000e4007209 */ /* 0x000fe20007810000 */
[----:B---3--:R-:W-:Y:S01]  /*11450*/  FFMA.FTZ R2, R70, c[0x0][0x2d0], -R6 ;  /* 0x0000b40046027a23 */ /* 0x008fe20000010806 */
[----:B----4-:R-:W-:Y:S02]  /*11460*/  F2FP.PACK_AB R9, R249, R248 ;  /* 0x000000f8f909723e */ /* 0x010fe400000000ff */
[----:B------:R-:W-:Y:S01]  /*11470*/  FMNMX.FTZ R0, R229, R0, !PT ;  /* 0x00000000e5007209 */ /* 0x000fe20007810000 */
[----:B------:R1:W-:Y:S02]  /*11480*/  MUFU.EX2 R236, R2 ;  /* 0x0000000200ec7308 */ /* 0x0003e40000000800 */
[----:B------:R-:W-:Y:S01]  /*11490*/  HMMA.16816.F32 R12, R12, R102, RZ ;  /* 0x000000660c0c723c */ /* 0x000fe200000018ff */
[----:B------:R-:W-:-:S05]  /*114a0*/  FMNMX.FTZ R0, R200, R0, !PT ;  /* 0x00000000c8007209 */ /* 0x000fca0007810000 */
[----:B------:R-:W2:Y:S01]  /*114b0*/  SHFL.BFLY PT, R4, R0, 0x2, 0x1f ;  /* 0x0c401f0000047f89 */ /* 0x000ea200000e0000 */
[----:B-1----:R-:W-:Y:S01]  /*114c0*/  FMNMX.FTZ R2, R181, R3, !PT ;  /* 0x00000003b5027209 */ /* 0x002fe20007810000 */
[----:B------:R-:W-:-:S03]  /*114d0*/  FFMA.FTZ R3, R80, c[0x0][0x2d0], -R6 ;  /* 0x0000b40050037a23 */ /* 0x000fc60000010806 */
[----:B------:R-:W-:Y:S01]  /*114e0*/  FMNMX.FTZ R2, R170, R2, !PT ;  /* 0x00000002aa027209 */ /* 0x000fe20007810000 */
[----:B------:R1:W3:Y:S03]  /*114f0*/  MUFU.EX2 R218, R3 ;  /* 0x0000000300da7308 */ /* 0x0002e60000000800 */
[----:B------:R-:W-:-:S04]  /*11500*/  FMNMX.FTZ R2, R169, R2, !PT ;  /* 0x00000002a9027209 */ /* 0x000fc80007810000 */
[----:B------:R-:W-:Y:S02]  /*11510*/  FMNMX.FTZ R2, R168, R2, !PT ;  /* 0x00000002a8027209 */ /* 0x000fe40007810000 */
[----:B--2---:R-:W-:Y:S01]  /*11520*/  FMNMX.FTZ R0, R0, R4, !PT ;  /* 0x0000000400007209 */ /* 0x004fe20007810000 */
[----:B-1----:R-:W-:-:S04]  /*11530*/  FFMA.FTZ R3, R109, c[0x0][0x2d0], -R7 ;  /* 0x0000b4006d037a23 */ /* 0x002fc80000010807 */
[----:B------:R-:W1:Y:S01]  /*11540*/  SHFL.BFLY PT, R4, R0, 0x1, 0x1f ;  /* 0x0c201f0000047f89 */ /* 0x000e6200000e0000 */
[----:B---3--:R-:W-:Y:S01]  /*11550*/  F2FP.PACK_AB R11, R218, R236 ;  /* 0x000000ecda0b723e */ /* 0x008fe200000000ff */
[----:B------:R2:W3:Y:S02]  /*11560*/  MUFU.EX2 R245, R3 ;  /* 0x0000000300f57308 */ /* 0x0004e40000000800 */
[----:B------:R-:W4:Y:S04]  /*11570*/  LDSM.16.MT88.4 R108, [R211+0x900] ;  /* 0x00090000d36c783b */ /* 0x000f280000004200 */
[C---:B------:R-:W-:Y:S08]  /*11580*/  HMMA.16816.F32 R52, R8.reuse, R92, R28 ;  /* 0x0000005c0834723c */ /* 0x040ff0000000181c */
[----:B------:R-:W-:Y:S01]  /*11590*/  HMMA.16816.F32 R28, R8, R94, R36 ;  /* 0x0000005e081c723c */ /* 0x000fe20000001824 */
[----:B--2---:R-:W-:Y:S01]  /*115a0*/  FMNMX.FTZ R3, R73, R2, !PT ;  /* 0x0000000249037209 */ /* 0x004fe20007810000 */
[----:B------:R-:W-:-:S04]  /*115b0*/  FFMA.FTZ R2, R121, c[0x0][0x2d0], -R7 ;  /* 0x0000b40079027a23 */ /* 0x000fc80000010807 */
[----:B------:R-:W2:Y:S01]  /*115c0*/  SHFL.BFLY PT, R5, R3, 0x2, 0x1f ;  /* 0x0c401f0003057f89 */ /* 0x000ea200000e0000 */
[----:B------:R3:W-:Y:S01]  /*115d0*/  MUFU.EX2 R123, R2 ;  /* 0x00000002007b7308 */ /* 0x0007e20000000800 */
[----:B-1----:R-:W-:Y:S01]  /*115e0*/  FMNMX.FTZ R70, R0, R4, !PT ;  /* 0x0000000400467209 */ /* 0x002fe20007810000 */
[----:B------:R-:W-:Y:S01]  /*115f0*/  FFMA.FTZ R0, R84, c[0x0][0x2d0], -R6 ;  /* 0x0000b40054007a23 */ /* 0x000fe20000010806 */
[----:B------:R-:W-:Y:S01]  /*11600*/  HMMA.16816.F32 R32, R8, R104, R16 ;  /* 0x000000680820723c */ /* 0x000fe20000001810 */
[----:B------:R-:W-:Y:S01]  /*11610*/  LDSM.16.MT88.4 R84, [R209+0x1100] ;  /* 0x00110000d154783b */ /* 0x000fe20000004200 */
[----:B------:R-:W-:-:S03]  /*11620*/  FSETP.NEU.FTZ.AND P0, PT, R70, -INF , PT ;  /* 0xff8000004600780b */ /* 0x000fc60003f1d000 */
[----:B------:R1:W-:Y:S03]  /*11630*/  MUFU.EX2 R191, R0 ;  /* 0x0000000000bf7308 */ /* 0x0003e60000000800 */
[----:B------:R-:W-:Y:S01]  /*11640*/  HMMA.16816.F32 R48, R8, R96, R24 ;  /* 0x000000600830723c */ /* 0x000fe20000001818 */
[----:B---3--:R-:W-:-:S07]  /*11650*/  FFMA.FTZ R2, R122, c[0x0][0x2d0], -R7 ;  /* 0x0000b4007a027a23 */ /* 0x008fce0000010807 */
[----:B----4-:R-:W-:Y:S01]  /*11660*/  HMMA.16816.F32 R16, R8, R108, R20 ;  /* 0x0000006c0810723c */ /* 0x010fe20000001814 */
[----:B------:R3:W-:Y:S01]  /*11670*/  MUFU.EX2 R195, R2 ;  /* 0x0000000200c37308 */ /* 0x0007e20000000800 */
[----:B--2---:R-:W-:Y:S01]  /*11680*/  FMNMX.FTZ R3, R3, R5, !PT ;  /* 0x0000000503037209 */ /* 0x004fe20007810000 */
[----:B-1----:R-:W-:-:S05]  /*11690*/  FFMA.FTZ R0, R90, c[0x0][0x2d0], -R6 ;  /* 0x0000b4005a007a23 */ /* 0x002fca0000010806 */
[C---:B------:R-:W-:Y:S01]  /*116a0*/  HMMA.16816.F32 R24, R8.reuse, R98, R44 ;  /* 0x000000620818723c */ /* 0x040fe2000000182c */
[----:B------:R-:W1:Y:S01]  /*116b0*/  SHFL.BFLY PT, R4, R3, 0x1, 0x1f ;  /* 0x0c201f0003047f89 */ /* 0x000e6200000e0000 */
[----:B------:R-:W2:Y:S06]  /*116c0*/  MUFU.EX2 R194, R0 ;  /* 0x0000000000c27308 */ /* 0x000eac0000000800 */
[----:B------:R-:W-:Y:S01]  /*116d0*/  HMMA.16816.F32 R20, R8, R106, R40 ;  /* 0x0000006a0814723c */ /* 0x000fe20000001828 */
[----:B---3--:R-:W-:-:S04]  /*116e0*/  FFMA.FTZ R2, R82, c[0x0][0x2d0], -R6 ;  /* 0x0000b40052027a23 */ /* 0x008fc80000010806 */
[----:B------:R3:W-:Y:S03]  /*116f0*/  MUFU.EX2 R238, R2 ;  /* 0x0000000200ee7308 */ /* 0x0007e60000000800 */
[----:B------:R-:W-:Y:S07]  /*11700*/  HMMA.16816.F32 R12, R8, R110, R12 ;  /* 0x0000006e080c723c */ /* 0x000fee000000180c */
[----:B------:R-:W-:-:S02]  /*11710*/  F2FP.PACK_AB R8, R245, R240 ;  /* 0x000000f0f508723e */ /* 0x000fc400000000ff */
[----:B-1----:R-:W-:Y:S02]  /*11720*/  FMNMX.FTZ R3, R3, R4, !PT ;  /* 0x0000000403037209 */ /* 0x002fe40007810000 */
[----:B--2---:R-:W-:Y:S01]  /*11730*/  F2FP.PACK_AB R11, R194, R191 ;  /* 0x000000bfc20b723e */ /* 0x004fe200000000ff */
[----:B---3--:R-:W-:Y:S02]  /*11740*/  FFMA.FTZ R2, R83, c[0x0][0x2d0], -R6 ;  /* 0x0000b40053027a23 */ /* 0x008fe40000010806 */
[----:B------:R-:W1:Y:S02]  /*11750*/  LDSM.16.MT88.4 R80, [R210+0x1100] ;  /* 0x00110000d250783b */ /* 0x000e640000004200 */
[----:B------:R2:W3:Y:S02]  /*11760*/  MUFU.EX2 R246, R2 ;  /* 0x0000000200f67308 */ /* 0x0004e40000000800 */
[----:B--2---:R-:W-:Y:S01]  /*11770*/  FMUL.FTZ R2, R70, c[0x0][0x2d0] ;  /* 0x0000b40046027a20 */ /* 0x004fe20000410000 */
[----:B---3--:R-:W-:-:S04]  /*11780*/  F2FP.PACK_AB R9, R246, R238 ;  /* 0x000000eef609723e */ /* 0x008fc800000000ff */
[----:B------:R-:W-:Y:S02]  /*11790*/  FSEL R2, R2, RZ, P0 ;  /* 0x000000ff02027208 */ /* 0x000fe40000000000 */
[----:B------:R-:W-:-:S03]  /*117a0*/  FSETP.NEU.FTZ.AND P0, PT, R3, -INF , PT ;  /* 0xff8000000300780b */ /* 0x000fc60003f1d000 */
[--C-:B------:R-:W-:Y:S02]  /*117b0*/  FFMA.FTZ R0, R67, c[0x0][0x2d0], -R2.reuse ;  /* 0x0000b40043007a23 */ /* 0x100fe40000010802 */
[--C-:B------:R-:W-:Y:S01]  /*117c0*/  FFMA.FTZ R4, R120, c[0x0][0x2d0], -R2.reuse ;  /* 0x0000b40078047a23 */ /* 0x100fe20000010802 */
[----:B------:R-:W2:Y:S01]  /*117d0*/  LDSM.16.MT88.4 R64, [R212+0x1100] ;  /* 0x00110000d440783b */ /* 0x000ea20000004200 */
[----:B------:R3:W-:Y:S08]  /*117e0*/  MUFU.EX2 R215, R0 ;  /* 0x0000000000d77308 */ /* 0x0007f00000000800 */
[----:B------:R-:W-:Y:S01]  /*117f0*/  MUFU.EX2 R190, R4 ;  /* 0x0000000400be7308 */ /* 0x000fe20000000800 */
[----:B---3--:R-:W-:-:S02]  /*11800*/  FFMA.FTZ R0, R88, c[0x0][0x2d0], -R2 ;  /* 0x0000b40058007a23 */ /* 0x008fc40000010802 */
[----:B------:R-:W3:Y:S05]  /*11810*/  LDSM.16.MT88.4 R88, [R211+0x1100] ;  /* 0x00110000d358783b */ /* 0x000eea0000004200 */
[----:B------:R4:W-:Y:S02]  /*11820*/  MUFU.EX2 R216, R0 ;  /* 0x0000000000d87308 */ /* 0x0009e40000000800 */
[----:B----4-:R-:W-:Y:S02]  /*11830*/  FFMA.FTZ R0, R117, c[0x0][0x2d0], -R2 ;  /* 0x0000b40075007a23 */ /* 0x010fe40000010802 */
[----:B------:R-:W-:-:S04]  /*11840*/  IMAD.MOV.U32 R117, RZ, RZ, R248 ;  /* 0x000000ffff757224 */ /* 0x000fc800078e00f8 */
[----:B------:R4:W-:Y:S02]  /*11850*/  MUFU.EX2 R208, R0 ;  /* 0x0000000000d07308 */ /* 0x0009e40000000800 */
[----:B----4-:R-:W-:Y:S02]  /*11860*/  FFMA.FTZ R0, R118, c[0x0][0x2d0], -R2 ;  /* 0x0000b40076007a23 */ /* 0x010fe40000010802 */
[----:B------:R-:W-:-:S04]  /*11870*/  IMAD.MOV.U32 R118, RZ, RZ, R123 ;  /* 0x000000ffff767224 */ /* 0x000fc800078e007b */
[----:B------:R4:W-:Y:S01]  /*11880*/  MUFU.EX2 R5, R0 ;  /* 0x0000000000057308 */ /* 0x0009e20000000800 */
[----:B------:R-:W-:-:S07]  /*11890*/  F2FP.PACK_AB R10, R195, R118 ;  /* 0x00000076c30a723e */ /* 0x000fce00000000ff */
[----:B-1----:R-:W-:Y:S01]  /*118a0*/  HMMA.16816.F32 R152, R8, R80, R32 ;  /* 0x000000500898723c */ /* 0x002fe20000001820 */
[----:B----4-:R-:W-:-:S07]  /*118b0*/  FFMA.FTZ R0, R119, c[0x0][0x2d0], -R2 ;  /* 0x0000b40077007a23 */ /* 0x010fce0000010802 */
[C---:B------:R-:W-:Y:S01]  /*118c0*/  HMMA.16816.F32 R144, R8.reuse, R84, R52 ;  /* 0x000000540890723c */ /* 0x040fe20000001834 */
[----:B------:R1:W-:Y:S07]  /*118d0*/  MUFU.EX2 R36, R0 ;  /* 0x0000000000247308 */ /* 0x0003ee0000000800 */
[C---:B--2---:R-:W-:Y:S08]  /*118e0*/  HMMA.16816.F32 R148, R8.reuse, R64, R48 ;  /* 0x000000400894723c */ /* 0x044ff00000001830 */
[----:B---3--:R-:W-:Y:S01]  /*118f0*/  HMMA.16816.F32 R156, R8, R88, R16 ;  /* 0x00000058089c723c */ /* 0x008fe20000001810 */
[----:B-1----:R-:W-:-:S05]  /*11900*/  FMUL.FTZ R0, R3, c[0x0][0x2d0] ;  /* 0x0000b40003007a20 */ /* 0x002fca0000410000 */
[----:B------:R-:W-:Y:S02]  /*11910*/  FSEL R0, R0, RZ, P0 ;  /* 0x000000ff00007208 */ /* 0x000fe40000000000 */
[C---:B------:R-:W-:Y:S03]  /*11920*/  HMMA.16816.F32 R120, R8.reuse, R86, R28 ;  /* 0x000000560878723c */ /* 0x040fe6000000181c */
[--C-:B------:R-:W-:Y:S02]  /*11930*/  FFMA.FTZ R4, R68, c[0x0][0x2d0], -R0.reuse ;  /* 0x0000b40044047a23 */ /* 0x100fe40000010800 */
[----:B------:R-:W-:Y:S02]  /*11940*/  IMAD.MOV.U32 R68, RZ, RZ, R249 ;  /* 0x000000ffff447224 */ /* 0x000fe400078e00f9 */
[----:B------:R1:W-:Y:S01]  /*11950*/  MUFU.EX2 R69, R4 ;  /* 0x0000000400457308 */ /* 0x0003e20000000800 */
[C---:B------:R-:W-:Y:S08]  /*11960*/  HMMA.16816.F32 R124, R8.reuse, R66, R24 ;  /* 0x00000042087c723c */ /* 0x040ff00000001818 */
[----:B------:R-:W-:Y:S01]  /*11970*/  HMMA.16816.F32 R136, R8, R90, R12 ;  /* 0x0000005a0888723c */ /* 0x000fe2000000180c */
[----:B-1----:R-:W-:-:S04]  /*11980*/  FFMA.FTZ R4, R74, c[0x0][0x2d0], -R0 ;  /* 0x0000b4004a047a23 */ /* 0x002fc80000010800 */
[----:B------:R1:W-:Y:S02]  /*11990*/  MUFU.EX2 R239, R4 ;  /* 0x0000000400ef7308 */ /* 0x0003e40000000800 */
[----:B-1----:R-:W-:-:S06]  /*119a0*/  FFMA.FTZ R4, R112, c[0x0][0x2d0], -R0 ;  /* 0x0000b40070047a23 */ /* 0x002fcc0000010800 */
[----:B------:R1:W2:Y:S02]  /*119b0*/  MUFU.EX2 R37, R4 ;  /* 0x0000000400257308 */ /* 0x0002a40000000800 */
[----:B-1----:R-:W-:Y:S02]  /*119c0*/  FFMA.FTZ R4, R75, c[0x0][0x2d0], -R0 ;  /* 0x0000b4004b047a23 */ /* 0x002fe40000010800 */
[----:B--2---:R-:W-:-:S04]  /*119d0*/  IMAD.MOV.U32 R75, RZ, RZ, R37 ;  /* 0x000000ffff4b7224 */ /* 0x004fc800078e0025 */
[----:B------:R1:W2:Y:S02]  /*119e0*/  MUFU.EX2 R112, R4 ;  /* 0x0000000400707308 */ /* 0x0002a40000000800 */
[----:B-1----:R-:W-:Y:S02]  /*119f0*/  FFMA.FTZ R4, R128, c[0x0][0x2d0], -R2 ;  /* 0x0000b40080047a23 */ /* 0x002fe40000010802 */
[----:B------:R-:W-:Y:S04]  /*11a00*/  HMMA.16816.F32 R128, R8, R82, R20 ;  /* 0x000000520880723c */ /* 0x000fe80000001814 */
[----:B------:R1:W-:Y:S03]  /*11a10*/  MUFU.EX2 R119, R4 ;  /* 0x0000000400777308 */ /* 0x0003e60000000800 */
[----:B------:R-:W-:-:S02]  /*11a20*/  F2FP.PACK_AB R8, R216, R215 ;  /* 0x000000d7d808723e */ /* 0x000fc400000000ff */
[----:B------:R-:W-:Y:S02]  /*11a30*/  F2FP.PACK_AB R10, R5, R208 ;  /* 0x000000d0050a723e */ /* 0x000fe400000000ff */
[----:B------:R-:W-:Y:S02]  /*11a40*/  F2FP.PACK_AB R9, R239, R69 ;  /* 0x00000045ef09723e */ /* 0x000fe400000000ff */
[----:B--2---:R-:W-:Y:S01]  /*11a50*/  F2FP.PACK_AB R11, R112, R75 ;  /* 0x0000004b700b723e */ /* 0x004fe200000000ff */
[----:B-1----:R-:W-:-:S06]  /*11a60*/  FFMA.FTZ R4, R134, c[0x0][0x2d0], -R2 ;  /* 0x0000b40086047a23 */ /* 0x002fcc0000010802 */
[C---:B------:R-:W-:Y:S01]  /*11a70*/  HMMA.16816.F32 R20, R8.reuse, R56, RZ ;  /* 0x000000380814723c */ /* 0x040fe200000018ff */
[----:B------:R-:W-:Y:S01]  /*11a80*/  IMAD.MOV.U32 R134, RZ, RZ, R241 ;  /* 0x000000ffff867224 */ /* 0x000fe200078e00f1 */
[----:B------:R1:W-:Y:S05]  /*11a90*/  MUFU.EX2 R234, R4 ;  /* 0x0000000400ea7308 */ /* 0x0003ea0000000800 */
[----:B------:R-:W-:Y:S01]  /*11aa0*/  IMAD.MOV.U32 R57, RZ, RZ, R244 ;  /* 0x000000ffff397224 */ /* 0x000fe200078e00f4 */
[----:B------:R-:W-:Y:S01]  /*11ab0*/  HMMA.16816.F32 R16, R8, R76, RZ ;  /* 0x0000004c0810723c */ /* 0x000fe200000018ff */
[----:B------:R-:W-:-:S07]  /*11ac0*/  IMAD.MOV.U32 R56, RZ, RZ, R239 ;  /* 0x000000ffff387224 */ /* 0x000fce00078e00ef */
[----:B------:R-:W-:Y:S01]  /*11ad0*/  HMMA.16816.F32 R12, R8, R60, RZ ;  /* 0x0000003c080c723c */ /* 0x000fe200000018ff */
[----:B-1----:R-:W-:-:S04]  /*11ae0*/  FFMA.FTZ R4, R113, c[0x0][0x2d0], -R0 ;  /* 0x0000b40071047a23 */ /* 0x002fc80000010800 */
[----:B------:R1:W-:Y:S02]  /*11af0*/  MUFU.EX2 R220, R4 ;  /* 0x0000000400dc7308 */ /* 0x0003e40000000800 */
[----:B------:R-:W-:Y:S01]  /*11b00*/  IMAD.MOV.U32 R61, RZ, RZ, R236 ;  /* 0x000000ffff3d7224 */ /* 0x000fe200078e00ec */
[C---:B------:R-:W-:Y:S07]  /*11b10*/  HMMA.16816.F32 R28, R8.reuse, R58, RZ ;  /* 0x0000003a081c723c */ /* 0x040fee00000018ff */
[----:B------:R-:W-:Y:S01]  /*11b20*/  MOV R59, R240 ;  /* 0x000000f0003b7202 */ /* 0x000fe20000000f00 */
[----:B------:R-:W-:Y:S01]  /*11b30*/  HMMA.16816.F32 R24, R8, R100, RZ ;  /* 0x000000640818723c */ /* 0x000fe200000018ff */
[----:B------:R-:W-:-:S03]  /*11b40*/  IMAD.MOV.U32 R58, RZ, RZ, R112 ;  /* 0x000000ffff3a7224 */ /* 0x000fc600078e0070 */
[----:B------:R-:W-:Y:S02]  /*11b50*/  IMAD.MOV.U32 R76, RZ, RZ, R59 ;  /* 0x000000ffff4c7224 */ /* 0x000fe400078e003b */
[--C-:B-1----:R-:W-:Y:S02]  /*11b60*/  FFMA.FTZ R4, R114, c[0x0][0x2d0], -R0.reuse ;  /* 0x0000b40072047a23 */ /* 0x102fe40000010800 */
[----:B------:R-:W-:Y:S02]  /*11b70*/  HMMA.16816.F32 R40, R8, R102, RZ ;  /* 0x000000660828723c */ /* 0x000fe400000018ff */
[----:B------:R1:W2:Y:S02]  /*11b80*/  MUFU.EX2 R32, R4 ;  /* 0x0000000400207308 */ /* 0x0002a40000000800 */
[----:B-1----:R-:W-:Y:S02]  /*11b90*/  FFMA.FTZ R4, R115, c[0x0][0x2d0], -R0 ;  /* 0x0000b40073047a23 */ /* 0x002fe40000010800 */
[----:B--2---:R-:W-:-:S04]  /*11ba0*/  IMAD.MOV.U32 R77, RZ, RZ, R32 ;  /* 0x000000ffff4d7224 */ /* 0x004fc800078e0020 */
[----:B------:R1:W-:Y:S01]  /*11bb0*/  MUFU.EX2 R217, R4 ;  /* 0x0000000400d97308 */ /* 0x0003e20000000800 */
[----:B------:R-:W-:Y:S01]  /*11bc0*/  HMMA.16816.F32 R32, R8, R78, RZ ;  /* 0x0000004e0820723c */ /* 0x000fe200000018ff */
[----:B-1----:R-:W-:Y:S01]  /*11bd0*/  FFMA.FTZ R4, R116, c[0x0][0x2d0], -R0 ;  /* 0x0000b40074047a23 */ /* 0x002fe20000010800 */
[----:B------:R-:W-:-:S06]  /*11be0*/  MOV R116, R36 ;  /* 0x0000002400747202 */ /* 0x000fcc0000000f00 */
[----:B------:R-:W-:Y:S01]  /*11bf0*/  HMMA.16816.F32 R36, R8, R62, RZ ;  /* 0x0000003e0824723c */ /* 0x000fe200000018ff */
[----:B------:R1:W2:Y:S06]  /*11c00*/  MUFU.EX2 R74, R4 ;  /* 0x00000004004a7308 */ /* 0x0002ac0000000800 */
[----:B------:R-:W-:Y:S02]  /*11c10*/  F2FP.PACK_AB R8, R190, R116 ;  /* 0x00000074be08723e */ /* 0x000fe400000000ff */
[----:B------:R-:W-:Y:S02]  /*11c20*/  F2FP.PACK_AB R10, R234, R119 ;  /* 0x00000077ea0a723e */ /* 0x000fe400000000ff */
[----:B------:R-:W-:Y:S01]  /*11c30*/  F2FP.PACK_AB R9, R77, R220 ;  /* 0x000000dc4d09723e */ /* 0x000fe200000000ff */
[----:B-1----:R-:W-:Y:S01]  /*11c40*/  FFMA.FTZ R4, R176, c[0x0][0x2d0], -R7 ;  /* 0x0000b400b0047a23 */ /* 0x002fe20000010807 */
[----:B--2---:R-:W-:Y:S01]  /*11c50*/  F2FP.PACK_AB R11, R74, R217 ;  /* 0x000000d94a0b723e */ /* 0x004fe200000000ff */
[----:B------:R-:W-:-:S02]  /*11c60*/  IMAD.MOV.U32 R176, RZ, RZ, R247 ;  /* 0x000000ffffb07224 */ /* 0x000fc400078e00f7 */
[----:B------:R1:W-:Y:S04]  /*11c70*/  MUFU.EX2 R251, R4 ;  /* 0x0000000400fb7308 */ /* 0x0003e80000000800 */
[C---:B------:R-:W-:Y:S08]  /*11c80*/  HMMA.16816.F32 R16, R8.reuse, R96, R16 ;  /* 0x000000600810723c */ /* 0x040ff00000001810 */
[----:B------:R-:W-:Y:S01]  /*11c90*/  HMMA.16816.F32 R48, R8, R92, R20 ;  /* 0x0000005c0830723c */ /* 0x000fe20000001814 */
[----:B-1----:R-:W-:-:S02]  /*11ca0*/  FFMA.FTZ R4, R160, c[0x0][0x2d0], -R2 ;  /* 0x0000b400a0047a23 */ /* 0x002fc40000010802 */
[----:B------:R-:W-:Y:S02]  /*11cb0*/  IMAD.MOV.U32 R160, RZ, RZ, R119 ;  /* 0x000000ffffa07224 */ /* 0x000fe400078e0077 */
[----:B------:R1:W-:Y:S03]  /*11cc0*/  MUFU.EX2 R247, R4 ;  /* 0x0000000400f77308 */ /* 0x0003e60000000800 */
[----:B------:R-:W-:Y:S01]  /*11cd0*/  HMMA.16816.F32 R52, R8, R104, R12 ;  /* 0x000000680834723c */ /* 0x000fe2000000180c */
[----:B------:R-:W-:-:S07]  /*11ce0*/  IMAD.MOV.U32 R119, RZ, RZ, R191 ;  /* 0x000000ffff777224 */ /* 0x000fce00078e00bf */
[----:B------:R-:W-:Y:S01]  /*11cf0*/  HMMA.16816.F32 R12, R8, R94, R28 ;  /* 0x0000005e080c723c */ /* 0x000fe2000000181c */
[----:B-1----:R-:W-:Y:S01]  /*11d00*/  FFMA.FTZ R4, R143, c[0x0][0x2d0], -R2 ;  /* 0x0000b4008f047a23 */ /* 0x002fe20000010802 */
[----:B------:R-:W-:-:S06]  /*11d10*/  MOV R143, R246 ;  /* 0x000000f6008f7202 */ /* 0x000fcc0000000f00 */
[C---:B------:R-:W-:Y:S01]  /*11d20*/  HMMA.16816.F32 R20, R8.reuse, R98, R32 ;  /* 0x000000620814723c */ /* 0x040fe20000001820 */
[----:B------:R1:W2:Y:S07]  /*11d30*/  MUFU.EX2 R248, R4 ;  /* 0x0000000400f87308 */ /* 0x0002ae0000000800 */
[C---:B------:R-:W-:Y:S01]  /*11d40*/  HMMA.16816.F32 R44, R8.reuse, R108, R24 ;  /* 0x0000006c082c723c */ /* 0x040fe20000001818 */
[----:B------:R-:W-:Y:S07]  /*11d50*/  LDSM.16.MT88.4 R24, [R212+0x1900] ;  /* 0x00190000d418783b */ /* 0x000fee0000004200 */
[----:B------:R-:W-:Y:S01]  /*11d60*/  HMMA.16816.F32 R28, R8, R106, R36 ;  /* 0x0000006a081c723c */ /* 0x000fe20000001824 */
[----:B-1----:R-:W-:-:S02]  /*11d70*/  FFMA.FTZ R4, R142, c[0x0][0x2d0], -R2 ;  /* 0x0000b4008e047a23 */ /* 0x002fc40000010802 */
[----:B------:R-:W-:Y:S02]  /*11d80*/  IMAD.MOV.U32 R142, RZ, RZ, R5 ;  /* 0x000000ffff8e7224 */ /* 0x000fe400078e0005 */
[----:B------:R1:W-:Y:S01]  /*11d90*/  MUFU.EX2 R249, R4 ;  /* 0x0000000400f97308 */ /* 0x0003e20000000800 */
[----:B------:R-:W-:Y:S02]  /*11da0*/  IMAD.MOV.U32 R5, RZ, RZ, R242 ;  /* 0x000000ffff057224 */ /* 0x000fe400078e00f2 */
[----:B------:R-:W-:Y:S07]  /*11db0*/  HMMA.16816.F32 R32, R8, R110, R40 ;  /* 0x0000006e0820723c */ /* 0x000fee0000001828 */
[----:B--2---:R-:W-:Y:S01]  /*11dc0*/  F2FP.PACK_AB R8, R248, R247 ;  /* 0x000000f7f808723e */ /* 0x004fe200000000ff */
[----:B-1----:R-:W-:-:S02]  /*11dd0*/  FFMA.FTZ R4, R141, c[0x0][0x2d0], -R2 ;  /* 0x0000b4008d047a23 */ /* 0x002fc40000010802 */
[----:B------:R-:W-:Y:S02]  /*11de0*/  IMAD.MOV.U32 R141, RZ, RZ, R245 ;  /* 0x000000ffff8d7224 */ /* 0x000fe400078e00f5 */
        /* <DEDUP_REMOVED lines=9> */
[----:B--2---:R-:W-:Y:S01]  /*11e80*/  F2FP.PACK_AB R9, R246, R244 ;  /* 0x000000f4f609723e */ /* 0x004fe200000000ff */
[----:B------:R-:W-:Y:S01]  /*11e90*/  IMAD.MOV.U32 R135, RZ, RZ, R134 ;  /* 0x000000ffff877224 */ /* 0x000fe200078e0086 */
[----:B------:R-:W-:-:S03]  /*11ea0*/  MOV R134, R203 ;  /* 0x000000cb00867202 */ /* 0x000fc60000000f00 */
[----:B------:R1:W-:Y:S02]  /*11eb0*/  MUFU.EX2 R245, R4 ;  /* 0x0000000400f57308 */ /* 0x0003e40000000800 */
[----:B-1----:R-:W-:Y:S01]  /*11ec0*/  FFMA.FTZ R4, R140, c[0x0][0x2d0], -R0 ;  /* 0x0000b4008c047a23 */ /* 0x002fe20000010800 */
[----:B------:R-:W-:-:S05]  /*11ed0*/  MOV R140, R243 ;  /* 0x000000f3008c7202 */ /* 0x000fca0000000f00 */
[----:B------:R1:W2:Y:S02]  /*11ee0*/  MUFU.EX2 R243, R4 ;  /* 0x0000000400f37308 */ /* 0x0002a40000000800 */
[----:B-1----:R-:W-:Y:S01]  /*11ef0*/  FFMA.FTZ R4, R186, c[0x0][0x2d0], -R7 ;  /* 0x0000b400ba047a23 */ /* 0x002fe20000010807 */
[----:B--2---:R-:W-:-:S05]  /*11f00*/  F2FP.PACK_AB R11, R243, R245 ;  /* 0x000000f5f30b723e */ /* 0x004fca00000000ff */
[----:B------:R1:W2:Y:S02]  /*11f10*/  MUFU.EX2 R242, R4 ;  /* 0x0000000400f27308 */ /* 0x0002a40000000800 */
[C---:B------:R-:W-:Y:S01]  /*11f20*/  HMMA.16816.F32 R112, R8.reuse, R64, R16 ;  /* 0x000000400870723c */ /* 0x040fe20000001810 */
[----:B------:R-:W3:Y:S07]  /*11f30*/  LDSM.16.MT88.4 R16, [R209+0x1900] ;  /* 0x00190000d110783b */ /* 0x000eee0000004200 */
[----:B------:R-:W-:Y:S01]  /*11f40*/  HMMA.16816.F32 R100, R8, R66, R20 ;  /* 0x000000420864723c */ /* 0x000fe20000001814 */
[----:B------:R-:W-:Y:S01]  /*11f50*/  LDSM.16.MT88.4 R20, [R211+0x1900] ;  /* 0x00190000d314783b */ /* 0x000fe20000004200 */
[----:B-1----:R-:W-:-:S03]  /*11f60*/  FFMA.FTZ R4, R185, c[0x0][0x2d0], -R7 ;  /* 0x0000b400b9047a23 */ /* 0x002fc60000010807 */
[----:B------:R-:W-:Y:S01]  /*11f70*/  LDSM.16.MT88.4 R64, [R212+0x2100] ;  /* 0x00210000d440783b */ /* 0x000fe20000004200 */
[----:B------:R-:W-:Y:S01]  /*11f80*/  IMAD.MOV.U32 R185, RZ, RZ, R238 ;  /* 0x000000ffffb97224 */ /* 0x000fe200078e00ee */
[----:B------:R1:W-:Y:S01]  /*11f90*/  MUFU.EX2 R240, R4 ;  /* 0x0000000400f07308 */ /* 0x0003e20000000800 */
[C---:B------:R-:W-:Y:S01]  /*11fa0*/  HMMA.16816.F32 R92, R8.reuse, R82, R28 ;  /* 0x00000052085c723c */ /* 0x040fe2000000181c */
[----:B------:R-:W4:Y:S07]  /*11fb0*/  LDSM.16.MT88.4 R28, [R210+0x1900] ;  /* 0x00190000d21c783b */ /* 0x000f2e0000004200 */
[----:B------:R-:W-:Y:S01]  /*11fc0*/  HMMA.16816.F32 R108, R8, R84, R48 ;  /* 0x00000054086c723c */ /* 0x000fe20000001830 */
[----:B-1----:R-:W-:-:S07]  /*11fd0*/  FFMA.FTZ R4, R187, c[0x0][0x2d0], -R7 ;  /* 0x0000b400bb047a23 */ /* 0x002fce0000010807 */
[C---:B------:R-:W-:Y:S01]  /*11fe0*/  HMMA.16816.F32 R104, R8.reuse, R86, R12 ;  /* 0x000000560868723c */ /* 0x040fe2000000180c */
[----:B------:R1:W1:Y:S07]  /*11ff0*/  MUFU.EX2 R241, R4 ;  /* 0x0000000400f17308 */ /* 0x00026e0000000800 */
[C---:B------:R-:W-:Y:S08]  /*12000*/  HMMA.16816.F32 R84, R8.reuse, R88, R44 ;  /* 0x000000580854723c */ /* 0x040ff0000000182c */
[----:B------:R-:W-:Y:S01]  /*12010*/  HMMA.16816.F32 R96, R8, R80, R52 ;  /* 0x000000500860723c */ /* 0x000fe20000001834 */
[----:B------:R-:W-:Y:S01]  /*12020*/  LDSM.16.MT88.4 R80, [R211+0x2100] ;  /* 0x00210000d350783b */ /* 0x000fe20000004200 */
[----:B-1----:R-:W-:-:S04]  /*12030*/  FFMA.FTZ R4, R196, c[0x0][0x2d0], -R7 ;  /* 0x0000b400c4047a23 */ /* 0x002fc80000010807 */
[----:B------:R1:W-:Y:S02]  /*12040*/  MUFU.EX2 R239, R4 ;  /* 0x0000000400ef7308 */ /* 0x0003e40000000800 */
[----:B------:R-:W-:Y:S07]  /*12050*/  HMMA.16816.F32 R88, R8, R90, R32 ;  /* 0x0000005a0858723c */ /* 0x000fee0000001820 */
[----:B--2---:R-:W-:Y:S02]  /*12060*/  F2FP.PACK_AB R8, R242, R251 ;  /* 0x000000fbf208723e */ /* 0x004fe400000000ff */
[----:B------:R-:W-:Y:S01]  /*12070*/  F2FP.PACK_AB R10, R241, R240 ;  /* 0x000000f0f10a723e */ /* 0x000fe200000000ff */
[----:B-1----:R-:W-:-:S04]  /*12080*/  FFMA.FTZ R4, R197, c[0x0][0x2d0], -R7 ;  /* 0x0000b400c5047a23 */ /* 0x002fc80000010807 */
[----:B------:R1:W-:Y:S02]  /*12090*/  MUFU.EX2 R238, R4 ;  /* 0x0000000400ee7308 */ /* 0x0003e40000000800 */
[----:B-1----:R-:W-:Y:S02]  /*120a0*/  FFMA.FTZ R4, R165, c[0x0][0x2d0], -R6 ;  /* 0x0000b400a5047a23 */ /* 0x002fe40000010806 */
[----:B------:R-:W-:Y:S01]  /*120b0*/  IMAD.MOV.U32 R165, RZ, RZ, R57 ;  /* 0x000000ffffa57224 */ /* 0x000fe200078e0039 */
[----:B------:R-:W-:-:S03]  /*120c0*/  MOV R57, R237 ;  /* 0x000000ed00397202 */ /* 0x000fc60000000f00 */
[----:B------:R1:W-:Y:S02]  /*120d0*/  MUFU.EX2 R237, R4 ;  /* 0x0000000400ed7308 */ /* 0x0003e40000000800 */
[----:B-1----:R-:W-:Y:S02]  /*120e0*/  FFMA.FTZ R4, R172, c[0x0][0x2d0], -R6 ;  /* 0x0000b400ac047a23 */ /* 0x002fe40000010806 */
[----:B------:R-:W-:-:S04]  /*120f0*/  IMAD.MOV.U32 R172, RZ, RZ, R58 ;  /* 0x000000ffffac7224 */ /* 0x000fc800078e003a */
[----:B------:R1:W2:Y:S02]  /*12100*/  MUFU.EX2 R236, R4 ;  /* 0x0000000400ec7308 */ /* 0x0002a40000000800 */
[----:B-1----:R-:W-:Y:S01]  /*12110*/  FFMA.FTZ R4, R171, c[0x0][0x2d0], -R6 ;  /* 0x0000b400ab047a23 */ /* 0x002fe20000010806 */
[----:B--2---:R-:W-:Y:S02]  /*12120*/  F2FP.PACK_AB R9, R236, R237 ;  /* 0x000000edec09723e */ /* 0x004fe400000000ff */
[----:B------:R-:W-:-:S03]  /*12130*/  MOV R171, R56 ;  /* 0x0000003800ab7202 */ /* 0x000fc60000000f00 */
[----:B------:R1:W-:Y:S02]  /*12140*/  MUFU.EX2 R235, R4 ;  /* 0x0000000400eb7308 */ /* 0x0003e40000000800 */
[----:B-1----:R-:W-:Y:S02]  /*12150*/  FFMA.FTZ R4, R175, c[0x0][0x2d0], -R6 ;  /* 0x0000b400af047a23 */ /* 0x002fe40000010806 */
[----:B------:R-:W-:-:S04]  /*12160*/  IMAD.MOV.U32 R175, RZ, RZ, R202 ;  /* 0x000000ffffaf7224 */ /* 0x000fc800078e00ca */
[----:B------:R1:W2:Y:S02]  /*12170*/  MUFU.EX2 R203, R4 ;  /* 0x0000000400cb7308 */ /* 0x0002a40000000800 */
[----:B-1----:R-:W-:Y:S01]  /*12180*/  FFMA.FTZ R4, R198, c[0x0][0x2d0], -R7 ;  /* 0x0000b400c6047a23 */ /* 0x002fe20000010807 */
[----:B--2---:R-:W-:-:S05]  /*12190*/  F2FP.PACK_AB R11, R203, R235 ;  /* 0x000000ebcb0b723e */ /* 0x004fca00000000ff */
[----:B------:R1:W-:Y:S02]  /*121a0*/  MUFU.EX2 R234, R4 ;  /* 0x0000000400ea7308 */ /* 0x0003e40000000800 */
[C---:B---3--:R-:W-:Y:S07]  /*121b0*/  HMMA.16816.F32 R52, R8.reuse, R18, R120 ;  /* 0x000000120834723c */ /* 0x048fee0000001878 */
[----:B------:R-:W-:Y:S01]  /*121c0*/  IMAD.MOV.U32 R123, RZ, RZ, R190 ;  /* 0x000000ffff7b7224 */ /* 0x000fe200078e00be */
[----:B------:R-:W-:Y:S01]  /*121d0*/  HMMA.16816.F32 R48, R8, R24, R148 ;  /* 0x000000180830723c */ /* 0x000fe20000001894 */
[----:B------:R-:W-:Y:S01]  /*121e0*/  IMAD.MOV.U32 R122, RZ, RZ, R185 ;  /* 0x000000ffff7a7224 */ /* 0x000fe200078e00b9 */
[----:B------:R-:W-:Y:S01]  /*121f0*/  MOV R120, R141 ;  /* 0x0000008d00787202 */ /* 0x000fe20000000f00 */
[----:B------:R-:W-:-:S02]  /*12200*/  IMAD.MOV.U32 R121, RZ, RZ, R140 ;  /* 0x000000ffff797224 */ /* 0x000fc400078e008c */
[----:B-1----:R-:W-:-:S03]  /*12210*/  FFMA.FTZ R4, R199, c[0x0][0x2d0], -R7 ;  /* 0x0000b400c7047a23 */ /* 0x002fc60000010807 */
[C---:B------:R-:W-:Y:S01]  /*12220*/  HMMA.16816.F32 R44, R8.reuse, R26, R124 ;  /* 0x0000001a082c723c */ /* 0x040fe2000000187c */
[----:B------:R1:W2:Y:S07]  /*12230*/  MUFU.EX2 R202, R4 ;  /* 0x0000000400ca7308 */ /* 0x0002ae0000000800 */
[C---:B----4-:R-:W-:Y:S07]  /*12240*/  HMMA.16816.F32 R40, R8.reuse, R28, R152 ;  /* 0x0000001c0828723c */ /* 0x050fee0000001898 */
[----:B------:R-:W-:Y:S01]  /*12250*/  IMAD.MOV.U32 R154, RZ, RZ, R142 ;  /* 0x000000ffff9a7224 */ /* 0x000fe200078e008e */
[----:B------:R-:W-:Y:S01]  /*12260*/  HMMA.16816.F32 R36, R8, R30, R128 ;  /* 0x0000001e0824723c */ /* 0x000fe20000001880 */
[----:B-1----:R-:W-:Y:S01]  /*12270*/  FFMA.FTZ R4, R177, c[0x0][0x2d0], -R6 ;  /* 0x0000b400b1047a23 */ /* 0x002fe20000010806 */
[----:B------:R-:W-:Y:S01]  /*12280*/  LDSM.16.MT88.4 R128, [R212+0x2900] ;  /* 0x00290000d480783b */ /* 0x000fe20000004200 */
[----:B------:R-:W-:-:S02]  /*12290*/  IMAD.MOV.U32 R177, RZ, RZ, R57 ;  /* 0x000000ffffb17224 */ /* 0x000fc400078e0039 */
[----:B------:R1:W-:Y:S01]  /*122a0*/  MUFU.EX2 R199, R4 ;  /* 0x0000000400c77308 */ /* 0x0003e20000000800 */
[----:B------:R-:W-:Y:S02]  /*122b0*/  IMAD.MOV.U32 R153, RZ, RZ, R143 ;  /* 0x000000ffff997224 */ /* 0x000fe400078e008f */
[C---:B------:R-:W-:Y:S01]  /*122c0*/  HMMA.16816.F32 R56, R8.reuse, R16, R144 ;  /* 0x000000100838723c */ /* 0x040fe20000001890 */
[----:B------:R-:W-:Y:S02]  /*122d0*/  IMAD.MOV.U32 R152, RZ, RZ, R176 ;  /* 0x000000ffff987224 */ /* 0x000fe400078e00b0 */
[----:B------:R-:W-:Y:S02]  /*122e0*/  IMAD.MOV.U32 R155, RZ, RZ, R171 ;  /* 0x000000ffff9b7224 */ /* 0x000fe400078e00ab */
[----:B------:R-:W-:Y:S02]  /*122f0*/  IMAD.MOV.U32 R148, RZ, RZ, R177 ;  /* 0x000000ffff947224 */ /* 0x000fe400078e00b1 */
[----:B------:R-:W-:Y:S01]  /*12300*/  IMAD.MOV.U32 R144, RZ, RZ, R195 ;  /* 0x000000ffff907224 */ /* 0x000fe200078e00c3 */
[----:B------:R-:W-:Y:S01]  /*12310*/  MOV R146, R76 ;  /* 0x0000004c00927202 */ /* 0x000fe20000000f00 */
[----:B------:R-:W-:Y:S01]  /*12320*/  IMAD.MOV.U32 R147, RZ, RZ, R61 ;  /* 0x000000ffff937224 */ /* 0x000fe200078e003d */
[C---:B------:R-:W-:Y:S01]  /*12330*/  HMMA.16816.F32 R32, R8.reuse, R20, R156 ;  /* 0x000000140820723c */ /* 0x040fe2000000189c */
[----:B------:R-:W-:Y:S01]  /*12340*/  IMAD.MOV.U32 R145, RZ, RZ, R77 ;  /* 0x000000ffff917224 */ /* 0x000fe200078e004d */
[----:B------:R-:W3:Y:S01]  /*12350*/  LDSM.16.MT88.4 R60, [R209+0x2100] ;  /* 0x00210000d13c783b */ /* 0x000ee20000004200 */
[----:B-1----:R-:W-:Y:S01]  /*12360*/  FFMA.FTZ R4, R182, c[0x0][0x2d0], -R6 ;  /* 0x0000b400b6047a23 */ /* 0x002fe20000010806 */
[----:B------:R-:W-:Y:S01]  /*12370*/  MOV R182, R194 ;  /* 0x000000c200b67202 */ /* 0x000fe20000000f00 */
[----:B------:R-:W-:Y:S01]  /*12380*/  IMAD.MOV.U32 R151, RZ, RZ, R145 ;  /* 0x000000ffff977224 */ /* 0x000fe200078e0091 */
[----:B------:R-:W1:Y:S01]  /*12390*/  LDSM.16.MT88.4 R76, [R210+0x2100] ;  /* 0x00210000d24c783b */ /* 0x000e620000004200 */
[----:B------:R4:W4:Y:S01]  /*123a0*/  MUFU.EX2 R198, R4 ;  /* 0x0000000400c67308 */ /* 0x0009220000000800 */
[----:B------:R-:W-:Y:S01]  /*123b0*/  HMMA.16816.F32 R12, R8, R22, R136 ;  /* 0x00000016080c723c */ /* 0x000fe20000001888 */
[----:B------:R-:W-:Y:S01]  /*123c0*/  MOV R158, R182 ;  /* 0x000000b6009e7202 */ /* 0x000fe20000000f00 */
[----:B------:R-:W-:Y:S01]  /*123d0*/  IMAD.MOV.U32 R156, RZ, RZ, R175 ;  /* 0x000000ffff9c7224 */ /* 0x000fe200078e00af */
[----:B------:R-:W-:Y:S01]  /*123e0*/  MOV R159, R75 ;  /* 0x0000004b009f7202 */ /* 0x000fe20000000f00 */
[----:B------:R-:W-:Y:S01]  /*123f0*/  IMAD.MOV.U32 R157, RZ, RZ, R144 ;  /* 0x000000ffff9d7224 */ /* 0x000fe200078e0090 */
[----:B------:R-:W-:Y:S01]  /*12400*/  MOV R149, R147 ;  /* 0x0000009300957202 */ /* 0x000fe20000000f00 */
[----:B------:R-:W-:Y:S01]  /*12410*/  IMAD.MOV.U32 R150, RZ, RZ, R146 ;  /* 0x000000ffff967224 */ /* 0x000fe200078e0092 */
[----:B------:R-:W-:Y:S01]  /*12420*/  F2FP.PACK_AB R8, R238, R239 ;  /* 0x000000efee08723e */ /* 0x000fe200000000ff */
[----:B------:R-:W-:Y:S01]  /*12430*/  IMAD.MOV.U32 R138, RZ, RZ, R68 ;  /* 0x000000ffff8a7224 */ /* 0x000fe200078e0044 */
[----:B--2---:R-:W-:Y:S01]  /*12440*/  F2FP.PACK_AB R10, R202, R234 ;  /* 0x000000eaca0a723e */ /* 0x004fe200000000ff */
[----:B------:R-:W-:Y:S01]  /*12450*/  LDSM.16.MT88.4 R144, [R210+0x2900] ;  /* 0x00290000d290783b */ /* 0x000fe20000004200 */
[----:B------:R-:W-:-:S02]  /*12460*/  IMAD.MOV.U32 R139, RZ, RZ, R165 ;  /* 0x000000ffff8b7224 */ /* 0x000fc400078e00a5 */
[----:B----4-:R-:W-:Y:S01]  /*12470*/  FFMA.FTZ R4, R183, c[0x0][0x2d0], -R6 ;  /* 0x0000b400b7047a23 */ /* 0x010fe20000010806 */
[----:B------:R-:W-:-:S03]  /*12480*/  F2FP.PACK_AB R9, R198, R199 ;  /* 0x000000c7c609723e */ /* 0x000fc600000000ff */
[----:B------:R2:W-:Y:S02]  /*12490*/  MUFU.EX2 R197, R4 ;  /* 0x0000000400c57308 */ /* 0x0005e40000000800 */
[----:B--2---:R-:W-:-:S06]  /*124a0*/  FFMA.FTZ R4, R184, c[0x0][0x2d0], -R6 ;  /* 0x0000b400b8047a23 */ /* 0x004fcc0000010806 */
[----:B------:R2:W4:Y:S02]  /*124b0*/  MUFU.EX2 R196, R4 ;  /* 0x0000000400c47308 */ /* 0x0005240000000800 */
[----:B--2---:R-:W-:Y:S01]  /*124c0*/  FFMA.FTZ R4, R166, c[0x0][0x2d0], -R2 ;  /* 0x0000b400a6047a23 */ /* 0x004fe20000010802 */
[----:B----4-:R-:W-:-:S05]  /*124d0*/  F2FP.PACK_AB R11, R196, R197 ;  /* 0x000000c5c40b723e */ /* 0x010fca00000000ff */
[----:B------:R2:W-:Y:S02]  /*124e0*/  MUFU.EX2 R195, R4 ;  /* 0x0000000400c37308 */ /* 0x0005e40000000800 */
[C---:B---3--:R-:W-:Y:S08]  /*124f0*/  HMMA.16816.F32 R56, R8.reuse, R60, R56 ;  /* 0x0000003c0838723c */ /* 0x048ff00000001838 */
[----:B------:R-:W-:Y:S01]  /*12500*/  HMMA.16816.F32 R52, R8, R62, R52 ;  /* 0x0000003e0834723c */ /* 0x000fe20000001834 */
[----:B--2---:R-:W-:-:S04]  /*12510*/  FFMA.FTZ R4, R167, c[0x0][0x2d0], -R2 ;  /* 0x0000b400a7047a23 */ /* 0x004fc80000010802 */
[----:B------:R2:W3:Y:S03]  /*12520*/  MUFU.EX2 R194, R4 ;  /* 0x0000000400c27308 */ /* 0x0004e60000000800 */
[C---:B------:R-:W-:Y:S08]  /*12530*/  HMMA.16816.F32 R48, R8.reuse, R64, R48 ;  /* 0x000000400830723c */ /* 0x040ff00000001830 */
[----:B------:R-:W-:Y:S01]  /*12540*/  HMMA.16816.F32 R44, R8, R66, R44 ;  /* 0x00000042082c723c */ /* 0x000fe2000000182c */
[----:B--2---:R-:W-:-:S07]  /*12550*/  FFMA.FTZ R4, R173, c[0x0][0x2d0], -R2 ;  /* 0x0000b400ad047a23 */ /* 0x004fce0000010802 */
[C---:B-1----:R-:W-:Y:S01]  /*12560*/  HMMA.16816.F32 R40, R8.reuse, R76, R40 ;  /* 0x0000004c0828723c */ /* 0x042fe20000001828 */
[----:B------:R1:W-:Y:S07]  /*12570*/  MUFU.EX2 R191, R4 ;  /* 0x0000000400bf7308 */ /* 0x0003ee0000000800 */
[C---:B------:R-:W-:Y:S08]  /*12580*/  HMMA.16816.F32 R36, R8.reuse, R78, R36 ;  /* 0x0000004e0824723c */ /* 0x040ff00000001824 */
[----:B------:R-:W-:Y:S01]  /*12590*/  HMMA.16816.F32 R32, R8, R80, R32 ;  /* 0x000000500820723c */ /* 0x000fe20000001820 */
[----:B-1----:R-:W-:-:S04]  /*125a0*/  FFMA.FTZ R4, R174, c[0x0][0x2d0], -R2 ;  /* 0x0000b400ae047a23 */ /* 0x002fc80000010802 */
[----:B------:R1:W2:Y:S03]  /*125b0*/  MUFU.EX2 R190, R4 ;  /* 0x0000000400be7308 */ /* 0x0002a60000000800 */
[----:B------:R-:W-:Y:S07]  /*125c0*/  HMMA.16816.F32 R12, R8, R82, R12 ;  /* 0x00000052080c723c */ /* 0x000fee000000180c */
[----:B---3--:R-:W-:Y:S01]  /*125d0*/  F2FP.PACK_AB R8, R194, R195 ;  /* 0x000000c3c208723e */ /* 0x008fe200000000ff */
[----:B-1----:R-:W-:Y:S01]  /*125e0*/  FFMA.FTZ R4, R161, c[0x0][0x2d0], -R0 ;  /* 0x0000b400a1047a23 */ /* 0x002fe20000010800 */
[----:B--2---:R-:W-:-:S02]  /*125f0*/  F2FP.PACK_AB R10, R190, R191 ;  /* 0x000000bfbe0a723e */ /* 0x004fc400000000ff */
[----:B------:R-:W-:Y:S01]  /*12600*/  MOV R161, R172 ;  /* 0x000000ac00a17202 */ /* 0x000fe20000000f00 */
[----:B------:R1:W-:Y:S02]  /*12610*/  MUFU.EX2 R186, R4 ;  /* 0x0000000400ba7308 */ /* 0x0003e40000000800 */
[----:B-1----:R-:W-:-:S06]  /*12620*/  FFMA.FTZ R4, R162, c[0x0][0x2d0], -R0 ;  /* 0x0000b400a2047a23 */ /* 0x002fcc0000010800 */
[----:B------:R1:W2:Y:S02]  /*12630*/  MUFU.EX2 R187, R4 ;  /* 0x0000000400bb7308 */ /* 0x0002a40000000800 */
[----:B-1----:R-:W-:Y:S01]  /*12640*/  FFMA.FTZ R4, R163, c[0x0][0x2d0], -R0 ;  /* 0x0000b400a3047a23 */ /* 0x002fe20000010800 */
[----:B--2---:R-:W-:Y:S01]  /*12650*/  F2FP.PACK_AB R9, R187, R186 ;  /* 0x000000babb09723e */ /* 0x004fe200000000ff */
[----:B------:R-:W-:-:S04]  /*12660*/  IMAD.MOV.U32 R163, RZ, RZ, R123 ;  /* 0x000000ffffa37224 */ /* 0x000fc800078e007b */
[----:B------:R1:W-:Y:S01]  /*12670*/  MUFU.EX2 R185, R4 ;  /* 0x0000000400b97308 */ /* 0x0003e20000000800 */
[----:B------:R-:W-:Y:S02]  /*12680*/  IMAD.MOV.U32 R123, RZ, RZ, R74 ;  /* 0x000000ffff7b7224 */ /* 0x000fe400078e004a */
[----:B-1----:R-:W-:-:S05]  /*12690*/  FFMA.FTZ R4, R164, c[0x0][0x2d0], -R0 ;  /* 0x0000b400a4047a23 */ /* 0x002fca0000010800 */
[----:B------:R1:W2:Y:S02]  /*126a0*/  MUFU.EX2 R68, R4 ;  /* 0x0000000400447308 */ /* 0x0002a40000000800 */
[----:B-1----:R-:W-:Y:S01]  /*126b0*/  FFMA.FTZ R4, R233, c[0x0][0x2d0], -R7 ;  /* 0x0000b400e9047a23 */ /* 0x002fe20000010807 */
[----:B--2---:R-:W-:Y:S01]  /*126c0*/  F2FP.PACK_AB R11, R68, R185 ;  /* 0x000000b9440b723e */ /* 0x004fe200000000ff */
[----:B------:R-:W-:-:S04]  /*126d0*/  IMAD.MOV.U32 R233, RZ, RZ, R158 ;  /* 0x000000ffffe97224 */ /* 0x000fc800078e009e */
[----:B------:R1:W-:Y:S02]  /*126e0*/  MUFU.EX2 R182, R4 ;  /* 0x0000000400b67308 */ /* 0x0003e40000000800 */
[C---:B------:R-:W-:Y:S01]  /*126f0*/  HMMA.16816.F32 R140, R8.reuse, R24, R112 ;  /* 0x00000018088c723c */ /* 0x040fe20000001870 */
[----:B------:R-:W2:Y:S07]  /*12700*/  LDSM.16.MT88.4 R112, [R209+0x2900] ;  /* 0x00290000d170783b */ /* 0x000eae0000004200 */
[----:B------:R-:W-:Y:S01]  /*12710*/  HMMA.16816.F32 R108, R8, R16, R108 ;  /* 0x00000010086c723c */ /* 0x000fe2000000186c */
[----:B-1----:R-:W-:Y:S01]  /*12720*/  FFMA.FTZ R4, R232, c[0x0][0x2d0], -R7 ;  /* 0x0000b400e8047a23 */ /* 0x002fe20000010807 */
[----:B------:R-:W-:-:S03]  /*12730*/  MOV R232, R157 ;  /* 0x0000009d00e87202 */ /* 0x000fc60000000f00 */
[----:B------:R1:W3:Y:S03]  /*12740*/  MUFU.EX2 R183, R4 ;  /* 0x0000000400b77308 */ /* 0x0002e60000000800 */
[C---:B------:R-:W-:Y:S01]  /*12750*/  HMMA.16816.F32 R124, R8.reuse, R18, R104 ;  /* 0x00000012087c723c */ /* 0x040fe20000001868 */
[----:B------:R-:W4:Y:S07]  /*12760*/  LDSM.16.MT88.4 R16, [R211+0x2900] ;  /* 0x00290000d310783b */ /* 0x000f2e0000004200 */
[----:B------:R-:W-:Y:S01]  /*12770*/  HMMA.16816.F32 R100, R8, R26, R100 ;  /* 0x0000001a0864723c */ /* 0x000fe20000001864 */
[----:B-1----:R-:W-:-:S07]  /*12780*/  FFMA.FTZ R4, R231, c[0x0][0x2d0], -R7 ;  /* 0x0000b400e7047a23 */ /* 0x002fce0000010807 */
[----:B------:R-:W-:Y:S01]  /*12790*/  HMMA.16816.F32 R96, R8, R28, R96 ;  /* 0x0000001c0860723c */ /* 0x000fe20000001860 */
[----:B------:R-:W-:Y:S01]  /*127a0*/  FFMA.FTZ R7, R230, c[0x0][0x2d0], -R7 ;  /* 0x0000b400e6077a23 */ /* 0x000fe20000010807 */
[----:B---3--:R-:W-:Y:S01]  /*127b0*/  F2FP.PACK_AB R164, R183, R182 ;  /* 0x000000b6b7a4723e */ /* 0x008fe200000000ff */
[----:B------:R1:W-:Y:S01]  /*127c0*/  MUFU.EX2 R184, R4 ;  /* 0x0000000400b87308 */ /* 0x0003e20000000800 */
[----:B------:R-:W-:Y:S01]  /*127d0*/  MOV R231, R119 ;  /* 0x0000007700e77202 */ /* 0x000fe20000000f00 */
[----:B------:R-:W-:-:S03]  /*127e0*/  IMAD.MOV.U32 R230, RZ, RZ, R118 ;  /* 0x000000ffffe67224 */ /* 0x000fc600078e0076 */
[C---:B------:R-:W-:Y:S03]  /*127f0*/  HMMA.16816.F32 R92, R8.reuse, R30, R92 ;  /* 0x0000001e085c723c */ /* 0x040fe6000000185c */
[----:B------:R-:W3:Y:S05]  /*12800*/  MUFU.EX2 R177, R7 ;  /* 0x0000000700b17308 */ /* 0x000eea0000000800 */
[----:B------:R-:W-:Y:S01]  /*12810*/  HMMA.16816.F32 R84, R8, R20, R84 ;  /* 0x000000140854723c */ /* 0x000fe20000001854 */
[----:B-1----:R-:W-:Y:S02]  /*12820*/  FFMA.FTZ R4, R206, c[0x0][0x2d0], -R6 ;  /* 0x0000b400ce047a23 */ /* 0x002fe40000010806 */
[----:B------:R-:W-:-:S02]  /*12830*/  IMAD.MOV.U32 R206, RZ, RZ, R153 ;  /* 0x000000ffffce7224 */ /* 0x000fc400078e0099 */
[----:B------:R1:W-:Y:S03]  /*12840*/  MUFU.EX2 R174, R4 ;  /* 0x0000000400ae7308 */ /* 0x0003e60000000800 */
[----:B------:R-:W-:Y:S01]  /*12850*/  HMMA.16816.F32 R88, R8, R22, R88 ;  /* 0x000000160858723c */ /* 0x000fe20000001858 */
[----:B---3--:R-:W-:-:S06]  /*12860*/  F2FP.PACK_AB R166, R177, R184 ;  /* 0x000000b8b1a6723e */ /* 0x008fcc00000000ff */
[----:B------:R-:W-:-:S04]  /*12870*/  FFMA.FTZ R8, R201, c[0x0][0x2d0], -R2 ;  /* 0x0000b400c9087a23 */ /* 0x000fc80000010802 */
[----:B------:R3:W-:Y:S01]  /*12880*/  MUFU.EX2 R28, R8 ;  /* 0x00000008001c7308 */ /* 0x0007e20000000800 */
[----:B-1----:R-:W-:Y:S02]  /*12890*/  FFMA.FTZ R4, R205, c[0x0][0x2d0], -R6 ;  /* 0x0000b400cd047a23 */ /* 0x002fe40000010806 */
[----:B------:R-:W-:-:S05]  /*128a0*/  IMAD.MOV.U32 R205, RZ, RZ, R120 ;  /* 0x000000ffffcd7224 */ /* 0x000fca00078e0078 */
[----:B------:R1:W1:Y:S01]  /*128b0*/  MUFU.EX2 R175, R4 ;  /* 0x0000000400af7308 */ /* 0x0002620000000800 */
[----:B---3--:R-:W-:-:S07]  /*128c0*/  FFMA.FTZ R8, R228, c[0x0][0x2d0], -R2 ;  /* 0x0000b400e4087a23 */ /* 0x008fce0000010802 */
[----:B------:R3:W-:Y:S01]  /*128d0*/  MUFU.EX2 R30, R8 ;  /* 0x00000008001e7308 */ /* 0x0007e20000000800 */
[--C-:B-1----:R-:W-:Y:S01]  /*128e0*/  FFMA.FTZ R4, R204, c[0x0][0x2d0], -R6.reuse ;  /* 0x0000b400cc047a23 */ /* 0x102fe20000010806 */
[----:B------:R-:W-:Y:S01]  /*128f0*/  F2FP.PACK_AB R165, R175, R174 ;  /* 0x000000aeafa5723e */ /* 0x000fe200000000ff */
[----:B------:R-:W-:Y:S01]  /*12900*/  FFMA.FTZ R6, R207, c[0x0][0x2d0], -R6 ;  /* 0x0000b400cf067a23 */ /* 0x000fe20000010806 */
[----:B------:R-:W-:-:S04]  /*12910*/  MOV R204, R122 ;  /* 0x0000007a00cc7202 */ /* 0x000fc80000000f00 */
[----:B------:R1:W-:Y:S01]  /*12920*/  MUFU.EX2 R176, R4 ;  /* 0x0000000400b07308 */ /* 0x0003e20000000800 */
[----:B------:R-:W-:-:S07]  /*12930*/  IMAD.MOV.U32 R207, RZ, RZ, R123 ;  /* 0x000000ffffcf7224 */ /* 0x000fce00078e007b */
[----:B------:R-:W2:Y:S01]  /*12940*/  MUFU.EX2 R173, R6 ;  /* 0x0000000600ad7308 */ /* 0x000ea20000000800 */
[--C-:B---3--:R-:W-:Y:S02]  /*12950*/  FFMA.FTZ R8, R229, c[0x0][0x2d0], -R2.reuse ;  /* 0x0000b400e5087a23 */ /* 0x108fe40000010802 */
[----:B-1----:R-:W-:-:S05]  /*12960*/  FFMA.FTZ R4, R188, c[0x0][0x2d0], -R2 ;  /* 0x0000b400bc047a23 */ /* 0x002fca0000010802 */
[----:B------:R-:W-:Y:S01]  /*12970*/  MUFU.EX2 R31, R8 ;  /* 0x00000008001f7308 */ /* 0x000fe20000000800 */
[----:B------:R-:W-:Y:S02]  /*12980*/  MOV R188, R150 ;  /* 0x0000009600bc7202 */ /* 0x000fe40000000f00 */
[----:B--2---:R-:W-:-:S05]  /*12990*/  F2FP.PACK_AB R167, R173, R176 ;  /* 0x000000b0ada7723e */ /* 0x004fca00000000ff */
[----:B------:R1:W-:Y:S02]  /*129a0*/  MUFU.EX2 R172, R4 ;  /* 0x0000000400ac7308 */ /* 0x0003e40000000800 */
[----:B------:R-:W-:Y:S07]  /*129b0*/  HMMA.16816.F32 R104, R164, R112, R56 ;  /* 0x00000070a468723c */ /* 0x000fee0000001838 */
[----:B------:R-:W-:Y:S01]  /*129c0*/  IMAD.MOV.U32 R56, RZ, RZ, R116 ;  /* 0x000000ffff387224 */ /* 0x000fe200078e0074 */
[----:B------:R-:W-:Y:S01]  /*129d0*/  MOV R59, R139 ;  /* 0x0000008b003b7202 */ /* 0x000fe20000000f00 */
[----:B------:R-:W-:-:S02]  /*129e0*/  IMAD.MOV.U32 R58, RZ, RZ, R161 ;  /* 0x000000ffff3a7224 */ /* 0x000fc400078e00a1 */
[----:B-1----:R-:W-:Y:S02]  /*129f0*/  FFMA.FTZ R4, R189, c[0x0][0x2d0], -R2 ;  /* 0x0000b400bd047a23 */ /* 0x002fe40000010802 */
[----:B------:R-:W-:Y:S02]  /*12a00*/  IMAD.MOV.U32 R189, RZ, RZ, R132 ;  /* 0x000000ffffbd7224 */ /* 0x000fe400078e0084 */
[----:B------:R1:W-:Y:S01]  /*12a10*/  MUFU.EX2 R171, R4 ;  /* 0x0000000400ab7308 */ /* 0x0003e20000000800 */
[----:B------:R-:W-:Y:S02]  /*12a20*/  IMAD.MOV.U32 R57, RZ, RZ, R156 ;  /* 0x000000ffff397224 */ /* 0x000fe400078e009c */
[----:B-1----:R-:W-:Y:S01]  /*12a30*/  FFMA.FTZ R4, R193, c[0x0][0x2d0], -R2 ;  /* 0x0000b400c1047a23 */ /* 0x002fe20000010802 */
[----:B------:R-:W-:-:S04]  /*12a40*/  MOV R193, R5 ;  /* 0x0000000500c17202 */ /* 0x000fc80000000f00 */
[----:B------:R1:W-:Y:S02]  /*12a50*/  MUFU.EX2 R75, R4 ;  /* 0x00000004004b7308 */ /* 0x0003e40000000800 */
[--C-:B-1----:R-:W-:Y:S02]  /*12a60*/  FFMA.FTZ R4, R192, c[0x0][0x2d0], -R2.reuse ;  /* 0x0000b400c0047a23 */ /* 0x102fe40000010802 */
[----:B------:R-:W-:-:S04]  /*12a70*/  FFMA.FTZ R2, R200, c[0x0][0x2d0], -R2 ;  /* 0x0000b400c8027a23 */ /* 0x000fc80000010802 */
[----:B------:R1:W2:Y:S01]  /*12a80*/  MUFU.EX2 R74, R4 ;  /* 0x00000004004a7308 */ /* 0x0002a20000000800 */
[----:B------:R-:W-:Y:S01]  /*12a90*/  IMAD.MOV.U32 R192, RZ, RZ, R160 ;  /* 0x000000ffffc07224 */ /* 0x000fe200078e00a0 */
[----:B------:R-:W-:-:S06]  /*12aa0*/  F2FP.PACK_AB R160, R30, R28 ;  /* 0x0000001c1ea0723e */ /* 0x000fcc00000000ff */
[----:B------:R3:W3:Y:S01]  /*12ab0*/  MUFU.EX2 R29, R2 ;  /* 0x00000002001d7308 */ /* 0x0006e20000000800 */
[----:B-1----:R-:W-:Y:S01]  /*12ac0*/  FFMA.FTZ R4, R178, c[0x0][0x2d0], -R0 ;  /* 0x0000b400b2047a23 */ /* 0x002fe20000010800 */
[----:B--2---:R-:W-:Y:S01]  /*12ad0*/  F2FP.PACK_AB R6, R74, R75 ;  /* 0x0000004b4a06723e */ /* 0x004fe200000000ff */
[----:B------:R-:W-:-:S05]  /*12ae0*/  IMAD.MOV.U32 R178, RZ, RZ, R151 ;  /* 0x000000ffffb27224 */ /* 0x000fca00078e0097 */
[----:B------:R1:W-:Y:S01]  /*12af0*/  MUFU.EX2 R24, R4 ;  /* 0x0000000400187308 */ /* 0x0003e20000000800 */
[----:B---3--:R-:W-:Y:S01]  /*12b00*/  FFMA.FTZ R2, R170, c[0x0][0x2d0], -R0 ;  /* 0x0000b400aa027a23 */ /* 0x008fe20000010800 */
[----:B------:R-:W-:-:S06]  /*12b10*/  F2FP.PACK_AB R162, R29, R31 ;  /* 0x0000001f1da2723e */ /* 0x000fcc00000000ff */
[----:B------:R2:W-:Y:S01]  /*12b20*/  MUFU.EX2 R20, R2 ;  /* 0x0000000200147308 */ /* 0x0005e20000000800 */
[----:B-1----:R-:W-:Y:S02]  /*12b30*/  FFMA.FTZ R4, R179, c[0x0][0x2d0], -R0 ;  /* 0x0000b400b3047a23 */ /* 0x002fe40000010800 */
[----:B------:R-:W-:-:S05]  /*12b40*/  IMAD.MOV.U32 R179, RZ, RZ, R149 ;  /* 0x000000ffffb37224 */ /* 0x000fca00078e0095 */
[----:B------:R1:W3:Y:S01]  /*12b50*/  MUFU.EX2 R27, R4 ;  /* 0x00000004001b7308 */ /* 0x0002e20000000800 */
[----:B--2---:R-:W-:-:S07]  /*12b60*/  FFMA.FTZ R2, R169, c[0x0][0x2d0], -R0 ;  /* 0x0000b400a9027a23 */ /* 0x004fce0000010800 */
[----:B------:R2:W2:Y:S01]  /*12b70*/  MUFU.EX2 R21, R2 ;  /* 0x0000000200157308 */ /* 0x0004a20000000800 */
[----:B-1----:R-:W-:Y:S01]  /*12b80*/  FFMA.FTZ R4, R180, c[0x0][0x2d0], -R0 ;  /* 0x0000b400b4047a23 */ /* 0x002fe20000010800 */
[----:B---3--:R-:W-:Y:S01]  /*12b90*/  F2FP.PACK_AB R5, R27, R24 ;  /* 0x000000181b05723e */ /* 0x008fe200000000ff */
[----:B------:R-:W-:-:S05]  /*12ba0*/  IMAD.MOV.U32 R180, RZ, RZ, R138 ;  /* 0x000000ffffb47224 */ /* 0x000fca00078e008a */
[----:B------:R1:W-:Y:S01]  /*12bb0*/  MUFU.EX2 R26, R4 ;  /* 0x00000004001a7308 */ /* 0x0003e20000000800 */
[----:B------:R-:W-:Y:S01]  /*12bc0*/  HMMA.16816.F32 R136, R164, R144, R40 ;  /* 0x00000090a488723c */ /* 0x000fe20000001828 */
[----:B--2---:R-:W-:Y:S01]  /*12bd0*/  FFMA.FTZ R2, R168, c[0x0][0x2d0], -R0 ;  /* 0x0000b400a8027a23 */ /* 0x004fe20000010800 */
[----:B------:R-:W-:-:S05]  /*12be0*/  F2FP.PACK_AB R161, R21, R20 ;  /* 0x0000001415a1723e */ /* 0x000fca00000000ff */
[----:B------:R-:W-:Y:S01]  /*12bf0*/  MUFU.EX2 R23, R2 ;  /* 0x0000000200177308 */ /* 0x000fe20000000800 */
[--C-:B-1----:R-:W-:Y:S02]  /*12c00*/  FFMA.FTZ R4, R181, c[0x0][0x2d0], -R0.reuse ;  /* 0x0000b400b5047a23 */ /* 0x102fe40000010800 */
[----:B------:R-:W-:Y:S02]  /*12c10*/  IMAD.MOV.U32 R181, RZ, RZ, R117 ;  /* 0x000000ffffb57224 */ /* 0x000fe400078e0075 */
[----:B------:R-:W-:Y:S03]  /*12c20*/  HMMA.16816.F32 R116, R164, R114, R52 ;  /* 0x00000072a474723c */ /* 0x000fe60000001834 */
[----:B------:R1:W2:Y:S01]  /*12c30*/  MUFU.EX2 R25, R4 ;  /* 0x0000000400197308 */ /* 0x0002a20000000800 */
[----:B------:R-:W-:-:S03]  /*12c40*/  FFMA.FTZ R0, R73, c[0x0][0x2d0], -R0 ;  /* 0x0000b40049007a23 */ /* 0x000fc60000010800 */
[----:B------:R-:W-:Y:S01]  /*12c50*/  IMAD.MOV.U32 R52, RZ, RZ, R121 ;  /* 0x000000ffff347224 */ /* 0x000fe200078e0079 */
[----:B------:R-:W-:Y:S01]  /*12c60*/  MOV R53, R154 ;  /* 0x0000009a00357202 */ /* 0x000fe20000000f00 */
[C---:B------:R-:W-:Y:S01]  /*12c70*/  HMMA.16816.F32 R120, R164.reuse, R128, R48 ;  /* 0x00000080a478723c */ /* 0x040fe20000001830 */
[----:B------:R-:W-:Y:S01]  /*12c80*/  IMAD.MOV.U32 R54, RZ, RZ, R152 ;  /* 0x000000ffff367224 */ /* 0x000fe200078e0098 */
[----:B------:R-:W-:Y:S01]  /*12c90*/  MOV R55, R159 ;  /* 0x0000009f00377202 */ /* 0x000fe20000000f00 */
[----:B------:R3:W3:Y:S04]  /*12ca0*/  MUFU.EX2 R22, R0 ;  /* 0x0000000000167308 */ /* 0x0006e80000000800 */
[----:B------:R-:W-:Y:S01]  /*12cb0*/  MOV R50, R135 ;  /* 0x0000008700327202 */ /* 0x000fe20000000f00 */
[----:B------:R-:W-:Y:S01]  /*12cc0*/  IMAD.MOV.U32 R49, RZ, RZ, R133 ;  /* 0x000000ffff317224 */ /* 0x000fe200078e0085 */
[----:B------:R-:W-:Y:S01]  /*12cd0*/  MOV R48, R134 ;  /* 0x0000008600307202 */ /* 0x000fe20000000f00 */
[----:B------:R-:W-:Y:S01]  /*12ce0*/  IMAD.MOV.U32 R51, RZ, RZ, R155 ;  /* 0x000000ffff337224 */ /* 0x000fe200078e009b */
[----:B------:R-:W-:Y:S01]  /*12cf0*/  HMMA.16816.F32 R132, R164, R130, R44 ;  /* 0x00000082a484723c */ /* 0x000fe2000000182c */
[----:B-1----:R-:W-:-:S02]  /*12d00*/  F2FP.PACK_AB R4, R171, R172 ;  /* 0x000000acab04723e */ /* 0x002fc400000000ff */
[----:B--2---:R-:W-:-:S04]  /*12d10*/  F2FP.PACK_AB R7, R25, R26 ;  /* 0x0000001a1907723e */ /* 0x004fc800000000ff */
[----:B------:R-:W-:Y:S01]  /*12d20*/  IMAD.MOV.U32 R47, RZ, RZ, R148 ;  /* 0x000000ffff2f7224 */ /* 0x000fe200078e0094 */
[----:B------:R-:W-:Y:S01]  /*12d30*/  MOV R44, R48 ;  /* 0x00000030002c7202 */ /* 0x000fe20000000f00 */
[----:B------:R-:W-:Y:S01]  /*12d40*/  IMAD.MOV.U32 R46, RZ, RZ, c[0x0][0x2c4] ;  /* 0x0000b100ff2e7624 */ /* 0x000fe200078e00ff */
[----:B------:R-:W-:Y:S01]  /*12d50*/  MOV R48, R51 ;  /* 0x0000003300307202 */ /* 0x000fe20000000f00 */
[----:B------:R-:W-:Y:S01]  /*12d60*/  IMAD.MOV.U32 R45, RZ, RZ, R47 ;  /* 0x000000ffff2d7224 */ /* 0x000fe200078e002f */
[----:B------:R-:W-:Y:S01]  /*12d70*/  MOV R51, R54 ;  /* 0x0000003600337202 */ /* 0x000fe20000000f00 */
[----:B------:R-:W-:Y:S01]  /*12d80*/  IMAD.MOV.U32 R47, RZ, RZ, R50 ;  /* 0x000000ffff2f7224 */ /* 0x000fe200078e0032 */
[----:B------:R-:W-:Y:S01]  /*12d90*/  ISETP.NE.AND P6, PT, R46, 0x1, PT ;  /* 0x000000012e00780c */ /* 0x000fe20003fc5270 */
[----:B------:R-:W-:Y:S01]  /*12da0*/  IMAD.MOV.U32 R46, RZ, RZ, R49 ;  /* 0x000000ffff2e7224 */ /* 0x000fe200078e0031 */
[----:B------:R-:W-:Y:S01]  /*12db0*/  MOV R54, R56 ;  /* 0x0000003800367202 */ /* 0x000fe20000000f00 */
[----:B------:R-:W-:Y:S01]  /*12dc0*/  IMAD.MOV.U32 R49, RZ, RZ, R52 ;  /* 0x000000ffff317224 */ /* 0x000fe200078e0034 */
[----:B------:R-:W-:Y:S01]  /*12dd0*/  MOV R56, R59 ;  /* 0x0000003b00387202 */ /* 0x000fe20000000f00 */
[----:B------:R-:W-:Y:S01]  /*12de0*/  IMAD.MOV.U32 R50, RZ, RZ, R53 ;  /* 0x000000ffff327224 */ /* 0x000fe200078e0035 */
[----:B------:R-:W-:Y:S01]  /*12df0*/  MOV R59, R220 ;  /* 0x000000dc003b7202 */ /* 0x000fe20000000f00 */
[----:B------:R-:W-:Y:S01]  /*12e00*/  FADD.FTZ R2, R45, R44 ;  /* 0x0000002c2d027221 */ /* 0x000fe20000010000 */
[----:B------:R-:W-:Y:S01]  /*12e10*/  MOV R44, R47 ;  /* 0x0000002f002c7202 */ /* 0x000fe20000000f00 */
[----:B------:R-:W-:Y:S01]  /*12e20*/  IMAD.MOV.U32 R52, RZ, RZ, R55 ;  /* 0x000000ffff347224 */ /* 0x000fe200078e0037 */
[----:B------:R-:W-:Y:S01]  /*12e30*/  HMMA.16816.F32 R8, R4, R62, R124 ;  /* 0x0000003e0408723c */ /* 0x000fe2000000187c */
[----:B------:R-:W-:Y:S01]  /*12e40*/  IMAD.MOV.U32 R53, RZ, RZ, R181 ;  /* 0x000000ffff357224 */ /* 0x000fe200078e00b5 */
[----:B------:R1:W5:Y:S01]  /*12e50*/  LDL.LU R220, [R1+0x88] ;  /* 0x0000880001dc7983 */ /* 0x0003620000300800 */
[----:B------:R-:W-:-:S02]  /*12e60*/  IMAD.MOV.U32 R47, RZ, RZ, R48 ;  /* 0x000000ffff2f7224 */ /* 0x000fc400078e0030 */
[----:B------:R-:W-:Y:S01]  /*12e70*/  IMAD.MOV.U32 R48, RZ, RZ, R49 ;  /* 0x000000ffff307224 */ /* 0x000fe200078e0031 */
[----:B------:R-:W-:Y:S01]  /*12e80*/  MOV R49, R50 ;  /* 0x0000003200317202 */ /* 0x000fe20000000f00 */
[----:B------:R-:W-:Y:S01]  /*12e90*/  IMAD.MOV.U32 R181, RZ, RZ, R58 ;  /* 0x000000ffffb57224 */ /* 0x000fe200078e003a */
[C---:B------:R-:W-:Y:S01]  /*12ea0*/  HMMA.16816.F32 R148, R164.reuse, R146, R36 ;  /* 0x00000092a494723c */ /* 0x040fe20000001824 */
[----:B------:R-:W-:Y:S02]  /*12eb0*/  IMAD.MOV.U32 R55, RZ, RZ, R57 ;  /* 0x000000ffff377224 */ /* 0x000fe400078e0039 */
[----:B------:R-:W-:Y:S02]  /*12ec0*/  IMAD.MOV.U32 R50, RZ, RZ, R51 ;  /* 0x000000ffff327224 */ /* 0x000fe400078e0033 */
[----:B------:R-:W-:Y:S02]  /*12ed0*/  IMAD.MOV.U32 R57, RZ, RZ, R180 ;  /* 0x000000ffff397224 */ /* 0x000fe400078e00b4 */
[----:B------:R-:W-:Y:S01]  /*12ee0*/  IMAD.MOV.U32 R58, RZ, RZ, R163 ;  /* 0x000000ffff3a7224 */ /* 0x000fe200078e00a3 */
[----:B----4-:R-:W-:Y:S01]  /*12ef0*/  HMMA.16816.F32 R152, R164, R16, R32 ;  /* 0x00000010a498723c */ /* 0x010fe20000001820 */
[----:B------:R-:W-:Y:S01]  /*12f00*/  IMAD.MOV.U32 R51, RZ, RZ, R52 ;  /* 0x000000ffff337224 */ /* 0x000fe200078e0034 */
[----:B------:R-:W-:Y:S01]  /*12f10*/  MOV R52, R53 ;  /* 0x0000003500347202 */ /* 0x000fe20000000f00 */
[----:B------:R-:W-:-:S02]  /*12f20*/  IMAD.MOV.U32 R180, RZ, RZ, R219 ;  /* 0x000000ffffb47224 */ /* 0x000fc400078e00db */
[----:B------:R-:W-:Y:S01]  /*12f30*/  IMAD.MOV.U32 R45, RZ, RZ, R46 ;  /* 0x000000ffff2d7224 */ /* 0x000fe200078e002e */
[----:B------:R1:W5:Y:S01]  /*12f40*/  LDL.LU R219, [R1+0x84] ;  /* 0x0000840001db7983 */ /* 0x0003620000300800 */
[----:B------:R-:W-:Y:S01]  /*12f50*/  IMAD.MOV.U32 R53, RZ, RZ, R54 ;  /* 0x000000ffff357224 */ /* 0x000fe200078e0036 */
[----:B------:R-:W-:Y:S01]  /*12f60*/  MOV R54, R181 ;  /* 0x000000b500367202 */ /* 0x000fe20000000f00 */
[----:B------:R-:W-:Y:S01]  /*12f70*/  IMAD.MOV.U32 R46, RZ, RZ, R55 ;  /* 0x000000ffff2e7224 */ /* 0x000fe200078e0037 */
[----:B------:R-:W-:Y:S01]  /*12f80*/  HMMA.16816.F32 R124, R4, R64, R140 ;  /* 0x00000040047c723c */ /* 0x000fe2000000188c */
[----:B------:R-:W-:Y:S01]  /*12f90*/  IMAD.MOV.U32 R55, RZ, RZ, R56 ;  /* 0x000000ffff377224 */ /* 0x000fe200078e0038 */
[----:B------:R-:W-:Y:S01]  /*12fa0*/  MOV R56, R58 ;  /* 0x0000003a00387202 */ /* 0x000fe20000000f00 */
[----:B------:R-:W-:Y:S02]  /*12fb0*/  IMAD.MOV.U32 R181, RZ, RZ, R57 ;  /* 0x000000ffffb57224 */ /* 0x000fe400078e0039 */
[----:B------:R-:W-:Y:S01]  /*12fc0*/  IMAD.MOV.U32 R57, RZ, RZ, R59 ;  /* 0x000000ffff397224 */ /* 0x000fe200078e003b */
[----:B------:R-:W-:Y:S01]  /*12fd0*/  MOV R59, R179 ;  /* 0x000000b3003b7202 */ /* 0x000fe20000000f00 */
[----:B------:R-:W-:Y:S01]  /*12fe0*/  IMAD.MOV.U32 R58, RZ, RZ, R180 ;  /* 0x000000ffff3a7224 */ /* 0x000fe200078e00b4 */
[----:B------:R-:W-:Y:S01]  /*12ff0*/  HMMA.16816.F32 R164, R164, R18, R12 ;  /* 0x00000012a4a4723c */ /* 0x000fe2000000180c */
[----:B---3--:R-:W-:-:S04]  /*13000*/  @P6 IMAD.HI.U32 R0, R226, c[0x0][0x2c8], RZ ;  /* 0x0000b200e2006a27 */ /* 0x008fc800078e00ff */
[----:B------:R-:W-:Y:S01]  /*13010*/  IMAD.MOV.U32 R180, RZ, RZ, R178 ;  /* 0x000000ffffb47224 */ /* 0x000fe200078e00b2 */
[----:B------:R-:W-:Y:S01]  /*13020*/  MOV R178, R193 ;  /* 0x000000c100b27202 */ /* 0x000fe20000000f00 */
[----:B------:R-:W-:Y:S01]  /*13030*/  IMAD.MOV.U32 R179, RZ, RZ, R192 ;  /* 0x000000ffffb37224 */ /* 0x000fe200078e00c0 */
[----:B------:R-:W-:Y:S01]  /*13040*/  HMMA.16816.F32 R140, R4, R76, R96 ;  /* 0x0000004c048c723c */ /* 0x000fe20000001860 */
[----:B------:R-:W-:Y:S02]  /*13050*/  IMAD.MOV.U32 R192, RZ, RZ, R218 ;  /* 0x000000ffffc07224 */ /* 0x000fe400078e00da */
[----:B------:R1:W5:Y:S01]  /*13060*/  LDL.LU R218, [R1+0x80] ;  /* 0x0000800001da7983 */ /* 0x0003620000300800 */
[----:B------:R-:W-:-:S04]  /*13070*/  IMAD.MOV.U32 R193, RZ, RZ, R217 ;  /* 0x000000ffffc17224 */ /* 0x000fc800078e00d9 */
[----:B------:R-:W-:Y:S01]  /*13080*/  HMMA.16816.F32 R156, R4, R80, R84 ;  /* 0x00000050049c723c */ /* 0x000fe20000001854 */
[----:B------:R1:W5:Y:S01]  /*13090*/  LDL.LU R217, [R1+0x7c] ;  /* 0x00007c0001d97983 */ /* 0x0003620000300800 */
[----:B------:R-:W-:Y:S01]  /*130a0*/  @P6 SHF.R.U32.HI R226, RZ, c[0x0][0x2cc], R0 ;  /* 0x0000b300ffe26a19 */ /* 0x000fe20000011600 */
[----:B------:R-:W-:-:S05]  /*130b0*/  FADD.FTZ R2, R214, R2 ;  /* 0x00000002d6027221 */ /* 0x000fca0000010000 */
[----:B------:R-:W-:Y:S01]  /*130c0*/  HMMA.16816.F32 R108, R4, R60, R108 ;  /* 0x0000003c046c723c */ /* 0x000fe2000000186c */
[----:B------:R-:W-:-:S07]  /*130d0*/  FADD.FTZ R0, R45, R44 ;  /* 0x0000002c2d007221 */ /* 0x000fce0000010000 */
[C---:B------:R-:W-:Y:S08]  /*130e0*/  HMMA.16816.F32 R12, R4.reuse, R66, R100 ;  /* 0x00000042040c723c */ /* 0x040ff00000001864 */
[C---:B------:R-:W-:Y:S08]  /*130f0*/  HMMA.16816.F32 R76, R4.reuse, R78, R92 ;  /* 0x0000004e044c723c */ /* 0x040ff0000000185c */
[----:B------:R-:W-:Y:S07]  /*13100*/  HMMA.16816.F32 R80, R4, R82, R88 ;  /* 0x000000520450723c */ /* 0x000fee0000001858 */
[----:B------:R-:W-:-:S02]  /*13110*/  FADD.FTZ R7, R215, R216 ;  /* 0x000000d8d7077221 */ /* 0x000fc40000010000 */
[----:B------:R1:W5:Y:S04]  /*13120*/  LDL.LU R216, [R1+0x78] ;  /* 0x0000780001d87983 */ /* 0x0003680000300800 */
[----:B------:R1:W5:Y:S04]  /*13130*/  LDL.LU R215, [R1+0x74] ;  /* 0x0000740001d77983 */ /* 0x0003680000300800 */
[----:B------:R1:W5:Y:S04]  /*13140*/  LDL.LU R214, [R1+0x70] ;  /* 0x0000700001d67983 */ /* 0x0003680000300800 */
[----:B------:R-:W2:Y:S01]  /*13150*/  LDL.LU R45, [R1+0x18] ;  /* 0x00001800012d7983 */ /* 0x000ea20000300800 */
[----:B------:R-:W-:-:S02]  /*13160*/  FADD.FTZ R6, R213, R0 ;  /* 0x00000000d5067221 */ /* 0x000fc40000010000 */
[----:B------:R-:W-:Y:S01]  /*13170*/  FADD.FTZ R0, R69, R47 ;  /* 0x0000002f45007221 */ /* 0x000fe20000010000 */
[----:B------:R-:W-:Y:S01]  /*13180*/  F2FP.PACK_AB R163, R22, R23 ;  /* 0x0000001716a3723e */ /* 0x000fe200000000ff */
[----:B------:R-:W-:Y:S01]  /*13190*/  FADD.FTZ R7, R208, R7 ;  /* 0x00000007d0077221 */ /* 0x000fe20000010000 */
[----:B------:R1:W5:Y:S01]  /*131a0*/  LDL.LU R213, [R1+0x6c] ;  /* 0x00006c0001d57983 */ /* 0x0003620000300800 */
[----:B------:R-:W-:Y:S02]  /*131b0*/  FADD.FTZ R0, R51, R0 ;  /* 0x0000000033007221 */ /* 0x000fe40000010000 */
[----:B------:R-:W-:Y:S01]  /*131c0*/  FADD.FTZ R2, R46, R2 ;  /* 0x000000022e027221 */ /* 0x000fe20000010000 */
[----:B------:R1:W5:Y:S01]  /*131d0*/  LDL.LU R208, [R1+0x68] ;  /* 0x0000680001d07983 */ /* 0x0003620000300800 */
[----:B------:R-:W-:Y:S02]  /*131e0*/  FADD.FTZ R6, R48, R6 ;  /* 0x0000000630067221 */ /* 0x000fe40000010000 */
[----:B------:R-:W-:-:S02]  /*131f0*/  FADD.FTZ R7, R49, R7 ;  /* 0x0000000731077221 */ /* 0x000fc40000010000 */
[----:B------:R-:W-:Y:S02]  /*13200*/  FADD.FTZ R5, R54, R0 ;  /* 0x0000000036057221 */ /* 0x000fe40000010000 */
[----:B------:R-:W-:Y:S02]  /*13210*/  FADD.FTZ R2, R50, R2 ;  /* 0x0000000232027221 */ /* 0x000fe40000010000 */
[----:B------:R-:W-:Y:S02]  /*13220*/  FADD.FTZ R6, R52, R6 ;  /* 0x0000000634067221 */ /* 0x000fe40000010000 */
[----:B------:R-:W-:Y:S01]  /*13230*/  FADD.FTZ R7, R53, R7 ;  /* 0x0000000735077221 */ /* 0x000fe20000010000 */
[----:B------:R-:W-:Y:S01]  /*13240*/  HMMA.16816.F32 R108, R160, R112, R108 ;  /* 0x00000070a06c723c */ /* 0x000fe2000000186c */
[----:B------:R-:W-:Y:S02]  /*13250*/  FADD.FTZ R5, R57, R5 ;  /* 0x0000000539057221 */ /* 0x000fe40000010000 */
[----:B------:R-:W-:-:S02]  /*13260*/  FADD.FTZ R2, R55, R2 ;  /* 0x0000000237027221 */ /* 0x000fc40000010000 */
[----:B------:R-:W-:-:S03]  /*13270*/  FADD.FTZ R0, R181, R6 ;  /* 0x00000006b5007221 */ /* 0x000fc60000010000 */
[----:B------:R-:W-:Y:S01]  /*13280*/  HMMA.16816.F32 R112, R160, R114, R8 ;  /* 0x00000072a070723c */ /* 0x000fe20000001808 */
[----:B------:R-:W-:Y:S02]  /*13290*/  FADD.FTZ R5, R180, R5 ;  /* 0x00000005b4057221 */ /* 0x000fe40000010000 */
[----:B------:R-:W-:-:S04]  /*132a0*/  FADD.FTZ R6, R59, R0 ;  /* 0x000000003b067221 */ /* 0x000fc80000010000 */
        /* <DEDUP_REMOVED lines=72> */
[----:B------:R-:W-:Y:S01]  /*13730*/  STL [R1+0x1c], R6 ;  /* 0x00001c0601007387 */ /* 0x000fe20000100800 */
[----:B------:R-:W-:-:S03]  /*13740*/  IMAD.MOV.U32 R233, RZ, RZ, c[0x0][0x32c] ;  /* 0x0000cb00ffe97624 */ /* 0x000fc600078e00ff */
[----:B------:R-:W-:Y:S04]  /*13750*/  STL [R1+0x20], R5 ;  /* 0x0000200501007387 */ /* 0x000fe80000100800 */
[----:B------:R3:W-:Y:S04]  /*13760*/  STL [R1+0x24], R2 ;  /* 0x0000240201007387 */ /* 0x0007e80000100800 */
[----:B------:R1:W-:Y:S01]  /*13770*/  STL [R1+0x28], R0 ;  /* 0x0000280001007387 */ /* 0x0003e20000100800 */
[----:B------:R-:W-:Y:S01]  /*13780*/  ISETP.GE.AND P3, PT, R233, 0x1, PT ;  /* 0x00000001e900780c */ /* 0x000fe20003f66270 */
[C---:B------:R-:W-:Y:S08]  /*13790*/  HMMA.16816.F32 R124, R160.reuse, R128, R124 ;  /* 0x00000080a07c723c */ /* 0x040ff0000000187c */
[C---:B------:R-:W-:Y:S08]  /*137a0*/  HMMA.16816.F32 R140, R160.reuse, R144, R140 ;  /* 0x00000090a08c723c */ /* 0x040ff0000000188c */
[C---:B------:R-:W-:Y:S08]  /*137b0*/  HMMA.16816.F32 R128, R160.reuse, R130, R12 ;  /* 0x00000082a080723c */ /* 0x040ff0000000180c */
[C---:B------:R-:W-:Y:S08]  /*137c0*/  HMMA.16816.F32 R144, R160.reuse, R146, R76 ;  /* 0x00000092a090723c */ /* 0x040ff0000000184c */
[C---:B------:R-:W-:Y:S08]  /*137d0*/  HMMA.16816.F32 R156, R160.reuse, R16, R156 ;  /* 0x00000010a09c723c */ /* 0x040ff0000000189c */
[----:B------:R-:W-:Y:S01]  /*137e0*/  HMMA.16816.F32 R160, R160, R18, R80 ;  /* 0x00000012a0a0723c */ /* 0x000fe20000001850 */
[----:B--2---:R-:W-:-:S02]  /*137f0*/  IADD3 R4, R45, R226, RZ ;  /* 0x000000e22d047210 */ /* 0x004fc40007ffe0ff */
[----:B------:R-:W-:Y:S02]  /*13800*/  IADD3 R226, R252, -0x2, RZ ;  /* 0xfffffffefce27810 */ /* 0x000fe40007ffe0ff */
[----:B---3--:R-:W-:Y:S01]  /*13810*/  IADD3 R2, R4, c[0x0][0x328], RZ ;  /* 0x0000ca0004027a10 */ /* 0x008fe20007ffe0ff */
[----:B------:R-:W-:Y:S05]  /*13820*/  @!P3 BRA `(.L_x_435) ;  /* 0x000000f00000b947 */ /* 0x000fea0003800000 */
[C---:B-1----:R-:W-:Y:S01]  /*13830*/  ISETP.GT.AND P0, PT, R4.reuse, RZ, PT ;  /* 0x000000ff0400720c */ /* 0x042fe20003f04270 */
        /* <DEDUP_REMOVED lines=9> */
.L_x_436:
[----:B------:R-:W-:-:S13]  /*138d0*/  ISETP.NE.AND P0, PT, R5, 0x1, PT ;  /* 0x000000010500780c */ /* 0x000fda0003f05270 */
[----:B------:R-:W-:-:S05]  /*138e0*/  @P0 IMAD.HI.U32 R4, R0, c[0x0][0x330], RZ ;  /* 0x0000cc0000040a27 */ /* 0x000fca00078e00ff */
[----:B------:R-:W-:-:S05]  /*138f0*/  @P0 SHF.R.U32.HI R0, RZ, c[0x0][0x334], R4 ;  /* 0x0000cd00ff000a19 */ /* 0x000fca0000011604 */
.L_x_437:
[----:B------:R-:W-:-:S05]  /*13900*/  IMAD R0, R0, R5, c[0x0][0x32c] ;  /* 0x0000cb0000007624 */ /* 0x000fca00078e0205 */
[----:B------:R-:W-:-:S04]  /*13910*/  IMNMX R2, R2, R0, PT ;  /* 0x0000000002027217 */ /* 0x000fc80003800200 */
.L_x_435:
[----:B-1----:R-:W2:Y:S01]  /*13920*/  LDL R4, [R1+0x14] ;  /* 0x0000140001047983 */ /* 0x002ea20000100800 */
[----:B------:R-:W-:-:S05]  /*13930*/  IMAD.HI R2, R2, 0x2aaaaaab, RZ ;  /* 0x2aaaaaab02027827 */ /* 0x000fca00078e02ff */
[----:B------:R-:W-:-:S04]  /*13940*/  SHF.R.U32.HI R0, RZ, 0x1f, R2 ;  /* 0x0000001fff007819 */ /* 0x000fc80000011602 */
[----:B------:R-:W-:-:S04]  /*13950*/  LEA.HI.SX32 R2, R2, R0, 0x1c ;  /* 0x0000000002027211 */ /* 0x000fc800078fe2ff */
[----:B--2---:R-:W-:-:S04]  /*13960*/  IMNMX R4, R4, R2, !PT ;  /* 0x0000000204047217 */ /* 0x004fc80007800200 */
[----:B------:R-:W-:Y:S01]  /*13970*/  ISETP.GE.AND P0, PT, R226, R4, PT ;  /* 0x00000004e200720c */ /* 0x000fe20003f06270 */
[----:B------:R1:W-:-:S12]  /*13980*/  STL [R1+0xc], R4 ;  /* 0x00000c0401007387 */ /* 0x0003d80000100800 */
[----:B------:R-:W-:Y:S05]  /*13990*/  @!P0 BRA `(.L_x_438) ;  /* 0x000068b000008947 */ /* 0x000fea0003800000 */
[----:B-1----:R-:W2:Y:S01]  /*139a0*/  LDL R4, [R1+0x60] ;  /* 0x0000600001047983 */ /* 0x002ea20000100800 */
[----:B------:R-:W-:Y:S01]  /*139b0*/  IMAD.MOV.U32 R101, RZ, RZ, R71 ;  /* 0x000000ffff657224 */ /* 0x000fe200078e0047 */
[----:B------:R-:W-:Y:S01]  /*139c0*/  MOV R103, R3 ;  /* 0x0000000300677202 */ /* 0x000fe20000000f00 */
[----:B------:R-:W-:Y:S01]  /*139d0*/  IMAD.MOV.U32 R100, RZ, RZ, R72 ;  /* 0x000000ffff647224 */ /* 0x000fe200078e0048 */
[----:B------:R-:W-:Y:S01]  /*139e0*/  MOV R102, R70 ;  /* 0x0000004600667202 */ /* 0x000fe20000000f00 */
[----:B--2---:R-:W-:-:S05]  /*139f0*/  @P6 IMAD.HI.U32 R0, R4, c[0x0][0x2c8], RZ ;  /* 0x0000b20004006a27 */ /* 0x004fca00078e00ff */
[----:B------:R-:W-:-:S05]  /*13a00*/  @P6 SHF.R.U32.HI R0, RZ, c[0x0][0x2cc], R0 ;  /* 0x0000b300ff006a19 */ /* 0x000fca0000011600 */
[----:B------:R1:W-:Y:S02]  /*13a10*/  @P6 STL [R1+0x10], R0 ;  /* 0x0000100001006387 */ /* 0x0003e40000100800 */
.L_x_455:
[----:B------:R-:W-:Y:S04]  /*13a20*/  DEPBAR.LE SB0, 0x0 ;  /* 0x000080000000791a */ /* 0x000fe80000000000 */
[----:B------:R-:W-:Y:S01]  /*13a30*/  BAR.SYNC.DEFER_BLOCKING 0x0 ;  /* 0x0000000000007b1d */ /* 0x000fe20000010000 */
[----:B------:R-:W-:Y:S04]  /*13a40*/  MOV R196, c[0x0][0x208] ;  /* 0x0000820000c47a02 */ /* 0x000fe80000000f00 */
[----:B------:R-:W-:Y:S03]  /*13a50*/  SHF.L.U32 R196, R196, 0x5, RZ ;  /* 0x00000005c4c47819 */ /* 0x000fe600000006ff */
[----:B-----5:R-:W-:Y:S08]  /*13a60*/  LDSM.16.M88.4 R96, [R215+0x6100] ;  /* 0x00610000d760783b */ /* 0x020ff00000000200 */
[----:B------:R-:W2:Y:S04]  /*13a70*/  LDL R228, [R1+0x14] ;  /* 0x0000140001e47983 */ /* 0x000ea80000100800 */
[----:B------:R-:W3:Y:S08]  /*13a80*/  LDSM.16.M88.4 R16, [R208+0x3100] ;  /* 0x00310000d010783b */ /* 0x000ef00000000200 */
[----:B------:R-:W4:Y:S08]  /*13a90*/  LDSM.16.M88.4 R92, [R215+0x8100] ;  /* 0x00810000d75c783b */ /* 0x000f300000000200 */
[----:B------:R-:W2:Y:S06]  /*13aa0*/  LDL.64 R194, [R1+0x50] ;  /* 0x0000500001c27983 */ /* 0x000eac0000100a00 */
[----:B------:R-:W2:Y:S06]  /*13ab0*/  LDL.64 R2, [R1+0x58] ;  /* 0x0000580001027983 */ /* 0x000eac0000100a00 */
        /* <DEDUP_REMOVED lines=9> */
[----:B------:R-:W2:Y:S06]  /*13b50*/  LDL.64 R232, [R1+0x40] ;  /* 0x0000400001e87983 */ /* 0x000eac0000100a00 */
[----:B------:R-:W1:Y:S08]  /*13b60*/  LDSM.16.M88.4 R188, [R223] ;  /* 0x00000000dfbc783b */ /* 0x000e700000000200 */
[----:B------:R-:W2:Y:S01]  /*13b70*/  LDL.64 R230, [R1+0x48] ;  /* 0x0000480001e67983 */ /* 0x000ea20000100a00 */
[-C--:B---3--:R-:W-:Y:S08]  /*13b80*/  HMMA.16816.F32 R4, R96, R16.reuse, RZ ;  /* 0x000000106004723c */ /* 0x088ff000000018ff */
[C---:B----4-:R-:W-:Y:S08]  /*13b90*/  HMMA.16816.F32 R8, R92.reuse, R16, RZ ;  /* 0x000000105c08723c */ /* 0x050ff000000018ff */
[-C--:B------:R-:W-:Y:S08]  /*13ba0*/  HMMA.16816.F32 R12, R92, R18.reuse, RZ ;  /* 0x000000125c0c723c */ /* 0x080ff000000018ff */
[C---:B------:R-:W-:Y:S08]  /*13bb0*/  HMMA.16816.F32 R16, R96.reuse, R18, RZ ;  /* 0x000000126010723c */ /* 0x040ff000000018ff */
[-C--:B-1----:R-:W-:Y:S08]  /*13bc0*/  HMMA.16816.F32 R20, R96, R32.reuse, RZ ;  /* 0x000000206014723c */ /* 0x082ff000000018ff */
        /* <DEDUP_REMOVED lines=17> */
[-C--:B------:R-:W-:Y:S01]  /*13ce0*/  HMMA.16816.F32 R92, R92, R170.reuse, RZ ;  /* 0x000000aa5c5c723c */ /* 0x080fe200000018ff */
[----:B--2---:R-:W-:Y:S07]  /*13cf0*/  ISETP.GT.AND P0, PT, R228, R226, PT ;  /* 0x000000e2e400720c */ /* 0x004fee0003f04270 */
[----:B------:R-:W-:Y:S01]  /*13d00*/  HMMA.16816.F32 R96, R96, R170, RZ ;  /* 0x000000aa6060723c */ /* 0x000fe200000018ff */
[----:B------:R-:W1:Y:S07]  /*13d10*/  LDSM.16.M88.4 R168, [R222] ;  /* 0x00000000dea8783b */ /* 0x000e6e0000000200 */
[-C--:B------:R-:W-:Y:S05]  /*13d20*/  HMMA.16816.F32 R4, R172, R176.reuse, R4 ;  /* 0x000000b0ac04723c */ /* 0x080fea0000001804 */
[----:B------:R-:W-:Y:S03]  /*13d30*/  @!P0 SHF.R.S32.HI R0, RZ, 0x1f, R226 ;  /* 0x0000001fff008819 */ /* 0x000fe600000114e2 */
[C---:B------:R-:W-:Y:S01]  /*13d40*/  HMMA.16816.F32 R8, R180.reuse, R176, R8 ;  /* 0x000000b0b408723c */ /* 0x040fe20000001808 */
[----:B------:R-:W-:Y:S03]  /*13d50*/  MOV R194, c[0x0][0x208] ;  /* 0x0000820000c27a02 */ /* 0x000fe60000000f00 */
[----:B------:R-:W-:Y:S03]  /*13d60*/  @!P0 IMAD R0, R0, c[0x0][0x208], RZ ;  /* 0x0000820000008a24 */ /* 0x000fe600078e02ff */
[C---:B------:R-:W-:Y:S01]  /*13d70*/  @!P0 IMAD.WIDE.U32 R176, R226.reuse, c[0x0][0x208], RZ ;  /* 0x00008200e2b08a25 */ /* 0x040fe200078e00ff */
[-C--:B------:R-:W-:Y:S04]  /*13d80*/  HMMA.16816.F32 R12, R180, R178.reuse, R12 ;  /* 0x000000b2b40c723c */ /* 0x080fe8000000180c */
[----:B------:R-:W-:Y:S01]  /*13d90*/  @!P0 IMAD R0, R226, c[0x0][0x20c], R0 ;  /* 0x00008300e2008a24 */ /* 0x000fe200078e0200 */
[----:B------:R-:W-:Y:S02]  /*13da0*/  @!P0 MOV R3, R195 ;  /* 0x000000c300038202 */ /* 0x000fe40000000f00 */
[----:B------:R-:W-:Y:S01]  /*13db0*/  MOV R195, 0x5 ;  /* 0x0000000500c37802 */ /* 0x000fe20000000f00 */
[C---:B------:R-:W-:Y:S04]  /*13dc0*/  HMMA.16816.F32 R16, R172.reuse, R178, R16 ;  /* 0x000000b2ac10723c */ /* 0x040fe80000001810 */
[----:B------:R-:W-:Y:S01]  /*13dd0*/  @!P0 IMAD.WIDE.U32 R2, R176, 0x60, R2 ;  /* 0x00000060b0028825 */ /* 0x000fe200078e0002 */
[----:B------:R-:W-:Y:S02]  /*13de0*/  @!P0 IADD3 R0, R177, R0, RZ ;  /* 0x00000000b1008210 */ /* 0x000fe40007ffe0ff */
[----:B------:R-:W2:Y:S01]  /*13df0*/  LDSM.16.M88.4 R176, [R221] ;  /* 0x00000000ddb0783b */ /* 0x000ea20000000200 */
[-C--:B------:R-:W-:Y:S04]  /*13e00*/  HMMA.16816.F32 R20, R172, R184.reuse, R20 ;  /* 0x000000b8ac14723c */ /* 0x080fe80000001814 */
[----:B------:R-:W-:Y:S01]  /*13e10*/  @!P0 LEA R192, P1, R2, c[0x0][0x1f8], 0x1 ;  /* 0x00007e0002c08a11 */ /* 0x000fe200078208ff */
[----:B------:R-:W-:Y:S01]  /*13e20*/  @!P0 IMAD R0, R0, 0x60, RZ ;  /* 0x0000006000008824 */ /* 0x000fe200078e02ff */
[----:B------:R-:W-:Y:S02]  /*13e30*/  SHF.L.U64.HI R194, R194, R195, c[0x0][0x20c] ;  /* 0x00008300c2c27619 */ /* 0x000fe400000102c3 */
        /* <DEDUP_REMOVED lines=14> */
[----:B------:R-:W-:Y:S01]  /*13f20*/  @!P0 IADD3 R190, P2, R192, R196, RZ ;  /* 0x000000c4c0be8210 */ /* 0x000fe20007f5e0ff */
[-C--:B-1----:R-:W-:Y:S04]  /*13f30*/  HMMA.16816.F32 R52, R172, R168.reuse, R52 ;  /* 0x000000a8ac34723c */ /* 0x082fe80000001834 */
[----:B------:R-:W-:Y:S02]  /*13f40*/  @!P0 IADD3.X R191, R193, R194, RZ, P2, !PT ;  /* 0x000000c2c1bf8210 */ /* 0x000fe400017fe4ff */
[----:B------:R-:W-:Y:S02]  /*13f50*/  @!P0 IADD3 R188, P1, R190, R196, RZ ;  /* 0x000000c4bebc8210 */ /* 0x000fe40007f3e0ff */
[C---:B------:R-:W-:Y:S01]  /*13f60*/  HMMA.16816.F32 R56, R180.reuse, R168, R56 ;  /* 0x000000a8b438723c */ /* 0x040fe20000001838 */
[----:B------:R1:W-:Y:S03]  /*13f70*/  @!P0 LDGSTS.E.BYPASS.LTC128B.128 [R227+0x900], [R190.64], !P5 ;  /* 0x00900000bee38fae */ /* 0x0003e6000e901d48 */
[----:B------:R-:W-:Y:S03]  /*13f80*/  @!P0 IADD3.X R189, R191, R194, RZ, P1, !PT ;  /* 0x000000c2bfbd8210 */ /* 0x000fe60000ffe4ff */
[----:B------:R-:W-:Y:S01]  /*13f90*/  @!P0 IADD3 R168, P3, R188, R196, RZ ;  /* 0x000000c4bca88210 */ /* 0x000fe20007f7e0ff */
[-C--:B------:R-:W-:Y:S01]  /*13fa0*/  HMMA.16816.F32 R60, R180, R170.reuse, R60 ;  /* 0x000000aab43c723c */ /* 0x080fe2000000183c */
[----:B------:R1:W-:Y:S03]  /*13fb0*/  @!P0 LDGSTS.E.BYPASS.LTC128B.128 [R227+0x1100], [R188.64], !P5 ;  /* 0x01100000bce38fae */ /* 0x0003e6000e901d48 */
[----:B------:R-:W-:Y:S02]  /*13fc0*/  @!P0 IADD3.X R169, R189, R194, RZ, P3, !PT ;  /* 0x000000c2bda98210 */ /* 0x000fe40001ffe4ff */
[----:B------:R-:W-:Y:S02]  /*13fd0*/  @!P0 IADD3 R2, P2, R168, R196, RZ ;  /* 0x000000c4a8028210 */ /* 0x000fe40007f5e0ff */
[C---:B------:R-:W-:Y:S01]  /*13fe0*/  HMMA.16816.F32 R64, R172.reuse, R170, R64 ;  /* 0x000000aaac40723c */ /* 0x040fe20000001840 */
[----:B------:R3:W-:Y:S03]  /*13ff0*/  @!P0 LDGSTS.E.BYPASS.LTC128B.128 [R227+0x1900], [R168.64], !P5 ;  /* 0x01900000a8e38fae */ /* 0x0007e6000e901d48 */
[----:B------:R-:W-:Y:S02]  /*14000*/  @!P0 IADD3.X R3, R169, R194, RZ, P2, !PT ;  /* 0x000000c2a9038210 */ /* 0x000fe400017fe4ff */
[----:B----4-:R-:W-:Y:S02]  /*14010*/  @!P0 IADD3 R192, P1, R2, R196, RZ ;  /* 0x000000c402c08210 */ /* 0x010fe40007f3e0ff */
[-C--:B--2---:R-:W-:Y:S01]  /*14020*/  HMMA.16816.F32 R68, R172, R176.reuse, R68 ;  /* 0x000000b0ac44723c */ /* 0x084fe20000001844 */
[----:B------:R2:W-:Y:S03]  /*14030*/  @!P0 LDGSTS.E.BYPASS.LTC128B.128 [R227+0x2100], [R2.64], !P5 ;  /* 0x0210000002e38fae */ /* 0x0005e6000e901d48 */
[----:B------:R-:W-:Y:S04]  /*14040*/  @!P0 IADD3.X R193, R3, R194, RZ, P1, !PT ;  /* 0x000000c203c18210 */ /* 0x000fe80000ffe4ff */
[C---:B------:R-:W-:Y:S01]  /*14050*/  HMMA.16816.F32 R72, R180.reuse, R176, R72 ;  /* 0x000000b0b448723c */ /* 0x040fe20000001848 */
[----:B------:R4:W-:Y:S03]  /*14060*/  @!P0 LDGSTS.E.BYPASS.LTC128B.128 [R227+0x2900], [R192.64], !P5 ;  /* 0x02900000c0e38fae */ /* 0x0009e6000e901d48 */
[C---:B------:R-:W-:Y:S02]  /*14070*/  ISETP.GT.AND P0, PT, R226.reuse, R228, PT ;  /* 0x000000e4e200720c */ /* 0x040fe40003f04270 */
[----:B------:R-:W-:Y:S02]  /*14080*/  MOV R228, c[0x0][0x1e0] ;  /* 0x0000780000e47a02 */ /* 0x000fe40000000f00 */
[-C--:B------:R-:W-:Y:S01]  /*14090*/  HMMA.16816.F32 R76, R180, R178.reuse, R76 ;  /* 0x000000b2b44c723c */ /* 0x080fe2000000184c */
[----:B-1----:R-:W-:Y:S07]  /*140a0*/  LDSM.16.M88.4 R188, [R214+0x3100] ;  /* 0x00310000d6bc783b */ /* 0x002fee0000000200 */
[C---:B------:R-:W-:Y:S01]  /*140b0*/  HMMA.16816.F32 R80, R172.reuse, R178, R80 ;  /* 0x000000b2ac50723c */ /* 0x040fe20000001850 */
[----:B------:R-:W0:Y:S03]  /*140c0*/  LDGDEPBAR ;  /* 0x00000000000079af */ /* 0x000e260000000000 */
[----:B------:R-:W-:Y:S02]  /*140d0*/  @P0 IADD3 R0, R226, -0x1, RZ ;  /* 0xffffffffe2000810 */ /* 0x000fe40007ffe0ff */
[----:B--2---:R-:W-:Y:S02]  /*140e0*/  @P0 MOV R3, R233 ;  /* 0x000000e900030202 */ /* 0x004fe40000000f00 */
[-C--:B---3--:R-:W-:Y:S01]  /*140f0*/  HMMA.16816.F32 R84, R172, R184.reuse, R84 ;  /* 0x000000b8ac54723c */ /* 0x088fe20000001854 */
[----:B------:R-:W1:Y:S03]  /*14100*/  LDSM.16.M88.4 R168, [R216+0x6100] ;  /* 0x00610000d8a8783b */ /* 0x000e660000000200 */
[----:B------:R-:W-:Y:S04]  /*14110*/  @P0 SHF.R.S32.HI R2, RZ, 0x1f, R0 ;  /* 0x0000001fff020819 */ /* 0x000fe80000011400 */
        /* <DEDUP_REMOVED lines=63> */
[----:B---3--:R-:W4:Y:S09]  /*14510*/  LDL R15, [R1+0x34] ;  /* 0x00003400010f7983 */ /* 0x008f320000100800 */
        /* <DEDUP_REMOVED lines=57> */
[----:B------:R-:W2:Y:S01]  /*148b0*/  MUFU.TANH R176, R20 ;  /* 0x0000001400b07308 */ /* 0x000ea20000002400 */
[----:B------:R-:W-:Y:S01]  /*148c0*/  BAR.SYNC.DEFER_BLOCKING 0x0 ;  /* 0x0000000000007b1d */ /* 0x000fe20000010000 */
[-C--:B-1----:R-:W-:Y:S05]  /*148d0*/  HMMA.16816.F32 R68, R172, R8.reuse, R68 ;  /* 0x00000008ac44723c */ /* 0x082fea0000001844 */
[----:B------:R-:W-:Y:S02]  /*148e0*/  FMUL.FTZ R62, R62, c[0x0][0x320] ;  /* 0x0000c8003e3e7a20 */ /* 0x000fe40000410000 */
[----:B------:R-:W-:Y:S01]  /*148f0*/  FMUL.FTZ R49, R49, c[0x0][0x320] ;  /* 0x0000c80031317a20 */ /* 0x000fe20000410000 */
[----:B------:R1:W1:Y:S01]  /*14900*/  MUFU.TANH R38, R58 ;  /* 0x0000003a00267308 */ /* 0x0002620000002400 */
[C---:B------:R-:W-:Y:S04]  /*14910*/  HMMA.16816.F32 R72, R188.reuse, R8, R72 ;  /* 0x00000008bc48723c */ /* 0x040fe80000001848 */
[----:B------:R-:W-:Y:S02]  /*14920*/  FMUL.FTZ R50, R50, c[0x0][0x320] ;  /* 0x0000c80032327a20 */ /* 0x000fe40000410000 */
[----:B------:R-:W-:Y:S01]  /*14930*/  FMUL.FTZ R51, R51, c[0x0][0x320] ;  /* 0x0000c80033337a20 */ /* 0x000fe20000410000 */
[----:B------:R-:W-:Y:S01]  /*14940*/  MOV R8, 0x5 ;  /* 0x0000000500087802 */ /* 0x000fe20000000f00 */
[-C--:B------:R-:W-:Y:S01]  /*14950*/  HMMA.16816.F32 R76, R188, R10.reuse, R76 ;  /* 0x0000000abc4c723c */ /* 0x080fe2000000184c */
[----:B------:R4:W4:Y:S03]  /*14960*/  MUFU.TANH R37, R62 ;  /* 0x0000003e00257308 */ /* 0x0009260000002400 */
[----:B------:R-:W-:Y:S02]  /*14970*/  FMUL.FTZ R52, R52, c[0x0][0x320] ;  /* 0x0000c80034347a20 */ /* 0x000fe40000410000 */
[----:B------:R-:W-:Y:S02]  /*14980*/  FMUL.FTZ R53, R53, c[0x0][0x320] ;  /* 0x0000c80035357a20 */ /* 0x000fe40000410000 */
[C---:B------:R-:W-:Y:S01]  /*14990*/  HMMA.16816.F32 R80, R172.reuse, R10, R80 ;  /* 0x0000000aac50723c */ /* 0x040fe20000001850 */
[----:B------:R-:W3:Y:S02]  /*149a0*/  LDL R10, [R1+0x10] ;  /* 0x00001000010a7983 */ /* 0x000ee40000100800 */
[----:B------:R3:W3:Y:S01]  /*149b0*/  MUFU.TANH R180, R22 ;  /* 0x0000001600b47308 */ /* 0x0006e20000002400 */
[----:B------:R-:W-:Y:S02]  /*149c0*/  FMUL.FTZ R54, R54, c[0x0][0x320] ;  /* 0x0000c80036367a20 */ /* 0x000fe40000410000 */
[----:B------:R-:W-:Y:S01]  /*149d0*/  FMUL.FTZ R55, R55, c[0x0][0x320] ;  /* 0x0000c80037377a20 */ /* 0x000fe20000410000 */
[----:B-1----:R-:W3:Y:S01]  /*149e0*/  LDL R58, [R1+0x30] ;  /* 0x00003000013a7983 */ /* 0x002ee20000100800 */
[-C--:B--2---:R-:W-:Y:S01]  /*149f0*/  HMMA.16816.F32 R84, R172, R4.reuse, R84 ;  /* 0x00000004ac54723c */ /* 0x084fe20000001854 */
[----:B------:R-:W-:Y:S03]  /*14a00*/  MOV R11, c[0x0][0x2c4] ;  /* 0x0000b100000b7a02 */ /* 0x000fe60000000f00 */
[----:B------:R-:W-:Y:S01]  /*14a10*/  FMUL.FTZ R56, R56, c[0x0][0x320] ;  /* 0x0000c80038387a20 */ /* 0x000fe20000410000 */
[----:B------:R1:W2:Y:S01]  /*14a20*/  MUFU.TANH R185, R25 ;  /* 0x0000001900b97308 */ /* 0x0002a20000002400 */
[----:B------:R-:W-:Y:S01]  /*14a30*/  ISETP.NE.AND P4, PT, R11, 0x1, PT ;  /* 0x000000010b00780c */ /* 0x000fe20003f85270 */
[----:B------:R-:W-:Y:S01]  /*14a40*/  FMUL.FTZ R57, R57, c[0x0][0x320] ;  /* 0x0000c80039397a20 */ /* 0x000fe20000410000 */
[C---:B------:R-:W-:Y:S01]  /*14a50*/  HMMA.16816.F32 R88, R188.reuse, R4, R88 ;  /* 0x00000004bc58723c */ /* 0x040fe20000001858 */
[----:B----4-:R-:W3:Y:S03]  /*14a60*/  LDL R62, [R1+0x2c] ;  /* 0x00002c00013e7983 */ /* 0x010ee60000100800 */
[----:B------:R-:W-:Y:S02]  /*14a70*/  FMUL.FTZ R59, R59, c[0x0][0x320] ;  /* 0x0000c8003b3b7a20 */ /* 0x000fe40000410000 */
[----:B------:R-:W-:Y:S01]  /*14a80*/  FMUL.FTZ R60, R60, c[0x0][0x320] ;  /* 0x0000c8003c3c7a20 */ /* 0x000fe20000410000 */
[----:B------:R1:W4:Y:S01]  /*14a90*/  MUFU.TANH R202, R26 ;  /* 0x0000001a00ca7308 */ /* 0x0003220000002400 */
        /* <DEDUP_REMOVED lines=22> */
[----:B------:R-:W-:Y:S01]  /*14c00*/  @P0 IADD3 R2, P1, R7, R4, RZ ;  /* 0x0000000407020210 */ /* 0x000fe20007f3e0ff */
[----:B------:R-:W-:Y:S01]  /*14c10*/  FMUL.FTZ R69, R69, c[0x0][0x320] ;  /* 0x0000c80045457a20 */ /* 0x000fe20000410000 */
[----:B------:R-:W-:Y:S01]  /*14c20*/  @P0 SHF.L.U64.HI R0, R228, R8, c[0x0][0x1e4] ;  /* 0x00007900e4000619 */ /* 0x000fe20000010208 */
[----:B------:R-:W-:Y:S01]  /*14c30*/  @!PT LDS RZ, [RZ] ;  /* 0x00000000fffff984 */ /* 0x000fe20000000800 */
[----:B------:R-:W-:Y:S01]  /*14c40*/  @!PT LDS RZ, [RZ] ;  /* 0x00000000fffff984 */ /* 0x000fe20000000800 */
[----:B------:R-:W-:Y:S01]  /*14c50*/  @!PT LDS RZ, [RZ] ;  /* 0x00000000fffff984 */ /* 0x000fe20000000800 */
[----:B------:R1:W-:Y:S01]  /*14c60*/  @P0 LDGSTS.E.BYPASS.LTC128B.128 [R227+0x3100], [R4.64], !P5 ;  /* 0x0310000004e30fae */ /* 0x0003e2000e901d48 */
[----:B------:R-:W-:Y:S01]  /*14c70*/  @P0 IADD3 R8, P2, R7, R2, RZ ;  /* 0x0000000207080210 */ /* 0x000fe20007f5e0ff */
[----:B------:R-:W-:Y:S01]  /*14c80*/  FMUL.FTZ R70, R70, c[0x0][0x320] ;  /* 0x0000c80046467a20 */ /* 0x000fe20000410000 */
[----:B------:R1:W1:Y:S01]  /*14c90*/  MUFU.TANH R28, R32 ;  /* 0x00000020001c7308 */ /* 0x0002620000002400 */
[----:B------:R-:W-:Y:S01]  /*14ca0*/  @P0 IADD3.X R3, R0, R5, RZ, P1, !PT ;  /* 0x0000000500030210 */ /* 0x000fe20000ffe4ff */
[----:B------:R-:W-:Y:S02]  /*14cb0*/  FMUL.FTZ R71, R71, c[0x0][0x320] ;  /* 0x0000c80047477a20 */ /* 0x000fe40000410000 */
[----:B------:R-:W-:Y:S01]  /*14cc0*/  FMUL.FTZ R72, R72, c[0x0][0x320] ;  /* 0x0000c80048487a20 */ /* 0x000fe20000410000 */
[----:B------:R-:W-:Y:S01]  /*14cd0*/  @P0 IADD3.X R9, R0, R3, RZ, P2, !PT ;  /* 0x0000000300090210 */ /* 0x000fe200017fe4ff */
        /* <DEDUP_REMOVED lines=13> */
[----:B-1----:R-:W-:Y:S01]  /*14db0*/  @P0 IADD3 R4, P1, R7, R8, RZ ;  /* 0x0000000807040210 */ /* 0x002fe20007f3e0ff */
[----:B------:R-:W-:Y:S01]  /*14dc0*/  FMUL.FTZ R82, R82, c[0x0][0x320] ;  /* 0x0000c80052527a20 */ /* 0x000fe20000410000 */
[----:B------:R-:W-:Y:S01]  /*14dd0*/  MOV R81, c[0x0][0x32c] ;  /* 0x0000cb0000517a02 */ /* 0x000fe20000000f00 */
[----:B------:R-:W-:Y:S01]  /*14de0*/  FMUL.FTZ R83, R83, c[0x0][0x320] ;  /* 0x0000c80053537a20 */ /* 0x000fe20000410000 */
[----:B------:R-:W-:Y:S01]  /*14df0*/  @P0 IADD3.X R5, R0, R9, RZ, P1, !PT ;  /* 0x0000000900050210 */ /* 0x000fe20000ffe4ff */
[----:B------:R-:W-:Y:S01]  /*14e00*/  FMUL.FTZ R18, R84, c[0x0][0x320] ;  /* 0x0000c80054127a20 */ /* 0x000fe20000410000 */
[----:B------:R-:W1:Y:S01]  /*14e10*/  MUFU.TANH R39, R39 ;  /* 0x0000002700277308 */ /* 0x000e620000002400 */
[----:B------:R-:W-:Y:S02]  /*14e20*/  FMUL.FTZ R17, R85, c[0x0][0x320] ;  /* 0x0000c80055117a20 */ /* 0x000fe40000410000 */
[----:B------:R3:W-:Y:S01]  /*14e30*/  @P0 LDGSTS.E.BYPASS.LTC128B.128 [R227+0x4900], [R4.64], !P5 ;  /* 0x0490000004e30fae */ /* 0x0007e2000e901d48 */
[----:B------:R-:W-:Y:S01]  /*14e40*/  @P0 IADD3 R2, P2, R7, R4, RZ ;  /* 0x0000000407020210 */ /* 0x000fe20007f5e0ff */
[----:B------:R-:W-:Y:S02]  /*14e50*/  FMUL.FTZ R86, R86, c[0x0][0x320] ;  /* 0x0000c80056567a20 */ /* 0x000fe40000410000 */
[----:B------:R-:W-:Y:S01]  /*14e60*/  FMUL.FTZ R87, R87, c[0x0][0x320] ;  /* 0x0000c80057577a20 */ /* 0x000fe20000410000 */
[----:B------:R-:W-:Y:S01]  /*14e70*/  @P0 IADD3.X R3, R0, R5, RZ, P2, !PT ;  /* 0x0000000500030210 */ /* 0x000fe200017fe4ff */
[----:B------:R-:W-:Y:S01]  /*14e80*/  FMUL.FTZ R88, R88, c[0x0][0x320] ;  /* 0x0000c80058587a20 */ /* 0x000fe20000410000 */
[----:B------:R-:W1:Y:S01]  /*14e90*/  MUFU.TANH R42, R42 ;  /* 0x0000002a002a7308 */ /* 0x000e620000002400 */
[----:B----4-:R-:W-:Y:S01]  /*14ea0*/  @P0 IADD3 R8, P1, R7, R2, RZ ;  /* 0x0000000207080210 */ /* 0x010fe20007f3e0ff */
[----:B------:R-:W-:Y:S01]  /*14eb0*/  FMUL.FTZ R89, R89, c[0x0][0x320] ;  /* 0x0000c80059597a20 */ /* 0x000fe20000410000 */
[----:B------:R4:W-:Y:S01]  /*14ec0*/  @P0 LDGSTS.E.BYPASS.LTC128B.128 [R227+0x5100], [R2.64], !P5 ;  /* 0x0510000002e30fae */ /* 0x0009e2000e901d48 */
[----:B------:R-:W-:Y:S01]  /*14ed0*/  FMUL.FTZ R91, R91, c[0x0][0x320] ;  /* 0x0000c8005b5b7a20 */ /* 0x000fe20000410000 */
[----:B------:R-:W-:Y:S01]  /*14ee0*/  @P0 IADD3.X R9, R0, R3, RZ, P1, !PT ;  /* 0x0000000300090210 */ /* 0x000fe20000ffe4ff */
[----:B------:R-:W-:Y:S02]  /*14ef0*/  FMUL.FTZ R92, R92, c[0x0][0x320] ;  /* 0x0000c8005c5c7a20 */ /* 0x000fe40000410000 */
[----:B------:R-:W-:Y:S02]  /*14f00*/  FMUL.FTZ R23, R93, c[0x0][0x320] ;  /* 0x0000c8005d177a20 */ /* 0x000fe40000410000 */
[----:B------:R-:W1:Y:S01]  /*14f10*/  MUFU.TANH R43, R43 ;  /* 0x0000002b002b7308 */ /* 0x000e620000002400 */
[----:B------:R1:W-:Y:S01]  /*14f20*/  @P0 LDGSTS.E.BYPASS.LTC128B.128 [R227+0x5900], [R8.64], !P5 ;  /* 0x0590000008e30fae */ /* 0x0003e2000e901d48 */
[----:B------:R-:W-:Y:S02]  /*14f30*/  FMUL.FTZ R95, R95, c[0x0][0x320] ;  /* 0x0000c8005f5f7a20 */ /* 0x000fe40000410000 */
[----:B------:R-:W-:Y:S02]  /*14f40*/  FMUL.FTZ R13, R96, c[0x0][0x320] ;  /* 0x0000c800600d7a20 */ /* 0x000fe40000410000 */
[----:B------:R-:W-:Y:S02]  /*14f50*/  FMUL.FTZ R12, R97, c[0x0][0x320] ;  /* 0x0000c800610c7a20 */ /* 0x000fe40000410000 */
[----:B------:R-:W-:Y:S01]  /*14f60*/  FMUL.FTZ R14, R98, c[0x0][0x320] ;  /* 0x0000c800620e7a20 */ /* 0x000fe20000410000 */
[----:B------:R-:W0:Y:S01]  /*14f70*/  LDGDEPBAR ;  /* 0x00000000000079af */ /* 0x000e220000000000 */
[----:B------:R-:W1:Y:S01]  /*14f80*/  MUFU.TANH R45, R45 ;  /* 0x0000002d002d7308 */ /* 0x000e620000002400 */
[----:B------:R-:W-:Y:S02]  /*14f90*/  FMUL.FTZ R11, R99, c[0x0][0x320] ;  /* 0x0000c800630b7a20 */ /* 0x000fe40000410000 */
[----:B------:R-:W-:Y:S02]  /*14fa0*/  FMUL.FTZ R27, R27, c[0x0][0x320] ;  /* 0x0000c8001b1b7a20 */ /* 0x000fe40000410000 */
[----:B------:R-:W-:Y:S02]  /*14fb0*/  FMUL.FTZ R30, R30, c[0x0][0x320] ;  /* 0x0000c8001e1e7a20 */ /* 0x000fe40000410000 */
[----:B------:R-:W-:Y:S02]  /*14fc0*/  FMUL.FTZ R33, R33, c[0x0][0x320] ;  /* 0x0000c80021217a20 */ /* 0x000fe40000410000 */
[----:B------:R-:W-:Y:S01]  /*14fd0*/  FMUL.FTZ R34, R34, c[0x0][0x320] ;  /* 0x0000c80022227a20 */ /* 0x000fe20000410000 */
[----:B------:R2:W2:Y:S01]  /*14fe0*/  MUFU.TANH R199, R27 ;  /* 0x0000001b00c77308 */ /* 0x0004a20000002400 */
[----:B------:R-:W-:Y:S02]  /*14ff0*/  FMUL.FTZ R40, R40, c[0x0][0x320] ;  /* 0x0000c80028287a20 */ /* 0x000fe40000410000 */
[----:B------:R-:W-:Y:S02]  /*15000*/  FMUL.FTZ R41, R41, c[0x0][0x320] ;  /* 0x0000c80029297a20 */ /* 0x000fe40000410000 */
[----:B------:R-:W-:Y:S02]  /*15010*/  FMUL.FTZ R44, R44, c[0x0][0x320] ;  /* 0x0000c8002c2c7a20 */ /* 0x000fe40000410000 */
[----:B------:R-:W-:Y:S02]  /*15020*/  FMUL.FTZ R90, R90, c[0x0][0x320] ;  /* 0x0000c8005a5a7a20 */ /* 0x000fe40000410000 */
[----:B------:R-:W-:Y:S01]  /*15030*/  FMUL.FTZ R94, R94, c[0x0][0x320] ;  /* 0x0000c8005e5e7a20 */ /* 0x000fe20000410000 */
[----:B------:R2:W2:Y:S01]  /*15040*/  MUFU.TANH R197, R30 ;  /* 0x0000001e00c57308 */ /* 0x0004a20000002400 */
[----:B----4-:R-:W-:Y:S05]  /*15050*/  IMAD R2, R226, -0x60, RZ ;  /* 0xffffffa0e2027824 */ /* 0x010fea00078e02ff */
[----:B-1----:R-:W-:Y:S04]  /*15060*/  IADD3 R8, -R15, 0x1, R2 ;  /* 0x000000010f087810 */ /* 0x002fe80007ffe102 */
[----:B------:R1:W4:Y:S10]  /*15070*/  MUFU.TANH R32, R33 ;  /* 0x0000002100207308 */ /* 0x0003340000002400 */
        /* <DEDUP_REMOVED lines=15> */
[----:B------:R-:W1:Y:S01]  /*15170*/  MUFU.TANH R57, R57 ;  /* 0x0000003900397308 */ /* 0x000e620000002400 */
[----:B---3--:R-:W-:Y:S04]  /*15180*/  IADD3 R4, -R58, R8, R62 ;  /* 0x000000083a047210 */ /* 0x008fe80007ffe13e */
[C---:B------:R-:W-:Y:S05]  /*15190*/  IADD3 R7, R4.reuse, c[0x0][0x328], RZ ;  /* 0x0000ca0004077a10 */ /* 0x040fea0007ffe0ff */
[----:B------:R-:W3:Y:S01]  /*151a0*/  MUFU.TANH R59, R59 ;  /* 0x0000003b003b7308 */ /* 0x000ee20000002400 */
[----:B------:R-:W-:Y:S09]  /*151b0*/  IADD3 R9, R4, UR7, RZ ;  /* 0x0000000704097c10 */ /* 0x000ff2000fffe0ff */
[----:B------:R-:W1:Y:S01]  /*151c0*/  MUFU.TANH R60, R60 ;  /* 0x0000003c003c7308 */ /* 0x000e620000002400 */
[----:B--2---:R-:W-:Y:S02]  /*151d0*/  @P4 MOV R6, R10 ;  /* 0x0000000a00064202 */ /* 0x004fe40000000f00 */
[----:B------:R-:W-:Y:S03]  /*151e0*/  ISETP.GE.AND P4, PT, R81, 0x1, PT ;  /* 0x000000015100780c */ /* 0x000fe60003f86270 */
[----:B------:R-:W2:Y:S04]  /*151f0*/  SHFL.IDX PT, R5, R6, RZ, 0x1c1f ;  /* 0x001c1fff06057589 */ /* 0x000ea800000e0000 */
[----:B------:R-:W1:Y:S10]  /*15200*/  MUFU.TANH R61, R61 ;  /* 0x0000003d003d7308 */ /* 0x000e740000002400 */
[----:B------:R-:W1:Y:S10]  /*15210*/  MUFU.TANH R63, R63 ;  /* 0x0000003f003f7308 */ /* 0x000e740000002400 */
[----:B------:R-:W1:Y:S01]  /*15220*/  MUFU.TANH R64, R64 ;  /* 0x0000004000407308 */ /* 0x000e620000002400 */
[----:B--2---:R-:W-:Y:S02]  /*15230*/  IADD3 R3, R7, R5, RZ ;  /* 0x0000000507037210 */ /* 0x004fe40007ffe0ff */
[----:B------:R-:W-:Y:S07]  /*15240*/  IADD3 R0, R5, R9, RZ ;  /* 0x0000000905007210 */ /* 0x000fee0007ffe0ff */
[----:B------:R-:W2:Y:S10]  /*15250*/  MUFU.TANH R65, R65 ;  /* 0x0000004100417308 */ /* 0x000eb40000002400 */
        /* <DEDUP_REMOVED lines=33> */
[----:B------:R-:W1:Y:S01]  /*15470*/  MUFU.TANH R11, R11 ;  /* 0x0000000b000b7308 */ /* 0x000e620000002400 */
[----:B------:R-:W-:-:S05]  /*15480*/  @!P4 BRA `(.L_x_439) ;  /* 0x000001800000c947 */ /* 0x000fca0003800000 */
[----:B--234-:R-:W-:Y:S01]  /*15490*/  IADD3 R5, -R58, R62, R5 ;  /* 0x0000003e3a057210 */ /* 0x01cfe20007ffe105 */
[----:B------:R-:W-:Y:S03]  /*154a0*/  BSSY B0, `(.L_x_440) ;  /* 0x0000011000007945 */ /* 0x000fe60003800000 */
        /* <DEDUP_REMOVED lines=11> */
.L_x_441:
[----:B------:R-:W-:Y:S04]  /*15560*/  MOV R10, c[0x0][0x32c] ;  /* 0x0000cb00000a7a02 */ /* 0x000fe80000000f00 */
[----:B------:R-:W-:Y:S11]  /*15570*/  ISETP.NE.AND P0, PT, R10, 0x1, PT ;  /* 0x000000010a00780c */ /* 0x000ff60003f05270 */
[----:B------:R-:W-:Y:S02]  /*15580*/  @!UPT UIADD3 URZ, URZ, URZ, URZ ;  /* 0x0000003f3f3ff290 */ /* 0x000fe4000fffe03f */
[----:B------:R-:W-:Y:S05]  /*15590*/  @P0 IMAD.HI.U32 R10, R5, c[0x0][0x330], RZ ;  /* 0x0000cc00050a0a27 */ /* 0x000fea00078e00ff */
[----:B------:R-:W-:Y:S02]  /*155a0*/  @P0 SHF.R.U32.HI R5, RZ, c[0x0][0x334], R10 ;  /* 0x0000cd00ff050a19 */ /* 0x000fe4000001160a */
.L_x_442:
[----:B------:R-:W-:Y:S05]  /*155b0*/  BSYNC B0 ;  /* 0x0000000000007941 */ /* 0x000fea0003800000 */
.L_x_440:
[----:B------:R-:W-:Y:S04]  /*155c0*/  IMAD.IADD R10, R2, 0x1, -R15 ;  /* 0x00000001020a7824 */ /* 0x000fe800078e0a0f */
[----:B------:R-:W-:Y:S05]  /*155d0*/  IMAD R5, R5, c[0x0][0x32c], R10 ;  /* 0x0000cb0005057a24 */ /* 0x000fea00078e020a */
[----:B------:R-:W-:Y:S02]  /*155e0*/  IADD3 R10, R5, c[0x0][0x32c], RZ ;  /* 0x0000cb00050a7a10 */ /* 0x000fe40007ffe0ff */
[----:B------:R-:W-:Y:S02]  /*155f0*/  IMNMX R0, R0, R5, !PT ;  /* 0x0000000500007217 */ /* 0x000fe40007800200 */
[----:B------:R-:W-:Y:S02]  /*15600*/  IMNMX R3, R3, R10, PT ;  /* 0x0000000a03037217 */ /* 0x000fe40003800200 */
.L_x_439:
[C---:B--234-:R-:W-:Y:S02]  /*15610*/  ISETP.GE.AND P1, PT, R2.reuse, 0x2, PT ;  /* 0x000000020200780c */ /* 0x05cfe40003f26270 */
[C---:B------:R-:W-:Y:S02]  /*15620*/  ISETP.GE.AND P0, PT, R2.reuse, 0x9, PT ;  /* 0x000000090200780c */ /* 0x040fe40003f06270 */
[----:B------:R-:W-:Y:S02]  /*15630*/  LOP3.LUT R225, R225, 0xffffdfff, RZ, 0xc0, !PT ;  /* 0xffffdfffe1e17812 */ /* 0x000fe400078ec0ff */
[C---:B------:R-:W-:Y:S02]  /*15640*/  ISETP.GE.AND P2, PT, R2.reuse, 0xa, PT ;  /* 0x0000000a0200780c */ /* 0x040fe40003f46270 */
[C---:B------:R-:W-:Y:S02]  /*15650*/  ISETP.GE.AND P6, PT, R2.reuse, 0x42, PT ;  /* 0x000000420200780c */ /* 0x040fe40003fc6270 */
[C---:B------:R-:W-:Y:S02]  /*15660*/  ISETP.GE.AND P4, PT, R2.reuse, 0x49, PT ;  /* 0x000000490200780c */ /* 0x040fe40003f86270 */
[----:B------:R-:W-:Y:S02]  /*15670*/  ISETP.GE.AND P3, PT, R2, 0x4a, PT ;  /* 0x0000004a0200780c */ /* 0x000fe40003f66270 */
[----:B------:R-:W-:Y:S02]  /*15680*/  @P1 LOP3.LUT R225, R225, 0x2000, RZ, 0xfc, !PT ;  /* 0x00002000e1e11812 */ /* 0x000fe400078efcff */
[C---:B------:R-:W-:Y:S02]  /*15690*/  ISETP.GT.AND P1, PT, R0.reuse, 0x1, !P1 ;  /* 0x000000010000780c */ /* 0x040fe40004f24270 */
[----:B------:R-:W-:Y:S02]  /*156a0*/  LOP3.LUT R225, R225, 0xfffdffff, RZ, 0xc0, !PT ;  /* 0xfffdffffe1e17812 */ /* 0x000fe400078ec0ff */
[----:B------:R-:W-:Y:S02]  /*156b0*/  ISETP.LT.OR P1, PT, R3, 0x2, P1 ;  /* 0x000000020300780c */ /* 0x000fe40000f21670 */
[----:B------:R-:W-:Y:S02]  /*156c0*/  @P0 LOP3.LUT R225, R225, 0x20000, RZ, 0xfc, !PT ;  /* 0x00020000e1e10812 */ /* 0x000fe400078efcff */
[----:B------:R-:W-:Y:S02]  /*156d0*/  ISETP.GT.AND P0, PT, R0, 0x8, !P0 ;  /* 0x000000080000780c */ /* 0x000fe40004704270 */
[----:B------:R-:W-:Y:S02]  /*156e0*/  FSEL R15, R178, -INF , !P1 ;  /* 0xff800000b20f7808 */ /* 0x000fe40004800000 */
[----:B------:R-:W-:Y:S02]  /*156f0*/  ISETP.GE.AND P1, PT, R2, 0x11, PT ;  /* 0x000000110200780c */ /* 0x000fe40003f26270 */
[----:B------:R-:W-:Y:S02]  /*15700*/  ISETP.LT.OR P0, PT, R3, 0x9, P0 ;  /* 0x000000090300780c */ /* 0x000fe40000701670 */
[----:B------:R-:W-:Y:S02]  /*15710*/  LOP3.LUT R225, R225, 0xffff7fff, RZ, 0xc0, !PT ;  /* 0xffff7fffe1e17812 */ /* 0x000fe400078ec0ff */
[----:B------:R-:W-:Y:S02]  /*15720*/  FSEL R16, R16, -INF , !P0 ;  /* 0xff80000010107808 */ /* 0x000fe40004000000 */
[----:B------:R-:W-:Y:S02]  /*15730*/  @P2 LOP3.LUT R225, R225, 0x8000, RZ, 0xfc, !PT ;  /* 0x00008000e1e12812 */ /* 0x000fe400078efcff */
[C---:B------:R-:W-:Y:S02]  /*15740*/  ISETP.GT.AND P0, PT, R0.reuse, 0x9, !P2 ;  /* 0x000000090000780c */ /* 0x040fe40005704270 */
[----:B------:R-:W-:Y:S02]  /*15750*/  LOP3.LUT R225, R225, 0xffffefff, RZ, 0xc0, !PT ;  /* 0xffffefffe1e17812 */ /* 0x000fe400078ec0ff */
[----:B------:R-:W-:Y:S02]  /*15760*/  ISETP.LT.OR P0, PT, R3, 0xa, P0 ;  /* 0x0000000a0300780c */ /* 0x000fe40000701670 */
[----:B------:R-:W-:Y:S02]  /*15770*/  @P1 LOP3.LUT R225, R225, 0x1000, RZ, 0xfc, !PT ;  /* 0x00001000e1e11812 */ /* 0x000fe400078efcff */
[----:B------:R-:W-:Y:S02]  /*15780*/  FSEL R20, R177, -INF , !P0 ;  /* 0xff800000b1147808 */ /* 0x000fe40004000000 */
[----:B------:R-:W-:Y:S02]  /*15790*/  ISETP.GT.AND P0, PT, R0, 0x10, !P1 ;  /* 0x000000100000780c */ /* 0x000fe40004f04270 */
[----:B------:R-:W-:Y:S02]  /*157a0*/  ISETP.GE.AND P1, PT, R2, 0x12, PT ;  /* 0x000000120200780c */ /* 0x000fe40003f26270 */
[----:B------:R-:W-:Y:S02]  /*157b0*/  ISETP.LT.OR P0, PT, R3, 0x11, P0 ;  /* 0x000000110300780c */ /* 0x000fe40000701670 */
[----:B------:R-:W-:Y:S02]  /*157c0*/  LOP3.LUT R225, R225, 0xfffff7ff, RZ, 0xc0, !PT ;  /* 0xfffff7ffe1e17812 */ /* 0x000fe400078ec0ff */
[----:B------:R-:W-:Y:S02]  /*157d0*/  FSEL R25, R176, -INF , !P0 ;  /* 0xff800000b0197808 */ /* 0x000fe40004000000 */
[----:B------:R-:W-:Y:S02]  /*157e0*/  ISETP.GT.AND P0, PT, R0, 0x11, !P1 ;  /* 0x000000110000780c */ /* 0x000fe40004f04270 */
[C---:B------:R-:W-:Y:S02]  /*157f0*/  ISETP.GE.AND P2, PT, R2.reuse, 0x51, PT ;  /* 0x000000510200780c */ /* 0x040fe40003f46270 */
[----:B------:R-:W-:Y:S02]  /*15800*/  ISETP.LT.OR P0, PT, R3, 0x12, P0 ;  /* 0x000000120300780c */ /* 0x000fe40000701670 */
[----:B------:R-:W-:Y:S02]  /*15810*/  @P1 LOP3.LUT R225, R225, 0x800, RZ, 0xfc, !PT ;  /* 0x00000800e1e11812 */ /* 0x000fe400078efcff */
[----:B------:R-:W-:Y:S02]  /*15820*/  ISETP.GE.AND P1, PT, R2, 0x19, PT ;  /* 0x000000190200780c */ /* 0x000fe40003f26270 */
[----:B------:R-:W-:Y:S02]  /*15830*/  LOP3.LUT R225, R225, 0xfffffbff, RZ, 0xc0, !PT ;  /* 0xfffffbffe1e17812 */ /* 0x000fe400078ec0ff */
[----:B------:R-:W-:Y:S02]  /*15840*/  FSEL R26, R171, -INF , !P0 ;  /* 0xff800000ab1a7808 */ /* 0x000fe40004000000 */
[----:B------:R-:W-:Y:S04]  /*15850*/  ISETP.GT.AND P0, PT, R0, 0x18, !P1 ;  /* 0x000000180000780c */ /* 0x000fe80004f04270 */
[----:B------:R-:W-:Y:S03]  /*15860*/  ISETP.LT.OR P0, PT, R3, 0x19, P0 ;  /* 0x000000190300780c */ /* 0x000fe60000701670 */
        /* <DEDUP_REMOVED lines=15> */
[----:B-1----:R-:W-:Y:S02]  /*15960*/  FSEL R41, R22, -INF , !P0 ;  /* 0xff80000016297808 */ /* 0x002fe40004000000 */
        /* <DEDUP_REMOVED lines=34> */
[----:B------:R-:W-:Y:S02]  /*15b90*/  FSEL R189, R64, -INF , !P0 ;  /* 0xff80000040bd7808 */ /* 0x000fe40004000000 */
[----:B------:R-:W-:Y:S02]  /*15ba0*/  LOP3.LUT R225, R225, 0xfffffffd, RZ, 0xc0, !PT ;  /* 0xfffffffde1e17812 */ /* 0x000fe400078ec0ff */
[----:B------:R-:W-:Y:S04]  /*15bb0*/  ISETP.GT.AND P0, PT, R0, 0x39, !P1 ;  /* 0x000000390000780c */ /* 0x000fe80004f04270 */
[----:B------:R-:W-:Y:S03]  /*15bc0*/  ISETP.LT.OR P0, PT, R3, 0x3a, P0 ;  /* 0x0000003a0300780c */ /* 0x000fe60000701670 */
[----:B------:R-:W-:Y:S02]  /*15bd0*/  @P1 LOP3.LUT R225, R225, 0x2, RZ, 0xfc, !PT ;  /* 0x00000002e1e11812 */ /* 0x000fe400078efcff */
[----:B------:R-:W-:Y:S02]  /*15be0*/  ISETP.GE.AND P1, PT, R2, 0x41, PT ;  /* 0x000000410200780c */ /* 0x000fe40003f26270 */
[----:B------:R-:W-:Y:S02]  /*15bf0*/  FSEL R191, R65, -INF , !P0 ;  /* 0xff80000041bf7808 */ /* 0x000fe40004000000 */
[----:B------:R-:W-:Y:S02]  /*15c00*/  ISETP.GT.AND P0, PT, R0, 0x40, !P1 ;  /* 0x000000400000780c */ /* 0x000fe40004f04270 */
[----:B------:R-:W-:Y:S02]  /*15c10*/  LOP3.LUT R225, R225, 0xfffffffe, RZ, 0xc0, !PT ;  /* 0xfffffffee1e17812 */ /* 0x000fe400078ec0ff */
[----:B------:R-:W-:Y:S04]  /*15c20*/  ISETP.LT.OR P0, PT, R3, 0x41, P0 ;  /* 0x000000410300780c */ /* 0x000fe80000701670 */
[----:B------:R-:W-:Y:S02]  /*15c30*/  FSEL R193, R68, -INF , !P0 ;  /* 0xff80000044c17808 */ /* 0x000fe40004000000 */
[----:B------:R-:W-:Y:S02]  /*15c40*/  ISETP.GT.AND P0, PT, R0, 0x41, !P6 ;  /* 0x000000410000780c */ /* 0x000fe40007704270 */
[----:B------:R-:W-:Y:S02]  /*15c50*/  @P1 LOP3.LUT R225, R225, 0x1, RZ, 0xfc, !PT ;  /* 0x00000001e1e11812 */ /* 0x000fe400078efcff */
[----:B------:R-:W-:Y:S02]  /*15c60*/  ISETP.LT.OR P0, PT, R3, 0x42, P0 ;  /* 0x000000420300780c */ /* 0x000fe40000701670 */
[----:B------:R-:W-:Y:S02]  /*15c70*/  ISETP.GE.AND P1, PT, R2, 0x52, PT ;  /* 0x000000520200780c */ /* 0x000fe40003f26270 */
[----:B------:R-:W-:Y:S02]  /*15c80*/  FSEL R195, R69, -INF , !P0 ;  /* 0xff80000045c37808 */ /* 0x000fe40004000000 */
[----:B------:R-:W-:Y:S02]  /*15c90*/  ISETP.GT.AND P0, PT, R0, 0x48, !P4 ;  /* 0x000000480000780c */ /* 0x000fe40006704270 */
[----:B------:R-:W-:Y:S02]  /*15ca0*/  LOP3.LUT R225, R225, 0xffffbfff, RZ, 0xc0, !PT ;  /* 0xffffbfffe1e17812 */ /* 0x000fe400078ec0ff */
[----:B------:R-:W-:Y:S04]  /*15cb0*/  ISETP.LT.OR P0, PT, R3, 0x49, P0 ;  /* 0x000000490300780c */ /* 0x000fe80000701670 */
[----:B------:R-:W-:Y:S02]  /*15cc0*/  FSEL R230, R80, -INF , !P0 ;  /* 0xff80000050e67808 */ /* 0x000fe40004000000 */
[C---:B------:R-:W-:Y:S02]  /*15cd0*/  ISETP.GT.AND P0, PT, R0.reuse, 0x49, !P3 ;  /* 0x000000490000780c */ /* 0x040fe40005f04270 */
[----:B------:R-:W-:Y:S02]  /*15ce0*/  @P1 LOP3.LUT R225, R225, 0x4000, RZ, 0xfc, !PT ;  /* 0x00004000e1e11812 */ /* 0x000fe400078efcff */
[----:B------:R-:W-:Y:S02]  /*15cf0*/  ISETP.LT.OR P0, PT, R3, 0x4a, P0 ;  /* 0x0000004a0300780c */ /* 0x000fe40000701670 */
[----:B------:R-:W-:Y:S02]  /*15d00*/  LOP3.LUT R225, R225, 0xfffeffff, RZ, 0xc0, !PT ;  /* 0xfffeffffe1e17812 */ /* 0x000fe400078ec0ff */
[----:B------:R-:W-:Y:S02]  /*15d10*/  FSEL R231, R19, -INF , !P0 ;  /* 0xff80000013e77808 */ /* 0x000fe40004000000 */
[----:B------:R-:W-:Y:S04]  /*15d20*/  ISETP.GT.AND P0, PT, R0, 0x50, !P2 ;  /* 0x000000500000780c */ /* 0x000fe80005704270 */
[C---:B------:R-:W-:Y:S04]  /*15d30*/  ISETP.LT.OR P0, PT, R3.reuse, 0x51, P0 ;  /* 0x000000510300780c */ /* 0x040fe80000701670 */
[----:B------:R-:W-:Y:S02]  /*15d40*/  FSEL R232, R18, -INF , !P0 ;  /* 0xff80000012e87808 */ /* 0x000fe40004000000 */
[----:B------:R-:W-:Y:S02]  /*15d50*/  ISETP.GT.AND P0, PT, R0, 0x51, !P1 ;  /* 0x000000510000780c */ /* 0x000fe40004f04270 */
[----:B------:R-:W-:Y:S02]  /*15d60*/  ISETP.GE.AND P1, PT, R2, 0x59, PT ;  /* 0x000000590200780c */ /* 0x000fe40003f26270 */
[----:B------:R-:W-:Y:S04]  /*15d70*/  ISETP.LT.OR P0, PT, R3, 0x52, P0 ;  /* 0x000000520300780c */ /* 0x000fe80000701670 */
[----:B------:R-:W-:Y:S02]  /*15d80*/  FSEL R233, R17, -INF , !P0 ;  /* 0xff80000011e97808 */ /* 0x000fe40004000000 */
[----:B------:R-:W-:Y:S04]  /*15d90*/  ISETP.GT.AND P0, PT, R0, 0x58, !P1 ;  /* 0x000000580000780c */ /* 0x000fe80004f04270 */
[----:B------:R-:W-:Y:S02]  /*15da0*/  ISETP.LT.OR P0, PT, R3, 0x59, P0 ;  /* 0x000000590300780c */ /* 0x000fe40000701670 */
[----:B------:R-:W-:Y:S02]  /*15db0*/  @P1 LOP3.LUT R225, R225, 0x10000, RZ, 0xfc, !PT ;  /* 0x00010000e1e11812 */ /* 0x000fe400078efcff */
[----:B------:R-:W-:Y:S02]  /*15dc0*/  ISETP.GE.AND P1, PT, R2, 0x1, PT ;  /* 0x000000010200780c */ /* 0x000fe40003f26270 */
[----:B------:R-:W-:Y:S02]  /*15dd0*/  FSEL R245, R13, -INF , !P0 ;  /* 0xff8000000df57808 */ /* 0x000fe40004000000 */
[----:B------:R-:W-:Y:S02]  /*15de0*/  ISETP.GT.AND P0, PT, R0, RZ, !P1 ;  /* 0x000000ff0000720c */ /* 0x000fe40004f04270 */
[----:B------:R-:W-:Y:S02]  /*15df0*/  LOP3.LUT R225, R225, 0xfffbffff, RZ, 0xc0, !PT ;  /* 0xfffbffffe1e17812 */ /* 0x000fe400078ec0ff */
[----:B------:R-:W-:Y:S04]  /*15e00*/  ISETP.LT.OR P0, PT, R3, 0x1, P0 ;  /* 0x000000010300780c */ /* 0x000fe80000701670 */
[----:B------:R-:W-:Y:S02]  /*15e10*/  FSEL R10, R192, -INF , !P0 ;  /* 0xff800000c00a7808 */ /* 0x000fe40004000000 */
[----:B------:R-:W-:Y:S11]  /*15e20*/  ISETP.GE.AND P0, PT, R2, 0x5a, PT ;  /* 0x0000005a0200780c */ /* 0x000ff60003f06270 */
[----:B------:R-:W-:Y:S02]  /*15e30*/  @!UPT UIADD3 URZ, URZ, URZ, URZ ;  /* 0x0000003f3f3ff290 */ /* 0x000fe4000fffe03f */
[----:B------:R-:W-:Y:S02]  /*15e40*/  @P0 LOP3.LUT R225, R225, 0x40000, RZ, 0xfc, !PT ;  /* 0x00040000e1e10812 */ /* 0x000fe400078efcff */
[----:B------:R-:W-:Y:S04]  /*15e50*/  ISETP.GT.AND P0, PT, R0, 0x59, !P0 ;  /* 0x000000590000780c */ /* 0x000fe80004704270 */
[----:B------:R-:W-:Y:S02]  /*15e60*/  ISETP.LT.OR P0, PT, R3, 0x5a, P0 ;  /* 0x0000005a0300780c */ /* 0x000fe40000701670 */
[----:B------:R-:W1:Y:S02]  /*15e70*/  SHFL.IDX PT, R3, R6, 0x1, 0x1c1f ;  /* 0x003c1f0006037f89 */ /* 0x000e6400000e0000 */
[----:B------:R-:W-:Y:S02]  /*15e80*/  FSEL R244, R12, -INF , !P0 ;  /* 0xff8000000cf47808 */ /* 0x000fe40004000000 */
[----:B------:R-:W-:Y:S01]  /*15e90*/  ISETP.GE.AND P0, PT, R81, 0x1, PT ;  /* 0x000000015100780c */ /* 0x000fe20003f06270 */
[--C-:B-1----:R-:W-:Y:S02]  /*15ea0*/  IMAD.IADD R2, R7, 0x1, R3.reuse ;  /* 0x0000000107027824 */ /* 0x102fe400078e0203 */
[----:B------:R-:W-:Y:S10]  /*15eb0*/  IMAD.IADD R0, R9, 0x1, R3 ;  /* 0x0000000109007824 */ /* 0x000ff400078e0203 */
[----:B------:R-:W-:-:S05]  /*15ec0*/  @!P0 BRA `(.L_x_443) ;  /* 0x000001a000008947 */ /* 0x000fca0003800000 */
[----:B------:R-:W-:Y:S01]  /*15ed0*/  IADD3 R0, -R58, R62, R3 ;  /* 0x0000003e3a007210 */ /* 0x000fe20007ffe103 */
        /* <DEDUP_REMOVED lines=12> */
.L_x_445:
[----:B------:R-:W-:Y:S04]  /*15fa0*/  MOV R2, c[0x0][0x32c] ;  /* 0x0000cb0000027a02 */ /* 0x000fe80000000f00 */
[----:B------:R-:W-:Y:S11]  /*15fb0*/  ISETP.NE.AND P0, PT, R2, 0x1, PT ;  /* 0x000000010200780c */ /* 0x000ff60003f05270 */
[----:B------:R-:W-:Y:S02]  /*15fc0*/  @!UPT UIADD3 URZ, URZ, URZ, URZ ;  /* 0x0000003f3f3ff290 */ /* 0x000fe4000fffe03f */
[----:B------:R-:W-:Y:S05]  /*15fd0*/  @P0 IMAD.HI.U32 R2, R0, c[0x0][0x330], RZ ;  /* 0x0000cc0000020a27 */ /* 0x000fea00078e00ff */
[----:B------:R-:W-:Y:S02]  /*15fe0*/  @P0 SHF.R.U32.HI R0, RZ, c[0x0][0x334], R2 ;  /* 0x0000cd00ff000a19 */ /* 0x000fe40000011602 */
.L_x_446:
[----:B------:R-:W-:Y:S05]  /*15ff0*/  BSYNC B0 ;  /* 0x0000000000007941 */ /* 0x000fea0003800000 */
.L_x_444:
[----:B------:R-:W-:Y:S02]  /*16000*/  IADD3 R2, R8, -0x1, RZ ;  /* 0xffffffff08027810 */ /* 0x000fe40007ffe0ff */
[C-C-:B------:R-:W-:Y:S02]  /*16010*/  IADD3 R5, R3.reuse, UR7, R4.reuse ;  /* 0x0000000703057c10 */ /* 0x140fe4000fffe004 */
[----:B------:R-:W-:Y:S01]  /*16020*/  IADD3 R3, R3, c[0x0][0x328], R4 ;  /* 0x0000ca0003037a10 */ /* 0x000fe20007ffe004 */
[----:B------:R-:W-:Y:S05]  /*16030*/  IMAD R0, R0, c[0x0][0x32c], R2 ;  /* 0x0000cb0000007a24 */ /* 0x000fea00078e0202 */
[----:B------:R-:W-:Y:S02]  /*16040*/  IADD3 R2, R0, c[0x0][0x32c], RZ ;  /* 0x0000cb0000027a10 */ /* 0x000fe40007ffe0ff */
[----:B------:R-:W-:Y:S02]  /*16050*/  IMNMX R0, R5, R0, !PT ;  /* 0x0000000005007217 */ /* 0x000fe40007800200 */
[----:B------:R-:W-:Y:S02]  /*16060*/  IMNMX R2, R3, R2, PT ;  /* 0x0000000203027217 */ /* 0x000fe40003800200 */
.L_x_443:
[C---:B------:R-:W-:Y:S01]  /*16070*/  LOP3.LUT P0, RZ, R225.reuse, 0x2000, RZ, 0xc0, !PT ;  /* 0x00002000e1ff7812 */ /* 0x040fe2000780c0ff */
[----:B------:R-:W1:Y:S03]  /*16080*/  SHFL.IDX PT, R3, R6, 0x2, 0x1c1f ;  /* 0x005c1f0006037f89 */ /* 0x000e6600000e0000 */
[----:B------:R-:W-:Y:S04]  /*16090*/  ISETP.GT.AND P0, PT, R0, 0x1, !P0 ;  /* 0x000000010000780c */ /* 0x000fe80004704270 */
[----:B------:R-:W-:Y:S04]  /*160a0*/  ISETP.LT.OR P0, PT, R2, 0x2, P0 ;  /* 0x000000020200780c */ /* 0x000fe80000701670 */
[----:B------:R-:W-:Y:S02]  /*160b0*/  FSEL R13, R194, -INF , !P0 ;  /* 0xff800000c20d7808 */ /* 0x000fe40004000000 */
[C---:B------:R-:W-:Y:S04]  /*160c0*/  LOP3.LUT P0, RZ, R225.reuse, 0x20000, RZ, 0xc0, !PT ;  /* 0x00020000e1ff7812 */ /* 0x040fe8000780c0ff */
[----:B------:R-:W-:Y:S04]  /*160d0*/  ISETP.GT.AND P0, PT, R0, 0x8, !P0 ;  /* 0x000000080000780c */ /* 0x000fe80004704270 */
[----:B------:R-:W-:Y:S04]  /*160e0*/  ISETP.LT.OR P0, PT, R2, 0x9, P0 ;  /* 0x000000090200780c */ /* 0x000fe80000701670 */
[----:B------:R-:W-:Y:S02]  /*160f0*/  FSEL R19, R184, -INF , !P0 ;  /* 0xff800000b8137808 */ /* 0x000fe40004000000 */
[----:B------:R-:W-:Y:S04]  /*16100*/  LOP3.LUT P0, RZ, R225, 0x8000, RZ, 0xc0, !PT ;  /* 0x00008000e1ff7812 */ /* 0x000fe8000780c0ff */
        /* <DEDUP_REMOVED lines=75> */
[----:B------:R-:W-:Y:S04]  /*165c0*/  ISETP.GT.AND P0, PT, R0, RZ, !P1 ;  /* 0x000000ff0000720c */ /* 0x000fe80004f04270 */
[----:B------:R-:W-:Y:S04]  /*165d0*/  ISETP.LT.OR P0, PT, R2, 0x1, P0 ;  /* 0x000000010200780c */ /* 0x000fe80000701670 */
[----:B------:R-:W-:Y:S02]  /*165e0*/  FSEL R12, R201, -INF , !P0 ;  /* 0xff800000c90c7808 */ /* 0x000fe40004000000 */
[----:B------:R-:W-:Y:S04]  /*165f0*/  LOP3.LUT P0, RZ, R225, 0x40000, RZ, 0xc0, !PT ;  /* 0x00040000e1ff7812 */ /* 0x000fe8000780c0ff */
[----:B------:R-:W-:Y:S01]  /*16600*/  ISETP.GT.AND P0, PT, R0, 0x59, !P0 ;  /* 0x000000590000780c */ /* 0x000fe20004704270 */
[--C-:B-1----:R-:W-:Y:S03]  /*16610*/  IMAD.IADD R0, R9, 0x1, R3.reuse ;  /* 0x0000000109007824 */ /* 0x102fe600078e0203 */
[----:B------:R-:W-:Y:S01]  /*16620*/  ISETP.LT.OR P0, PT, R2, 0x5a, P0 ;  /* 0x0000005a0200780c */ /* 0x000fe20000701670 */
[----:B------:R-:W-:Y:S03]  /*16630*/  IMAD.IADD R2, R7, 0x1, R3 ;  /* 0x0000000107027824 */ /* 0x000fe600078e0203 */
[----:B------:R-:W-:Y:S02]  /*16640*/  FSEL R243, R11, -INF , !P0 ;  /* 0xff8000000bf37808 */ /* 0x000fe40004000000 */
[----:B------:R-:W-:Y:S11]  /*16650*/  ISETP.GE.AND P0, PT, R81, 0x1, PT ;  /* 0x000000015100780c */ /* 0x000ff60003f06270 */
[----:B------:R-:W-:Y:S02]  /*16660*/  @!UPT UIADD3 URZ, URZ, URZ, URZ ;  /* 0x0000003f3f3ff290 */ /* 0x000fe4000fffe03f */
        /* <DEDUP_REMOVED lines=14> */
.L_x_449:
[----:B------:R-:W-:Y:S04]  /*16750*/  MOV R2, c[0x0][0x32c] ;  /* 0x0000cb0000027a02 */ /* 0x000fe80000000f00 */
[----:B------:R-:W-:Y:S11]  /*16760*/  ISETP.NE.AND P0, PT, R2, 0x1, PT ;  /* 0x000000010200780c */ /* 0x000ff60003f05270 */
[----:B------:R-:W-:Y:S02]  /*16770*/  @!UPT UIADD3 URZ, URZ, URZ, URZ ;  /* 0x0000003f3f3ff290 */ /* 0x000fe4000fffe03f */
[----:B------:R-:W-:Y:S05]  /*16780*/  @P0 IMAD.HI.U32 R2, R0, c[0x0][0x330], RZ ;  /* 0x0000cc0000020a27 */ /* 0x000fea00078e00ff */
[----:B------:R-:W-:Y:S02]  /*16790*/  @P0 SHF.R.U32.HI R0, RZ, c[0x0][0x334], R2 ;  /* 0x0000cd00ff000a19 */ /* 0x000fe40000011602 */
.L_x_450:
[----:B------:R-:W-:Y:S05]  /*167a0*/  BSYNC B0 ;  /* 0x0000000000007941 */ /* 0x000fea0003800000 */
.L_x_448:
[----:B------:R-:W-:Y:S02]  /*167b0*/  IADD3 R2, R8, -0x1, RZ ;  /* 0xffffffff08027810 */ /* 0x000fe40007ffe0ff */
[C-C-:B------:R-:W-:Y:S02]  /*167c0*/  IADD3 R5, R3.reuse, UR7, R4.reuse ;  /* 0x0000000703057c10 */ /* 0x140fe4000fffe004 */
[----:B------:R-:W-:Y:S01]  /*167d0*/  IADD3 R3, R3, c[0x0][0x328], R4 ;  /* 0x0000ca0003037a10 */ /* 0x000fe20007ffe004 */
[----:B------:R-:W-:Y:S05]  /*167e0*/  IMAD R0, R0, c[0x0][0x32c], R2 ;  /* 0x0000cb0000007a24 */ /* 0x000fea00078e0202 */
[----:B------:R-:W-:Y:S02]  /*167f0*/  IADD3 R2, R0, c[0x0][0x32c], RZ ;  /* 0x0000cb0000027a10 */ /* 0x000fe40007ffe0ff */
[----:B------:R-:W-:Y:S02]  /*16800*/  IMNMX R0, R5, R0, !PT ;  /* 0x0000000005007217 */ /* 0x000fe40007800200 */
[----:B------:R-:W-:Y:S02]  /*16810*/  IMNMX R2, R3, R2, PT ;  /* 0x0000000203027217 */ /* 0x000fe40003800200 */
.L_x_447:
[----:B------:R-:W-:Y:S01]  /*16820*/  LOP3.LUT P0, RZ, R225, 0x2000, RZ, 0xc0, !PT ;  /* 0x00002000e1ff7812 */ /* 0x000fe2000780c0ff */
        /* <DEDUP_REMOVED lines=109> */
.L_x_453:
[----:B------:R-:W-:Y:S04]  /*16f00*/  MOV R2, c[0x0][0x32c] ;  /* 0x0000cb0000027a02 */ /* 0x000fe80000000f00 */
[----:B------:R-:W-:Y:S11]  /*16f10*/  ISETP.NE.AND P0, PT, R2, 0x1, PT ;  /* 0x000000010200780c */ /* 0x000ff60003f05270 */
[----:B------:R-:W-:Y:S02]  /*16f20*/  @!UPT UIADD3 URZ, URZ, URZ, URZ ;  /* 0x0000003f3f3ff290 */ /* 0x000fe4000fffe03f */
[----:B------:R-:W-:Y:S05]  /*16f30*/  @P0 IMAD.HI.U32 R2, R0, c[0x0][0x330], RZ ;  /* 0x0000cc0000020a27 */ /* 0x000fea00078e00ff */
[----:B------:R-:W-:Y:S02]  /*16f40*/  @P0 SHF.R.U32.HI R0, RZ, c[0x0][0x334], R2 ;  /* 0x0000cd00ff000a19 */ /* 0x000fe40000011602 */
.L_x_454:
[----:B------:R-:W-:Y:S05]  /*16f50*/  BSYNC B0 ;  /* 0x0000000000007941 */ /* 0x000fea0003800000 */
.L_x_452:
[----:B------:R-:W-:Y:S02]  /*16f60*/  IADD3 R8, R8, -0x1, RZ ;  /* 0xffffffff08087810 */ /* 0x000fe40007ffe0ff */
[C-C-:B------:R-:W-:Y:S02]  /*16f70*/  IADD3 R5, R3.reuse, UR7, R4.reuse ;  /* 0x0000000703057c10 */ /* 0x140fe4000fffe004 */
[----:B------:R-:W-:Y:S01]  /*16f80*/  IADD3 R3, R3, c[0x0][0x328], R4 ;  /* 0x0000ca0003037a10 */ /* 0x000fe20007ffe004 */
[----:B------:R-:W-:Y:S05]  /*16f90*/  IMAD R0, R0, c[0x0][0x32c], R8 ;  /* 0x0000cb0000007a24 */ /* 0x000fea00078e0208 */
[----:B------:R-:W-:Y:S02]  /*16fa0*/  IADD3 R2, R0, c[0x0][0x32c], RZ ;  /* 0x0000cb0000027a10 */ /* 0x000fe40007ffe0ff */
[----:B------:R-:W-:Y:S02]  /*16fb0*/  IMNMX R0, R5, R0, !PT ;  /* 0x0000000005007217 */ /* 0x000fe40007800200 */
[----:B------:R-:W-:Y:S02]  /*16fc0*/  IMNMX R2, R3, R2, PT ;  /* 0x0000000203027217 */ /* 0x000fe40003800200 */
.L_x_451:
[----:B------:R-:W-:Y:S01]  /*16fd0*/  ISETP.GT.AND P0, PT, R0, RZ, !P1 ;  /* 0x000000ff0000720c */ /* 0x000fe20004f04270 */
[----:B------:R-:W-:Y:S01]  /*16fe0*/  LDSM.16.MT88.4 R52, [R210+0x100] ;  /* 0x00010000d234783b */ /* 0x000fe20000004200 */
[----:B------:R-:W-:Y:S02]  /*16ff0*/  LOP3.LUT P1, RZ, R225, 0x800, RZ, 0xc0, !PT ;  /* 0x00000800e1ff7812 */ /* 0x000fe4000782c0ff */
[----:B------:R-:W-:Y:S02]  /*17000*/  ISETP.LT.OR P0, PT, R2, 0x1, P0 ;  /* 0x000000010200780c */ /* 0x000fe40000701670 */
[----:B------:R-:W-:Y:S02]  /*17010*/  FMNMX.FTZ R72, R10, R100, !PT ;  /* 0x000000640a487209 */ /* 0x000fe40007810000 */
[----:B------:R-:W-:Y:S01]  /*17020*/  FSEL R7, R239, -INF , !P0 ;  /* 0xff800000ef077808 */ /* 0x000fe20004000000 */
[----:B------:R-:W-:Y:S01]  /*17030*/  LDSM.16.MT88.4 R84, [R209+0x900] ;  /* 0x00090000d154783b */ /* 0x000fe20000004200 */
[----:B------:R-:W-:Y:S02]  /*17040*/  LOP3.LUT P0, RZ, R225, 0x2000, RZ, 0xc0, !PT ;  /* 0x00002000e1ff7812 */ /* 0x000fe4000780c0ff */
[----:B------:R-:W-:Y:S02]  /*17050*/  FMNMX.FTZ R72, R15, R72, !PT ;  /* 0x000000480f487209 */ /* 0x000fe40007810000 */
[----:B------:R-:W-:Y:S02]  /*17060*/  ISETP.GT.AND P0, PT, R0, 0x1, !P0 ;  /* 0x000000010000780c */ /* 0x000fe40004704270 */
[----:B------:R-:W-:Y:S02]  /*17070*/  FMNMX.FTZ R72, R16, R72, !PT ;  /* 0x0000004810487209 */ /* 0x000fe40007810000 */
[----:B------:R-:W-:Y:S02]  /*17080*/  ISETP.LT.OR P0, PT, R2, 0x2, P0 ;  /* 0x000000020200780c */ /* 0x000fe40000701670 */
[----:B------:R-:W-:Y:S02]  /*17090*/  FMNMX.FTZ R72, R20, R72, !PT ;  /* 0x0000004814487209 */ /* 0x000fe40007810000 */
[----:B------:R-:W-:Y:S02]  /*170a0*/  FSEL R8, R237, -INF , !P0 ;  /* 0xff800000ed087808 */ /* 0x000fe40004000000 */
        /* <DEDUP_REMOVED lines=74> */
[----:B------:R-:W-:Y:S02]  /*17550*/  FMNMX.FTZ R4, R18, R4, !PT ;  /* 0x0000000412047209 */ /* 0x000fe40007810000 */
[----:B------:R-:W-:Y:S02]  /*17560*/  FMNMX.FTZ R3, R171, R3, !PT ;  /* 0x00000003ab037209 */ /* 0x000fe40007810000 */
[----:B------:R-:W-:Y:S02]  /*17570*/  FSEL R183, R38, -INF , !P0 ;  /* 0xff80000026b77808 */ /* 0x000fe40004000000 */
[----:B------:R-:W-:Y:S02]  /*17580*/  LOP3.LUT P0, RZ, R225, 0x8, RZ, 0xc0, !PT ;  /* 0x00000008e1ff7812 */ /* 0x000fe4000780c0ff */
[----:B------:R-:W-:Y:S02]  /*17590*/  FMNMX.FTZ R72, R245, R72, !PT ;  /* 0x00000048f5487209 */ /* 0x000fe40007810000 */
[----:B------:R-:W-:Y:S02]  /*175a0*/  FMNMX.FTZ R3, R176, R3, !PT ;  /* 0x00000003b0037209 */ /* 0x000fe40007810000 */
[----:B------:R-:W-:Y:S02]  /*175b0*/  FMNMX.FTZ R4, R30, R4, !PT ;  /* 0x000000041e047209 */ /* 0x000fe40007810000 */
[----:B------:R-:W-:Y:S02]  /*175c0*/  ISETP.GT.AND P0, PT, R0, 0x31, !P0 ;  /* 0x000000310000780c */ /* 0x000fe40004704270 */
[----:B------:R-:W-:Y:S02]  /*175d0*/  FMNMX.FTZ R72, R244, R72, !PT ;  /* 0x00000048f4487209 */ /* 0x000fe40007810000 */
[----:B------:R-:W-:Y:S02]  /*175e0*/  FMNMX.FTZ R4, R33, R4, !PT ;  /* 0x0000000421047209 */ /* 0x000fe40007810000 */
[----:B------:R-:W-:Y:S01]  /*175f0*/  FMNMX.FTZ R3, R179, R3, !PT ;  /* 0x00000003b3037209 */ /* 0x000fe20007810000 */
[----:B------:R-:W1:Y:S01]  /*17600*/  SHFL.BFLY PT, R5, R72, 0x2, 0x1f ;  /* 0x0c401f0048057f89 */ /* 0x000e6200000e0000 */
[----:B------:R-:W-:Y:S02]  /*17610*/  ISETP.LT.OR P0, PT, R2, 0x32, P0 ;  /* 0x000000320200780c */ /* 0x000fe40000701670 */
[----:B------:R-:W-:Y:S02]  /*17620*/  FMNMX.FTZ R4, R34, R4, !PT ;  /* 0x0000000422047209 */ /* 0x000fe40007810000 */
[----:B------:R-:W-:Y:S02]  /*17630*/  FMNMX.FTZ R3, R184, R3, !PT ;  /* 0x00000003b8037209 */ /* 0x000fe40007810000 */
[----:B------:R-:W-:Y:S02]  /*17640*/  FSEL R186, R59, -INF , !P0 ;  /* 0xff8000003bba7808 */ /* 0x000fe40004000000 */
[----:B------:R-:W-:Y:S02]  /*17650*/  LOP3.LUT P0, RZ, R225, 0x4, RZ, 0xc0, !PT ;  /* 0x00000004e1ff7812 */ /* 0x000fe4000780c0ff */
        /* <DEDUP_REMOVED lines=16> */
[----:B------:R-:W-:Y:S02]  /*17760*/  LOP3.LUT P1, RZ, R225, 0x1, RZ, 0xc0, !PT ;  /* 0x00000001e1ff7812 */ /* 0x000fe4000782c0ff */
[----:B------:R-:W-:Y:S02]  /*17770*/  FMNMX.FTZ R4, R180, R4, !PT ;  /* 0x00000004b4047209 */ /* 0x000fe40007810000 */
[----:B-1----:R-:W-:Y:S02]  /*17780*/  FMNMX.FTZ R72, R72, R5, !PT ;  /* 0x0000000548487209 */ /* 0x002fe40007810000 */
[----:B------:R-:W-:Y:S02]  /*17790*/  FMNMX.FTZ R3, R234, R3, !PT ;  /* 0x00000003ea037209 */ /* 0x000fe40007810000 */
[----:B------:R-:W-:Y:S01]  /*177a0*/  FSEL R190, R63, -INF , !P0 ;  /* 0xff8000003fbe7808 */ /* 0x000fe20004000000 */
[----:B------:R-:W1:Y:S01]  /*177b0*/  SHFL.BFLY PT, R5, R72, 0x1, 0x1f ;  /* 0x0c201f0048057f89 */ /* 0x000e6200000e0000 */
[----:B------:R-:W-:Y:S02]  /*177c0*/  ISETP.GT.AND P0, PT, R0, 0x40, !P1 ;  /* 0x000000400000780c */ /* 0x000fe40004f04270 */
[----:B------:R-:W-:Y:S02]  /*177d0*/  FMNMX.FTZ R4, R181, R4, !PT ;  /* 0x00000004b5047209 */ /* 0x000fe40007810000 */
[----:B------:R-:W-:Y:S02]  /*177e0*/  FMNMX.FTZ R3, R235, R3, !PT ;  /* 0x00000003eb037209 */ /* 0x000fe40007810000 */
[----:B------:R-:W-:Y:S02]  /*177f0*/  ISETP.LT.OR P0, PT, R2, 0x41, P0 ;  /* 0x000000410200780c */ /* 0x000fe40000701670 */
[----:B------:R-:W-:Y:S02]  /*17800*/  FMNMX.FTZ R71, R242, R3, !PT ;  /* 0x00000003f2477209 */ /* 0x000fe40007810000 */
[----:B------:R-:W-:Y:S02]  /*17810*/  FMNMX.FTZ R3, R182, R4, !PT ;  /* 0x00000004b6037209 */ /* 0x000fe40007810000 */
[----:B------:R-:W-:Y:S02]  /*17820*/  FSEL R199, R74, -INF , !P0 ;  /* 0xff8000004ac77808 */ /* 0x000fe40004000000 */
        /* <DEDUP_REMOVED lines=9> */
[----:B------:R-:W-:Y:S02]  /*178c0*/  FMNMX.FTZ R4, R7, R103, !PT ;  /* 0x0000006707047209 */ /* 0x000fe40007810000 */
[----:B------:R-:W-:Y:S02]  /*178d0*/  FSEL R203, R78, -INF , !P0 ;  /* 0xff8000004ecb7808 */ /* 0x000fe40004000000 */
[----:B------:R-:W-:Y:S02]  /*178e0*/  ISETP.GT.AND P0, PT, R0, 0x49, !P3 ;  /* 0x000000490000780c */ /* 0x000fe40005f04270 */
[----:B------:R-:W-:Y:S02]  /*178f0*/  FMNMX.FTZ R3, R204, R3, !PT ;  /* 0x00000003cc037209 */ /* 0x000fe40007810000 */
[----:B------:R-:W-:Y:S02]  /*17900*/  FMNMX.FTZ R4, R8, R4, !PT ;  /* 0x0000000408047209 */ /* 0x000fe40007810000 */
[----:B-1----:R-:W-:Y:S02]  /*17910*/  FMNMX.FTZ R72, R72, R5, !PT ;  /* 0x0000000548487209 */ /* 0x002fe40007810000 */
[----:B------:R-:W-:Y:S02]  /*17920*/  ISETP.LT.OR P0, PT, R2, 0x4a, P0 ;  /* 0x0000004a0200780c */ /* 0x000fe40000701670 */
[----:B------:R-:W-:Y:S01]  /*17930*/  FMNMX.FTZ R4, R9, R4, !PT ;  /* 0x0000000409047209 */ /* 0x000fe20007810000 */
[----:B------:R-:W-:Y:S01]  /*17940*/  FMUL.FTZ R74, R72, c[0x0][0x2d0] ;  /* 0x0000b400484a7a20 */ /* 0x000fe20000410000 */
[----:B------:R-:W-:Y:S02]  /*17950*/  FMNMX.FTZ R3, R236, R3, !PT ;  /* 0x00000003ec037209 */ /* 0x000fe40007810000 */
[----:B------:R-:W-:Y:S02]  /*17960*/  FSEL R207, R79, -INF , !P0 ;  /* 0xff8000004fcf7808 */ /* 0x000fe40004000000 */
[----:B------:R-:W-:Y:S02]  /*17970*/  ISETP.GT.AND P0, PT, R0, 0x50, !P2 ;  /* 0x000000500000780c */ /* 0x000fe40005704270 */
[----:B------:R-:W-:Y:S02]  /*17980*/  FSETP.NEU.FTZ.AND P2, PT, R72, -INF , PT ;  /* 0xff8000004800780b */ /* 0x000fe40003f5d000 */
        /* <DEDUP_REMOVED lines=9> */
[----:B------:R-:W1:Y:S01]  /*17a20*/  SHFL.BFLY PT, R6, R71, 0x2, 0x1f ;  /* 0x0c401f0047067f89 */ /* 0x000e6200000e0000 */
[----:B------:R-:W-:Y:S01]  /*17a30*/  FMNMX.FTZ R4, R62, R4, !PT ;  /* 0x000000043e047209 */ /* 0x000fe20007810000 */
[----:B------:R2:W-:Y:S01]  /*17a40*/  MUFU.EX2 R23, R3 ;  /* 0x0000000300177308 */ /* 0x0005e20000000800 */
[----:B------:R-:W-:Y:S02]  /*17a50*/  LOP3.LUT P1, RZ, R225, 0x4000, RZ, 0xc0, !PT ;  /* 0x00004000e1ff7812 */ /* 0x000fe4000782c0ff */
[----:B------:R-:W-:Y:S02]  /*17a60*/  FSEL R229, R35, -INF , !P0 ;  /* 0xff80000023e57808 */ /* 0x000fe40004000000 */
[----:B------:R-:W-:Y:S02]  /*17a70*/  ISETP.GT.AND P0, PT, R0, 0x51, !P1 ;  /* 0x000000510000780c */ /* 0x000fe40004f04270 */
[----:B------:R-:W-:Y:S02]  /*17a80*/  FMNMX.FTZ R70, R240, R70, !PT ;  /* 0x00000046f0467209 */ /* 0x000fe40007810000 */
[----:B------:R-:W-:Y:S02]  /*17a90*/  ISETP.LT.OR P0, PT, R2, 0x52, P0 ;  /* 0x000000520200780c */ /* 0x000fe40000701670 */
[----:B------:R-:W-:Y:S02]  /*17aa0*/  FMNMX.FTZ R70, R241, R70, !PT ;  /* 0x00000046f1467209 */ /* 0x000fe40007810000 */
[C---:B------:R-:W-:Y:S02]  /*17ab0*/  LOP3.LUT P4, RZ, R225.reuse, 0x10000, RZ, 0xc0, !PT ;  /* 0x00010000e1ff7812 */ /* 0x040fe4000788c0ff */
[----:B------:R-:W-:Y:S01]  /*17ac0*/  LOP3.LUT P6, RZ, R225, 0x40000, RZ, 0xc0, !PT ;  /* 0x00040000e1ff7812 */ /* 0x000fe200078cc0ff */
[----:B------:R-:W3:Y:S01]  /*17ad0*/  SHFL.BFLY PT, R5, R70, 0x2, 0x1f ;  /* 0x0c401f0046057f89 */ /* 0x000ee200000e0000 */
[----:B------:R-:W-:Y:S02]  /*17ae0*/  FSEL R206, R91, -INF , !P0 ;  /* 0xff8000005bce7808 */ /* 0x000fe40004000000 */
[C---:B------:R-:W-:Y:S02]  /*17af0*/  ISETP.GT.AND P3, PT, R0.reuse, 0x58, !P4 ;  /* 0x000000580000780c */ /* 0x040fe40006764270 */
[----:B------:R-:W-:Y:S02]  /*17b00*/  ISETP.GT.AND P0, PT, R0, 0x59, !P6 ;  /* 0x000000590000780c */ /* 0x000fe40007704270 */
[----:B-1----:R-:W-:Y:S02]  /*17b10*/  FMNMX.FTZ R71, R71, R6, !PT ;  /* 0x0000000647477209 */ /* 0x002fe40007810000 */
[----:B--2---:R-:W-:Y:S01]  /*17b20*/  FMNMX.FTZ R3, R88, R4, !PT ;  /* 0x0000000458037209 */ /* 0x004fe20007810000 */
[--C-:B------:R-:W-:Y:S01]  /*17b30*/  FFMA.FTZ R4, R15, c[0x0][0x2d0], -R74.reuse ;  /* 0x0000b4000f047a23 */ /* 0x100fe2000001084a */
[C---:B------:R-:W-:Y:S01]  /*17b40*/  ISETP.LT.OR P4, PT, R2.reuse, 0x59, P3 ;  /* 0x000000590200780c */ /* 0x040fe20001f81670 */
[----:B------:R-:W1:Y:S01]  /*17b50*/  SHFL.BFLY PT, R6, R71, 0x1, 0x1f ;  /* 0x0c201f0047067f89 */ /* 0x000e6200000e0000 */
[----:B------:R-:W-:Y:S01]  /*17b60*/  ISETP.LT.OR P3, PT, R2, 0x5a, P0 ;  /* 0x0000005a0200780c */ /* 0x000fe20000761670 */
[----:B------:R2:W-:Y:S01]  /*17b70*/  MUFU.EX2 R246, R4 ;  /* 0x0000000400f67308 */ /* 0x0005e20000000800 */
[----:B------:R-:W-:Y:S02]  /*17b80*/  FMNMX.FTZ R3, R169, R3, !PT ;  /* 0x00000003a9037209 */ /* 0x000fe40007810000 */
[----:B------:R-:W-:Y:S02]  /*17b90*/  FSEL R197, R36, -INF , !P4 ;  /* 0xff80000024c57808 */ /* 0x000fe40006000000 */
[----:B------:R-:W-:Y:S01]  /*17ba0*/  FMNMX.FTZ R3, R172, R3, !PT ;  /* 0x00000003ac037209 */ /* 0x000fe20007810000 */
[----:B------:R-:W-:Y:S01]  /*17bb0*/  LDSM.16.MT88.4 R36, [R212+0x100] ;  /* 0x00010000d424783b */ /* 0x000fe20000004200 */
[----:B------:R-:W-:Y:S02]  /*17bc0*/  FSEL R73, R95, -INF , !P3 ;  /* 0xff8000005f497808 */ /* 0x000fe40005800000 */
[----:B------:R-:W-:Y:S02]  /*17bd0*/  FMNMX.FTZ R3, R173, R3, !PT ;  /* 0x00000003ad037209 */ /* 0x000fe40007810000 */
[----:B---3--:R-:W-:Y:S02]  /*17be0*/  FMNMX.FTZ R70, R70, R5, !PT ;  /* 0x0000000546467209 */ /* 0x008fe40007810000 */
[----:B------:R-:W-:Y:S03]  /*17bf0*/  FMNMX.FTZ R3, R174, R3, !PT ;  /* 0x00000003ae037209 */ /* 0x000fe60007810000 */
[----:B------:R-:W3:Y:S01]  /*17c00*/  SHFL.BFLY PT, R5, R70, 0x1, 0x1f ;  /* 0x0c201f0046057f89 */ /* 0x000ee200000e0000 */
[----:B-1----:R-:W-:Y:S01]  /*17c10*/  FMNMX.FTZ R71, R71, R6, !PT ;  /* 0x0000000647477209 */ /* 0x002fe20007810000 */
[--C-:B--2---:R-:W-:Y:S03]  /*17c20*/  FFMA.FTZ R4, R16, c[0x0][0x2d0], -R74.reuse ;  /* 0x0000b40010047a23 */ /* 0x104fe6000001084a */
[C---:B------:R-:W-:Y:S01]  /*17c30*/  FSETP.NEU.FTZ.AND P1, PT, R71.reuse, -INF , PT ;  /* 0xff8000004700780b */ /* 0x040fe20003f3d000 */
[----:B------:R-:W-:Y:S01]  /*17c40*/  FMUL.FTZ R75, R71, c[0x0][0x2d0] ;  /* 0x0000b400474b7a20 */ /* 0x000fe20000410000 */
[----:B------:R1:W-:Y:S04]  /*17c50*/  MUFU.EX2 R60, R4 ;  /* 0x00000004003c7308 */ /* 0x0003e80000000800 */
[----:B------:R-:W-:Y:S05]  /*17c60*/  FSEL R75, R75, RZ, P1 ;  /* 0x000000ff4b4b7208 */ /* 0x000fea0000800000 */
[--C-:B------:R-:W-:Y:S02]  /*17c70*/  FFMA.FTZ R2, R21, c[0x0][0x2d0], -R75.reuse ;  /* 0x0000b40015027a23 */ /* 0x100fe4000001084b */
[--C-:B------:R-:W-:Y:S01]  /*17c80*/  FFMA.FTZ R16, R29, c[0x0][0x2d0], -R75.reuse ;  /* 0x0000b4001d107a23 */ /* 0x100fe2000001084b */
[----:B---3--:R-:W-:Y:S01]  /*17c90*/  FMNMX.FTZ R70, R70, R5, !PT ;  /* 0x0000000546467209 */ /* 0x008fe20007810000 */
[----:B------:R2:W-:Y:S01]  /*17ca0*/  MUFU.EX2 R50, R2 ;  /* 0x0000000200327308 */ /* 0x0005e20000000800 */
[--C-:B------:R-:W-:Y:S02]  /*17cb0*/  FFMA.FTZ R48, R48, c[0x0][0x2d0], -R75.reuse ;  /* 0x0000b40030307a23 */ /* 0x100fe4000001084b */
[C---:B------:R-:W-:Y:S01]  /*17cc0*/  FSETP.NEU.FTZ.AND P0, PT, R70.reuse, -INF , PT ;  /* 0xff8000004600780b */ /* 0x040fe20003f1d000 */
[----:B------:R-:W-:Y:S05]  /*17cd0*/  FMUL.FTZ R96, R70, c[0x0][0x2d0] ;  /* 0x0000b40046607a20 */ /* 0x000fea0000410000 */
[----:B------:R-:W-:Y:S01]  /*17ce0*/  FSEL R96, R96, RZ, P0 ;  /* 0x000000ff60607208 */ /* 0x000fe20000000000 */
[----:B------:R-:W-:Y:S01]  /*17cf0*/  MUFU.EX2 R63, R16 ;  /* 0x00000010003f7308 */ /* 0x000fe20000000800 */
[----:B-1----:R-:W-:Y:S01]  /*17d00*/  FMNMX.FTZ R4, R183, R3, !PT ;  /* 0x00000003b7047209 */ /* 0x002fe20007810000 */
[----:B------:R-:W-:Y:S03]  /*17d10*/  FFMA.FTZ R3, R20, c[0x0][0x2d0], -R74 ;  /* 0x0000b40014037a23 */ /* 0x000fe6000001084a */
[----:B------:R-:W-:Y:S04]  /*17d20*/  FMNMX.FTZ R4, R186, R4, !PT ;  /* 0x00000004ba047209 */ /* 0x000fe80007810000 */
[----:B------:R-:W-:Y:S01]  /*17d30*/  FMNMX.FTZ R4, R188, R4, !PT ;  /* 0x00000004bc047209 */ /* 0x000fe20007810000 */
[----:B------:R1:W3:Y:S03]  /*17d40*/  MUFU.EX2 R51, R3 ;  /* 0x0000000300337308 */ /* 0x0002e60000000800 */
[----:B------:R-:W-:Y:S01]  /*17d50*/  FMNMX.FTZ R4, R190, R4, !PT ;  /* 0x00000004be047209 */ /* 0x000fe20007810000 */
[----:B--2---:R-:W-:Y:S03]  /*17d60*/  FFMA.FTZ R2, R11, c[0x0][0x2d0], -R96 ;  /* 0x0000b4000b027a23 */ /* 0x004fe60000010860 */
[----:B------:R-:W-:Y:S03]  /*17d70*/  FMNMX.FTZ R4, R199, R4, !PT ;  /* 0x00000004c7047209 */ /* 0x000fe60007810000 */
[----:B------:R-:W-:Y:S01]  /*17d80*/  MUFU.EX2 R92, R2 ;  /* 0x00000002005c7308 */ /* 0x000fe20000000800 */
[----:B------:R-:W-:Y:S01]  /*17d90*/  FMNMX.FTZ R4, R202, R4, !PT ;  /* 0x00000004ca047209 */ /* 0x000fe20007810000 */
[--C-:B-1----:R-:W-:Y:S01]  /*17da0*/  FFMA.FTZ R3, R12, c[0x0][0x2d0], -R75.reuse ;  /* 0x0000b4000c037a23 */ /* 0x102fe2000001084b */
[----:B---3--:R-:W-:Y:S01]  /*17db0*/  F2FP.PACK_AB R78, R51, R60 ;  /* 0x0000003c334e723e */ /* 0x008fe200000000ff */
[----:B------:R-:W-:Y:S06]  /*17dc0*/  FFMA.FTZ R12, R32, c[0x0][0x2d0], -R74 ;  /* 0x0000b400200c7a23 */ /* 0x000fec000001084a */
[----:B------:R1:W-:Y:S01]  /*17dd0*/  MUFU.EX2 R89, R3 ;  /* 0x0000000300597308 */ /* 0x0003e20000000800 */
[----:B------:R-:W-:Y:S02]  /*17de0*/  FFMA.FTZ R32, R34, c[0x0][0x2d0], -R96 ;  /* 0x0000b40022207a23 */ /* 0x000fe40000010860 */
[--C-:B-1----:R-:W-:Y:S07]  /*17df0*/  FFMA.FTZ R3, R13, c[0x0][0x2d0], -R75.reuse ;  /* 0x0000b4000d037a23 */ /* 0x102fee000001084b */
[----:B------:R1:W2:Y:S02]  /*17e00*/  MUFU.EX2 R247, R3 ;  /* 0x0000000300f77308 */ /* 0x0002a40000000800 */
[----:B-1----:R-:W-:Y:S01]  /*17e10*/  FMNMX.FTZ R3, R203, R4, !PT ;  /* 0x00000004cb037209 */ /* 0x002fe20007810000 */
[----:B------:R-:W-:Y:S01]  /*17e20*/  FFMA.FTZ R4, R26, c[0x0][0x2d0], -R74 ;  /* 0x0000b4001a047a23 */ /* 0x000fe2000001084a */
[----:B--2---:R-:W-:Y:S02]  /*17e30*/  F2FP.PACK_AB R77, R247, R89 ;  /* 0x00000059f74d723e */ /* 0x004fe400000000ff */
[----:B------:R-:W-:Y:S04]  /*17e40*/  FMNMX.FTZ R0, R207, R3, !PT ;  /* 0x00000003cf007209 */ /* 0x000fe80007810000 */
[----:B------:R-:W-:Y:S01]  /*17e50*/  MUFU.EX2 R80, R4 ;  /* 0x0000000400507308 */ /* 0x000fe20000000800 */
[--C-:B------:R-:W-:Y:S01]  /*17e60*/  FFMA.FTZ R3, R19, c[0x0][0x2d0], -R75.reuse ;  /* 0x0000b40013037a23 */ /* 0x100fe2000001084b */
[----:B------:R-:W-:Y:S04]  /*17e70*/  FMNMX.FTZ R0, R229, R0, !PT ;  /* 0x00000000e5007209 */ /* 0x000fe80007810000 */
[----:B------:R-:W-:Y:S04]  /*17e80*/  FMNMX.FTZ R0, R206, R0, !PT ;  /* 0x00000000ce007209 */ /* 0x000fe80007810000 */
[----:B------:R1:W2:Y:S01]  /*17e90*/  MUFU.EX2 R45, R3 ;  /* 0x00000003002d7308 */ /* 0x0002a20000000800 */
[----:B------:R-:W-:Y:S04]  /*17ea0*/  FMNMX.FTZ R0, R197, R0, !PT ;  /* 0x00000000c5007209 */ /* 0x000fe80007810000 */
[----:B------:R-:W-:Y:S05]  /*17eb0*/  FMNMX.FTZ R0, R73, R0, !PT ;  /* 0x0000000049007209 */ /* 0x000fea0007810000 */
[----:B------:R-:W3:Y:S01]  /*17ec0*/  SHFL.BFLY PT, R2, R0, 0x2, 0x1f ;  /* 0x0c401f0000027f89 */ /* 0x000ee200000e0000 */
[--C-:B-1----:R-:W-:Y:S01]  /*17ed0*/  FFMA.FTZ R3, R14, c[0x0][0x2d0], -R96.reuse ;  /* 0x0000b4000e037a23 */ /* 0x102fe20000010860 */
[----:B--2---:R-:W-:Y:S03]  /*17ee0*/  F2FP.PACK_AB R79, R50, R45 ;  /* 0x0000002d324f723e */ /* 0x004fe600000000ff */
[----:B------:R1:W2:Y:S02]  /*17ef0*/  MUFU.EX2 R61, R3 ;  /* 0x00000003003d7308 */ /* 0x0002a40000000800 */
[--C-:B-1----:R-:W-:Y:S01]  /*17f00*/  FFMA.FTZ R3, R17, c[0x0][0x2d0], -R96.reuse ;  /* 0x0000b40011037a23 */ /* 0x102fe20000010860 */
[----:B--2---:R-:W-:Y:S07]  /*17f10*/  F2FP.PACK_AB R64, R61, R92 ;  /* 0x0000005c3d40723e */ /* 0x004fee00000000ff */
[----:B------:R1:W-:Y:S02]  /*17f20*/  MUFU.EX2 R57, R3 ;  /* 0x0000000300397308 */ /* 0x0003e40000000800 */
[----:B-1----:R-:W-:Y:S08]  /*17f30*/  FFMA.FTZ R3, R18, c[0x0][0x2d0], -R96 ;  /* 0x0000b40012037a23 */ /* 0x002ff00000010860 */
[----:B------:R1:W2:Y:S02]  /*17f40*/  MUFU.EX2 R49, R3 ;  /* 0x0000000300317308 */ /* 0x0002a40000000800 */
[----:B-1----:R-:W-:Y:S01]  /*17f50*/  FFMA.FTZ R3, R25, c[0x0][0x2d0], -R74 ;  /* 0x0000b40019037a23 */ /* 0x002fe2000001084a */
[----:B--2---:R-:W-:Y:S07]  /*17f60*/  F2FP.PACK_AB R66, R49, R57 ;  /* 0x000000393142723e */ /* 0x004fee00000000ff */
[----:B------:R3:W-:Y:S02]  /*17f70*/  MUFU.EX2 R81, R3 ;  /* 0x0000000300517308 */ /* 0x0007e40000000800 */
[----:B---3--:R-:W-:Y:S01]  /*17f80*/  FMNMX.FTZ R3, R0, R2, !PT ;  /* 0x0000000200037209 */ /* 0x008fe20007810000 */
[----:B------:R-:W-:Y:S01]  /*17f90*/  FFMA.FTZ R2, R22, c[0x0][0x2d0], -R75 ;  /* 0x0000b40016027a23 */ /* 0x000fe2000001084b */
[----:B------:R-:W-:Y:S06]  /*17fa0*/  FSEL R0, R72, RZ, P2 ;  /* 0x000000ff48007208 */ /* 0x000fec0001000000 */
[----:B------:R1:W-:Y:S01]  /*17fb0*/  MUFU.EX2 R82, R2 ;  /* 0x0000000200527308 */ /* 0x0003e20000000800 */
[----:B------:R-:W2:Y:S01]  /*17fc0*/  SHFL.BFLY PT, R4, R3, 0x1, 0x1f ;  /* 0x0c201f0003047f89 */ /* 0x000ea200000e0000 */
[----:B------:R-:W-:Y:S01]  /*17fd0*/  FADD.FTZ R0, -R0, R100 ;  /* 0x0000006400007221 */ /* 0x000fe20000010100 */
[----:B------:R-:W-:Y:S03]  /*17fe0*/  MOV R100, R23 ;  /* 0x0000001700647202 */ /* 0x000fe60000000f00 */
[----:B------:R-:W-:Y:S01]  /*17ff0*/  FMUL.FTZ R0, R0, c[0x0][0x2d0] ;  /* 0x0000b40000007a20 */ /* 0x000fe20000410000 */
[----:B------:R-:W-:Y:S02]  /*18000*/  F2FP.PACK_AB R76, R246, R100 ;  /* 0x00000064f64c723e */ /* 0x000fe400000000ff */
[----:B------:R-:W3:Y:S01]  /*18010*/  LDSM.16.MT88.4 R20, [R209+0x100] ;  /* 0x00010000d114783b */ /* 0x000ee20000004200 */
[----:B------:R4:W5:Y:S01]  /*18020*/  MUFU.EX2 R69, R0 ;  /* 0x0000000000457308 */ /* 0x0009620000000800 */
[----:B-1----:R-:W-:Y:S02]  /*18030*/  FSEL R2, R71, RZ, P1 ;  /* 0x000000ff47027208 */ /* 0x002fe40000800000 */
[----:B--2---:R-:W-:Y:S03]  /*18040*/  FMNMX.FTZ R3, R3, R4, !PT ;  /* 0x0000000403037209 */ /* 0x004fe60007810000 */
[----:B------:R-:W-:Y:S02]  /*18050*/  FADD.FTZ R2, -R2, R101 ;  /* 0x0000006502027221 */ /* 0x000fe40000010100 */
[----:B------:R-:W-:Y:S02]  /*18060*/  FMUL.FTZ R97, R3, c[0x0][0x2d0] ;  /* 0x0000b40003617a20 */ /* 0x000fe40000410000 */
[----:B------:R-:W-:Y:S01]  /*18070*/  FMUL.FTZ R2, R2, c[0x0][0x2d0] ;  /* 0x0000b40002027a20 */ /* 0x000fe20000410000 */
[----:B----4-:R-:W-:Y:S01]  /*18080*/  FSEL R0, R70, RZ, P0 ;  /* 0x000000ff46007208 */ /* 0x010fe20000000000 */
[----:B-----5:R-:W-:Y:S01]  /*18090*/  FMUL.FTZ R16, R69, R116 ;  /* 0x0000007445107220 */ /* 0x020fe20000410000 */
[----:B------:R-:W-:Y:S01]  /*180a0*/  FSETP.NEU.FTZ.AND P0, PT, R3, -INF , PT ;  /* 0xff8000000300780b */ /* 0x000fe20003f1d000 */
[----:B------:R-:W1:Y:S01]  /*180b0*/  MUFU.EX2 R68, R2 ;  /* 0x0000000200447308 */ /* 0x000e620000000800 */
[----:B------:R-:W-:Y:S02]  /*180c0*/  FMUL.FTZ R5, R69, R105 ;  /* 0x0000006945057220 */ /* 0x000fe40000410000 */
[----:B------:R-:W-:Y:S01]  /*180d0*/  FADD.FTZ R0, -R0, R102 ;  /* 0x0000006600007221 */ /* 0x000fe20000010100 */
[----:B------:R-:W-:Y:S01]  /*180e0*/  FSEL R97, R97, RZ, P0 ;  /* 0x000000ff61617208 */ /* 0x000fe20000000000 */
[----:B------:R-:W-:Y:S02]  /*180f0*/  FMUL.FTZ R17, R69, R117 ;  /* 0x0000007545117220 */ /* 0x000fe40000410000 */
[----:B------:R-:W-:Y:S02]  /*18100*/  FMUL.FTZ R0, R0, c[0x0][0x2d0] ;  /* 0x0000b40000007a20 */ /* 0x000fe40000410000 */
[--C-:B------:R-:W-:Y:S02]  /*18110*/  FFMA.FTZ R58, R58, c[0x0][0x2d0], -R97.reuse ;  /* 0x0000b4003a3a7a23 */ /* 0x100fe40000010861 */
[----:B------:R2:W4:Y:S01]  /*18120*/  MUFU.EX2 R2, R0 ;  /* 0x0000000000027308 */ /* 0x0005220000000800 */
[--C-:B------:R-:W-:Y:S02]  /*18130*/  FFMA.FTZ R4, R9, c[0x0][0x2d0], -R97.reuse ;  /* 0x0000b40009047a23 */ /* 0x100fe40000010861 */
[--C-:B------:R-:W-:Y:S07]  /*18140*/  FFMA.FTZ R62, R62, c[0x0][0x2d0], -R97.reuse ;  /* 0x0000b4003e3e7a23 */ /* 0x100fee0000010861 */
[----:B------:R5:W3:Y:S01]  /*18150*/  MUFU.EX2 R42, R4 ;  /* 0x00000004002a7308 */ /* 0x000ae20000000800 */
[C---:B-1----:R-:W-:Y:S02]  /*18160*/  FMUL.FTZ R6, R68.reuse, R106 ;  /* 0x0000006a44067220 */ /* 0x042fe40000410000 */
[C---:B------:R-:W-:Y:S02]  /*18170*/  FMUL.FTZ R18, R68.reuse, R118 ;  /* 0x0000007644127220 */ /* 0x040fe40000410000 */
[C---:B------:R-:W-:Y:S02]  /*18180*/  FMUL.FTZ R19, R68.reuse, R119 ;  /* 0x0000007744137220 */ /* 0x040fe40000410000 */
[----:B------:R-:W-:Y:S03]  /*18190*/  LDSM.16.MT88.4 R116, [R209+0x2900] ;  /* 0x00290000d174783b */ /* 0x000fe60000004200 */
[----:B------:R1:W-:Y:S01]  /*181a0*/  MUFU.EX2 R106, R12 ;  /* 0x0000000c006a7308 */ /* 0x0003e20000000800 */
[----:B------:R-:W-:Y:S02]  /*181b0*/  FMUL.FTZ R34, R68, R134 ;  /* 0x0000008644227220 */ /* 0x000fe40000410000 */
[--C-:B--2---:R-:W-:Y:S02]  /*181c0*/  FFMA.FTZ R0, R7, c[0x0][0x2d0], -R97.reuse ;  /* 0x0000b40007007a23 */ /* 0x104fe40000010861 */
[----:B----4-:R-:W-:Y:S01]  /*181d0*/  FMUL.FTZ R25, R2, R125 ;  /* 0x0000007d02197220 */ /* 0x010fe20000410000 */
[----:B------:R-:W-:Y:S01]  /*181e0*/  MOV R125, R82 ;  /* 0x00000052007d7202 */ /* 0x000fe20000000f00 */
[----:B------:R-:W-:Y:S03]  /*181f0*/  FMUL.FTZ R7, R68, R107 ;  /* 0x0000006b44077220 */ /* 0x000fe60000410000 */
[----:B------:R2:W-:Y:S01]  /*18200*/  MUFU.EX2 R196, R0 ;  /* 0x0000000000c47308 */ /* 0x0005e20000000800 */
[C---:B------:R-:W-:Y:S02]  /*18210*/  FMUL.FTZ R9, R2.reuse, R109 ;  /* 0x0000006d02097220 */ /* 0x040fe40000410000 */
[----:B------:R-:W-:Y:S02]  /*18220*/  FMUL.FTZ R13, R2, R113 ;  /* 0x00000071020d7220 */ /* 0x000fe40000410000 */
[--C-:B-----5:R-:W-:Y:S02]  /*18230*/  FFMA.FTZ R4, R24, c[0x0][0x2d0], -R97.reuse ;  /* 0x0000b40018047a23 */ /* 0x120fe40000010861 */
[----:B------:R-:W-:Y:S02]  /*18240*/  FMUL.FTZ R29, R2, R129 ;  /* 0x00000081021d7220 */ /* 0x000fe40000410000 */
[----:B------:R-:W-:Y:S01]  /*18250*/  FFMA.FTZ R24, R30, c[0x0][0x2d0], -R96 ;  /* 0x0000b4001e187a23 */ /* 0x000fe20000010860 */
[----:B------:R4:W-:Y:S01]  /*18260*/  MUFU.EX2 R10, R4 ;  /* 0x00000004000a7308 */ /* 0x0009e20000000800 */
[----:B-1----:R-:W-:Y:S01]  /*18270*/  FMUL.FTZ R12, R2, R112 ;  /* 0x00000070020c7220 */ /* 0x002fe20000410000 */
[----:B---3--:R-:W-:Y:S08]  /*18280*/  MOV R112, R42 ;  /* 0x0000002a00707202 */ /* 0x008ff00000000f00 */
[----:B------:R1:W3:Y:S01]  /*18290*/  MUFU.EX2 R46, R24 ;  /* 0x00000018002e7308 */ /* 0x0002e20000000800 */
[----:B--2---:R-:W-:Y:S02]  /*182a0*/  FFMA.FTZ R0, R8, c[0x0][0x2d0], -R97 ;  /* 0x0000b40008007a23 */ /* 0x004fe40000010861 */
[----:B------:R-:W-:Y:S02]  /*182b0*/  FFMA.FTZ R8, R28, c[0x0][0x2d0], -R74 ;  /* 0x0000b4001c087a23 */ /* 0x000fe4000001084a */
[----:B------:R-:W-:Y:S05]  /*182c0*/  FFMA.FTZ R28, R33, c[0x0][0x2d0], -R96 ;  /* 0x0000b400211c7a23 */ /* 0x000fea0000010860 */
[----:B------:R2:W5:Y:S01]  /*182d0*/  MUFU.EX2 R35, R0 ;  /* 0x0000000000237308 */ /* 0x0005620000000800 */
[----:B------:R-:W-:Y:S02]  /*182e0*/  FMUL.FTZ R33, R69, R133 ;  /* 0x0000008545217220 */ /* 0x000fe40000410000 */
[----:B----4-:R-:W-:Y:S07]  /*182f0*/  FFMA.FTZ R4, R27, c[0x0][0x2d0], -R75 ;  /* 0x0000b4001b047a23 */ /* 0x010fee000001084b */
[----:B------:R4:W-:Y:S01]  /*18300*/  MUFU.EX2 R43, R4 ;  /* 0x00000004002b7308 */ /* 0x0009e20000000800 */
[----:B-1----:R-:W-:Y:S02]  /*18310*/  FMUL.FTZ R24, R2, R124 ;  /* 0x0000007c02187220 */ /* 0x002fe40000410000 */
[----:B---3--:R-:W-:Y:S07]  /*18320*/  IMAD.MOV.U32 R124, RZ, RZ, R46 ;  /* 0x000000ffff7c7224 */ /* 0x008fee00078e002e */
[----:B------:R1:W3:Y:S01]  /*18330*/  MUFU.EX2 R59, R8 ;  /* 0x00000008003b7308 */ /* 0x0002e20000000800 */
[----:B--2---:R-:W-:Y:S02]  /*18340*/  FSEL R0, R3, RZ, P0 ;  /* 0x000000ff03007208 */ /* 0x004fe40000000000 */
[----:B-----5:R-:W-:Y:S03]  /*18350*/  F2FP.PACK_AB R65, R35, R196 ;  /* 0x000000c42341723e */ /* 0x020fe600000000ff */
[----:B------:R-:W-:Y:S04]  /*18360*/  FADD.FTZ R0, -R0, R103 ;  /* 0x0000006700007221 */ /* 0x000fe80000010100 */
[----:B------:R2:W-:Y:S01]  /*18370*/  MUFU.EX2 R47, R28 ;  /* 0x0000001c002f7308 */ /* 0x0005e20000000800 */
[----:B------:R-:W-:Y:S02]  /*18380*/  FMUL.FTZ R0, R0, c[0x0][0x2d0] ;  /* 0x0000b40000007a20 */ /* 0x000fe40000410000 */
[C---:B----4-:R-:W-:Y:S07]  /*18390*/  FMUL.FTZ R4, R69.reuse, R104 ;  /* 0x0000006845047220 */ /* 0x050fee0000410000 */
[----:B------:R-:W4:Y:S01]  /*183a0*/  MUFU.EX2 R0, R0 ;  /* 0x0000000000007308 */ /* 0x000f220000000800 */
[-C--:B------:R-:W-:Y:S05]  /*183b0*/  HMMA.16816.F32 R4, R76, R20.reuse, R4 ;  /* 0x000000144c04723c */ /* 0x080fea0000001804 */
[----:B-1----:R-:W-:Y:S02]  /*183c0*/  FMUL.FTZ R8, R2, R108 ;  /* 0x0000006c02087220 */ /* 0x002fe40000410000 */
[----:B------:R-:W-:Y:S02]  /*183d0*/  IMAD.MOV.U32 R108, RZ, RZ, R10 ;  /* 0x000000ffff6c7224 */ /* 0x000fe400078e000a */
[----:B------:R1:W-:Y:S03]  /*183e0*/  MUFU.EX2 R104, R32 ;  /* 0x0000002000687308 */ /* 0x0003e60000000800 */
[----:B---3--:R-:W-:Y:S01]  /*183f0*/  IMAD.MOV.U32 R129, RZ, RZ, R59 ;  /* 0x000000ffff817224 */ /* 0x008fe200078e003b */
[----:B------:R-:W-:Y:S01]  /*18400*/  F2FP.PACK_AB R67, R108, R42 ;  /* 0x0000002a6c43723e */ /* 0x000fe200000000ff */
[----:B--2---:R-:W-:Y:S01]  /*18410*/  FMUL.FTZ R28, R2, R128 ;  /* 0x00000080021c7220 */ /* 0x004fe20000410000 */
[----:B------:R-:W-:Y:S04]  /*18420*/  MOV R128, R63 ;  /* 0x0000003f00807202 */ /* 0x000fe80000000f00 */
[----:B------:R-:W-:Y:S01]  /*18430*/  MUFU.EX2 R103, R58 ;  /* 0x0000003a00677308 */ /* 0x000fe20000000800 */
[C---:B----4-:R-:W-:Y:S02]  /*18440*/  FMUL.FTZ R11, R0.reuse, R111 ;  /* 0x0000006f000b7220 */ /* 0x050fe40000410000 */
[C---:B------:R-:W-:Y:S01]  /*18450*/  FMUL.FTZ R10, R0.reuse, R110 ;  /* 0x0000006e000a7220 */ /* 0x040fe20000410000 */
[----:B------:R-:W-:Y:S01]  /*18460*/  MOV R110, R43 ;  /* 0x0000002b006e7202 */ /* 0x000fe20000000f00 */
[C---:B------:R-:W-:Y:S02]  /*18470*/  FMUL.FTZ R15, R0.reuse, R115 ;  /* 0x00000073000f7220 */ /* 0x040fe40000410000 */
[----:B------:R-:W2:Y:S01]  /*18480*/  LDL.LU R115, [R1+0x28] ;  /* 0x0000280001737983 */ /* 0x000ea20000300800 */
[----:B------:R-:W-:Y:S02]  /*18490*/  IMAD.MOV.U32 R111, RZ, RZ, R80 ;  /* 0x000000ffff6f7224 */ /* 0x000fe400078e0050 */
[C---:B------:R-:W-:Y:S04]  /*184a0*/  HMMA.16816.F32 R8, R64.reuse, R20, R8 ;  /* 0x000000144008723c */ /* 0x040fe80000001808 */
[C---:B------:R-:W-:Y:S02]  /*184b0*/  FMUL.FTZ R14, R0.reuse, R114 ;  /* 0x00000072000e7220 */ /* 0x040fe40000410000 */
[----:B-1----:R-:W-:Y:S01]  /*184c0*/  FMUL.FTZ R32, R69, R132 ;  /* 0x0000008445207220 */ /* 0x002fe20000410000 */
[----:B------:R-:W-:Y:S01]  /*184d0*/  MUFU.EX2 R114, R48 ;  /* 0x0000003000727308 */ /* 0x000fe20000000800 */
[----:B------:R-:W-:Y:S03]  /*184e0*/  FFMA.FTZ R20, R31, c[0x0][0x2d0], -R75 ;  /* 0x0000b4001f147a23 */ /* 0x000fe6000001084b */
[-C--:B------:R-:W-:Y:S03]  /*184f0*/  HMMA.16816.F32 R12, R64, R22.reuse, R12 ;  /* 0x00000016400c723c */ /* 0x080fe6000000180c */
[C---:B------:R-:W-:Y:S02]  /*18500*/  FMUL.FTZ R63, R0.reuse, R163 ;  /* 0x000000a3003f7220 */ /* 0x040fe40000410000 */
[----:B------:R-:W3:Y:S01]  /*18510*/  LDL.LU R163, [R1+0x24] ;  /* 0x0000240001a37983 */ /* 0x000ee20000300800 */
[----:B------:R1:W-:Y:S01]  /*18520*/  MUFU.EX2 R107, R20 ;  /* 0x00000014006b7308 */ /* 0x0003e20000000800 */
[C---:B------:R-:W-:Y:S01]  /*18530*/  FMUL.FTZ R26, R0.reuse, R126 ;  /* 0x0000007e001a7220 */ /* 0x040fe20000410000 */
[C---:B------:R-:W-:Y:S04]  /*18540*/  HMMA.16816.F32 R16, R76.reuse, R22, R16 ;  /* 0x000000164c10723c */ /* 0x040fe80000001810 */
[C---:B------:R-:W-:Y:S02]  /*18550*/  FMUL.FTZ R21, R69.reuse, R121 ;  /* 0x0000007945157220 */ /* 0x040fe40000410000 */
[----:B------:R-:W-:Y:S01]  /*18560*/  FMUL.FTZ R27, R0, R127 ;  /* 0x0000007f001b7220 */ /* 0x000fe20000410000 */
[----:B------:R-:W-:Y:S01]  /*18570*/  MOV R127, R35 ;  /* 0x00000023007f7202 */ /* 0x000fe20000000f00 */
[C---:B------:R-:W-:Y:S01]  /*18580*/  FMUL.FTZ R22, R68.reuse, R122 ;  /* 0x0000007a44167220 */ /* 0x040fe20000410000 */
[----:B------:R-:W-:Y:S01]  /*18590*/  MOV R122, R57 ;  /* 0x00000039007a7202 */ /* 0x000fe20000000f00 */
[----:B------:R-:W-:Y:S02]  /*185a0*/  MUFU.EX2 R121, R62 ;  /* 0x0000003e00797308 */ /* 0x000fe40000000800 */
[----:B------:R-:W-:Y:S02]  /*185b0*/  FMUL.FTZ R23, R68, R123 ;  /* 0x0000007b44177220 */ /* 0x000fe40000410000 */
[C---:B------:R-:W-:Y:S02]  /*185c0*/  FMUL.FTZ R30, R0.reuse, R130 ;  /* 0x00000082001e7220 */ /* 0x040fe40000410000 */
[----:B------:R-:W-:Y:S01]  /*185d0*/  FMUL.FTZ R31, R0, R131 ;  /* 0x00000083001f7220 */ /* 0x000fe20000410000 */
[----:B------:R-:W-:Y:S01]  /*185e0*/  MOV R131, R47 ;  /* 0x0000002f00837202 */ /* 0x000fe20000000f00 */
[----:B------:R-:W-:Y:S02]  /*185f0*/  FMUL.FTZ R35, R68, R135 ;  /* 0x0000008744237220 */ /* 0x000fe40000410000 */
[----:B------:R-:W-:Y:S01]  /*18600*/  FMUL.FTZ R42, R0, R142 ;  /* 0x0000008e002a7220 */ /* 0x000fe20000410000 */
[----:B------:R-:W-:Y:S01]  /*18610*/  LDSM.16.MT88.4 R132, [R212+0x2900] ;  /* 0x00290000d484783b */ /* 0x000fe20000004200 */
[C---:B-1----:R-:W-:Y:S02]  /*18620*/  FMUL.FTZ R20, R69.reuse, R120 ;  /* 0x0000007845147220 */ /* 0x042fe40000410000 */
[----:B------:R-:W-:Y:S01]  /*18630*/  IMAD.MOV.U32 R126, RZ, RZ, R81 ;  /* 0x000000ffff7e7224 */ /* 0x000fe200078e0051 */
[----:B------:R1:W-:Y:S01]  /*18640*/  MUFU.EX2 R120, R44 ;  /* 0x0000002c00787308 */ /* 0x0003e20000000800 */
[C---:B------:R-:W-:Y:S02]  /*18650*/  FMUL.FTZ R48, R69.reuse, R148 ;  /* 0x0000009445307220 */ /* 0x040fe40000410000 */
[----:B------:R-:W-:Y:S01]  /*18660*/  IMAD.MOV.U32 R148, RZ, RZ, R49 ;  /* 0x000000ffff947224 */ /* 0x000fe200078e0031 */
[-C--:B------:R-:W-:Y:S01]  /*18670*/  HMMA.16816.F32 R20, R76, R36.reuse, R20 ;  /* 0x000000244c14723c */ /* 0x080fe20000001814 */
[----:B------:R-:W4:Y:S02]  /*18680*/  LDSM.16.MT88.4 R80, [R211+0x100] ;  /* 0x00010000d350783b */ /* 0x000f240000004200 */
[----:B------:R-:W-:Y:S01]  /*18690*/  FMUL.FTZ R49, R69, R149 ;  /* 0x0000009545317220 */ /* 0x000fe20000410000 */
[----:B------:R-:W-:Y:S01]  /*186a0*/  MOV R149, R50 ;  /* 0x0000003200957202 */ /* 0x000fe20000000f00 */
[C---:B------:R-:W-:Y:S02]  /*186b0*/  FMUL.FTZ R50, R68.reuse, R150 ;  /* 0x0000009644327220 */ /* 0x040fe40000410000 */
[----:B------:R-:W-:Y:S01]  /*186c0*/  IMAD.MOV.U32 R150, RZ, RZ, R51 ;  /* 0x000000ffff967224 */ /* 0x000fe200078e0033 */
[C---:B------:R-:W-:Y:S04]  /*186d0*/  HMMA.16816.F32 R24, R64.reuse, R36, R24 ;  /* 0x000000244018723c */ /* 0x040fe80000001818 */
[----:B------:R-:W-:Y:S01]  /*186e0*/  FMUL.FTZ R51, R68, R151 ;  /* 0x0000009744337220 */ /* 0x000fe20000410000 */
[----:B------:R-:W-:Y:S01]  /*186f0*/  MOV R151, R60 ;  /* 0x0000003c00977202 */ /* 0x000fe20000000f00 */
[----:B------:R-:W-:Y:S02]  /*18700*/  FMUL.FTZ R43, R0, R143 ;  /* 0x0000008f002b7220 */ /* 0x000fe40000410000 */
[-C--:B------:R-:W-:Y:S04]  /*18710*/  HMMA.16816.F32 R28, R64, R38.reuse, R28 ;  /* 0x00000026401c723c */ /* 0x080fe8000000181c */
[----:B------:R-:W-:Y:S02]  /*18720*/  FFMA.FTZ R36, R40, c[0x0][0x2d0], -R96 ;  /* 0x0000b40028247a23 */ /* 0x000fe40000010860 */
[----:B------:R-:W-:Y:S02]  /*18730*/  FFMA.FTZ R40, R41, c[0x0][0x2d0], -R74 ;  /* 0x0000b40029287a23 */ /* 0x000fe4000001084a */
[C---:B------:R-:W-:Y:S01]  /*18740*/  HMMA.16816.F32 R32, R76.reuse, R38, R32 ;  /* 0x000000264c20723c */ /* 0x040fe20000001820 */
[----:B------:R5:W-:Y:S03]  /*18750*/  MUFU.EX2 R109, R36 ;  /* 0x00000024006d7308 */ /* 0x000be60000000800 */
[C---:B------:R-:W-:Y:S02]  /*18760*/  FMUL.FTZ R37, R69.reuse, R137 ;  /* 0x0000008945257220 */ /* 0x040fe40000410000 */
[----:B------:R-:W-:Y:S02]  /*18770*/  FMUL.FTZ R41, R2, R141 ;  /* 0x0000008d02297220 */ /* 0x000fe40000410000 */
[C---:B------:R-:W-:Y:S03]  /*18780*/  FMUL.FTZ R38, R68.reuse, R138 ;  /* 0x0000008a44267220 */ /* 0x040fe60000410000 */
[----:B------:R4:W-:Y:S01]  /*18790*/  MUFU.EX2 R113, R40 ;  /* 0x0000002800717308 */ /* 0x0009e20000000800 */
[----:B------:R-:W-:Y:S02]  /*187a0*/  FMUL.FTZ R39, R68, R139 ;  /* 0x0000008b44277220 */ /* 0x000fe40000410000 */
[----:B-1----:R-:W-:Y:S02]  /*187b0*/  FMUL.FTZ R44, R2, R144 ;  /* 0x00000090022c7220 */ /* 0x002fe40000410000 */
[C---:B------:R-:W-:Y:S02]  /*187c0*/  FMUL.FTZ R46, R0.reuse, R146 ;  /* 0x00000092002e7220 */ /* 0x040fe40000410000 */
[----:B------:R-:W-:Y:S02]  /*187d0*/  FMUL.FTZ R47, R0, R147 ;  /* 0x00000093002f7220 */ /* 0x000fe40000410000 */
[----:B------:R-:W-:Y:S02]  /*187e0*/  IMAD.MOV.U32 R123, RZ, RZ, R45 ;  /* 0x000000ffff7b7224 */ /* 0x000fe400078e002d */
[C---:B------:R-:W-:Y:S02]  /*187f0*/  FMUL.FTZ R45, R2.reuse, R145 ;  /* 0x00000091022d7220 */ /* 0x040fe40000410000 */
[----:B------:R-:W-:Y:S02]  /*18800*/  FMUL.FTZ R57, R2, R157 ;  /* 0x0000009d02397220 */ /* 0x000fe40000410000 */
[C---:B-----5:R-:W-:Y:S02]  /*18810*/  FMUL.FTZ R36, R69.reuse, R136 ;  /* 0x0000008845247220 */ /* 0x060fe40000410000 */
[C---:B------:R-:W-:Y:S02]  /*18820*/  FMUL.FTZ R58, R0.reuse, R158 ;  /* 0x0000009e003a7220 */ /* 0x040fe40000410000 */
[----:B------:R-:W-:Y:S02]  /*18830*/  FMUL.FTZ R59, R0, R159 ;  /* 0x0000009f003b7220 */ /* 0x000fe40000410000 */
[C---:B------:R-:W-:Y:S01]  /*18840*/  FMUL.FTZ R60, R2.reuse, R160 ;  /* 0x000000a0023c7220 */ /* 0x040fe20000410000 */
[-C--:B------:R-:W-:Y:S03]  /*18850*/  HMMA.16816.F32 R36, R76, R52.reuse, R36 ;  /* 0x000000344c24723c */ /* 0x080fe60000001824 */
[C---:B----4-:R-:W-:Y:S02]  /*18860*/  FMUL.FTZ R40, R2.reuse, R140 ;  /* 0x0000008c02287220 */ /* 0x050fe40000410000 */
[----:B------:R-:W-:Y:S02]  /*18870*/  IMAD.MOV.U32 R160, RZ, RZ, R61 ;  /* 0x000000ffffa07224 */ /* 0x000fe400078e003d */
[----:B------:R-:W-:Y:S01]  /*18880*/  FMUL.FTZ R61, R2, R161 ;  /* 0x000000a1023d7220 */ /* 0x000fe20000410000 */
[----:B------:R-:W-:Y:S01]  /*18890*/  MOV R161, R247 ;  /* 0x000000f700a17202 */ /* 0x000fe20000000f00 */
[----:B------:R-:W-:Y:S01]  /*188a0*/  FMUL.FTZ R62, R0, R162 ;  /* 0x000000a2003e7220 */ /* 0x000fe20000410000 */
[C---:B------:R-:W-:Y:S04]  /*188b0*/  HMMA.16816.F32 R40, R64.reuse, R52, R40 ;  /* 0x000000344028723c */ /* 0x040fe80000001828 */
[----:B------:R-:W-:Y:S03]  /*188c0*/  MOV R162, R246 ;  /* 0x000000f600a27202 */ /* 0x000fe60000000f00 */
[--C-:B------:R-:W-:Y:S01]  /*188d0*/  FFMA.FTZ R52, R56, c[0x0][0x2d0], -R97.reuse ;  /* 0x0000b40038347a23 */ /* 0x100fe20000010861 */
[-C--:B------:R-:W-:Y:S03]  /*188e0*/  HMMA.16816.F32 R44, R64, R54.reuse, R44 ;  /* 0x00000036402c723c */ /* 0x080fe6000000182c */
[----:B------:R1:W4:Y:S01]  /*188f0*/  MUFU.EX2 R105, R52 ;  /* 0x0000003400697308 */ /* 0x0003220000000800 */
[C---:B------:R-:W-:Y:S02]  /*18900*/  FMUL.FTZ R53, R69.reuse, R153 ;  /* 0x0000009945357220 */ /* 0x040fe40000410000 */
[----:B------:R-:W-:Y:S02]  /*18910*/  FMUL.FTZ R56, R2, R156 ;  /* 0x0000009c02387220 */ /* 0x000fe40000410000 */
[C---:B------:R-:W-:Y:S07]  /*18920*/  HMMA.16816.F32 R48, R76.reuse, R54, R48 ;  /* 0x000000364c30723c */ /* 0x040fee0000001830 */
[C---:B------:R-:W-:Y:S02]  /*18930*/  FMUL.FTZ R55, R68.reuse, R155 ;  /* 0x0000009b44377220 */ /* 0x040fe40000410000 */
[----:B------:R-:W-:Y:S03]  /*18940*/  FMUL.FTZ R54, R68, R154 ;  /* 0x0000009a44367220 */ /* 0x000fe60000410000 */
[----:B-1----:R-:W-:Y:S07]  /*18950*/  FMUL.FTZ R52, R69, R152 ;  /* 0x0000009845347220 */ /* 0x002fee0000410000 */
[-C--:B------:R-:W-:Y:S08]  /*18960*/  HMMA.16816.F32 R52, R76, R80.reuse, R52 ;  /* 0x000000504c34723c */ /* 0x080ff00000001834 */
[C---:B------:R-:W-:Y:S07]  /*18970*/  HMMA.16816.F32 R56, R64.reuse, R80, R56 ;  /* 0x000000504038723c */ /* 0x040fee0000001838 */
[----:B------:R-:W-:Y:S01]  /*18980*/  FFMA.FTZ R80, R88, c[0x0][0x2d0], -R97 ;  /* 0x0000b40058507a23 */ /* 0x000fe20000010861 */
[-C--:B------:R-:W-:Y:S03]  /*18990*/  HMMA.16816.F32 R60, R64, R82.reuse, R60 ;  /* 0x00000052403c723c */ /* 0x080fe6000000183c */
[----:B------:R1:W5:Y:S01]  /*189a0*/  MUFU.EX2 R139, R80 ;  /* 0x00000050008b7308 */ /* 0x0003620000000800 */
[----:B----4-:R-:W-:Y:S03]  /*189b0*/  F2FP.PACK_AB R81, R103, R105 ;  /* 0x000000696751723e */ /* 0x010fe600000000ff */
[C---:B------:R-:W-:Y:S02]  /*189c0*/  FMUL.FTZ R65, R69.reuse, R165 ;  /* 0x000000a545417220 */ /* 0x040fe40000410000 */
[C---:B------:R-:W-:Y:S01]  /*189d0*/  FMUL.FTZ R67, R68.reuse, R167 ;  /* 0x000000a744437220 */ /* 0x040fe20000410000 */
[----:B------:R-:W4:Y:S02]  /*189e0*/  LDL.LU R165, [R1+0x20] ;  /* 0x0000200001a57983 */ /* 0x000f240000300800 */
[----:B------:R-:W-:Y:S01]  /*189f0*/  FMUL.FTZ R66, R68, R166 ;  /* 0x000000a644427220 */ /* 0x000fe20000410000 */
[----:B------:R-:W-:Y:S01]  /*18a00*/  MOV R166, R89 ;  /* 0x0000005900a67202 */ /* 0x000fe20000000f00 */
[----:B------:R-:W-:Y:S01]  /*18a10*/  FMUL.FTZ R64, R69, R164 ;  /* 0x000000a445407220 */ /* 0x000fe20000410000 */
[----:B------:R-:W2:Y:S01]  /*18a20*/  LDL.LU R167, [R1+0x1c] ;  /* 0x00001c0001a77983 */ /* 0x000ea20000300800 */
[----:B------:R-:W-:Y:S02]  /*18a30*/  IMAD.MOV.U32 R164, RZ, RZ, R92 ;  /* 0x000000ffffa47224 */ /* 0x000fe400078e005c */
[--C-:B------:R-:W-:Y:S03]  /*18a40*/  FFMA.FTZ R92, R175, c[0x0][0x2d0], -R74.reuse ;  /* 0x0000b400af5c7a23 */ /* 0x100fe6000001084a */
[----:B------:R-:W-:Y:S01]  /*18a50*/  HMMA.16816.F32 R64, R76, R82, R64 ;  /* 0x000000524c40723c */ /* 0x000fe20000001840 */
[----:B------:R-:W-:Y:S03]  /*18a60*/  MUFU.EX2 R252, R92 ;  /* 0x0000005c00fc7308 */ /* 0x000fe60000000800 */
[--C-:B-1----:R-:W-:Y:S03]  /*18a70*/  FFMA.FTZ R80, R90, c[0x0][0x2d0], -R75.reuse ;  /* 0x0000b4005a507a23 */ /* 0x102fe6000001084b */
[----:B------:R-:W-:Y:S01]  /*18a80*/  F2FP.PACK_AB R76, R111, R126 ;  /* 0x0000007e6f4c723e */ /* 0x000fe200000000ff */
[----:B------:R-:W1:Y:S01]  /*18a90*/  LDSM.16.MT88.4 R88, [R212+0x900] ;  /* 0x00090000d458783b */ /* 0x000e620000004200 */
[----:B------:R-:W-:Y:S02]  /*18aa0*/  F2FP.PACK_AB R77, R110, R125 ;  /* 0x0000007d6e4d723e */ /* 0x000fe400000000ff */
[----:B------:R1:W-:Y:S01]  /*18ab0*/  MUFU.EX2 R138, R80 ;  /* 0x00000050008a7308 */ /* 0x0003e20000000800 */
[----:B------:R-:W-:Y:S02]  /*18ac0*/  F2FP.PACK_AB R78, R106, R129 ;  /* 0x000000816a4e723e */ /* 0x000fe400000000ff */
[----:B------:R-:W-:Y:S02]  /*18ad0*/  F2FP.PACK_AB R79, R107, R128 ;  /* 0x000000806b4f723e */ /* 0x000fe400000000ff */
[----:B------:R-:W-:Y:S02]  /*18ae0*/  F2FP.PACK_AB R82, R109, R104 ;  /* 0x000000686d52723e */ /* 0x000fe400000000ff */
[----:B-----5:R-:W-:Y:S03]  /*18af0*/  F2FP.PACK_AB R83, R139, R121 ;  /* 0x000000798b53723e */ /* 0x020fe600000000ff */
[-C--:B------:R-:W-:Y:S03]  /*18b00*/  HMMA.16816.F32 R4, R76, R84.reuse, R4 ;  /* 0x000000544c04723c */ /* 0x080fe60000001804 */
[----:B-1----:R-:W-:Y:S04]  /*18b10*/  FFMA.FTZ R80, R94, c[0x0][0x2d0], -R74 ;  /* 0x0000b4005e507a23 */ /* 0x002fe8000001084a */
[----:B------:R1:W-:Y:S02]  /*18b20*/  MUFU.EX2 R130, R80 ;  /* 0x0000005000827308 */ /* 0x0003e40000000800 */
[----:B-1----:R-:W-:Y:S07]  /*18b30*/  F2FP.PACK_AB R80, R131, R124 ;  /* 0x0000007c8350723e */ /* 0x002fee00000000ff */
[C---:B------:R-:W-:Y:S07]  /*18b40*/  HMMA.16816.F32 R8, R80.reuse, R84, R8 ;  /* 0x000000545008723c */ /* 0x040fee0000001808 */
[--C-:B------:R-:W-:Y:S01]  /*18b50*/  FFMA.FTZ R84, R93, c[0x0][0x2d0], -R75.reuse ;  /* 0x0000b4005d547a23 */ /* 0x100fe2000001084b */
[-C--:B------:R-:W-:Y:S01]  /*18b60*/  HMMA.16816.F32 R12, R80, R86.reuse, R12 ;  /* 0x00000056500c723c */ /* 0x080fe2000000180c */
[----:B------:R-:W1:Y:S02]  /*18b70*/  LDSM.16.MT88.4 R92, [R210+0x900] ;  /* 0x00090000d25c783b */ /* 0x000e640000004200 */
[----:B------:R5:W-:Y:S05]  /*18b80*/  MUFU.EX2 R251, R84 ;  /* 0x0000005400fb7308 */ /* 0x000bea0000000800 */
[C---:B------:R-:W-:Y:S08]  /*18b90*/  HMMA.16816.F32 R16, R76.reuse, R86, R16 ;  /* 0x000000564c10723c */ /* 0x040ff00000001810 */
[-C--:B------:R-:W-:Y:S08]  /*18ba0*/  HMMA.16816.F32 R20, R76, R88.reuse, R20 ;  /* 0x000000584c14723c */ /* 0x080ff00000001814 */
[C---:B------:R-:W-:Y:S04]  /*18bb0*/  HMMA.16816.F32 R24, R80.reuse, R88, R24 ;  /* 0x000000585018723c */ /* 0x040fe80000001818 */
[----:B-----5:R-:W-:Y:S03]  /*18bc0*/  FFMA.FTZ R84, R171, c[0x0][0x2d0], -R75 ;  /* 0x0000b400ab547a23 */ /* 0x020fe6000001084b */
[----:B------:R-:W-:Y:S01]  /*18bd0*/  FFMA.FTZ R88, R170, c[0x0][0x2d0], -R96 ;  /* 0x0000b400aa587a23 */ /* 0x000fe20000010860 */
[-C--:B------:R-:W-:Y:S01]  /*18be0*/  HMMA.16816.F32 R28, R80, R90.reuse, R28 ;  /* 0x0000005a501c723c */ /* 0x080fe2000000181c */
[----:B------:R5:W-:Y:S07]  /*18bf0*/  MUFU.EX2 R143, R84 ;  /* 0x00000054008f7308 */ /* 0x000bee0000000800 */
[C---:B------:R-:W-:Y:S03]  /*18c00*/  HMMA.16816.F32 R32, R76.reuse, R90, R32 ;  /* 0x0000005a4c20723c */ /* 0x040fe60000001820 */
[----:B------:R5:W-:Y:S01]  /*18c10*/  MUFU.EX2 R141, R88 ;  /* 0x00000058008d7308 */ /* 0x000be20000000800 */
[----:B---3--:R-:W-:Y:S04]  /*18c20*/  FFMA.FTZ R2, R2, R163, R164 ;  /* 0x000000a302027223 */ /* 0x008fe800000100a4 */
[-C--:B-1----:R-:W-:Y:S08]  /*18c30*/  HMMA.16816.F32 R36, R76, R92.reuse, R36 ;  /* 0x0000005c4c24723c */ /* 0x082ff00000001824 */
[C---:B------:R-:W-:Y:S04]  /*18c40*/  HMMA.16816.F32 R40, R80.reuse, R92, R40 ;  /* 0x0000005c5028723c */ /* 0x040fe80000001828 */
[----:B-----5:R-:W-:Y:S03]  /*18c50*/  FFMA.FTZ R84, R98, c[0x0][0x2d0], -R96 ;  /* 0x0000b40062547a23 */ /* 0x020fe60000010860 */
[--C-:B------:R-:W-:Y:S01]  /*18c60*/  FFMA.FTZ R92, R172, c[0x0][0x2d0], -R97.reuse ;  /* 0x0000b400ac5c7a23 */ /* 0x100fe20000010861 */
[-C--:B------:R-:W-:Y:S01]  /*18c70*/  HMMA.16816.F32 R44, R80, R94.reuse, R44 ;  /* 0x0000005e502c723c */ /* 0x080fe2000000182c */
[----:B------:R1:W-:Y:S03]  /*18c80*/  MUFU.EX2 R137, R84 ;  /* 0x0000005400897308 */ /* 0x0003e60000000800 */
[----:B------:R-:W-:Y:S04]  /*18c90*/  FFMA.FTZ R88, R177, c[0x0][0x2d0], -R74 ;  /* 0x0000b400b1587a23 */ /* 0x000fe8000001084a */
[C---:B------:R-:W-:Y:S03]  /*18ca0*/  HMMA.16816.F32 R48, R76.reuse, R94, R48 ;  /* 0x0000005e4c30723c */ /* 0x040fe60000001830 */
[----:B------:R3:W-:Y:S10]  /*18cb0*/  MUFU.EX2 R250, R88 ;  /* 0x0000005800fa7308 */ /* 0x0007f40000000800 */
[----:B------:R5:W-:Y:S01]  /*18cc0*/  MUFU.EX2 R147, R92 ;  /* 0x0000005c00937308 */ /* 0x000be20000000800 */
[----:B-1----:R-:W-:Y:S09]  /*18cd0*/  FFMA.FTZ R84, R99, c[0x0][0x2d0], -R96 ;  /* 0x0000b40063547a23 */ /* 0x002ff20000010860 */
[----:B------:R1:W-:Y:S01]  /*18ce0*/  MUFU.EX2 R136, R84 ;  /* 0x0000005400887308 */ /* 0x0003e20000000800 */
[----:B---3--:R-:W-:Y:S09]  /*18cf0*/  FFMA.FTZ R88, R178, c[0x0][0x2d0], -R74 ;  /* 0x0000b400b2587a23 */ /* 0x008ff2000001084a */
[----:B------:R3:W-:Y:S01]  /*18d00*/  MUFU.EX2 R249, R88 ;  /* 0x0000005800f97308 */ /* 0x0007e20000000800 */
[----:B-----5:R-:W-:Y:S09]  /*18d10*/  FFMA.FTZ R92, R173, c[0x0][0x2d0], -R97 ;  /* 0x0000b400ad5c7a23 */ /* 0x020ff20000010861 */
[----:B------:R5:W-:Y:S01]  /*18d20*/  MUFU.EX2 R146, R92 ;  /* 0x0000005c00927308 */ /* 0x000be20000000800 */
[----:B-1----:R-:W-:Y:S09]  /*18d30*/  FFMA.FTZ R84, R168, c[0x0][0x2d0], -R96 ;  /* 0x0000b400a8547a23 */ /* 0x002ff20000010860 */
[----:B------:R1:W1:Y:S01]  /*18d40*/  MUFU.EX2 R142, R84 ;  /* 0x00000054008e7308 */ /* 0x0002620000000800 */
[----:B---3--:R-:W-:Y:S09]  /*18d50*/  FFMA.FTZ R88, R176, c[0x0][0x2d0], -R75 ;  /* 0x0000b400b0587a23 */ /* 0x008ff2000001084b */
[----:B------:R3:W-:Y:S01]  /*18d60*/  MUFU.EX2 R248, R88 ;  /* 0x0000005800f87308 */ /* 0x0007e20000000800 */
[----:B-----5:R-:W-:Y:S09]  /*18d70*/  FFMA.FTZ R92, R191, c[0x0][0x2d0], -R74 ;  /* 0x0000b400bf5c7a23 */ /* 0x020ff2000001084a */
[----:B------:R5:W-:Y:S01]  /*18d80*/  MUFU.EX2 R239, R92 ;  /* 0x0000005c00ef7308 */ /* 0x000be20000000800 */
[----:B-1----:R-:W1:Y:S01]  /*18d90*/  LDSM.16.MT88.4 R84, [R211+0x900] ;  /* 0x00090000d354783b */ /* 0x002e620000004200 */
[--C-:B---3--:R-:W-:Y:S08]  /*18da0*/  FFMA.FTZ R88, R169, c[0x0][0x2d0], -R97.reuse ;  /* 0x0000b400a9587a23 */ /* 0x108ff00000010861 */
[----:B------:R3:W1:Y:S01]  /*18db0*/  MUFU.EX2 R140, R88 ;  /* 0x00000058008c7308 */ /* 0x0006620000000800 */
[----:B-----5:R-:W-:Y:S08]  /*18dc0*/  LDSM.16.MT88.4 R92, [R210+0x1100] ;  /* 0x00110000d25c783b */ /* 0x020ff00000004200 */
[----:B---3--:R-:W3:Y:S01]  /*18dd0*/  LDSM.16.MT88.4 R88, [R209+0x1100] ;  /* 0x00110000d158783b */ /* 0x008ee20000004200 */
[-C--:B-1----:R-:W-:Y:S08]  /*18de0*/  HMMA.16816.F32 R52, R76, R84.reuse, R52 ;  /* 0x000000544c34723c */ /* 0x082ff00000001834 */
[C---:B------:R-:W-:Y:S07]  /*18df0*/  HMMA.16816.F32 R56, R80.reuse, R84, R56 ;  /* 0x000000545038723c */ /* 0x040fee0000001838 */
[----:B------:R-:W-:Y:S01]  /*18e00*/  FFMA.FTZ R84, R174, c[0x0][0x2d0], -R97 ;  /* 0x0000b400ae547a23 */ /* 0x000fe20000010861 */
[-C--:B------:R-:W-:Y:S03]  /*18e10*/  HMMA.16816.F32 R60, R80, R86.reuse, R60 ;  /* 0x00000056503c723c */ /* 0x080fe6000000183c */
[----:B------:R1:W5:Y:S01]  /*18e20*/  MUFU.EX2 R247, R84 ;  /* 0x0000005400f77308 */ /* 0x0003620000000800 */
[----:B----4-:R-:W-:Y:S03]  /*18e30*/  FFMA.FTZ R68, R68, R165, R166 ;  /* 0x000000a544447223 */ /* 0x010fe600000100a6 */
[----:B------:R-:W-:Y:S01]  /*18e40*/  F2FP.PACK_AB R82, R141, R142 ;  /* 0x0000008e8d52723e */ /* 0x000fe200000000ff */
[----:B------:R-:W-:Y:S04]  /*18e50*/  HMMA.16816.F32 R64, R76, R86, R64 ;  /* 0x000000564c40723c */ /* 0x000fe80000001840 */
[--C-:B------:R-:W-:Y:S01]  /*18e60*/  FFMA.FTZ R80, R179, c[0x0][0x2d0], -R75.reuse ;  /* 0x0000b400b3507a23 */ /* 0x100fe2000001084b */
[----:B------:R-:W-:Y:S01]  /*18e70*/  F2FP.PACK_AB R81, R147, R140 ;  /* 0x0000008c9351723e */ /* 0x000fe200000000ff */
[----:B------:R-:W-:Y:S01]  /*18e80*/  FADD.FTZ R68, R161, R68 ;  /* 0x00000044a1447221 */ /* 0x000fe20000010000 */
[----:B------:R-:W-:Y:S01]  /*18e90*/  F2FP.PACK_AB R76, R120, R113 ;  /* 0x00000071784c723e */ /* 0x000fe200000000ff */
[----:B------:R4:W-:Y:S01]  /*18ea0*/  MUFU.EX2 R145, R80 ;  /* 0x0000005000917308 */ /* 0x0009e20000000800 */
[----:B------:R-:W-:Y:S03]  /*18eb0*/  F2FP.PACK_AB R77, R138, R114 ;  /* 0x000000728a4d723e */ /* 0x000fe600000000ff */
[----:B------:R-:W-:Y:S02]  /*18ec0*/  F2FP.PACK_AB R78, R252, R130 ;  /* 0x00000082fc4e723e */ /* 0x000fe400000000ff */
[----:B------:R-:W-:Y:S01]  /*18ed0*/  F2FP.PACK_AB R79, R143, R251 ;  /* 0x000000fb8f4f723e */ /* 0x000fe200000000ff */
[----:B-1----:R-:W1:Y:S01]  /*18ee0*/  LDSM.16.MT88.4 R84, [R212+0x1100] ;  /* 0x00110000d454783b */ /* 0x002e620000004200 */
[----:B-----5:R-:W-:Y:S05]  /*18ef0*/  F2FP.PACK_AB R83, R247, R146 ;  /* 0x00000092f753723e */ /* 0x020fea00000000ff */
[-C--:B---3--:R-:W-:Y:S03]  /*18f00*/  HMMA.16816.F32 R4, R76, R88.reuse, R4 ;  /* 0x000000584c04723c */ /* 0x088fe60000001804 */
[----:B----4-:R-:W-:Y:S04]  /*18f10*/  FFMA.FTZ R80, R189, c[0x0][0x2d0], -R74 ;  /* 0x0000b400bd507a23 */ /* 0x010fe8000001084a */
        /* <DEDUP_REMOVED lines=15> */
[-C--:B------:R-:W-:Y:S08]  /*19010*/  HMMA.16816.F32 R36, R76, R92.reuse, R36 ;  /* 0x0000005c4c24723c */ /* 0x080ff00000001824 */
[C---:B------:R-:W-:Y:S04]  /*19020*/  HMMA.16816.F32 R40, R80.reuse, R92, R40 ;  /* 0x0000005c5028723c */ /* 0x040fe80000001828 */
[--C-:B-1----:R-:W-:Y:S03]  /*19030*/  FFMA.FTZ R88, R180, c[0x0][0x2d0], -R96.reuse ;  /* 0x0000b400b4587a23 */ /* 0x102fe60000010860 */
[----:B------:R-:W-:Y:S01]  /*19040*/  FFMA.FTZ R92, R186, c[0x0][0x2d0], -R97 ;  /* 0x0000b400ba5c7a23 */ /* 0x000fe20000010861 */
[-C--:B------:R-:W-:Y:S01]  /*19050*/  HMMA.16816.F32 R44, R80, R94.reuse, R44 ;  /* 0x0000005e502c723c */ /* 0x080fe2000000182c */
[----:B------:R1:W-:Y:S03]  /*19060*/  MUFU.EX2 R144, R88 ;  /* 0x0000005800907308 */ /* 0x0003e60000000800 */
[--C-:B---3--:R-:W-:Y:S01]  /*19070*/  FFMA.FTZ R84, R185, c[0x0][0x2d0], -R96.reuse ;  /* 0x0000b400b9547a23 */ /* 0x108fe20000010860 */
[----:B------:R-:W-:Y:S03]  /*19080*/  MOV R186, R113 ;  /* 0x0000007100ba7202 */ /* 0x000fe60000000f00 */
[C---:B------:R-:W-:Y:S03]  /*19090*/  HMMA.16816.F32 R48, R76.reuse, R94, R48 ;  /* 0x0000005e4c30723c */ /* 0x040fe60000001830 */
[----:B------:R3:W4:Y:S10]  /*190a0*/  MUFU.EX2 R185, R84 ;  /* 0x0000005400b97308 */ /* 0x0007340000000800 */
[----:B------:R5:W-:Y:S01]  /*190b0*/  MUFU.EX2 R154, R92 ;  /* 0x0000005c009a7308 */ /* 0x000be20000000800 */
[----:B-1----:R-:W-:Y:S09]  /*190c0*/  FFMA.FTZ R88, R181, c[0x0][0x2d0], -R96 ;  /* 0x0000b400b5587a23 */ /* 0x002ff20000010860 */
[----:B------:R1:W-:Y:S01]  /*190d0*/  MUFU.EX2 R189, R88 ;  /* 0x0000005800bd7308 */ /* 0x0003e20000000800 */
[----:B---3--:R-:W-:Y:S01]  /*190e0*/  FFMA.FTZ R84, R193, c[0x0][0x2d0], -R74 ;  /* 0x0000b400c1547a23 */ /* 0x008fe2000001084a */
[----:B------:R-:W-:Y:S08]  /*190f0*/  MOV R193, R100 ;  /* 0x0000006400c17202 */ /* 0x000ff00000000f00 */
[----:B------:R3:W-:Y:S01]  /*19100*/  MUFU.EX2 R182, R84 ;  /* 0x0000005400b67308 */ /* 0x0007e20000000800 */
[----:B--2---:R-:W-:Y:S02]  /*19110*/  FFMA.FTZ R69, R69, R167, R193 ;  /* 0x000000a745457223 */ /* 0x004fe400000100c1 */
[----:B------:R-:W-:Y:S01]  /*19120*/  IMAD.MOV.U32 R193, RZ, RZ, R130 ;  /* 0x000000ffffc17224 */ /* 0x000fe200078e0082 */
[----:B------:R-:W-:Y:S01]  /*19130*/  MOV R130, R108 ;  /* 0x0000006c00827202 */ /* 0x000fe20000000f00 */
[----:B-----5:R-:W-:Y:S02]  /*19140*/  FFMA.FTZ R92, R188, c[0x0][0x2d0], -R97 ;  /* 0x0000b400bc5c7a23 */ /* 0x020fe40000010861 */
[----:B------:R-:W-:Y:S02]  /*19150*/  FADD.FTZ R69, R162, R69 ;  /* 0x00000045a2457221 */ /* 0x000fe40000010000 */
[----:B------:R-:W-:Y:S01]  /*19160*/  IMAD.MOV.U32 R188, RZ, RZ, R109 ;  /* 0x000000ffffbc7224 */ /* 0x000fe200078e006d */
[----:B------:R2:W-:Y:S01]  /*19170*/  MUFU.EX2 R153, R92 ;  /* 0x0000005c00997308 */ /* 0x0005e20000000800 */
[----:B------:R-:W-:Y:S01]  /*19180*/  FADD.FTZ R69, R151, R69 ;  /* 0x0000004597457221 */ /* 0x000fe20000010000 */
[----:B-1----:R-:W1:Y:S01]  /*19190*/  LDSM.16.MT88.4 R88, [R211+0x1100] ;  /* 0x00110000d358783b */ /* 0x002e620000004200 */
[--C-:B---3--:R-:W-:Y:S01]  /*191a0*/  FFMA.FTZ R84, R195, c[0x0][0x2d0], -R74.reuse ;  /* 0x0000b400c3547a23 */ /* 0x108fe2000001084a */
[----:B------:R-:W-:Y:S06]  /*191b0*/  MOV R195, R120 ;  /* 0x0000007800c37202 */ /* 0x000fec0000000f00 */
[----:B------:R3:W-:Y:S01]  /*191c0*/  MUFU.EX2 R184, R84 ;  /* 0x0000005400b87308 */ /* 0x0007e20000000800 */
[----:B--2---:R-:W-:Y:S01]  /*191d0*/  FFMA.FTZ R92, R231, c[0x0][0x2d0], -R74 ;  /* 0x0000b400e75c7a23 */ /* 0x004fe2000001084a */
[----:B------:R-:W-:Y:S08]  /*191e0*/  MOV R231, R104 ;  /* 0x0000006800e77202 */ /* 0x000ff00000000f00 */
[----:B------:R2:W-:Y:S01]  /*191f0*/  MUFU.EX2 R180, R92 ;  /* 0x0000005c00b47308 */ /* 0x0005e20000000800 */
[----:B---3--:R-:W-:Y:S01]  /*19200*/  FFMA.FTZ R84, R192, c[0x0][0x2d0], -R75 ;  /* 0x0000b400c0547a23 */ /* 0x008fe2000001084b */
[-C--:B-1----:R-:W-:Y:S08]  /*19210*/  HMMA.16816.F32 R52, R76, R88.reuse, R52 ;  /* 0x000000584c34723c */ /* 0x082ff00000001834 */
[----:B------:R1:W-:Y:S01]  /*19220*/  MUFU.EX2 R181, R84 ;  /* 0x0000005400b57308 */ /* 0x0003e20000000800 */
[----:B------:R-:W-:Y:S01]  /*19230*/  IMAD.MOV.U32 R192, RZ, RZ, R121 ;  /* 0x000000ffffc07224 */ /* 0x000fe200078e0079 */
[C---:B------:R-:W-:Y:S01]  /*19240*/  HMMA.16816.F32 R56, R80.reuse, R88, R56 ;  /* 0x000000585038723c */ /* 0x040fe20000001838 */
[----:B--2---:R-:W-:Y:S06]  /*19250*/  LDSM.16.MT88.4 R92, [R210+0x1900] ;  /* 0x00190000d25c783b */ /* 0x004fec0000004200 */
[----:B------:R-:W-:Y:S01]  /*19260*/  FFMA.FTZ R88, R190, c[0x0][0x2d0], -R97 ;  /* 0x0000b400be587a23 */ /* 0x000fe20000010861 */
[-C--:B------:R-:W-:Y:S03]  /*19270*/  HMMA.16816.F32 R60, R80, R90.reuse, R60 ;  /* 0x0000005a503c723c */ /* 0x080fe6000000183c */
[----:B------:R2:W3:Y:S01]  /*19280*/  MUFU.EX2 R102, R88 ;  /* 0x0000005800667308 */ /* 0x0004e20000000800 */
[----:B------:R-:W-:Y:S03]  /*19290*/  MOV R190, R107 ;  /* 0x0000006b00be7202 */ /* 0x000fe60000000f00 */
[----:B------:R-:W-:Y:S01]  /*192a0*/  FFMA.FTZ R80, R194, c[0x0][0x2d0], -R75 ;  /* 0x0000b400c2507a23 */ /* 0x000fe2000001084b */
[----:B------:R-:W-:Y:S04]  /*192b0*/  HMMA.16816.F32 R64, R76, R90, R64 ;  /* 0x0000005a4c40723c */ /* 0x000fe80000001840 */
[----:B-1----:R-:W-:Y:S01]  /*192c0*/  FFMA.FTZ R84, R183, c[0x0][0x2d0], -R97 ;  /* 0x0000b400b7547a23 */ /* 0x002fe20000010861 */
[----:B------:R1:W-:Y:S01]  /*192d0*/  MUFU.EX2 R159, R80 ;  /* 0x00000050009f7308 */ /* 0x0003e20000000800 */
[----:B----4-:R-:W-:Y:S01]  /*192e0*/  F2FP.PACK_AB R82, R185, R187 ;  /* 0x000000bbb952723e */ /* 0x010fe200000000ff */
[----:B------:R-:W-:Y:S01]  /*192f0*/  IMAD.MOV.U32 R194, RZ, RZ, R106 ;  /* 0x000000ffffc27224 */ /* 0x000fe200078e006a */
[----:B------:R-:W-:Y:S04]  /*19300*/  F2FP.PACK_AB R76, R249, R250 ;  /* 0x000000faf94c723e */ /* 0x000fe800000000ff */
[----:B------:R-:W-:Y:S02]  /*19310*/  F2FP.PACK_AB R77, R145, R248 ;  /* 0x000000f8914d723e */ /* 0x000fe400000000ff */
[----:B------:R-:W-:Y:S01]  /*19320*/  F2FP.PACK_AB R78, R239, R246 ;  /* 0x000000f6ef4e723e */ /* 0x000fe200000000ff */
[----:B------:R4:W5:Y:S01]  /*19330*/  MUFU.EX2 R155, R84 ;  /* 0x00000054009b7308 */ /* 0x0009620000000800 */
[----:B------:R-:W-:Y:S02]  /*19340*/  F2FP.PACK_AB R79, R237, R191 ;  /* 0x000000bfed4f723e */ /* 0x000fe400000000ff */
[----:B------:R-:W-:Y:S01]  /*19350*/  MOV R183, R114 ;  /* 0x0000007200b77202 */ /* 0x000fe20000000f00 */
[----:B--2---:R-:W-:Y:S01]  /*19360*/  LDSM.16.MT88.4 R88, [R212+0x1900] ;  /* 0x00190000d458783b */ /* 0x004fe20000004200 */
[----:B---3--:R-:W-:Y:S01]  /*19370*/  F2FP.PACK_AB R83, R102, R153 ;  /* 0x000000996653723e */ /* 0x008fe200000000ff */
[----:B-1----:R-:W-:Y:S01]  /*19380*/  FFMA.FTZ R80, R230, c[0x0][0x2d0], -R74 ;  /* 0x0000b400e6507a23 */ /* 0x002fe2000001084a */
[----:B------:R-:W-:Y:S03]  /*19390*/  MOV R230, R105 ;  /* 0x0000006900e67202 */ /* 0x000fe60000000f00 */
[----:B------:R1:W-:Y:S02]  /*193a0*/  MUFU.EX2 R158, R80 ;  /* 0x00000050009e7308 */ /* 0x0003e40000000800 */
[----:B----4-:R-:W2:Y:S01]  /*193b0*/  LDSM.16.MT88.4 R84, [R209+0x1900] ;  /* 0x00190000d154783b */ /* 0x010ea20000004200 */
[----:B-----5:R-:W-:Y:S02]  /*193c0*/  F2FP.PACK_AB R81, R154, R155 ;  /* 0x0000009b9a51723e */ /* 0x020fe400000000ff */
[----:B-1----:R-:W-:Y:S01]  /*193d0*/  F2FP.PACK_AB R80, R189, R144 ;  /* 0x00000090bd50723e */ /* 0x002fe200000000ff */
[-C--:B--2---:R-:W-:Y:S08]  /*193e0*/  HMMA.16816.F32 R4, R76, R84.reuse, R4 ;  /* 0x000000544c04723c */ /* 0x084ff00000001804 */
[C---:B------:R-:W-:Y:S07]  /*193f0*/  HMMA.16816.F32 R8, R80.reuse, R84, R8 ;  /* 0x000000545008723c */ /* 0x040fee0000001808 */
[--C-:B------:R-:W-:Y:S01]  /*19400*/  FFMA.FTZ R84, R205, c[0x0][0x2d0], -R75.reuse ;  /* 0x0000b400cd547a23 */ /* 0x100fe2000001084b */
[-C--:B------:R-:W-:Y:S03]  /*19410*/  HMMA.16816.F32 R12, R80, R86.reuse, R12 ;  /* 0x00000056500c723c */ /* 0x080fe6000000180c */
[----:B------:R1:W-:Y:S01]  /*19420*/  MUFU.EX2 R157, R84 ;  /* 0x00000054009d7308 */ /* 0x0003e20000000800 */
[----:B------:R-:W-:Y:S04]  /*19430*/  MOV R205, R110 ;  /* 0x0000006e00cd7202 */ /* 0x000fe80000000f00 */
[C---:B------:R-:W-:Y:S08]  /*19440*/  HMMA.16816.F32 R16, R76.reuse, R86, R16 ;  /* 0x000000564c10723c */ /* 0x040ff00000001810 */
[-C--:B------:R-:W-:Y:S08]  /*19450*/  HMMA.16816.F32 R20, R76, R88.reuse, R20 ;  /* 0x000000584c14723c */ /* 0x080ff00000001814 */
[C---:B------:R-:W-:Y:S04]  /*19460*/  HMMA.16816.F32 R24, R80.reuse, R88, R24 ;  /* 0x000000585018723c */ /* 0x040fe80000001818 */
[----:B-1----:R-:W-:Y:S01]  /*19470*/  FFMA.FTZ R84, R228, c[0x0][0x2d0], -R75 ;  /* 0x0000b400e4547a23 */ /* 0x002fe2000001084b */
[----:B------:R-:W-:Y:S02]  /*19480*/  MOV R228, R111 ;  /* 0x0000006f00e47202 */ /* 0x000fe40000000f00 */
[----:B------:R-:W-:Y:S01]  /*19490*/  FFMA.FTZ R88, R204, c[0x0][0x2d0], -R96 ;  /* 0x0000b400cc587a23 */ /* 0x000fe20000010860 */
[-C--:B------:R-:W-:Y:S01]  /*194a0*/  HMMA.16816.F32 R28, R80, R90.reuse, R28 ;  /* 0x0000005a501c723c */ /* 0x080fe2000000181c */
[----:B------:R1:W-:Y:S03]  /*194b0*/  MUFU.EX2 R179, R84 ;  /* 0x0000005400b37308 */ /* 0x0003e60000000800 */
[----:B------:R-:W-:Y:S04]  /*194c0*/  IMAD.MOV.U32 R204, RZ, RZ, R150 ;  /* 0x000000ffffcc7224 */ /* 0x000fe800078e0096 */
        /* <DEDUP_REMOVED lines=8> */
[----:B--2---:R-:W-:Y:S02]  /*19550*/  FFMA.FTZ R88, R232, c[0x0][0x2d0], -R74 ;  /* 0x0000b400e8587a23 */ /* 0x004fe4000001084a */
[--C-:B------:R-:W-:Y:S02]  /*19560*/  FFMA.FTZ R92, R202, c[0x0][0x2d0], -R97.reuse ;  /* 0x0000b400ca5c7a23 */ /* 0x100fe40000010861 */
[C---:B------:R-:W-:Y:S03]  /*19570*/  HMMA.16816.F32 R48, R76.reuse, R94, R48 ;  /* 0x0000005e4c30723c */ /* 0x040fe60000001830 */
[----:B------:R2:W-:Y:S10]  /*19580*/  MUFU.EX2 R175, R88 ;  /* 0x0000005800af7308 */ /* 0x0005f40000000800 */
[----:B------:R3:W-:Y:S01]  /*19590*/  MUFU.EX2 R101, R92 ;  /* 0x0000005c00657308 */ /* 0x0007e20000000800 */
[----:B-1----:R-:W-:Y:S01]  /*195a0*/  FFMA.FTZ R84, R200, c[0x0][0x2d0], -R96 ;  /* 0x0000b400c8547a23 */ /* 0x002fe20000010860 */
[----:B------:R-:W-:Y:S08]  /*195b0*/  MOV R200, R148 ;  /* 0x0000009400c87202 */ /* 0x000ff00000000f00 */
[----:B------:R1:W-:Y:S01]  /*195c0*/  MUFU.EX2 R156, R84 ;  /* 0x00000054009c7308 */ /* 0x0003e20000000800 */
[----:B--2---:R-:W-:Y:S09]  /*195d0*/  FFMA.FTZ R88, R233, c[0x0][0x2d0], -R74 ;  /* 0x0000b400e9587a23 */ /* 0x004ff2000001084a */
[----:B------:R2:W4:Y:S01]  /*195e0*/  MUFU.EX2 R176, R88 ;  /* 0x0000005800b07308 */ /* 0x0005220000000800 */
[--C-:B---3--:R-:W-:Y:S09]  /*195f0*/  FFMA.FTZ R92, R203, c[0x0][0x2d0], -R97.reuse ;  /* 0x0000b400cb5c7a23 */ /* 0x108ff20000010861 */
[----:B------:R3:W-:Y:S01]  /*19600*/  MUFU.EX2 R99, R92 ;  /* 0x0000005c00637308 */ /* 0x0007e20000000800 */
[----:B-1----:R-:W-:Y:S01]  /*19610*/  FFMA.FTZ R84, R201, c[0x0][0x2d0], -R96 ;  /* 0x0000b400c9547a23 */ /* 0x002fe20000010860 */
[----:B------:R-:W-:Y:S02]  /*19620*/  MOV R201, R149 ;  /* 0x0000009500c97202 */ /* 0x000fe40000000f00 */
[----:B------:R-:W-:Y:S06]  /*19630*/  LDSM.16.MT88.4 R148, [R210+0x2900] ;  /* 0x00290000d294783b */ /* 0x000fec0000004200 */
[----:B------:R1:W5:Y:S01]  /*19640*/  MUFU.EX2 R178, R84 ;  /* 0x0000005400b27308 */ /* 0x0003620000000800 */
[--C-:B--2---:R-:W-:Y:S01]  /*19650*/  FFMA.FTZ R88, R199, c[0x0][0x2d0], -R97.reuse ;  /* 0x0000b400c7587a23 */ /* 0x104fe20000010861 */
[----:B----4-:R-:W-:Y:S08]  /*19660*/  F2FP.PACK_AB R164, R176, R175 ;  /* 0x000000afb0a4723e */ /* 0x010ff000000000ff */
[----:B------:R2:W4:Y:S01]  /*19670*/  MUFU.EX2 R100, R88 ;  /* 0x0000005800647308 */ /* 0x0005220000000800 */
[----:B---3--:R-:W-:Y:S09]  /*19680*/  FFMA.FTZ R92, R207, c[0x0][0x2d0], -R97 ;  /* 0x0000b400cf5c7a23 */ /* 0x008ff20000010861 */
[----:B------:R3:W3:Y:S01]  /*19690*/  MUFU.EX2 R98, R92 ;  /* 0x0000005c00627308 */ /* 0x0006e20000000800 */
[----:B-1----:R-:W1:Y:S08]  /*196a0*/  LDSM.16.MT88.4 R84, [R211+0x1900] ;  /* 0x00190000d354783b */ /* 0x002e700000004200 */
[----:B--2---:R-:W2:Y:S08]  /*196b0*/  LDSM.16.MT88.4 R88, [R209+0x2100] ;  /* 0x00210000d158783b */ /* 0x004eb00000004200 */
[----:B---3--:R-:W3:Y:S01]  /*196c0*/  LDSM.16.MT88.4 R92, [R212+0x2100] ;  /* 0x00210000d45c783b */ /* 0x008ee20000004200 */
[-C--:B-1----:R-:W-:Y:S08]  /*196d0*/  HMMA.16816.F32 R52, R76, R84.reuse, R52 ;  /* 0x000000544c34723c */ /* 0x082ff00000001834 */
[C---:B------:R-:W-:Y:S07]  /*196e0*/  HMMA.16816.F32 R56, R80.reuse, R84, R56 ;  /* 0x000000545038723c */ /* 0x040fee0000001838 */
[--C-:B------:R-:W-:Y:S01]  /*196f0*/  FFMA.FTZ R84, R245, c[0x0][0x2d0], -R74.reuse ;  /* 0x0000b400f5547a23 */ /* 0x100fe2000001084a */
[-C--:B------:R-:W-:Y:S03]  /*19700*/  HMMA.16816.F32 R60, R80, R86.reuse, R60 ;  /* 0x00000056503c723c */ /* 0x080fe6000000183c */
[----:B------:R1:W-:Y:S01]  /*19710*/  MUFU.EX2 R172, R84 ;  /* 0x0000005400ac7308 */ /* 0x0003e20000000800 */
[----:B------:R-:W-:Y:S03]  /*19720*/  FFMA.FTZ R74, R244, c[0x0][0x2d0], -R74 ;  /* 0x0000b400f44a7a23 */ /* 0x000fe6000001084a */
[--C-:B------:R-:W-:Y:S01]  /*19730*/  FFMA.FTZ R80, R234, c[0x0][0x2d0], -R75.reuse ;  /* 0x0000b400ea507a23 */ /* 0x100fe2000001084b */
[----:B------:R-:W-:Y:S04]  /*19740*/  HMMA.16816.F32 R64, R76, R86, R64 ;  /* 0x000000564c40723c */ /* 0x000fe80000001840 */
[----:B-----5:R-:W-:Y:S01]  /*19750*/  F2FP.PACK_AB R82, R177, R178 ;  /* 0x000000b2b152723e */ /* 0x020fe200000000ff */
[----:B------:R5:W-:Y:S01]  /*19760*/  MUFU.EX2 R174, R80 ;  /* 0x0000005000ae7308 */ /* 0x000be20000000800 */
[----:B----4-:R-:W-:Y:S02]  /*19770*/  F2FP.PACK_AB R81, R101, R100 ;  /* 0x000000646551723e */ /* 0x010fe400000000ff */
[----:B------:R-:W-:Y:S04]  /*19780*/  F2FP.PACK_AB R76, R184, R182 ;  /* 0x000000b6b84c723e */ /* 0x000fe800000000ff */
[----:B------:R-:W-:Y:S02]  /*19790*/  F2FP.PACK_AB R77, R159, R181 ;  /* 0x000000b59f4d723e */ /* 0x000fe400000000ff */
[----:B------:R-:W-:Y:S01]  /*197a0*/  F2FP.PACK_AB R78, R180, R158 ;  /* 0x0000009eb44e723e */ /* 0x000fe200000000ff */
[----:B------:R4:W3:Y:S01]  /*197b0*/  MUFU.EX2 R171, R74 ;  /* 0x0000004a00ab7308 */ /* 0x0008e20000000800 */
[----:B------:R-:W-:Y:S02]  /*197c0*/  F2FP.PACK_AB R79, R179, R157 ;  /* 0x0000009db34f723e */ /* 0x000fe400000000ff */
[----:B------:R-:W-:Y:S01]  /*197d0*/  F2FP.PACK_AB R83, R98, R99 ;  /* 0x000000636253723e */ /* 0x000fe200000000ff */
[----:B-1----:R-:W1:Y:S04]  /*197e0*/  LDSM.16.MT88.4 R84, [R210+0x2100] ;  /* 0x00210000d254783b */ /* 0x002e680000004200 */
[-C--:B--2---:R-:W-:Y:S03]  /*197f0*/  HMMA.16816.F32 R4, R76, R88.reuse, R4 ;  /* 0x000000584c04723c */ /* 0x084fe60000001804 */
[--C-:B-----5:R-:W-:Y:S04]  /*19800*/  FFMA.FTZ R80, R235, c[0x0][0x2d0], -R75.reuse ;  /* 0x0000b400eb507a23 */ /* 0x120fe8000001084b */
[----:B------:R2:W5:Y:S01]  /*19810*/  MUFU.EX2 R173, R80 ;  /* 0x0000005000ad7308 */ /* 0x0005620000000800 */
[--C-:B----4-:R-:W-:Y:S01]  /*19820*/  FFMA.FTZ R74, R242, c[0x0][0x2d0], -R75.reuse ;  /* 0x0000b400f24a7a23 */ /* 0x110fe2000001084b */
[----:B---3--:R-:W-:Y:S03]  /*19830*/  F2FP.PACK_AB R166, R171, R172 ;  /* 0x000000acaba6723e */ /* 0x008fe600000000ff */
[----:B------:R-:W-:Y:S05]  /*19840*/  FFMA.FTZ R75, R243, c[0x0][0x2d0], -R75 ;  /* 0x0000b400f34b7a23 */ /* 0x000fea000001084b */
[----:B------:R3:W-:Y:S10]  /*19850*/  MUFU.EX2 R170, R74 ;  /* 0x0000004a00aa7308 */ /* 0x0007f40000000800 */
[----:B------:R-:W4:Y:S01]  /*19860*/  MUFU.EX2 R169, R75 ;  /* 0x0000004b00a97308 */ /* 0x000f220000000800 */
[----:B--2---:R-:W-:Y:S02]  /*19870*/  F2FP.PACK_AB R80, R156, R152 ;  /* 0x000000989c50723e */ /* 0x004fe400000000ff */
[----:B-----5:R-:W-:Y:S05]  /*19880*/  F2FP.PACK_AB R165, R173, R174 ;  /* 0x000000aeada5723e */ /* 0x020fea00000000ff */
[C---:B------:R-:W-:Y:S04]  /*19890*/  HMMA.16816.F32 R8, R80.reuse, R88, R8 ;  /* 0x000000585008723c */ /* 0x040fe80000001808 */
[--C-:B---3--:R-:W-:Y:S04]  /*198a0*/  FFMA.FTZ R74, R236, c[0x0][0x2d0], -R96.reuse ;  /* 0x0000b400ec4a7a23 */ /* 0x108fe80000010860 */
[-C--:B------:R-:W-:Y:S01]  /*198b0*/  HMMA.16816.F32 R12, R80, R90.reuse, R12 ;  /* 0x0000005a500c723c */ /* 0x080fe2000000180c */
[----:B------:R2:W-:Y:S03]  /*198c0*/  MUFU.EX2 R168, R74 ;  /* 0x0000004a00a87308 */ /* 0x0005e60000000800 */
[----:B----4-:R-:W-:Y:S04]  /*198d0*/  F2FP.PACK_AB R167, R169, R170 ;  /* 0x000000aaa9a7723e */ /* 0x010fe800000000ff */
[C---:B------:R-:W-:Y:S01]  /*198e0*/  HMMA.16816.F32 R16, R76.reuse, R90, R16 ;  /* 0x0000005a4c10723c */ /* 0x040fe20000001810 */
[----:B------:R-:W3:Y:S07]  /*198f0*/  LDSM.16.MT88.4 R88, [R211+0x2100] ;  /* 0x00210000d358783b */ /* 0x000eee0000004200 */
        /* <DEDUP_REMOVED lines=8> */
[--C-:B--2---:R-:W-:Y:S02]  /*19980*/  FFMA.FTZ R74, R240, c[0x0][0x2d0], -R96.reuse ;  /* 0x0000b400f04a7a23 */ /* 0x104fe40000010860 */
[----:B------:R-:W-:Y:S02]  /*19990*/  FFMA.FTZ R96, R241, c[0x0][0x2d0], -R96 ;  /* 0x0000b400f1607a23 */ /* 0x000fe40000010860 */
[----:B------:R1:W-:Y:S01]  /*199a0*/  MUFU.EX2 R93, R74 ;  /* 0x0000004a005d7308 */ /* 0x0003e20000000800 */
[-C--:B------:R-:W-:Y:S08]  /*199b0*/  HMMA.16816.F32 R44, R80, R86.reuse, R44 ;  /* 0x00000056502c723c */ /* 0x080ff0000000182c */
[C---:B------:R-:W-:Y:S01]  /*199c0*/  HMMA.16816.F32 R48, R76.reuse, R86, R48 ;  /* 0x000000564c30723c */ /* 0x040fe20000001830 */
[----:B------:R-:W2:Y:S07]  /*199d0*/  MUFU.EX2 R96, R96 ;  /* 0x0000006000607308 */ /* 0x000eae0000000800 */
[-C--:B---3--:R-:W-:Y:S04]  /*199e0*/  HMMA.16816.F32 R52, R76, R88.reuse, R52 ;  /* 0x000000584c34723c */ /* 0x088fe80000001834 */
[--C-:B-1----:R-:W-:Y:S04]  /*199f0*/  FFMA.FTZ R74, R229, c[0x0][0x2d0], -R97.reuse ;  /* 0x0000b400e54a7a23 */ /* 0x102fe80000010861 */
[C---:B------:R-:W-:Y:S01]  /*19a00*/  HMMA.16816.F32 R56, R80.reuse, R88, R56 ;  /* 0x000000585038723c */ /* 0x040fe20000001838 */
[----:B------:R1:W-:Y:S07]  /*19a10*/  MUFU.EX2 R75, R74 ;  /* 0x0000004a004b7308 */ /* 0x0003ee0000000800 */
[-C--:B------:R-:W-:Y:S04]  /*19a20*/  HMMA.16816.F32 R60, R80, R90.reuse, R60 ;  /* 0x0000005a503c723c */ /* 0x080fe8000000183c */
[----:B--2---:R-:W-:Y:S04]  /*19a30*/  F2FP.PACK_AB R162, R96, R93 ;  /* 0x0000005d60a2723e */ /* 0x004fe800000000ff */
[----:B------:R-:W-:Y:S08]  /*19a40*/  HMMA.16816.F32 R64, R76, R90, R64 ;  /* 0x0000005a4c40723c */ /* 0x000ff00000001840 */
[-C--:B------:R-:W-:Y:S05]  /*19a50*/  HMMA.16816.F32 R104, R164, R116.reuse, R4 ;  /* 0x00000074a468723c */ /* 0x080fea0000001804 */
[----:B-1----:R-:W-:Y:S02]  /*19a60*/  FFMA.FTZ R74, R206, c[0x0][0x2d0], -R97 ;  /* 0x0000b400ce4a7a23 */ /* 0x002fe40000010861 */
[----:B------:R-:W-:Y:S02]  /*19a70*/  FADD.FTZ R4, R204, R69 ;  /* 0x00000045cc047221 */ /* 0x000fe40000010000 */
[----:B------:R1:W2:Y:S03]  /*19a80*/  MUFU.EX2 R84, R74 ;  /* 0x0000004a00547308 */ /* 0x0002a60000000800 */
[----:B------:R-:W-:Y:S02]  /*19a90*/  FADD.FTZ R6, R126, R4 ;  /* 0x000000047e067221 */ /* 0x000fe40000010000 */
[--C-:B-1----:R-:W-:Y:S01]  /*19aa0*/  FFMA.FTZ R74, R197, c[0x0][0x2d0], -R97.reuse ;  /* 0x0000b400c54a7a23 */ /* 0x102fe20000010861 */
[----:B--2---:R-:W-:Y:S01]  /*19ab0*/  F2FP.PACK_AB R161, R84, R75 ;  /* 0x0000004b54a1723e */ /* 0x004fe200000000ff */
[----:B------:R-:W-:Y:S02]  /*19ac0*/  FFMA.FTZ R97, R73, c[0x0][0x2d0], -R97 ;  /* 0x0000b40049617a23 */ /* 0x000fe40000010861 */
[----:B------:R-:W-:Y:S01]  /*19ad0*/  FADD.FTZ R73, R160, R2 ;  /* 0x00000002a0497221 */ /* 0x000fe20000010000 */
[----:B------:R-:W-:Y:S01]  /*19ae0*/  F2FP.PACK_AB R160, R92, R168 ;  /* 0x000000a85ca0723e */ /* 0x000fe200000000ff */
[----:B------:R-:W-:Y:S01]  /*19af0*/  FADD.FTZ R2, R123, R68 ;  /* 0x000000447b027221 */ /* 0x000fe20000010000 */
[----:B------:R-:W-:Y:S01]  /*19b00*/  MUFU.EX2 R74, R74 ;  /* 0x0000004a004a7308 */ /* 0x000fe20000000800 */
[----:B------:R-:W-:Y:S02]  /*19b10*/  FFMA.FTZ R68, R0, R115, R196 ;  /* 0x0000007300447223 */ /* 0x000fe400000100c4 */
[----:B------:R-:W-:Y:S02]  /*19b20*/  FADD.FTZ R0, R122, R73 ;  /* 0x000000497a007221 */ /* 0x000fe40000010000 */
[----:B------:R-:W-:Y:S02]  /*19b30*/  FADD.FTZ R2, R201, R2 ;  /* 0x00000002c9027221 */ /* 0x000fe40000010000 */
[----:B------:R-:W-:Y:S02]  /*19b40*/  FADD.FTZ R0, R200, R0 ;  /* 0x00000000c8007221 */ /* 0x000fe40000010000 */
[----:B------:R-:W-:Y:S01]  /*19b50*/  FADD.FTZ R5, R125, R2 ;  /* 0x000000027d057221 */ /* 0x000fe20000010000 */
[----:B------:R-:W1:Y:S01]  /*19b60*/  MUFU.EX2 R97, R97 ;  /* 0x0000006100617308 */ /* 0x000e620000000800 */
        /* <DEDUP_REMOVED lines=8> */
[----:B-1----:R-:W-:Y:S07]  /*19bf0*/  F2FP.PACK_AB R163, R97, R74 ;  /* 0x0000004a61a3723e */ /* 0x002fee00000000ff */
[C---:B------:R-:W-:Y:S07]  /*19c00*/  HMMA.16816.F32 R108, R160.reuse, R116, R8 ;  /* 0x00000074a06c723c */ /* 0x040fee0000001808 */
[----:B------:R-:W-:Y:S01]  /*19c10*/  FADD.FTZ R8, R127, R68 ;  /* 0x000000447f087221 */ /* 0x000fe20000010000 */
[-C--:B------:R-:W-:Y:S01]  /*19c20*/  HMMA.16816.F32 R112, R160, R118.reuse, R12 ;  /* 0x00000076a070723c */ /* 0x080fe2000000180c */
[----:B------:R-:W2:Y:S03]  /*19c30*/  LDL R13, [R1+0xc] ;  /* 0x00000c00010d7983 */ /* 0x000ea60000100800 */
[----:B------:R-:W-:Y:S02]  /*19c40*/  FADD.FTZ R4, R198, R8 ;  /* 0x00000008c6047221 */ /* 0x000fe40000010000 */
[----:B------:R-:W-:Y:S02]  /*19c50*/  FADD.FTZ R10, R190, R5 ;  /* 0x00000005be0a7221 */ /* 0x000fe40000010000 */
[----:B------:R-:W-:Y:S01]  /*19c60*/  FADD.FTZ R4, R130, R4 ;  /* 0x0000000482047221 */ /* 0x000fe20000010000 */
[C---:B------:R-:W-:Y:S04]  /*19c70*/  HMMA.16816.F32 R116, R164.reuse, R118, R16 ;  /* 0x00000076a474723c */ /* 0x040fe80000001810 */
[----:B------:R-:W-:Y:S02]  /*19c80*/  FADD.FTZ R4, R230, R4 ;  /* 0x00000004e6047221 */ /* 0x000fe40000010000 */
[----:B------:R-:W-:Y:S02]  /*19c90*/  FADD.FTZ R8, R188, R2 ;  /* 0x00000002bc087221 */ /* 0x000fe40000010000 */
[----:B------:R-:W-:Y:S01]  /*19ca0*/  FADD.FTZ R11, R103, R4 ;  /* 0x00000004670b7221 */ /* 0x000fe20000010000 */
[-C--:B------:R-:W-:Y:S01]  /*19cb0*/  HMMA.16816.F32 R120, R164, R132.reuse, R20 ;  /* 0x00000084a478723c */ /* 0x080fe20000001814 */
[----:B------:R-:W1:Y:S02]  /*19cc0*/  LDSM.16.MT88.4 R4, [R211+0x2900] ;  /* 0x00290000d304783b */ /* 0x000e640000004200 */
[----:B------:R-:W-:Y:S01]  /*19cd0*/  FADD.FTZ R9, R186, R0 ;  /* 0x00000000ba097221 */ /* 0x000fe20000010000 */
[----:B------:R-:W-:Y:S01]  /*19ce0*/  MOV R103, R3 ;  /* 0x0000000300677202 */ /* 0x000fe20000000f00 */
        /* <DEDUP_REMOVED lines=83> */
[C---:B--2---:R-:W-:Y:S02]  /*1a220*/  ISETP.GT.AND P0, PT, R226.reuse, R13, PT ;  /* 0x0000000de200720c */ /* 0x044fe40003f04270 */
[----:B------:R-:W-:Y:S11]  /*1a230*/  IADD3 R226, R226, -0x1, RZ ;  /* 0xffffffffe2e27810 */ /* 0x000ff60007ffe0ff */
[----:B-1----:R-:W-:-:S05]  /*1a240*/  @P0 BRA `(.L_x_455) ;  /* 0xffff97d000000947 */ /* 0x002fca000383ffff */
.L_x_438:
[----:B-1----:R-:W2:Y:S04]  /*1a250*/  LDL R4, [R1+0x30] ;  /* 0x0000300001047983 */ /* 0x002ea80000100800 */
[----:B------:R-:W3:Y:S01]  /*1a260*/  LDL R2, [R1+0x2c] ;  /* 0x00002c0001027983 */ /* 0x000ee20000100800 */
[----:B------:R-:W-:-:S02]  /*1a270*/  IMAD.MOV.U32 R0, RZ, RZ, c[0x0][0x2c4] ;  /* 0x0000b100ff007624 */ /* 0x000fc400078e00ff */
[----:B------:R-:W-:-:S03]  /*1a280*/  IMAD.MOV.U32 R5, RZ, RZ, c[0x0][0x32c] ;  /* 0x0000cb00ff057624 */ /* 0x000fc600078e00ff */
[----:B------:R-:W-:Y:S02]  /*1a290*/  ISETP.NE.AND P1, PT, R0, 0x1, PT ;  /* 0x000000010000780c */ /* 0x000fe40003f25270 */
[----:B------:R-:W1:Y:S01]  /*1a2a0*/  S2R R0, SR_CTAID.X ;  /* 0x0000000000007919 */ /* 0x000e620000002500 */
[----:B------:R-:W-:Y:S02]  /*1a2b0*/  ISETP.GE.AND P0, PT, R5, 0x1, PT ;  /* 0x000000010500780c */ /* 0x000fe40003f06270 */
[----:B-1----:R-:W-:Y:S01]  /*1a2c0*/  LEA R0, R0, 0x7f, 0x7 ;  /* 0x0000007f00007811 */ /* 0x002fe200078e38ff */
[----:B--2---:R-:W-:-:S07]  /*1a2d0*/  IMAD.MOV.U32 R6, RZ, RZ, R4 ;  /* 0x000000ffff067224 */ /* 0x004fce00078e0004 */
[----:B------:R-:W-:Y:S01]  /*1a2e0*/  @P1 IMAD.HI.U32 R4, R0, c[0x0][0x2c8], RZ ;  /* 0x0000b20000041a27 */ /* 0x000fe200078e00ff */
[----:B---3--:R-:W-:-:S04]  /*1a2f0*/  IADD3 R2, R2, 0x1, -R6 ;  /* 0x0000000102027810 */ /* 0x008fc80007ffe806 */
[----:B------:R-:W-:-:S05]  /*1a300*/  @P1 SHF.R.U32.HI R0, RZ, c[0x0][0x2cc], R4 ;  /* 0x0000b300ff001a19 */ /* 0x000fca0000011604 */
[----:B------:R-:W-:-:S05]  /*1a310*/  IMAD.IADD R0, R0, 0x1, R2 ;  /* 0x0000000100007824 */ /* 0x000fca00078e0202 */
        /* <DEDUP_REMOVED lines=11> */
.L_x_457:
[----:B------:R-:W-:-:S04]  /*1a3d0*/  MOV R4, c[0x0][0x32c] ;  /* 0x0000cb0000047a02 */ /* 0x000fc80000000f00 */
[----:B------:R-:W-:-:S13]  /*1a3e0*/  ISETP.NE.AND P0, PT, R4, 0x1, PT ;  /* 0x000000010400780c */ /* 0x000fda0003f05270 */
[----:B------:R-:W-:-:S05]  /*1a3f0*/  @P0 IMAD.HI.U32 R4, R0, c[0x0][0x330], RZ ;  /* 0x0000cc0000040a27 */ /* 0x000fca00078e00ff */
[----:B------:R-:W-:-:S05]  /*1a400*/  @P0 SHF.R.U32.HI R0, RZ, c[0x0][0x334], R4 ;  /* 0x0000cd00ff000a19 */ /* 0x000fca0000011604 */
.L_x_458:
[----:B------:R-:W-:-:S05]  /*1a410*/  IMAD R0, R0, c[0x0][0x32c], RZ ;  /* 0x0000cb0000007a24 */ /* 0x000fca00078e02ff */
[----:B------:R-:W-:-:S03]  /*1a420*/  IMNMX R2, R2, R0, !PT ;  /* 0x0000000002027217 */ /* 0x000fc60007800200 */
.L_x_456:
[----:B------:R-:W2:Y:S01]  /*1a430*/  LDL R4, [R1+0x14] ;  /* 0x0000140001047983 */ /* 0x000ea20000100800 */
[----:B------:R-:W-:-:S05]  /*1a440*/  IADD3 R2, R2, 0x5f, RZ ;  /* 0x0000005f02027810 */ /* 0x000fca0007ffe0ff */
[----:B------:R-:W-:-:S05]  /*1a450*/  IMAD.HI R2, R2, 0x2aaaaaab, RZ ;  /* 0x2aaaaaab02027827 */ /* 0x000fca00078e02ff */
[----:B------:R-:W-:-:S04]  /*1a460*/  SHF.R.U32.HI R0, RZ, 0x1f, R2 ;  /* 0x0000001fff007819 */ /* 0x000fc80000011602 */
[----:B------:R-:W-:-:S04]  /*1a470*/  LEA.HI.SX32 R0, R2, R0, 0x1c ;  /* 0x0000000002007211 */ /* 0x000fc800078fe2ff */
[----:B--2---:R-:W-:-:S04]  /*1a480*/  IMNMX R4, R4, R0, !PT ;  /* 0x0000000004047217 */ /* 0x004fc80007800200 */
[----:B------:R-:W-:Y:S01]  /*1a490*/  ISETP.GE.AND P0, PT, R226, R4, PT ;  /* 0x00000004e200720c */ /* 0x000fe20003f06270 */
[----:B------:R1:W-:-:S12]  /*1a4a0*/  STL [R1+0x38], R4 ;  /* 0x0000380401007387 */ /* 0x0003d80000100800 */
[----:B------:R-:W-:Y:S05]  /*1a4b0*/  @!P0 BRA `(.L_x_459) ;  /* 0x000048b000008947 */ /* 0x000fea0003800000 */
[----:B------:R-:W-:Y:S01]  /*1a4c0*/  MOV R100, R71 ;  /* 0x0000004700647202 */ /* 0x000fe20000000f00 */
[----:B------:R-:W-:Y:S01]  /*1a4d0*/  IMAD.MOV.U32 R102, RZ, RZ, R3 ;  /* 0x000000ffff667224 */ /* 0x000fe200078e0003 */
[----:B------:R-:W-:Y:S01]  /*1a4e0*/  MOV R2, R72 ;  /* 0x0000004800027202 */ /* 0x000fe20000000f00 */
[----:B------:R-:W-:Y:S01]  /*1a4f0*/  IMAD.MOV.U32 R225, RZ, RZ, R226 ;  /* 0x000000ffffe17224 */ /* 0x000fe200078e00e2 */
[----:B------:R-:W-:Y:S02]  /*1a500*/  MOV R101, R70 ;  /* 0x0000004600657202 */ /* 0x000fe40000000f00 */
.L_x_460:
[----:B--2---:R-:W2:Y:S01]  /*1a510*/  LDL R226, [R1+0x14] ;  /* 0x0000140001e27983 */ /* 0x004ea20000100800 */
[----:B------:R-:W-:Y:S04]  /*1a520*/  DEPBAR.LE SB0, 0x0 ;  /* 0x000080000000791a */ /* 0x000fe80000000000 */
[----:B------:R-:W-:Y:S01]  /*1a530*/  BAR.SYNC.DEFER_BLOCKING 0x0 ;  /* 0x0000000000007b1d */ /* 0x000fe20000010000 */
[----:B------:R-:W-:Y:S02]  /*1a540*/  MOV R103, 0x5 ;  /* 0x0000000500677802 */ /* 0x000fe40000000f00 */
[----:B------:R-:W-:Y:S04]  /*1a550*/  MOV R3, c[0x0][0x208] ;  /* 0x0000820000037a02 */ /* 0x000fe80000000f00 */
[----:B------:R-:W-:Y:S01]  /*1a560*/  SHF.L.U64.HI R3, R3, R103, c[0x0][0x20c] ;  /* 0x0000830003037619 */ /* 0x000fe20000010267 */
[----:B-----5:R-:W-:Y:S08]  /*1a570*/  LDSM.16.M88.4 R96, [R215+0x6100] ;  /* 0x00610000d760783b */ /* 0x020ff00000000200 */
[----:B------:R-:W3:Y:S08]  /*1a580*/  LDSM.16.M88.4 R16, [R208+0x3100] ;  /* 0x00310000d010783b */ /* 0x000ef00000000200 */
[----:B------:R-:W4:Y:S06]  /*1a590*/  LDL.64 R198, [R1+0x50] ;  /* 0x0000500001c67983 */ /* 0x000f2c0000100a00 */
[----:B------:R-:W4:Y:S06]  /*1a5a0*/  LDL.64 R196, [R1+0x58] ;  /* 0x0000580001c47983 */ /* 0x000f2c0000100a00 */
        /* <DEDUP_REMOVED lines=9> */
[----:B------:R-:W2:Y:S08]  /*1a640*/  LDSM.16.M88.4 R184, [R224] ;  /* 0x00000000e0b8783b */ /* 0x000eb00000000200 */
[----:B------:R-:W2:Y:S08]  /*1a650*/  LDSM.16.M88.4 R188, [R223] ;  /* 0x00000000dfbc783b */ /* 0x000eb00000000200 */
[----:B------:R-:W-:Y:S04]  /*1a660*/  STL [R1+0x68], R215 ;  /* 0x000068d701007387 */ /* 0x000fe80000100800 */
[----:B------:R-:W-:Y:S04]  /*1a670*/  STL [R1+0x6c], R208 ;  /* 0x00006cd001007387 */ /* 0x000fe80000100800 */
[----:B------:R-:W-:Y:S04]  /*1a680*/  STL [R1+0x70], R219 ;  /* 0x000070db01007387 */ /* 0x000fe80000100800 */
[----:B------:R-:W-:Y:S01]  /*1a690*/  STL [R1+0x74], R218 ;  /* 0x000074da01007387 */ /* 0x000fe20000100800 */
[-C--:B-1-3--:R-:W-:Y:S08]  /*1a6a0*/  HMMA.16816.F32 R4, R96, R16.reuse, RZ ;  /* 0x000000106004723c */ /* 0x08aff000000018ff */
        /* <DEDUP_REMOVED lines=16> */
[C---:B------:R-:W-:Y:S02]  /*1a7b0*/  HMMA.16816.F32 R72, R92.reuse, R80, RZ ;  /* 0x000000505c48723c */ /* 0x040fe400000018ff */
[----:B--2---:R-:W-:Y:S06]  /*1a7c0*/  ISETP.GT.AND P0, PT, R226, R225, PT ;  /* 0x000000e1e200720c */ /* 0x004fec0003f04270 */
[-C--:B------:R-:W-:Y:S08]  /*1a7d0*/  HMMA.16816.F32 R76, R92, R82.reuse, RZ ;  /* 0x000000525c4c723c */ /* 0x080ff000000018ff */
[C---:B------:R-:W-:Y:S04]  /*1a7e0*/  HMMA.16816.F32 R80, R96.reuse, R82, RZ ;  /* 0x000000526050723c */ /* 0x040fe800000018ff */
[----:B------:R-:W-:Y:S04]  /*1a7f0*/  @!P0 SHF.R.S32.HI R0, RZ, 0x1f, R225 ;  /* 0x0000001fff008819 */ /* 0x000fe800000114e1 */
[-C--:B------:R-:W-:Y:S01]  /*1a800*/  HMMA.16816.F32 R84, R96, R168.reuse, RZ ;  /* 0x000000a86054723c */ /* 0x080fe200000018ff */
[----:B------:R-:W-:Y:S04]  /*1a810*/  @!P0 IMAD R0, R0, c[0x0][0x208], RZ ;  /* 0x0000820000008a24 */ /* 0x000fe800078e02ff */
[C---:B------:R-:W-:Y:S03]  /*1a820*/  @!P0 IMAD R0, R225.reuse, c[0x0][0x20c], R0 ;  /* 0x00008300e1008a24 */ /* 0x040fe600078e0200 */
        /* <DEDUP_REMOVED lines=13> */
[----:B----4-:R-:W-:Y:S01]  /*1a900*/  @!P0 MOV R185, R199 ;  /* 0x000000c700b98202 */ /* 0x010fe20000000f00 */
[-C--:B------:R-:W-:Y:S04]  /*1a910*/  HMMA.16816.F32 R28, R180, R186.reuse, R28 ;  /* 0x000000bab41c723c */ /* 0x080fe8000000181c */
[----:B------:R-:W-:Y:S02]  /*1a920*/  @!P0 MOV R184, R196 ;  /* 0x000000c400b88202 */ /* 0x000fe40000000f00 */
[----:B------:R-:W-:Y:S02]  /*1a930*/  MOV R196, c[0x0][0x208] ;  /* 0x0000820000c47a02 */ /* 0x000fe40000000f00 */
[C---:B------:R-:W-:Y:S04]  /*1a940*/  HMMA.16816.F32 R32, R172.reuse, R186, R32 ;  /* 0x000000baac20723c */ /* 0x040fe80000001820 */
[----:B------:R-:W-:Y:S01]  /*1a950*/  @!P0 IMAD.WIDE.U32 R184, R176, 0x60, R184 ;  /* 0x00000060b0b88825 */ /* 0x000fe200078e00b8 */
[----:B------:R-:W-:Y:S01]  /*1a960*/  SHF.L.U32 R196, R196, 0x5, RZ ;  /* 0x00000005c4c47819 */ /* 0x000fe200000006ff */
[----:B------:R-:W2:Y:S02]  /*1a970*/  LDSM.16.M88.4 R176, [R221] ;  /* 0x00000000ddb0783b */ /* 0x000ea40000000200 */
[-C--:B------:R-:W-:Y:S04]  /*1a980*/  HMMA.16816.F32 R36, R172, R188.reuse, R36 ;  /* 0x000000bcac24723c */ /* 0x080fe80000001824 */
[C---:B------:R-:W-:Y:S02]  /*1a990*/  @!P0 LEA R194, P1, R184.reuse, c[0x0][0x1f8], 0x1 ;  /* 0x00007e00b8c28a11 */ /* 0x040fe400078208ff */
[----:B------:R-:W-:Y:S02]  /*1a9a0*/  @!P0 IADD3 R0, R185, R0, RZ ;  /* 0x00000000b9008210 */ /* 0x000fe40007ffe0ff */
[C---:B------:R-:W-:Y:S04]  /*1a9b0*/  HMMA.16816.F32 R40, R180.reuse, R188, R40 ;  /* 0x000000bcb428723c */ /* 0x040fe80000001828 */
[----:B------:R-:W-:Y:S02]  /*1a9c0*/  @!P0 LEA.HI.X R195, R184, c[0x0][0x1fc], R0, 0x1, P1 ;  /* 0x00007f00b8c38a11 */ /* 0x000fe400008f0c00 */
[----:B------:R-:W3:Y:S01]  /*1a9d0*/  LDSM.16.M88.4 R184, [R220] ;  /* 0x00000000dcb8783b */ /* 0x000ee20000000200 */
[-C--:B------:R-:W-:Y:S01]  /*1a9e0*/  @!P0 IADD3 R192, P2, R194, R196.reuse, RZ ;  /* 0x000000c4c2c08210 */ /* 0x080fe20007f5e0ff */
[-C--:B------:R-:W-:Y:S04]  /*1a9f0*/  HMMA.16816.F32 R44, R180, R190.reuse, R44 ;  /* 0x000000beb42c723c */ /* 0x080fe8000000182c */
[-C--:B------:R-:W-:Y:S02]  /*1aa00*/  @!P0 IADD3.X R193, R195, R3.reuse, RZ, P2, !PT ;  /* 0x00000003c3c18210 */ /* 0x080fe400017fe4ff */
[----:B------:R-:W-:Y:S01]  /*1aa10*/  @!PT LDS RZ, [RZ] ;  /* 0x00000000fffff984 */ /* 0x000fe20000000800 */
[----:B------:R-:W-:Y:S01]  /*1aa20*/  @!PT LDS RZ, [RZ] ;  /* 0x00000000fffff984 */ /* 0x000fe20000000800 */
[----:B------:R-:W-:Y:S01]  /*1aa30*/  @!PT LDS RZ, [RZ] ;  /* 0x00000000fffff984 */ /* 0x000fe20000000800 */
[----:B------:R4:W-:Y:S02]  /*1aa40*/  @!P0 LDGSTS.E.BYPASS.LTC128B.128 [R227+0x100], [R194.64], !P5 ;  /* 0x00100000c2e38fae */ /* 0x0009e4000e901d48 */
[C---:B------:R-:W-:Y:S06]  /*1aa50*/  HMMA.16816.F32 R48, R172.reuse, R190, R48 ;  /* 0x000000beac30723c */ /* 0x040fec0000001830 */
[----:B------:R2:W-:Y:S01]  /*1aa60*/  @!P0 LDGSTS.E.BYPASS.LTC128B.128 [R227+0x900], [R192.64], !P5 ;  /* 0x00900000c0e38fae */ /* 0x0005e2000e901d48 */
[-C--:B------:R-:W-:Y:S01]  /*1aa70*/  @!P0 IADD3 R190, P1, R192, R196.reuse, RZ ;  /* 0x000000c4c0be8210 */ /* 0x080fe20007f3e0ff */
[-C--:B-1----:R-:W-:Y:S04]  /*1aa80*/  HMMA.16816.F32 R52, R172, R168.reuse, R52 ;  /* 0x000000a8ac34723c */ /* 0x082fe80000001834 */
[-C--:B------:R-:W-:Y:S02]  /*1aa90*/  @!P0 IADD3.X R191, R193, R3.reuse, RZ, P1, !PT ;  /* 0x00000003c1bf8210 */ /* 0x080fe40000ffe4ff */
[-C--:B------:R-:W-:Y:S02]  /*1aaa0*/  @!P0 IADD3 R188, P3, R190, R196.reuse, RZ ;  /* 0x000000c4bebc8210 */ /* 0x080fe40007f7e0ff */
[C---:B------:R-:W-:Y:S01]  /*1aab0*/  HMMA.16816.F32 R56, R180.reuse, R168, R56 ;  /* 0x000000a8b438723c */ /* 0x040fe20000001838 */
[----:B------:R1:W-:Y:S03]  /*1aac0*/  @!P0 LDGSTS.E.BYPASS.LTC128B.128 [R227+0x1100], [R190.64], !P5 ;  /* 0x01100000bee38fae */ /* 0x0003e6000e901d48 */
[-C--:B------:R-:W-:Y:S03]  /*1aad0*/  @!P0 IADD3.X R189, R191, R3.reuse, RZ, P3, !PT ;  /* 0x00000003bfbd8210 */ /* 0x080fe60001ffe4ff */
[-C--:B------:R-:W-:Y:S01]  /*1aae0*/  @!P0 IADD3 R168, P2, R188, R196.reuse, RZ ;  /* 0x000000c4bca88210 */ /* 0x080fe20007f5e0ff */
[-C--:B------:R-:W-:Y:S01]  /*1aaf0*/  HMMA.16816.F32 R60, R180, R170.reuse, R60 ;  /* 0x000000aab43c723c */ /* 0x080fe2000000183c */
[----:B------:R1:W-:Y:S03]  /*1ab00*/  @!P0 LDGSTS.E.BYPASS.LTC128B.128 [R227+0x1900], [R188.64], !P5 ;  /* 0x01900000bce38fae */ /* 0x0003e6000e901d48 */
[-C--:B------:R-:W-:Y:S02]  /*1ab10*/  @!P0 IADD3.X R169, R189, R3.reuse, RZ, P2, !PT ;  /* 0x00000003bda98210 */ /* 0x080fe400017fe4ff */
[----:B----4-:R-:W-:Y:S02]  /*1ab20*/  @!P0 IADD3 R194, P1, R168, R196, RZ ;  /* 0x000000c4a8c28210 */ /* 0x010fe40007f3e0ff */
[C---:B------:R-:W-:Y:S01]  /*1ab30*/  HMMA.16816.F32 R64, R172.reuse, R170, R64 ;  /* 0x000000aaac40723c */ /* 0x040fe20000001840 */
[----:B------:R4:W-:Y:S03]  /*1ab40*/  @!P0 LDGSTS.E.BYPASS.LTC128B.128 [R227+0x2100], [R168.64], !P5 ;  /* 0x02100000a8e38fae */ /* 0x0009e6000e901d48 */
[----:B------:R-:W-:Y:S04]  /*1ab50*/  @!P0 IADD3.X R195, R169, R3, RZ, P1, !PT ;  /* 0x00000003a9c38210 */ /* 0x000fe80000ffe4ff */
[-C--:B--2---:R-:W-:Y:S01]  /*1ab60*/  HMMA.16816.F32 R68, R172, R176.reuse, R68 ;  /* 0x000000b0ac44723c */ /* 0x084fe20000001844 */
[----:B------:R2:W-:Y:S02]  /*1ab70*/  @!P0 LDGSTS.E.BYPASS.LTC128B.128 [R227+0x2900], [R194.64], !P5 ;  /* 0x02900000c2e38fae */ /* 0x0005e4000e901d48 */
[C---:B------:R-:W-:Y:S02]  /*1ab80*/  ISETP.GT.AND P0, PT, R225.reuse, R226, PT ;  /* 0x000000e2e100720c */ /* 0x040fe40003f04270 */
[----:B------:R-:W-:Y:S03]  /*1ab90*/  IADD3 R226, R225, -0x1, RZ ;  /* 0xffffffffe1e27810 */ /* 0x000fe60007ffe0ff */
        /* <DEDUP_REMOVED lines=48> */
[----:B------:R-:W-:Y:S01]  /*1aea0*/  MUFU.TANH R168, R4 ;  /* 0x0000000400a87308 */ /* 0x000fe20000002400 */
        /* <DEDUP_REMOVED lines=10> */
[----:B------:R-:W-:Y:S01]  /*1af50*/  MUFU.TANH R103, R5 ;  /* 0x0000000500677308 */ /* 0x000fe20000002400 */
[----:B------:R-:W-:Y:S02]  /*1af60*/  FMUL.FTZ R16, R16, c[0x0][0x320] ;  /* 0x0000c80010107a20 */ /* 0x000fe40000410000 */
[----:B------:R-:W-:Y:S02]  /*1af70*/  FMUL.FTZ R17, R17, c[0x0][0x320] ;  /* 0x0000c80011117a20 */ /* 0x000fe40000410000 */
[----:B------:R-:W-:Y:S02]  /*1af80*/  FMUL.FTZ R18, R18, c[0x0][0x320] ;  /* 0x0000c80012127a20 */ /* 0x000fe40000410000 */
[----:B------:R-:W-:Y:S02]  /*1af90*/  FMUL.FTZ R19, R19, c[0x0][0x320] ;  /* 0x0000c80013137a20 */ /* 0x000fe40000410000 */
[----:B------:R-:W-:Y:S01]  /*1afa0*/  FMUL.FTZ R15, R15, c[0x0][0x320] ;  /* 0x0000c8000f0f7a20 */ /* 0x000fe20000410000 */
[----:B------:R1:W-:Y:S01]  /*1afb0*/  MUFU.TANH R169, R7 ;  /* 0x0000000700a97308 */ /* 0x0003e20000002400 */
[----:B------:R-:W-:Y:S09]  /*1afc0*/  FMUL.FTZ R14, R14, c[0x0][0x320] ;  /* 0x0000c8000e0e7a20 */ /* 0x000ff20000410000 */
[----:B------:R-:W-:Y:S10]  /*1afd0*/  MUFU.TANH R15, R15 ;  /* 0x0000000f000f7308 */ /* 0x000ff40000002400 */
[----:B------:R-:W2:Y:S01]  /*1afe0*/  MUFU.TANH R178, R8 ;  /* 0x0000000800b27308 */ /* 0x000ea20000002400 */
[----:B-1----:R-:W1:Y:S09]  /*1aff0*/  LDSM.16.M88.4 R4, [R213+0x800] ;  /* 0x00080000d504783b */ /* 0x002e720000000200 */
[----:B------:R-:W-:Y:S10]  /*1b000*/  MUFU.TANH R170, R9 ;  /* 0x0000000900aa7308 */ /* 0x000ff40000002400 */
[----:B------:R-:W-:Y:S10]  /*1b010*/  MUFU.TANH R176, R10 ;  /* 0x0000000a00b07308 */ /* 0x000ff40000002400 */
[----:B------:R3:W-:Y:S10]  /*1b020*/  MUFU.TANH R171, R11 ;  /* 0x0000000b00ab7308 */ /* 0x0007f40000002400 */
[----:B------:R-:W-:Y:S01]  /*1b030*/  MUFU.TANH R16, R16 ;  /* 0x0000001000107308 */ /* 0x000fe20000002400 */
[-C--:B-1----:R-:W-:Y:S09]  /*1b040*/  HMMA.16816.F32 R20, R172, R4.reuse, R20 ;  /* 0x00000004ac14723c */ /* 0x082ff20000001814 */
[----:B------:R-:W-:Y:S01]  /*1b050*/  MUFU.TANH R18, R18 ;  /* 0x0000001200127308 */ /* 0x000fe20000002400 */
[C---:B------:R-:W-:Y:S01]  /*1b060*/  HMMA.16816.F32 R24, R188.reuse, R4, R24 ;  /* 0x00000004bc18723c */ /* 0x040fe20000001818 */
[----:B---3--:R-:W1:Y:S08]  /*1b070*/  LDSM.16.M88.4 R8, [R213+0x1000] ;  /* 0x00100000d508783b */ /* 0x008e700000000200 */
[----:B------:R-:W-:Y:S01]  /*1b080*/  MUFU.TANH R17, R17 ;  /* 0x0000001100117308 */ /* 0x000fe20000002400 */
[-C--:B------:R-:W-:Y:S04]  /*1b090*/  HMMA.16816.F32 R28, R188, R6.reuse, R28 ;  /* 0x00000006bc1c723c */ /* 0x080fe8000000181c */
[----:B------:R-:W-:Y:S04]  /*1b0a0*/  FMUL.FTZ R20, R20, c[0x0][0x320] ;  /* 0x0000c80014147a20 */ /* 0x000fe80000410000 */
[C---:B------:R-:W-:Y:S01]  /*1b0b0*/  HMMA.16816.F32 R32, R172.reuse, R6, R32 ;  /* 0x00000006ac20723c */ /* 0x040fe20000001820 */
[----:B------:R-:W-:Y:S01]  /*1b0c0*/  MUFU.TANH R19, R19 ;  /* 0x0000001300137308 */ /* 0x000fe20000002400 */
[----:B------:R-:W3:Y:S02]  /*1b0d0*/  LDSM.16.M88.4 R4, [R213+0x1800] ;  /* 0x00180000d504783b */ /* 0x000ee40000000200 */
[----:B------:R-:W-:Y:S02]  /*1b0e0*/  FMUL.FTZ R22, R22, c[0x0][0x320] ;  /* 0x0000c80016167a20 */ /* 0x000fe40000410000 */
[----:B------:R-:W-:Y:S02]  /*1b0f0*/  FMUL.FTZ R21, R21, c[0x0][0x320] ;  /* 0x0000c80015157a20 */ /* 0x000fe40000410000 */
[----:B------:R-:W-:Y:S03]  /*1b100*/  FMUL.FTZ R23, R23, c[0x0][0x320] ;  /* 0x0000c80017177a20 */ /* 0x000fe60000410000 */
        /* <DEDUP_REMOVED lines=9> */
[-C--:B-1----:R-:W-:Y:S03]  /*1b1a0*/  HMMA.16816.F32 R36, R172, R8.reuse, R36 ;  /* 0x00000008ac24723c */ /* 0x082fe60000001824 */
        /* <DEDUP_REMOVED lines=11> */
[----:B------:R-:W-:Y:S01]  /*1b260*/  MUFU.TANH R21, R21 ;  /* 0x0000001500157308 */ /* 0x000fe20000002400 */
[----:B------:R-:W1:Y:S02]  /*1b270*/  LDSM.16.M88.4 R8, [R213+0x2000] ;  /* 0x00200000d508783b */ /* 0x000e640000000200 */
[----:B------:R-:W-:Y:S02]  /*1b280*/  FMUL.FTZ R39, R39, c[0x0][0x320] ;  /* 0x0000c80027277a20 */ /* 0x000fe40000410000 */
[----:B------:R-:W-:Y:S02]  /*1b290*/  FMUL.FTZ R36, R36, c[0x0][0x320] ;  /* 0x0000c80024247a20 */ /* 0x000fe40000410000 */
[-C--:B---3--:R-:W-:Y:S03]  /*1b2a0*/  HMMA.16816.F32 R52, R172, R4.reuse, R52 ;  /* 0x00000004ac34723c */ /* 0x088fe60000001834 */
[----:B------:R-:W-:Y:S01]  /*1b2b0*/  MUFU.TANH R23, R23 ;  /* 0x0000001700177308 */ /* 0x000fe20000002400 */
[----:B------:R-:W-:Y:S02]  /*1b2c0*/  FMUL.FTZ R37, R37, c[0x0][0x320] ;  /* 0x0000c80025257a20 */ /* 0x000fe40000410000 */
[----:B------:R-:W-:Y:S02]  /*1b2d0*/  FMUL.FTZ R43, R43, c[0x0][0x320] ;  /* 0x0000c8002b2b7a20 */ /* 0x000fe40000410000 */
[C---:B------:R-:W-:Y:S04]  /*1b2e0*/  HMMA.16816.F32 R56, R188.reuse, R4, R56 ;  /* 0x00000004bc38723c */ /* 0x040fe80000001838 */
[----:B------:R-:W-:Y:S01]  /*1b2f0*/  FMUL.FTZ R45, R45, c[0x0][0x320] ;  /* 0x0000c8002d2d7a20 */ /* 0x000fe20000410000 */
[----:B------:R-:W-:Y:S01]  /*1b300*/  MUFU.TANH R32, R32 ;  /* 0x0000002000207308 */ /* 0x000fe20000002400 */
[----:B------:R-:W-:Y:S02]  /*1b310*/  FMUL.FTZ R42, R42, c[0x0][0x320] ;  /* 0x0000c8002a2a7a20 */ /* 0x000fe40000410000 */
[-C--:B------:R-:W-:Y:S04]  /*1b320*/  HMMA.16816.F32 R60, R188, R6.reuse, R60 ;  /* 0x00000006bc3c723c */ /* 0x080fe8000000183c */
[----:B------:R-:W-:Y:S02]  /*1b330*/  FMUL.FTZ R51, R51, c[0x0][0x320] ;  /* 0x0000c80033337a20 */ /* 0x000fe40000410000 */
[----:B------:R-:W-:Y:S01]  /*1b340*/  FMUL.FTZ R50, R50, c[0x0][0x320] ;  /* 0x0000c80032327a20 */ /* 0x000fe20000410000 */
[----:B------:R-:W-:Y:S01]  /*1b350*/  MUFU.TANH R200, R45 ;  /* 0x0000002d00c87308 */ /* 0x000fe20000002400 */
[C---:B------:R-:W-:Y:S01]  /*1b360*/  HMMA.16816.F32 R64, R172.reuse, R6, R64 ;  /* 0x00000006ac40723c */ /* 0x040fe20000001840 */
[----:B------:R-:W3:Y:S01]  /*1b370*/  LDSM.16.M88.4 R4, [R213+0x2800] ;  /* 0x00280000d504783b */ /* 0x000ee20000000200 */
[----:B------:R-:W-:Y:S04]  /*1b380*/  DEPBAR.LE SB0, 0x0 ;  /* 0x000080000000791a */ /* 0x000fe80000000000 */
[----:B------:R-:W-:Y:S02]  /*1b390*/  FMUL.FTZ R54, R54, c[0x0][0x320] ;  /* 0x0000c80036367a20 */ /* 0x000fe40000410000 */
[----:B------:R-:W-:Y:S01]  /*1b3a0*/  FMUL.FTZ R58, R58, c[0x0][0x320] ;  /* 0x0000c8003a3a7a20 */ /* 0x000fe20000410000 */
[----:B------:R-:W-:Y:S01]  /*1b3b0*/  MUFU.TANH R192, R51 ;  /* 0x0000003300c07308 */ /* 0x000fe20000002400 */
[-C--:B-1----:R-:W-:Y:S01]  /*1b3c0*/  HMMA.16816.F32 R68, R172, R8.reuse, R68 ;  /* 0x00000008ac44723c */ /* 0x082fe20000001844 */
[----:B------:R-:W-:Y:S04]  /*1b3d0*/  BAR.SYNC.DEFER_BLOCKING 0x0 ;  /* 0x0000000000007b1d */ /* 0x000fe80000010000 */
[----:B------:R-:W-:Y:S02]  /*1b3e0*/  FMUL.FTZ R55, R55, c[0x0][0x320] ;  /* 0x0000c80037377a20 */ /* 0x000fe40000410000 */
[----:B------:R-:W-:Y:S01]  /*1b3f0*/  FMUL.FTZ R61, R61, c[0x0][0x320] ;  /* 0x0000c8003d3d7a20 */ /* 0x000fe20000410000 */
[C---:B------:R-:W-:Y:S01]  /*1b400*/  HMMA.16816.F32 R72, R188.reuse, R8, R72 ;  /* 0x00000008bc48723c */ /* 0x040fe20000001848 */
[----:B------:R-:W1:Y:S03]  /*1b410*/  MUFU.TANH R3, R54 ;  /* 0x0000003600037308 */ /* 0x000e660000002400 */
[----:B------:R-:W-:Y:S02]  /*1b420*/  FMUL.FTZ R52, R52, c[0x0][0x320] ;  /* 0x0000c80034347a20 */ /* 0x000fe40000410000 */
[----:B------:R-:W-:Y:S02]  /*1b430*/  FMUL.FTZ R53, R53, c[0x0][0x320] ;  /* 0x0000c80035357a20 */ /* 0x000fe40000410000 */
[-C--:B------:R-:W-:Y:S03]  /*1b440*/  HMMA.16816.F32 R76, R188, R10.reuse, R76 ;  /* 0x0000000abc4c723c */ /* 0x080fe6000000184c */
[----:B------:R4:W1:Y:S01]  /*1b450*/  MUFU.TANH R0, R55 ;  /* 0x0000003700007308 */ /* 0x0008620000002400 */
[----:B------:R-:W-:Y:S02]  /*1b460*/  FMUL.FTZ R60, R60, c[0x0][0x320] ;  /* 0x0000c8003c3c7a20 */ /* 0x000fe40000410000 */
[----:B------:R-:W-:Y:S02]  /*1b470*/  FMUL.FTZ R59, R59, c[0x0][0x320] ;  /* 0x0000c8003b3b7a20 */ /* 0x000fe40000410000 */
[C---:B------:R-:W-:Y:S04]  /*1b480*/  HMMA.16816.F32 R80, R172.reuse, R10, R80 ;  /* 0x0000000aac50723c */ /* 0x040fe80000001850 */
[----:B------:R-:W-:Y:S01]  /*1b490*/  FMUL.FTZ R48, R48, c[0x0][0x320] ;  /* 0x0000c80030307a20 */ /* 0x000fe20000410000 */
[----:B------:R-:W-:Y:S01]  /*1b4a0*/  MUFU.TANH R45, R58 ;  /* 0x0000003a002d7308 */ /* 0x000fe20000002400 */
[----:B------:R-:W-:Y:S02]  /*1b4b0*/  FMUL.FTZ R49, R49, c[0x0][0x320] ;  /* 0x0000c80031317a20 */ /* 0x000fe40000410000 */
[-C--:B---3--:R-:W-:Y:S04]  /*1b4c0*/  HMMA.16816.F32 R84, R172, R4.reuse, R84 ;  /* 0x00000004ac54723c */ /* 0x088fe80000001854 */
[----:B------:R-:W-:Y:S02]  /*1b4d0*/  FMUL.FTZ R73, R73, c[0x0][0x320] ;  /* 0x0000c80049497a20 */ /* 0x000fe40000410000 */
[----:B------:R-:W-:Y:S01]  /*1b4e0*/  FMUL.FTZ R74, R74, c[0x0][0x320] ;  /* 0x0000c8004a4a7a20 */ /* 0x000fe20000410000 */
[----:B------:R1:W-:Y:S01]  /*1b4f0*/  MUFU.TANH R51, R61 ;  /* 0x0000003d00337308 */ /* 0x0003e20000002400 */
[C---:B------:R-:W-:Y:S01]  /*1b500*/  HMMA.16816.F32 R88, R188.reuse, R4, R88 ;  /* 0x00000004bc58723c */ /* 0x040fe20000001858 */
[----:B----4-:R-:W3:Y:S03]  /*1b510*/  LDL.64 R54, [R1+0x40] ;  /* 0x0000400001367983 */ /* 0x010ee60000100a00 */
[----:B------:R-:W-:Y:S02]  /*1b520*/  FMUL.FTZ R76, R76, c[0x0][0x320] ;  /* 0x0000c8004c4c7a20 */ /* 0x000fe40000410000 */
[----:B------:R-:W-:Y:S01]  /*1b530*/  FMUL.FTZ R78, R78, c[0x0][0x320] ;  /* 0x0000c8004e4e7a20 */ /* 0x000fe20000410000 */
[----:B--2---:R-:W-:Y:S01]  /*1b540*/  FMNMX.FTZ R5, R178, R101, !PT ;  /* 0x00000065b2057209 */ /* 0x004fe20007810000 */
[----:B------:R-:W-:Y:S01]  /*1b550*/  FMUL.FTZ R80, R80, c[0x0][0x320] ;  /* 0x0000c80050507a20 */ /* 0x000fe20000410000 */
[----:B------:R-:W2:Y:S01]  /*1b560*/  MUFU.TANH R34, R34 ;  /* 0x0000002200227308 */ /* 0x000ea20000002400 */
[-C--:B------:R-:W-:Y:S03]  /*1b570*/  HMMA.16816.F32 R92, R188, R6.reuse, R92 ;  /* 0x00000006bc5c723c */ /* 0x080fe6000000185c */
[----:B------:R-:W-:Y:S02]  /*1b580*/  FMUL.FTZ R82, R82, c[0x0][0x320] ;  /* 0x0000c80052527a20 */ /* 0x000fe40000410000 */
[----:B------:R-:W-:Y:S02]  /*1b590*/  FMUL.FTZ R83, R83, c[0x0][0x320] ;  /* 0x0000c80053537a20 */ /* 0x000fe40000410000 */
[----:B------:R-:W-:Y:S01]  /*1b5a0*/  FMUL.FTZ R81, R81, c[0x0][0x320] ;  /* 0x0000c80051517a20 */ /* 0x000fe20000410000 */
[----:B------:R-:W-:Y:S01]  /*1b5b0*/  HMMA.16816.F32 R96, R172, R6, R96 ;  /* 0x00000006ac60723c */ /* 0x000fe20000001860 */
[----:B------:R4:W-:Y:S03]  /*1b5c0*/  MUFU.TANH R58, R80 ;  /* 0x00000050003a7308 */ /* 0x0009e60000002400 */
[----:B------:R-:W-:Y:S01]  /*1b5d0*/  FMUL.FTZ R86, R86, c[0x0][0x320] ;  /* 0x0000c80056567a20 */ /* 0x000fe20000410000 */
[----:B-1----:R-:W-:Y:S01]  /*1b5e0*/  MOV R61, R3 ;  /* 0x00000003003d7202 */ /* 0x002fe20000000f00 */
[----:B------:R-:W-:Y:S01]  /*1b5f0*/  FMUL.FTZ R87, R87, c[0x0][0x320] ;  /* 0x0000c80057577a20 */ /* 0x000fe20000410000 */
[----:B------:R-:W-:Y:S01]  /*1b600*/  FMNMX.FTZ R3, R177, R100, !PT ;  /* 0x00000064b1037209 */ /* 0x000fe20007810000 */
[----:B------:R-:W-:Y:S03]  /*1b610*/  FMUL.FTZ R84, R84, c[0x0][0x320] ;  /* 0x0000c80054547a20 */ /* 0x000fe60000410000 */
[----:B------:R-:W1:Y:S01]  /*1b620*/  MUFU.TANH R33, R33 ;  /* 0x0000002100217308 */ /* 0x000e620000002400 */
[----:B------:R-:W-:Y:S01]  /*1b630*/  FMUL.FTZ R85, R85, c[0x0][0x320] ;  /* 0x0000c80055557a20 */ /* 0x000fe20000410000 */
[----:B------:R-:W-:Y:S01]  /*1b640*/  FMNMX.FTZ R3, R169, R3, !PT ;  /* 0x00000003a9037209 */ /* 0x000fe20007810000 */
[----:B------:R-:W-:Y:S02]  /*1b650*/  FMUL.FTZ R88, R88, c[0x0][0x320] ;  /* 0x0000c80058587a20 */ /* 0x000fe40000410000 */
[----:B------:R-:W-:Y:S02]  /*1b660*/  FMUL.FTZ R89, R89, c[0x0][0x320] ;  /* 0x0000c80059597a20 */ /* 0x000fe40000410000 */
[----:B------:R-:W-:Y:S02]  /*1b670*/  FMUL.FTZ R93, R93, c[0x0][0x320] ;  /* 0x0000c8005d5d7a20 */ /* 0x000fe40000410000 */
[----:B------:R-:W-:Y:S01]  /*1b680*/  FMUL.FTZ R90, R90, c[0x0][0x320] ;  /* 0x0000c8005a5a7a20 */ /* 0x000fe20000410000 */
[----:B------:R-:W1:Y:S01]  /*1b690*/  MUFU.TANH R35, R35 ;  /* 0x0000002300237308 */ /* 0x000e620000002400 */
[----:B------:R-:W-:Y:S02]  /*1b6a0*/  FMUL.FTZ R72, R72, c[0x0][0x320] ;  /* 0x0000c80048487a20 */ /* 0x000fe40000410000 */
[----:B------:R-:W-:Y:S01]  /*1b6b0*/  FMUL.FTZ R91, R91, c[0x0][0x320] ;  /* 0x0000c8005b5b7a20 */ /* 0x000fe20000410000 */
[----:B----4-:R-:W-:Y:S01]  /*1b6c0*/  MOV R80, R0 ;  /* 0x0000000000507202 */ /* 0x010fe20000000f00 */
[----:B------:R-:W-:Y:S01]  /*1b6d0*/  FMUL.FTZ R99, R99, c[0x0][0x320] ;  /* 0x0000c80063637a20 */ /* 0x000fe20000410000 */
[----:B------:R-:W-:Y:S01]  /*1b6e0*/  FMNMX.FTZ R0, R168, R2, !PT ;  /* 0x00000002a8007209 */ /* 0x000fe20007810000 */
[----:B------:R-:W-:Y:S02]  /*1b6f0*/  FMUL.FTZ R98, R98, c[0x0][0x320] ;  /* 0x0000c80062627a20 */ /* 0x000fe40000410000 */
[----:B------:R-:W-:Y:S01]  /*1b700*/  FMUL.FTZ R96, R96, c[0x0][0x320] ;  /* 0x0000c80060607a20 */ /* 0x000fe20000410000 */
[----:B------:R-:W-:Y:S01]  /*1b710*/  MUFU.TANH R182, R36 ;  /* 0x0000002400b67308 */ /* 0x000fe20000002400 */
[----:B------:R-:W-:Y:S01]  /*1b720*/  FMNMX.FTZ R0, R103, R0, !PT ;  /* 0x0000000067007209 */ /* 0x000fe20007810000 */
[----:B------:R-:W-:Y:S02]  /*1b730*/  FMUL.FTZ R97, R97, c[0x0][0x320] ;  /* 0x0000c80061617a20 */ /* 0x000fe40000410000 */
[----:B------:R-:W-:Y:S01]  /*1b740*/  FMUL.FTZ R92, R92, c[0x0][0x320] ;  /* 0x0000c8005c5c7a20 */ /* 0x000fe20000410000 */
[----:B------:R-:W-:Y:S01]  /*1b750*/  FMNMX.FTZ R4, R16, R0, !PT ;  /* 0x0000000010047209 */ /* 0x000fe20007810000 */
[----:B------:R-:W-:Y:S01]  /*1b760*/  FMUL.FTZ R79, R79, c[0x0][0x320] ;  /* 0x0000c8004f4f7a20 */ /* 0x000fe20000410000 */
[----:B------:R-:W-:Y:S01]  /*1b770*/  FMNMX.FTZ R0, R18, R3, !PT ;  /* 0x0000000312007209 */ /* 0x000fe20007810000 */
[----:B------:R-:W-:Y:S01]  /*1b780*/  FMUL.FTZ R64, R64, c[0x0][0x320] ;  /* 0x0000c80040407a20 */ /* 0x000fe20000410000 */
[----:B------:R-:W-:Y:S01]  /*1b790*/  FMNMX.FTZ R4, R17, R4, !PT ;  /* 0x0000000411047209 */ /* 0x000fe20007810000 */
        /* <DEDUP_REMOVED lines=10> */
[----:B------:R-:W4:Y:S01]  /*1b840*/  MUFU.TANH R235, R72 ;  /* 0x0000004800eb7308 */ /* 0x000f220000002400 */
[----:B------:R-:W-:Y:S02]  /*1b850*/  FMUL.FTZ R41, R41, c[0x0][0x320] ;  /* 0x0000c80029297a20 */ /* 0x000fe40000410000 */
[----:B------:R-:W-:Y:S01]  /*1b860*/  FMNMX.FTZ R3, R12, R3, !PT ;  /* 0x000000030c037209 */ /* 0x000fe20007810000 */
[----:B------:R-:W-:Y:S02]  /*1b870*/  FMUL.FTZ R46, R46, c[0x0][0x320] ;  /* 0x0000c8002e2e7a20 */ /* 0x000fe40000410000 */
[----:B------:R-:W-:Y:S01]  /*1b880*/  FMUL.FTZ R44, R44, c[0x0][0x320] ;  /* 0x0000c8002c2c7a20 */ /* 0x000fe20000410000 */
[----:B------:R-:W-:Y:S01]  /*1b890*/  FMNMX.FTZ R5, R13, R3, !PT ;  /* 0x000000030d057209 */ /* 0x000fe20007810000 */
[----:B------:R-:W-:Y:S01]  /*1b8a0*/  FMUL.FTZ R47, R47, c[0x0][0x320] ;  /* 0x0000c8002f2f7a20 */ /* 0x000fe20000410000 */
[----:B------:R-:W-:Y:S01]  /*1b8b0*/  FMNMX.FTZ R3, R23, R0, !PT ;  /* 0x0000000017037209 */ /* 0x000fe20007810000 */
[----:B------:R4:W4:Y:S01]  /*1b8c0*/  MUFU.TANH R194, R39 ;  /* 0x0000002700c27308 */ /* 0x0009220000002400 */
[----:B------:R-:W-:Y:S01]  /*1b8d0*/  FMNMX.FTZ R0, R32, R4, !PT ;  /* 0x0000000420007209 */ /* 0x000fe20007810000 */
[----:B------:R-:W-:Y:S01]  /*1b8e0*/  FMUL.FTZ R63, R63, c[0x0][0x320] ;  /* 0x0000c8003f3f7a20 */ /* 0x000fe20000410000 */
[----:B--2---:R-:W-:Y:S01]  /*1b8f0*/  FMNMX.FTZ R3, R34, R3, !PT ;  /* 0x0000000322037209 */ /* 0x004fe20007810000 */
[----:B------:R-:W-:Y:S01]  /*1b900*/  FMUL.FTZ R66, R66, c[0x0][0x320] ;  /* 0x0000c80042427a20 */ /* 0x000fe20000410000 */
[----:B-1----:R-:W-:Y:S01]  /*1b910*/  FMNMX.FTZ R0, R33, R0, !PT ;  /* 0x0000000021007209 */ /* 0x002fe20007810000 */
[----:B------:R-:W-:Y:S01]  /*1b920*/  FMUL.FTZ R67, R67, c[0x0][0x320] ;  /* 0x0000c80043437a20 */ /* 0x000fe20000410000 */
[----:B------:R-:W-:Y:S01]  /*1b930*/  FMNMX.FTZ R3, R35, R3, !PT ;  /* 0x0000000323037209 */ /* 0x000fe20007810000 */
[----:B------:R-:W-:Y:S02]  /*1b940*/  FMUL.FTZ R70, R70, c[0x0][0x320] ;  /* 0x0000c80046467a20 */ /* 0x000fe40000410000 */
[----:B------:R1:W2:Y:S01]  /*1b950*/  MUFU.TANH R185, R37 ;  /* 0x0000002500b97308 */ /* 0x0002a20000002400 */
[----:B------:R-:W-:Y:S02]  /*1b960*/  FMUL.FTZ R56, R56, c[0x0][0x320] ;  /* 0x0000c80038387a20 */ /* 0x000fe40000410000 */
[----:B------:R-:W-:Y:S01]  /*1b970*/  FMUL.FTZ R62, R62, c[0x0][0x320] ;  /* 0x0000c8003e3e7a20 */ /* 0x000fe20000410000 */
[----:B----4-:R-:W-:Y:S01]  /*1b980*/  MOV R189, R235 ;  /* 0x000000eb00bd7202 */ /* 0x010fe20000000f00 */
[----:B------:R-:W-:Y:S01]  /*1b990*/  FMUL.FTZ R71, R71, c[0x0][0x320] ;  /* 0x0000c80047477a20 */ /* 0x000fe20000410000 */
[----:B------:R-:W-:Y:S01]  /*1b9a0*/  FMNMX.FTZ R72, R182, R0, !PT ;  /* 0x00000000b6487209 */ /* 0x000fe20007810000 */
[----:B------:R-:W-:Y:S01]  /*1b9b0*/  FMUL.FTZ R77, R77, c[0x0][0x320] ;  /* 0x0000c8004d4d7a20 */ /* 0x000fe20000410000 */
[----:B------:R-:W-:Y:S01]  /*1b9c0*/  FMNMX.FTZ R0, R193, R3, !PT ;  /* 0x00000003c1007209 */ /* 0x000fe20007810000 */
[----:B------:R-:W-:Y:S01]  /*1b9d0*/  FMUL.FTZ R75, R75, c[0x0][0x320] ;  /* 0x0000c8004b4b7a20 */ /* 0x000fe20000410000 */
[----:B------:R-:W4:Y:S01]  /*1b9e0*/  MUFU.TANH R187, R50 ;  /* 0x0000003200bb7308 */ /* 0x000f220000002400 */
[----:B------:R-:W-:Y:S01]  /*1b9f0*/  FMUL.FTZ R57, R57, c[0x0][0x320] ;  /* 0x0000c80039397a20 */ /* 0x000fe20000410000 */
[----:B------:R-:W3:Y:S01]  /*1ba00*/  LDL.64 R38, [R1+0x48] ;  /* 0x0000480001267983 */ /* 0x000ee20000100a00 */
[----:B------:R-:W-:Y:S07]  /*1ba10*/  FMNMX.FTZ R0, R194, R0, !PT ;  /* 0x00000000c2007209 */ /* 0x000fee0007810000 */
[----:B------:R-:W4:Y:S01]  /*1ba20*/  MUFU.TANH R48, R48 ;  /* 0x0000003000307308 */ /* 0x000f220000002400 */
[----:B-1----:R-:W-:Y:S02]  /*1ba30*/  MOV R37, c[0x0][0x1e0] ;  /* 0x0000780000257a02 */ /* 0x002fe40000000f00 */
[----:B--2---:R-:W-:Y:S07]  /*1ba40*/  FMNMX.FTZ R72, R185, R72, !PT ;  /* 0x00000048b9487209 */ /* 0x004fee0007810000 */
[----:B------:R-:W1:Y:S01]  /*1ba50*/  MUFU.TANH R49, R49 ;  /* 0x0000003100317308 */ /* 0x000e620000002400 */
[----:B----4-:R-:W-:Y:S04]  /*1ba60*/  FMNMX.FTZ R0, R187, R0, !PT ;  /* 0x00000000bb007209 */ /* 0x010fe80007810000 */
[----:B------:R-:W-:Y:S05]  /*1ba70*/  FMNMX.FTZ R0, R192, R0, !PT ;  /* 0x00000000c0007209 */ /* 0x000fea0007810000 */
[----:B------:R-:W2:Y:S01]  /*1ba80*/  MUFU.TANH R201, R52 ;  /* 0x0000003400c97308 */ /* 0x000ea20000002400 */
[----:B------:R-:W-:Y:S02]  /*1ba90*/  FMNMX.FTZ R0, R61, R0, !PT ;  /* 0x000000003d007209 */ /* 0x000fe40007810000 */
[----:B------:R-:W-:Y:S02]  /*1baa0*/  FMNMX.FTZ R72, R48, R72, !PT ;  /* 0x0000004830487209 */ /* 0x000fe40007810000 */
[----:B------:R-:W-:Y:S05]  /*1bab0*/  FMNMX.FTZ R0, R80, R0, !PT ;  /* 0x0000000050007209 */ /* 0x000fea0007810000 */
        /* <DEDUP_REMOVED lines=17> */
[----:B----4-:R-:W-:Y:S04]  /*1bbd0*/  MOV R191, R234 ;  /* 0x000000ea00bf7202 */ /* 0x010fe80000000f00 */
[----:B------:R-:W-:Y:S05]  /*1bbe0*/  FMNMX.FTZ R0, R191, R0, !PT ;  /* 0x00000000bf007209 */ /* 0x000fea0007810000 */
[----:B------:R-:W4:Y:S01]  /*1bbf0*/  MUFU.TANH R29, R29 ;  /* 0x0000001d001d7308 */ /* 0x000f220000002400 */
[----:B-1----:R-:W-:Y:S09]  /*1bc00*/  FMNMX.FTZ R4, R28, R4, !PT ;  /* 0x000000041c047209 */ /* 0x002ff20007810000 */
[----:B------:R-:W1:Y:S01]  /*1bc10*/  MUFU.TANH R207, R68 ;  /* 0x0000004400cf7308 */ /* 0x000e620000002400 */
[----:B--2---:R-:W-:Y:S09]  /*1bc20*/  FMNMX.FTZ R72, R197, R72, !PT ;  /* 0x00000048c5487209 */ /* 0x004ff20007810000 */
[----:B------:R-:W2:Y:S01]  /*1bc30*/  MUFU.TANH R206, R71 ;  /* 0x0000004700ce7308 */ /* 0x000ea20000002400 */
[----:B----4-:R-:W-:Y:S02]  /*1bc40*/  FMNMX.FTZ R3, R29, R4, !PT ;  /* 0x000000041d037209 */ /* 0x010fe40007810000 */
[----:B------:R-:W-:Y:S07]  /*1bc50*/  FMNMX.FTZ R4, R176, R102, !PT ;  /* 0x00000066b0047209 */ /* 0x000fee0007810000 */
[----:B------:R-:W-:Y:S01]  /*1bc60*/  MUFU.TANH R230, R56 ;  /* 0x0000003800e67308 */ /* 0x000fe20000002400 */
[----:B------:R-:W-:Y:S02]  /*1bc70*/  FMNMX.FTZ R4, R171, R4, !PT ;  /* 0x00000004ab047209 */ /* 0x000fe40007810000 */
[----:B-1----:R-:W-:Y:S07]  /*1bc80*/  FMNMX.FTZ R72, R207, R72, !PT ;  /* 0x00000048cf487209 */ /* 0x002fee0007810000 */
[----:B------:R-:W-:Y:S01]  /*1bc90*/  MUFU.TANH R56, R62 ;  /* 0x0000003e00387308 */ /* 0x000fe20000002400 */
[----:B--2---:R-:W-:Y:S09]  /*1bca0*/  FMNMX.FTZ R0, R206, R0, !PT ;  /* 0x00000000ce007209 */ /* 0x004ff20007810000 */
[----:B------:R-:W1:Y:S10]  /*1bcb0*/  MUFU.TANH R62, R69 ;  /* 0x00000045003e7308 */ /* 0x000e740000002400 */
[----:B------:R-:W2:Y:S10]  /*1bcc0*/  MUFU.TANH R232, R82 ;  /* 0x0000005200e87308 */ /* 0x000eb40000002400 */
[----:B------:R-:W4:Y:S01]  /*1bcd0*/  MUFU.TANH R14, R14 ;  /* 0x0000000e000e7308 */ /* 0x000f220000002400 */
[----:B-1----:R-:W-:Y:S04]  /*1bce0*/  FMNMX.FTZ R72, R62, R72, !PT ;  /* 0x000000483e487209 */ /* 0x002fe80007810000 */
[----:B------:R-:W-:Y:S05]  /*1bcf0*/  FMNMX.FTZ R72, R58, R72, !PT ;  /* 0x000000483a487209 */ /* 0x000fea0007810000 */
[----:B------:R-:W1:Y:S01]  /*1bd00*/  MUFU.TANH R219, R83 ;  /* 0x0000005300db7308 */ /* 0x000e620000002400 */
[----:B--2---:R-:W-:Y:S09]  /*1bd10*/  FMNMX.FTZ R0, R232, R0, !PT ;  /* 0x00000000e8007209 */ /* 0x004ff20007810000 */
[----:B------:R-:W2:Y:S01]  /*1bd20*/  MUFU.TANH R196, R40 ;  /* 0x0000002800c47308 */ /* 0x000ea20000002400 */
[----:B----4-:R-:W-:Y:S04]  /*1bd30*/  FMNMX.FTZ R4, R14, R4, !PT ;  /* 0x000000040e047209 */ /* 0x010fe80007810000 */
[----:B------:R-:W-:Y:S05]  /*1bd40*/  FMNMX.FTZ R4, R15, R4, !PT ;  /* 0x000000040f047209 */ /* 0x000fea0007810000 */
[----:B------:R-:W-:Y:S01]  /*1bd50*/  MUFU.TANH R228, R43 ;  /* 0x0000002b00e47308 */ /* 0x000fe20000002400 */
[----:B-1----:R-:W-:Y:S09]  /*1bd60*/  FMNMX.FTZ R0, R219, R0, !PT ;  /* 0x00000000db007209 */ /* 0x002ff20007810000 */
[----:B------:R-:W1:Y:S01]  /*1bd70*/  MUFU.TANH R43, R81 ;  /* 0x00000051002b7308 */ /* 0x000e620000002400 */
[----:B--2---:R-:W-:Y:S09]  /*1bd80*/  FMNMX.FTZ R3, R196, R3, !PT ;  /* 0x00000003c4037209 */ /* 0x004ff20007810000 */
[----:B------:R-:W2:Y:S10]  /*1bd90*/  MUFU.TANH R198, R41 ;  /* 0x0000002900c67308 */ /* 0x000eb40000002400 */
[----:B------:R-:W-:Y:S01]  /*1bda0*/  MUFU.TANH R203, R46 ;  /* 0x0000002e00cb7308 */ /* 0x000fe20000002400 */
[----:B-1----:R-:W-:Y:S09]  /*1bdb0*/  FMNMX.FTZ R72, R43, R72, !PT ;  /* 0x000000482b487209 */ /* 0x002ff20007810000 */
[----:B------:R-:W-:Y:S01]  /*1bdc0*/  MUFU.TANH R46, R60 ;  /* 0x0000003c002e7308 */ /* 0x000fe20000002400 */
[----:B--2---:R-:W-:Y:S09]  /*1bdd0*/  FMNMX.FTZ R3, R198, R3, !PT ;  /* 0x00000003c6037209 */ /* 0x004ff20007810000 */
[----:B------:R-:W1:Y:S10]  /*1bde0*/  MUFU.TANH R60, R86 ;  /* 0x00000056003c7308 */ /* 0x000e740000002400 */
[----:B------:R-:W2:Y:S10]  /*1bdf0*/  MUFU.TANH R8, R87 ;  /* 0x0000005700087308 */ /* 0x000eb40000002400 */
[----:B------:R2:W-:Y:S01]  /*1be00*/  MUFU.TANH R41, R99 ;  /* 0x0000006300297308 */ /* 0x0005e20000002400 */
[----:B-1----:R-:W-:Y:S09]  /*1be10*/  FMNMX.FTZ R0, R60, R0, !PT ;  /* 0x000000003c007209 */ /* 0x002ff20007810000 */
[----:B------:R-:W1:Y:S10]  /*1be20*/  MUFU.TANH R26, R26 ;  /* 0x0000001a001a7308 */ /* 0x000e740000002400 */
[----:B------:R-:W4:Y:S01]  /*1be30*/  MUFU.TANH R231, R84 ;  /* 0x0000005400e77308 */ /* 0x000f220000002400 */
[----:B--2---:R-:W-:Y:S04]  /*1be40*/  MOV R99, R8 ;  /* 0x0000000800637202 */ /* 0x004fe80000000f00 */
[----:B------:R-:W-:Y:S05]  /*1be50*/  FMNMX.FTZ R0, R99, R0, !PT ;  /* 0x0000000063007209 */ /* 0x000fea0007810000 */
[----:B------:R-:W2:Y:S01]  /*1be60*/  MUFU.TANH R27, R27 ;  /* 0x0000001b001b7308 */ /* 0x000ea20000002400 */
[----:B-1----:R-:W-:Y:S09]  /*1be70*/  FMNMX.FTZ R4, R26, R4, !PT ;  /* 0x000000041a047209 */ /* 0x002ff20007810000 */
[----:B------:R-:W1:Y:S01]  /*1be80*/  MUFU.TANH R199, R44 ;  /* 0x0000002c00c77308 */ /* 0x000e620000002400 */
[----:B----4-:R-:W-:Y:S09]  /*1be90*/  FMNMX.FTZ R72, R231, R72, !PT ;  /* 0x00000048e7487209 */ /* 0x010ff20007810000 */
[----:B------:R-:W4:Y:S01]  /*1bea0*/  MUFU.TANH R233, R85 ;  /* 0x0000005500e97308 */ /* 0x000f220000002400 */
[----:B--2---:R-:W-:Y:S09]  /*1beb0*/  FMNMX.FTZ R4, R27, R4, !PT ;  /* 0x000000041b047209 */ /* 0x004ff20007810000 */
[----:B------:R-:W2:Y:S01]  /*1bec0*/  MUFU.TANH R40, R98 ;  /* 0x0000006200287308 */ /* 0x000ea20000002400 */
[----:B-1----:R-:W-:Y:S04]  /*1bed0*/  FMNMX.FTZ R3, R199, R3, !PT ;  /* 0x00000003c7037209 */ /* 0x002fe80007810000 */
[----:B------:R-:W-:Y:S05]  /*1bee0*/  FMNMX.FTZ R3, R200, R3, !PT ;  /* 0x00000003c8037209 */ /* 0x000fea0007810000 */
[----:B------:R-:W1:Y:S01]  /*1bef0*/  MUFU.TANH R30, R30 ;  /* 0x0000001e001e7308 */ /* 0x000e620000002400 */
[----:B------:R-:W-:Y:S02]  /*1bf00*/  FMNMX.FTZ R3, R230, R3, !PT ;  /* 0x00000003e6037209 */ /* 0x000fe40007810000 */
[----:B----4-:R-:W-:Y:S07]  /*1bf10*/  FMNMX.FTZ R72, R233, R72, !PT ;  /* 0x00000048e9487209 */ /* 0x010fee0007810000 */
[----:B------:R-:W4:Y:S01]  /*1bf20*/  MUFU.TANH R173, R96 ;  /* 0x0000006000ad7308 */ /* 0x000f220000002400 */
[----:B--2---:R-:W-:Y:S04]  /*1bf30*/  FMNMX.FTZ R0, R40, R0, !PT ;  /* 0x0000000028007209 */ /* 0x004fe80007810000 */
[----:B------:R-:W-:Y:S05]  /*1bf40*/  FMNMX.FTZ R0, R41, R0, !PT ;  /* 0x0000000029007209 */ /* 0x000fea0007810000 */
[----:B------:R-:W2:Y:S01]  /*1bf50*/  MUFU.TANH R31, R31 ;  /* 0x0000001f001f7308 */ /* 0x000ea20000002400 */
[----:B------:R-:W3:Y:S01]  /*1bf60*/  SHFL.BFLY PT, R71, R0, 0x2, 0x1f ;  /* 0x0c401f0000477f89 */ /* 0x000ee200000e0000 */
[----:B-1----:R-:W-:Y:S08]  /*1bf70*/  FMNMX.FTZ R4, R30, R4, !PT ;  /* 0x000000041e047209 */ /* 0x002ff00007810000 */
[----:B------:R-:W1:Y:S01]  /*1bf80*/  MUFU.TANH R172, R97 ;  /* 0x0000006100ac7308 */ /* 0x000e620000002400 */
[----:B----4-:R-:W-:Y:S09]  /*1bf90*/  FMNMX.FTZ R72, R173, R72, !PT ;  /* 0x00000048ad487209 */ /* 0x010ff20007810000 */
[----:B------:R-:W4:Y:S01]  /*1bfa0*/  MUFU.TANH R204, R42 ;  /* 0x0000002a00cc7308 */ /* 0x000f220000002400 */
[----:B--2---:R-:W-:Y:S02]  /*1bfb0*/  FMNMX.FTZ R4, R31, R4, !PT ;  /* 0x000000041f047209 */ /* 0x004fe40007810000 */
[----:B---3--:R-:W-:Y:S07]  /*1bfc0*/  FMNMX.FTZ R71, R0, R71, !PT ;  /* 0x0000004700477209 */ /* 0x008fee0007810000 */
[----:B------:R-:W2:Y:S01]  /*1bfd0*/  MUFU.TANH R57, R57 ;  /* 0x0000003900397308 */ /* 0x000ea20000002400 */
[----:B-1----:R-:W-:Y:S05]  /*1bfe0*/  FMNMX.FTZ R72, R172, R72, !PT ;  /* 0x00000048ac487209 */ /* 0x002fea0007810000 */
[----:B------:R-:W1:Y:S04]  /*1bff0*/  SHFL.BFLY PT, R5, R72, 0x2, 0x1f ;  /* 0x0c401f0048057f89 */ /* 0x000e6800000e0000 */
[----:B------:R-:W3:Y:S01]  /*1c000*/  MUFU.TANH R180, R47 ;  /* 0x0000002f00b47308 */ /* 0x000ee20000002400 */
[----:B----4-:R-:W-:Y:S04]  /*1c010*/  FMNMX.FTZ R4, R204, R4, !PT ;  /* 0x00000004cc047209 */ /* 0x010fe80007810000 */
[----:B------:R-:W-:Y:S05]  /*1c020*/  FMNMX.FTZ R4, R228, R4, !PT ;  /* 0x00000004e4047209 */ /* 0x000fea0007810000 */
[----:B------:R-:W4:Y:S01]  /*1c030*/  MUFU.TANH R218, R73 ;  /* 0x0000004900da7308 */ /* 0x000f220000002400 */
[----:B------:R-:W-:Y:S02]  /*1c040*/  FMNMX.FTZ R4, R203, R4, !PT ;  /* 0x00000004cb047209 */ /* 0x000fe40007810000 */
[----:B--2---:R-:W-:Y:S04]  /*1c050*/  FMNMX.FTZ R3, R57, R3, !PT ;  /* 0x0000000339037209 */ /* 0x004fe80007810000 */
[----:B------:R-:W-:Y:S03]  /*1c060*/  FMNMX.FTZ R3, R46, R3, !PT ;  /* 0x000000032e037209 */ /* 0x000fe60007810000 */
[----:B------:R-:W2:Y:S01]  /*1c070*/  MUFU.TANH R208, R59 ;  /* 0x0000003b00d07308 */ /* 0x000ea20000002400 */
[----:B------:R-:W-:Y:S02]  /*1c080*/  FMNMX.FTZ R3, R51, R3, !PT ;  /* 0x0000000333037209 */ /* 0x000fe40007810000 */
[----:B---3--:R-:W-:Y:S02]  /*1c090*/  FMNMX.FTZ R4, R180, R4, !PT ;  /* 0x00000004b4047209 */ /* 0x008fe40007810000 */
[----:B------:R-:W-:Y:S02]  /*1c0a0*/  FMNMX.FTZ R3, R189, R3, !PT ;  /* 0x00000003bd037209 */ /* 0x000fe40007810000 */
[----:B------:R-:W-:Y:S03]  /*1c0b0*/  FMNMX.FTZ R4, R45, R4, !PT ;  /* 0x000000042d047209 */ /* 0x000fe60007810000 */
[----:B------:R-:W3:Y:S01]  /*1c0c0*/  MUFU.TANH R215, R76 ;  /* 0x0000004c00d77308 */ /* 0x000ee20000002400 */
[----:B-1----:R-:W-:Y:S02]  /*1c0d0*/  FMNMX.FTZ R72, R72, R5, !PT ;  /* 0x0000000548487209 */ /* 0x002fe40007810000 */
[----:B------:R-:W1:Y:S01]  /*1c0e0*/  SHFL.BFLY PT, R5, R71, 0x1, 0x1f ;  /* 0x0c201f0047057f89 */ /* 0x000e6200000e0000 */
[----:B----4-:R-:W-:Y:S06]  /*1c0f0*/  FMNMX.FTZ R3, R218, R3, !PT ;  /* 0x00000003da037209 */ /* 0x010fec0007810000 */
[----:B------:R-:W4:Y:S01]  /*1c100*/  MUFU.TANH R229, R77 ;  /* 0x0000004d00e57308 */ /* 0x000f220000002400 */
[----:B------:R-:W4:Y:S01]  /*1c110*/  SHFL.BFLY PT, R7, R72, 0x1, 0x1f ;  /* 0x0c201f0048077f89 */ /* 0x000f2200000e0000 */
[----:B--2---:R-:W-:Y:S04]  /*1c120*/  FMNMX.FTZ R4, R208, R4, !PT ;  /* 0x00000004d0047209 */ /* 0x004fe80007810000 */
[----:B------:R-:W-:Y:S04]  /*1c130*/  FMNMX.FTZ R0, R56, R4, !PT ;  /* 0x0000000438007209 */ /* 0x000fe80007810000 */
[----:B------:R-:W2:Y:S01]  /*1c140*/  MUFU.TANH R44, R63 ;  /* 0x0000003f002c7308 */ /* 0x000ea20000002400 */
[----:B---3--:R-:W-:Y:S02]  /*1c150*/  FMNMX.FTZ R3, R215, R3, !PT ;  /* 0x00000003d7037209 */ /* 0x008fe40007810000 */
[----:B-1----:R-:W-:Y:S07]  /*1c160*/  FMNMX.FTZ R71, R71, R5, !PT ;  /* 0x0000000547477209 */ /* 0x002fee0007810000 */
[----:B------:R-:W1:Y:S01]  /*1c170*/  MUFU.TANH R42, R88 ;  /* 0x00000058002a7308 */ /* 0x000e620000002400 */
[----:B----4-:R-:W-:Y:S02]  /*1c180*/  FMNMX.FTZ R3, R229, R3, !PT ;  /* 0x00000003e5037209 */ /* 0x010fe40007810000 */
[----:B------:R-:W-:Y:S07]  /*1c190*/  FMNMX.FTZ R72, R72, R7, !PT ;  /* 0x0000000748487209 */ /* 0x000fee0007810000 */
[----:B------:R3:W4:Y:S01]  /*1c1a0*/  MUFU.TANH R205, R74 ;  /* 0x0000004a00cd7308 */ /* 0x0007220000002400 */
[----:B------:R-:W-:Y:S01]  /*1c1b0*/  FMUL.FTZ R96, R72, c[0x0][0x2d0] ;  /* 0x0000b40048607a20 */ /* 0x000fe20000410000 */
[----:B--2---:R-:W-:Y:S03]  /*1c1c0*/  FMNMX.FTZ R0, R44, R0, !PT ;  /* 0x000000002c007209 */ /* 0x004fe60007810000 */
[--C-:B------:R-:W-:Y:S02]  /*1c1d0*/  FFMA.FTZ R7, R20, c[0x0][0x2d0], -R96.reuse ;  /* 0x0000b40014077a23 */ /* 0x100fe40000010860 */
[----:B------:R-:W-:Y:S03]  /*1c1e0*/  FFMA.FTZ R8, R21, c[0x0][0x2d0], -R96 ;  /* 0x0000b40015087a23 */ /* 0x000fe60000010860 */
[----:B------:R-:W2:Y:S01]  /*1c1f0*/  MUFU.TANH R50, R89 ;  /* 0x0000005900327308 */ /* 0x000ea20000002400 */
[----:B-1----:R-:W-:Y:S09]  /*1c200*/  FMNMX.FTZ R3, R42, R3, !PT ;  /* 0x000000032a037209 */ /* 0x002ff20007810000 */
[----:B------:R-:W-:Y:S01]  /*1c210*/  MUFU.EX2 R244, R8 ;  /* 0x0000000800f47308 */ /* 0x000fe20000000800 */
[----:B---3--:R-:W-:Y:S01]  /*1c220*/  FMUL.FTZ R74, R94, c[0x0][0x320] ;  /* 0x0000c8005e4a7a20 */ /* 0x008fe20000410000 */
[----:B----4-:R-:W-:Y:S01]  /*1c230*/  FMNMX.FTZ R4, R205, R0, !PT ;  /* 0x00000000cd047209 */ /* 0x010fe20007810000 */
[----:B------:R-:W-:Y:S07]  /*1c240*/  FMUL.FTZ R0, R95, c[0x0][0x320] ;  /* 0x0000c8005f007a20 */ /* 0x000fee0000410000 */
[----:B------:R-:W1:Y:S01]  /*1c250*/  MUFU.TANH R47, R92 ;  /* 0x0000005c002f7308 */ /* 0x000e620000002400 */
[----:B--2---:R-:W-:Y:S09]  /*1c260*/  FMNMX.FTZ R3, R50, R3, !PT ;  /* 0x0000000332037209 */ /* 0x004ff20007810000 */
[----:B------:R-:W2:Y:S10]  /*1c270*/  MUFU.TANH R175, R93 ;  /* 0x0000005d00af7308 */ /* 0x000eb40000002400 */
[----:B------:R-:W3:Y:S01]  /*1c280*/  MUFU.TANH R63, R75 ;  /* 0x0000004b003f7308 */ /* 0x000ee20000002400 */
[----:B-1----:R-:W-:Y:S09]  /*1c290*/  FMNMX.FTZ R3, R47, R3, !PT ;  /* 0x000000032f037209 */ /* 0x002ff20007810000 */
[----:B------:R1:W-:Y:S01]  /*1c2a0*/  MUFU.TANH R75, R0 ;  /* 0x00000000004b7308 */ /* 0x0003e20000002400 */
[----:B--2---:R-:W-:Y:S05]  /*1c2b0*/  FMNMX.FTZ R3, R175, R3, !PT ;  /* 0x00000003af037209 */ /* 0x004fea0007810000 */
[----:B------:R-:W2:Y:S04]  /*1c2c0*/  SHFL.BFLY PT, R6, R3, 0x2, 0x1f ;  /* 0x0c401f0003067f89 */ /* 0x000ea800000e0000 */
[----:B------:R-:W4:Y:S01]  /*1c2d0*/  MUFU.TANH R98, R78 ;  /* 0x0000004e00627308 */ /* 0x000f220000002400 */
[----:B---3--:R-:W-:Y:S09]  /*1c2e0*/  FMNMX.FTZ R4, R63, R4, !PT ;  /* 0x000000043f047209 */ /* 0x008ff20007810000 */
[----:B------:R-:W3:Y:S01]  /*1c2f0*/  MUFU.TANH R97, R79 ;  /* 0x0000004f00617308 */ /* 0x000ee20000002400 */
[----:B-1----:R-:W-:Y:S04]  /*1c300*/  FADD.FTZ R0, -R72, R2 ;  /* 0x0000000248007221 */ /* 0x002fe80000010100 */
[----:B------:R-:W-:Y:S05]  /*1c310*/  FMUL.FTZ R2, R0, c[0x0][0x2d0] ;  /* 0x0000b40000027a20 */ /* 0x000fea0000410000 */
[----:B------:R-:W1:Y:S01]  /*1c320*/  MUFU.TANH R59, R90 ;  /* 0x0000005a003b7308 */ /* 0x000e620000002400 */
[----:B--2---:R-:W-:Y:S02]  /*1c330*/  FMNMX.FTZ R3, R3, R6, !PT ;  /* 0x0000000603037209 */ /* 0x004fe40007810000 */
[----:B----4-:R-:W-:Y:S02]  /*1c340*/  FMNMX.FTZ R4, R98, R4, !PT ;  /* 0x0000000462047209 */ /* 0x010fe40007810000 */
[----:B------:R-:W-:Y:S01]  /*1c350*/  @P0 SHF.R.S32.HI R6, RZ, 0x1f, R226 ;  /* 0x0000001fff060819 */ /* 0x000fe200000114e2 */
[----:B------:R-:W2:Y:S04]  /*1c360*/  SHFL.BFLY PT, R70, R3, 0x1, 0x1f ;  /* 0x0c201f0003467f89 */ /* 0x000ea800000e0000 */
[----:B------:R-:W4:Y:S01]  /*1c370*/  MUFU.TANH R174, R91 ;  /* 0x0000005b00ae7308 */ /* 0x000f220000002400 */
[----:B------:R-:W-:Y:S01]  /*1c380*/  @P0 IMAD R6, R6, c[0x0][0x1e0], RZ ;  /* 0x0000780006060a24 */ /* 0x000fe200078e02ff */
[----:B---3--:R-:W-:Y:S03]  /*1c390*/  FMNMX.FTZ R4, R97, R4, !PT ;  /* 0x0000000461047209 */ /* 0x008fe60007810000 */
[----:B------:R-:W-:Y:S05]  /*1c3a0*/  @P0 IMAD R6, R226, c[0x0][0x1e4], R6 ;  /* 0x00007900e2060a24 */ /* 0x000fea00078e0206 */
[----:B------:R-:W3:Y:S01]  /*1c3b0*/  MUFU.TANH R74, R74 ;  /* 0x0000004a004a7308 */ /* 0x000ee20000002400 */
[----:B-1----:R-:W-:Y:S09]  /*1c3c0*/  FMNMX.FTZ R4, R59, R4, !PT ;  /* 0x000000043b047209 */ /* 0x002ff20007810000 */
[----:B------:R1:W1:Y:S01]  /*1c3d0*/  MUFU.EX2 R73, R2 ;  /* 0x0000000200497308 */ /* 0x0002620000000800 */
[----:B--2---:R-:W-:Y:S02]  /*1c3e0*/  FMNMX.FTZ R70, R3, R70, !PT ;  /* 0x0000004603467209 */ /* 0x004fe40007810000 */
[----:B----4-:R-:W-:Y:S01]  /*1c3f0*/  FMNMX.FTZ R0, R174, R4, !PT ;  /* 0x00000004ae007209 */ /* 0x010fe20007810000 */
[--C-:B------:R-:W-:Y:S01]  /*1c400*/  FFMA.FTZ R4, R168, c[0x0][0x2d0], -R96.reuse ;  /* 0x0000b400a8047a23 */ /* 0x100fe20000010860 */
[----:B------:R-:W-:Y:S01]  /*1c410*/  MOV R168, R40 ;  /* 0x0000002800a87202 */ /* 0x000fe20000000f00 */
[----:B------:R-:W-:Y:S04]  /*1c420*/  FFMA.FTZ R40, R185, c[0x0][0x2d0], -R96 ;  /* 0x0000b400b9287a23 */ /* 0x000fe80000010860 */
[----:B------:R-:W-:Y:S01]  /*1c430*/  MUFU.EX2 R249, R4 ;  /* 0x0000000400f97308 */ /* 0x000fe20000000800 */
[----:B---3--:R-:W-:Y:S04]  /*1c440*/  FMNMX.FTZ R0, R74, R0, !PT ;  /* 0x000000004a007209 */ /* 0x008fe80007810000 */
[----:B------:R-:W-:Y:S05]  /*1c450*/  FMNMX.FTZ R0, R75, R0, !PT ;  /* 0x000000004b007209 */ /* 0x000fea0007810000 */
[----:B------:R2:W-:Y:S01]  /*1c460*/  MUFU.EX2 R245, R7 ;  /* 0x0000000700f57308 */ /* 0x0005e20000000800 */
[----:B------:R-:W3:Y:S01]  /*1c470*/  SHFL.BFLY PT, R3, R0, 0x2, 0x1f ;  /* 0x0c401f0000037f89 */ /* 0x000ee200000e0000 */
[C---:B-1----:R-:W-:Y:S02]  /*1c480*/  FADD.FTZ R2, -R71.reuse, R100 ;  /* 0x0000006447027221 */ /* 0x042fe40000010100 */
[----:B------:R-:W-:Y:S02]  /*1c490*/  FMUL.FTZ R100, R71, c[0x0][0x2d0] ;  /* 0x0000b40047647a20 */ /* 0x000fe40000410000 */
[----:B------:R-:W-:Y:S04]  /*1c4a0*/  FMUL.FTZ R2, R2, c[0x0][0x2d0] ;  /* 0x0000b40002027a20 */ /* 0x000fe80000410000 */
[----:B------:R1:W4:Y:S01]  /*1c4b0*/  MUFU.EX2 R69, R2 ;  /* 0x0000000200457308 */ /* 0x0003220000000800 */
[----:B--2---:R-:W-:Y:S02]  /*1c4c0*/  @P0 MOV R7, R55 ;  /* 0x0000003700070202 */ /* 0x004fe40000000f00 */
[----:B---3--:R-:W-:Y:S01]  /*1c4d0*/  FMNMX.FTZ R0, R0, R3, !PT ;  /* 0x0000000300007209 */ /* 0x008fe20007810000 */
[----:B------:R-:W-:Y:S02]  /*1c4e0*/  FFMA.FTZ R3, R17, c[0x0][0x2d0], -R96 ;  /* 0x0000b40011037a23 */ /* 0x000fe40000010860 */
[----:B------:R-:W-:Y:S01]  /*1c4f0*/  FMUL.FTZ R17, R73, R117 ;  /* 0x0000007549117220 */ /* 0x000fe20000410000 */
[----:B------:R-:W-:Y:S03]  /*1c500*/  MOV R117, R207 ;  /* 0x000000cf00757202 */ /* 0x000fe60000000f00 */
[----:B------:R2:W-:Y:S01]  /*1c510*/  MUFU.EX2 R52, R3 ;  /* 0x0000000300347308 */ /* 0x0005e20000000800 */
[----:B-1----:R-:W-:Y:S01]  /*1c520*/  FADD.FTZ R2, -R70, R101 ;  /* 0x0000006546027221 */ /* 0x002fe20000010100 */
[----:B------:R-:W-:Y:S01]  /*1c530*/  MOV R101, R50 ;  /* 0x0000003200657202 */ /* 0x000fe20000000f00 */
[----:B----4-:R-:W-:Y:S02]  /*1c540*/  FMUL.FTZ R50, R69, R150 ;  /* 0x0000009645327220 */ /* 0x010fe40000410000 */
[----:B------:R-:W-:Y:S05]  /*1c550*/  FMUL.FTZ R2, R2, c[0x0][0x2d0] ;  /* 0x0000b40002027a20 */ /* 0x000fea0000410000 */
[----:B------:R1:W3:Y:S01]  /*1c560*/  MUFU.EX2 R68, R2 ;  /* 0x0000000200447308 */ /* 0x0002e20000000800 */
[----:B--2---:R-:W-:Y:S01]  /*1c570*/  FFMA.FTZ R3, R177, c[0x0][0x2d0], -R100 ;  /* 0x0000b400b1037a23 */ /* 0x004fe20000010864 */
[----:B------:R-:W-:Y:S08]  /*1c580*/  MOV R177, R231 ;  /* 0x000000e700b17202 */ /* 0x000ff00000000f00 */
[----:B------:R2:W-:Y:S01]  /*1c590*/  MUFU.EX2 R246, R3 ;  /* 0x0000000300f67308 */ /* 0x0005e20000000800 */
[----:B-1----:R-:W-:Y:S02]  /*1c5a0*/  FFMA.FTZ R2, R103, c[0x0][0x2d0], -R96 ;  /* 0x0000b40067027a23 */ /* 0x002fe40000010860 */
[----:B------:R-:W-:Y:S07]  /*1c5b0*/  FMUL.FTZ R103, R70, c[0x0][0x2d0] ;  /* 0x0000b40046677a20 */ /* 0x000fee0000410000 */
[----:B------:R1:W4:Y:S01]  /*1c5c0*/  MUFU.EX2 R251, R2 ;  /* 0x0000000200fb7308 */ /* 0x0003220000000800 */
[--C-:B------:R-:W-:Y:S02]  /*1c5d0*/  FFMA.FTZ R92, R199, c[0x0][0x2d0], -R103.reuse ;  /* 0x0000b400c75c7a23 */ /* 0x100fe40000010867 */
[--C-:B------:R-:W-:Y:S07]  /*1c5e0*/  FFMA.FTZ R101, R101, c[0x0][0x2d0], -R103.reuse ;  /* 0x0000b40065657a23 */ /* 0x100fee0000010867 */
[----:B------:R-:W-:Y:S01]  /*1c5f0*/  MUFU.EX2 R101, R101 ;  /* 0x0000006500657308 */ /* 0x000fe20000000800 */
[----:B--2---:R-:W-:Y:S01]  /*1c600*/  FFMA.FTZ R3, R169, c[0x0][0x2d0], -R100 ;  /* 0x0000b400a9037a23 */ /* 0x004fe20000010864 */
[----:B------:R-:W-:Y:S01]  /*1c610*/  MOV R169, R41 ;  /* 0x0000002900a97202 */ /* 0x000fe20000000f00 */
[----:B---3--:R-:W-:Y:S07]  /*1c620*/  FMUL.FTZ R41, R68, R141 ;  /* 0x0000008d44297220 */ /* 0x008fee0000410000 */
[----:B------:R2:W3:Y:S01]  /*1c630*/  MUFU.EX2 R247, R3 ;  /* 0x0000000300f77308 */ /* 0x0004e20000000800 */
[----:B-1----:R-:W-:Y:S01]  /*1c640*/  FFMA.FTZ R2, R16, c[0x0][0x2d0], -R96 ;  /* 0x0000b40010027a23 */ /* 0x002fe20000010860 */
[----:B----4-:R-:W-:Y:S01]  /*1c650*/  F2FP.PACK_AB R76, R251, R249 ;  /* 0x000000f9fb4c723e */ /* 0x010fe200000000ff */
[--C-:B------:R-:W-:Y:S02]  /*1c660*/  FFMA.FTZ R16, R29, c[0x0][0x2d0], -R103.reuse ;  /* 0x0000b4001d107a23 */ /* 0x100fe40000010867 */
[----:B------:R-:W-:Y:S05]  /*1c670*/  FMUL.FTZ R29, R68, R129 ;  /* 0x00000081441d7220 */ /* 0x000fea0000410000 */
[----:B------:R1:W-:Y:S01]  /*1c680*/  MUFU.EX2 R53, R2 ;  /* 0x0000000200357308 */ /* 0x0003e20000000800 */
[----:B--2---:R-:W-:Y:S01]  /*1c690*/  FFMA.FTZ R3, R18, c[0x0][0x2d0], -R100 ;  /* 0x0000b40012037a23 */ /* 0x004fe20000010864 */
[----:B---3--:R-:W-:Y:S01]  /*1c6a0*/  F2FP.PACK_AB R77, R247, R246 ;  /* 0x000000f6f74d723e */ /* 0x008fe200000000ff */
[----:B------:R-:W-:Y:S01]  /*1c6b0*/  FMUL.FTZ R18, R69, R118 ;  /* 0x0000007645127220 */ /* 0x000fe20000410000 */
[----:B------:R-:W-:Y:S06]  /*1c6c0*/  MOV R118, R44 ;  /* 0x0000002c00767202 */ /* 0x000fec0000000f00 */
[----:B------:R2:W-:Y:S01]  /*1c6d0*/  MUFU.EX2 R252, R3 ;  /* 0x0000000300fc7308 */ /* 0x0005e20000000800 */
[--C-:B------:R-:W-:Y:S02]  /*1c6e0*/  FFMA.FTZ R44, R48, c[0x0][0x2d0], -R96.reuse ;  /* 0x0000b400302c7a23 */ /* 0x100fe40000010860 */
[----:B------:R-:W-:Y:S02]  /*1c6f0*/  FFMA.FTZ R48, R49, c[0x0][0x2d0], -R96 ;  /* 0x0000b40031307a23 */ /* 0x000fe40000010860 */
[----:B------:R-:W-:Y:S01]  /*1c700*/  FMUL.FTZ R49, R73, R149 ;  /* 0x0000009549317220 */ /* 0x000fe20000410000 */
[----:B-1----:R-:W2:Y:S02]  /*1c710*/  SHFL.BFLY PT, R2, R0, 0x1, 0x1f ;  /* 0x0c201f0000027f89 */ /* 0x002ea400000e0000 */
[----:B--2---:R-:W-:Y:S01]  /*1c720*/  FMNMX.FTZ R3, R0, R2, !PT ;  /* 0x0000000200037209 */ /* 0x004fe20007810000 */
[--C-:B------:R-:W-:Y:S01]  /*1c730*/  FFMA.FTZ R2, R178, c[0x0][0x2d0], -R103.reuse ;  /* 0x0000b400b2027a23 */ /* 0x100fe20000010867 */
[----:B------:R-:W-:Y:S01]  /*1c740*/  MOV R178, R229 ;  /* 0x000000e500b27202 */ /* 0x000fe20000000f00 */
[----:B------:R-:W-:Y:S01]  /*1c750*/  FFMA.FTZ R0, R19, c[0x0][0x2d0], -R100 ;  /* 0x0000b40013007a23 */ /* 0x000fe20000010864 */
[----:B------:R1:W-:Y:S01]  /*1c760*/  MUFU.EX2 R229, R48 ;  /* 0x0000003000e57308 */ /* 0x0003e20000000800 */
[----:B------:R-:W-:Y:S01]  /*1c770*/  FMUL.FTZ R19, R69, R119 ;  /* 0x0000007745137220 */ /* 0x000fe20000410000 */
[----:B------:R-:W-:Y:S01]  /*1c780*/  MOV R119, R45 ;  /* 0x0000002d00777202 */ /* 0x000fe20000000f00 */
[----:B------:R-:W-:Y:S07]  /*1c790*/  FMUL.FTZ R45, R68, R145 ;  /* 0x00000091442d7220 */ /* 0x000fee0000410000 */
[----:B------:R2:W-:Y:S10]  /*1c7a0*/  MUFU.EX2 R240, R2 ;  /* 0x0000000200f07308 */ /* 0x0005f40000000800 */
[----:B------:R3:W-:Y:S01]  /*1c7b0*/  MUFU.EX2 R36, R0 ;  /* 0x0000000000247308 */ /* 0x0007e20000000800 */
[----:B-1----:R-:W-:Y:S02]  /*1c7c0*/  FMUL.FTZ R48, R73, R148 ;  /* 0x0000009449307220 */ /* 0x002fe40000410000 */
[--C-:B--2---:R-:W-:Y:S01]  /*1c7d0*/  FFMA.FTZ R2, R170, c[0x0][0x2d0], -R103.reuse ;  /* 0x0000b400aa027a23 */ /* 0x104fe20000010867 */
[----:B------:R-:W-:Y:S06]  /*1c7e0*/  MOV R170, R42 ;  /* 0x0000002a00aa7202 */ /* 0x000fec0000000f00 */
[----:B------:R1:W2:Y:S01]  /*1c7f0*/  MUFU.EX2 R241, R2 ;  /* 0x0000000200f17308 */ /* 0x0002a20000000800 */
[----:B---3--:R-:W-:Y:S01]  /*1c800*/  FADD.FTZ R0, -R3, R102 ;  /* 0x0000006603007221 */ /* 0x008fe20000010100 */
[----:B------:R-:W-:Y:S03]  /*1c810*/  MOV R102, R47 ;  /* 0x0000002f00667202 */ /* 0x000fe60000000f00 */
[----:B------:R-:W-:Y:S02]  /*1c820*/  FMUL.FTZ R0, R0, c[0x0][0x2d0] ;  /* 0x0000b40000007a20 */ /* 0x000fe40000410000 */
[--C-:B------:R-:W-:Y:S04]  /*1c830*/  FFMA.FTZ R102, R102, c[0x0][0x2d0], -R103.reuse ;  /* 0x0000b40066667a23 */ /* 0x100fe80000010867 */
[----:B------:R-:W3:Y:S01]  /*1c840*/  MUFU.EX2 R0, R0 ;  /* 0x0000000000007308 */ /* 0x000ee20000000800 */
[--C-:B-1----:R-:W-:Y:S01]  /*1c850*/  FFMA.FTZ R2, R12, c[0x0][0x2d0], -R103.reuse ;  /* 0x0000b4000c027a23 */ /* 0x102fe20000010867 */
[----:B--2---:R-:W-:Y:S08]  /*1c860*/  F2FP.PACK_AB R64, R241, R240 ;  /* 0x000000f0f140723e */ /* 0x004ff000000000ff */
[----:B------:R-:W-:Y:S10]  /*1c870*/  MUFU.EX2 R102, R102 ;  /* 0x0000006600667308 */ /* 0x000ff40000000800 */
[----:B------:R1:W-:Y:S01]  /*1c880*/  MUFU.EX2 R248, R2 ;  /* 0x0000000200f87308 */ /* 0x0003e20000000800 */
[C---:B---3--:R-:W-:Y:S02]  /*1c890*/  FMUL.FTZ R42, R0.reuse, R142 ;  /* 0x0000008e002a7220 */ /* 0x048fe40000410000 */
[----:B------:R-:W-:Y:S07]  /*1c8a0*/  FMUL.FTZ R47, R0, R147 ;  /* 0x00000093002f7220 */ /* 0x000fee0000410000 */
[----:B------:R-:W-:Y:S01]  /*1c8b0*/  MUFU.EX2 R142, R92 ;  /* 0x0000005c008e7308 */ /* 0x000fe20000000800 */
[----:B-1----:R-:W-:Y:S01]  /*1c8c0*/  FFMA.FTZ R2, R13, c[0x0][0x2d0], -R103 ;  /* 0x0000b4000d027a23 */ /* 0x002fe20000010867 */
[----:B------:R-:W-:Y:S08]  /*1c8d0*/  @P0 SHF.L.U32 R13, R37, 0x5, RZ ;  /* 0x00000005250d0819 */ /* 0x000ff000000006ff */
[----:B------:R1:W2:Y:S02]  /*1c8e0*/  MUFU.EX2 R250, R2 ;  /* 0x0000000200fa7308 */ /* 0x0002a40000000800 */
[----:B-1----:R-:W-:Y:S01]  /*1c8f0*/  FMUL.FTZ R2, R3, c[0x0][0x2d0] ;  /* 0x0000b40003027a20 */ /* 0x002fe20000410000 */
[----:B--2---:R-:W-:Y:S03]  /*1c900*/  F2FP.PACK_AB R66, R250, R248 ;  /* 0x000000f8fa42723e */ /* 0x004fe600000000ff */
[--C-:B------:R-:W-:Y:S01]  /*1c910*/  FFMA.FTZ R4, R176, c[0x0][0x2d0], -R2.reuse ;  /* 0x0000b400b0047a23 */ /* 0x100fe20000010802 */
[----:B------:R-:W-:Y:S01]  /*1c920*/  MOV R176, R233 ;  /* 0x000000e900b07202 */ /* 0x000fe20000000f00 */
[--C-:B------:R-:W-:Y:S02]  /*1c930*/  FFMA.FTZ R74, R74, c[0x0][0x2d0], -R2.reuse ;  /* 0x0000b4004a4a7a23 */ /* 0x100fe40000010802 */
[----:B------:R1:W-:Y:S02]  /*1c940*/  MUFU.EX2 R184, R4 ;  /* 0x0000000400b87308 */ /* 0x0003e40000000800 */
[--C-:B-1----:R-:W-:Y:S01]  /*1c950*/  FFMA.FTZ R4, R171, c[0x0][0x2d0], -R2.reuse ;  /* 0x0000b400ab047a23 */ /* 0x102fe20000010802 */
[----:B------:R-:W-:Y:S07]  /*1c960*/  MOV R171, R36 ;  /* 0x0000002400ab7202 */ /* 0x000fee0000000f00 */
[----:B------:R1:W2:Y:S01]  /*1c970*/  MUFU.EX2 R186, R4 ;  /* 0x0000000400ba7308 */ /* 0x0002a20000000800 */
[----:B------:R-:W-:Y:S01]  /*1c980*/  F2FP.PACK_AB R79, R171, R252 ;  /* 0x000000fcab4f723e */ /* 0x000fe200000000ff */
[--C-:B-1----:R-:W-:Y:S01]  /*1c990*/  FFMA.FTZ R4, R14, c[0x0][0x2d0], -R2.reuse ;  /* 0x0000b4000e047a23 */ /* 0x102fe20000010802 */
[----:B--2---:R-:W-:Y:S01]  /*1c9a0*/  F2FP.PACK_AB R65, R186, R184 ;  /* 0x000000b8ba41723e */ /* 0x004fe200000000ff */
[C---:B------:R-:W-:Y:S01]  /*1c9b0*/  FMUL.FTZ R14, R0.reuse, R114 ;  /* 0x00000072000e7220 */ /* 0x040fe20000410000 */
[----:B------:R-:W-:Y:S05]  /*1c9c0*/  MOV R114, R232 ;  /* 0x000000e800727202 */ /* 0x000fea0000000f00 */
[----:B------:R1:W-:Y:S10]  /*1c9d0*/  MUFU.EX2 R188, R4 ;  /* 0x0000000400bc7308 */ /* 0x0003f40000000800 */
[----:B------:R2:W-:Y:S01]  /*1c9e0*/  MUFU.EX2 R232, R16 ;  /* 0x0000001000e87308 */ /* 0x0005e20000000800 */
[----:B-1----:R-:W-:Y:S02]  /*1c9f0*/  FFMA.FTZ R4, R15, c[0x0][0x2d0], -R2 ;  /* 0x0000b4000f047a23 */ /* 0x002fe40000010802 */
[C---:B------:R-:W-:Y:S01]  /*1ca00*/  FMUL.FTZ R15, R0.reuse, R115 ;  /* 0x00000073000f7220 */ /* 0x040fe20000410000 */
[----:B------:R-:W-:Y:S06]  /*1ca10*/  MOV R115, R43 ;  /* 0x0000002b00737202 */ /* 0x000fec0000000f00 */
[----:B------:R1:W3:Y:S01]  /*1ca20*/  MUFU.EX2 R190, R4 ;  /* 0x0000000400be7308 */ /* 0x0002e20000000800 */
[C---:B------:R-:W-:Y:S02]  /*1ca30*/  FMUL.FTZ R43, R0.reuse, R143 ;  /* 0x0000008f002b7220 */ /* 0x040fe40000410000 */
[----:B--2---:R-:W-:Y:S01]  /*1ca40*/  FMUL.FTZ R16, R73, R116 ;  /* 0x0000007449107220 */ /* 0x004fe20000410000 */
[----:B------:R-:W-:Y:S01]  /*1ca50*/  MOV R116, R58 ;  /* 0x0000003a00747202 */ /* 0x000fe20000000f00 */
[----:B------:R-:W-:Y:S02]  /*1ca60*/  FMUL.FTZ R58, R0, R158 ;  /* 0x0000009e003a7220 */ /* 0x000fe40000410000 */
[----:B-1----:R-:W-:Y:S01]  /*1ca70*/  @P0 IMAD.WIDE.U32 R4, R226, c[0x0][0x1e0], RZ ;  /* 0x00007800e2040a25 */ /* 0x002fe200078e00ff */
[----:B---3--:R-:W-:Y:S04]  /*1ca80*/  F2FP.PACK_AB R67, R190, R188 ;  /* 0x000000bcbe43723e */ /* 0x008fe800000000ff */
[----:B------:R-:W-:Y:S02]  /*1ca90*/  @P0 IADD3 R5, R5, R6, RZ ;  /* 0x0000000605050210 */ /* 0x000fe40007ffe0ff */
[----:B------:R-:W-:Y:S02]  /*1caa0*/  @P0 MOV R6, R38 ;  /* 0x0000002600060202 */ /* 0x000fe40000000f00 */
[----:B------:R-:W-:Y:S01]  /*1cab0*/  MOV R38, 0x5 ;  /* 0x0000000500267802 */ /* 0x000fe20000000f00 */
[----:B------:R-:W-:Y:S02]  /*1cac0*/  @P0 IMAD R5, R5, 0x60, RZ ;  /* 0x0000006005050824 */ /* 0x000fe400078e02ff */
[----:B------:R-:W-:Y:S01]  /*1cad0*/  @P0 IMAD.WIDE.U32 R6, R4, 0x60, R6 ;  /* 0x0000006004060825 */ /* 0x000fe200078e0006 */
[----:B------:R-:W-:Y:S04]  /*1cae0*/  @P0 SHF.L.U64.HI R12, R37, R38, c[0x0][0x1e4] ;  /* 0x00007900250c0619 */ /* 0x000fe80000010226 */
[----:B------:R-:W-:Y:S01]  /*1caf0*/  @P0 IADD3 R5, R7, R5, RZ ;  /* 0x0000000507050210 */ /* 0x000fe20007ffe0ff */
[----:B------:R-:W-:Y:S01]  /*1cb00*/  FFMA.FTZ R7, R32, c[0x0][0x2d0], -R96 ;  /* 0x0000b40020077a23 */ /* 0x000fe20000010860 */
[C---:B------:R-:W-:Y:S01]  /*1cb10*/  @P0 LEA R4, P1, R6.reuse, c[0x0][0x1c8], 0x1 ;  /* 0x0000720006040a11 */ /* 0x040fe200078208ff */
[----:B------:R-:W-:Y:S02]  /*1cb20*/  FFMA.FTZ R32, R31, c[0x0][0x2d0], -R2 ;  /* 0x0000b4001f207a23 */ /* 0x000fe40000010802 */
[----:B------:R1:W-:Y:S01]  /*1cb30*/  MUFU.EX2 R243, R7 ;  /* 0x0000000700f37308 */ /* 0x0003e20000000800 */
[----:B------:R-:W-:Y:S01]  /*1cb40*/  @P0 LEA.HI.X R5, R6, c[0x0][0x1cc], R5, 0x1, P1 ;  /* 0x0000730006050a11 */ /* 0x000fe200008f0c05 */
[----:B------:R-:W-:Y:S01]  /*1cb50*/  FMUL.FTZ R31, R0, R131 ;  /* 0x00000083001f7220 */ /* 0x000fe20000410000 */
[C---:B------:R-:W-:Y:S03]  /*1cb60*/  @P0 IADD3 R10, P2, R13.reuse, R4, RZ ;  /* 0x000000040d0a0210 */ /* 0x040fe60007f5e0ff */
[----:B------:R2:W-:Y:S01]  /*1cb70*/  @P0 LDGSTS.E.BYPASS.LTC128B.128 [R227+0x3100], [R4.64], !P5 ;  /* 0x0310000004e30fae */ /* 0x0005e2000e901d48 */
[C---:B------:R-:W-:Y:S02]  /*1cb80*/  @P0 IADD3.X R11, R12.reuse, R5, RZ, P2, !PT ;  /* 0x000000050c0b0210 */ /* 0x040fe400017fe4ff */
[C---:B------:R-:W-:Y:S04]  /*1cb90*/  @P0 IADD3 R8, P1, R13.reuse, R10, RZ ;  /* 0x0000000a0d080210 */ /* 0x040fe80007f3e0ff */
[----:B------:R-:W-:Y:S01]  /*1cba0*/  @P0 IADD3.X R9, R12, R11, RZ, P1, !PT ;  /* 0x0000000b0c090210 */ /* 0x000fe20000ffe4ff */
[----:B------:R3:W-:Y:S01]  /*1cbb0*/  @P0 LDGSTS.E.BYPASS.LTC128B.128 [R227+0x3900], [R10.64], !P5 ;  /* 0x039000000ae30fae */ /* 0x0007e2000e901d48 */
[----:B------:R-:W-:Y:S07]  /*1cbc0*/  @P0 IADD3 R6, P3, R13, R8, RZ ;  /* 0x000000080d060210 */ /* 0x000fee0007f7e0ff */
[----:B------:R4:W-:Y:S01]  /*1cbd0*/  @P0 LDGSTS.E.BYPASS.LTC128B.128 [R227+0x4100], [R8.64], !P5 ;  /* 0x0410000008e30fae */ /* 0x0009e2000e901d48 */
[----:B-1----:R-:W-:Y:S02]  /*1cbe0*/  FFMA.FTZ R7, R33, c[0x0][0x2d0], -R96 ;  /* 0x0000b40021077a23 */ /* 0x002fe40000010860 */
[----:B------:R-:W-:Y:S02]  /*1cbf0*/  FMUL.FTZ R33, R73, R133 ;  /* 0x0000008549217220 */ /* 0x000fe40000410000 */
[----:B------:R1:W-:Y:S01]  /*1cc00*/  MUFU.EX2 R242, R7 ;  /* 0x0000000700f27308 */ /* 0x0003e20000000800 */
[C---:B--2---:R-:W-:Y:S04]  /*1cc10*/  @P0 IADD3 R4, P2, R13.reuse, R6, RZ ;  /* 0x000000060d040210 */ /* 0x044fe80007f5e0ff */
[----:B---3--:R-:W-:Y:S01]  /*1cc20*/  @P0 IADD3 R10, P1, R13, R4, RZ ;  /* 0x000000040d0a0210 */ /* 0x008fe20007f3e0ff */
[----:B------:R-:W-:Y:S02]  /*1cc30*/  FFMA.FTZ R11, R22, c[0x0][0x2d0], -R100 ;  /* 0x0000b400160b7a23 */ /* 0x000fe40000010864 */
[C---:B------:R-:W-:Y:S01]  /*1cc40*/  FMUL.FTZ R13, R68.reuse, R113 ;  /* 0x00000071440d7220 */ /* 0x040fe20000410000 */
[----:B------:R-:W-:Y:S01]  /*1cc50*/  MOV R113, R230 ;  /* 0x000000e600717202 */ /* 0x000fe20000000f00 */
[----:B------:R2:W-:Y:S01]  /*1cc60*/  MUFU.EX2 R239, R11 ;  /* 0x0000000b00ef7308 */ /* 0x0005e20000000800 */
[----:B----4-:R-:W-:Y:S01]  /*1cc70*/  FMUL.FTZ R8, R68, R108 ;  /* 0x0000006c44087220 */ /* 0x010fe20000410000 */
[----:B------:R-:W-:Y:S01]  /*1cc80*/  MOV R108, R63 ;  /* 0x0000003f006c7202 */ /* 0x000fe20000000f00 */
[----:B------:R-:W-:Y:S01]  /*1cc90*/  FMUL.FTZ R63, R0, R163 ;  /* 0x000000a3003f7220 */ /* 0x000fe20000410000 */
[----:B-1----:R-:W-:Y:S01]  /*1cca0*/  @P0 IADD3.X R7, R12, R9, RZ, P3, !PT ;  /* 0x000000090c070210 */ /* 0x002fe20001ffe4ff */
[----:B------:R-:W-:Y:S01]  /*1ccb0*/  FMUL.FTZ R9, R68, R109 ;  /* 0x0000006d44097220 */ /* 0x000fe20000410000 */
[----:B------:R-:W-:Y:S02]  /*1ccc0*/  MOV R109, R205 ;  /* 0x000000cd006d7202 */ /* 0x000fe40000000f00 */
[C---:B------:R-:W-:Y:S01]  /*1ccd0*/  @P0 IADD3.X R5, R12.reuse, R7, RZ, P2, !PT ;  /* 0x000000070c050210 */ /* 0x040fe200017fe4ff */
[----:B------:R1:W-:Y:S01]  /*1cce0*/  @P0 LDGSTS.E.BYPASS.LTC128B.128 [R227+0x4900], [R6.64], !P5 ;  /* 0x0490000006e30fae */ /* 0x0003e2000e901d48 */
[----:B------:R3:W-:Y:S07]  /*1ccf0*/  MUFU.EX2 R230, R44 ;  /* 0x0000002c00e67308 */ /* 0x0007ee0000000800 */
[----:B------:R4:W-:Y:S01]  /*1cd00*/  @P0 LDGSTS.E.BYPASS.LTC128B.128 [R227+0x5100], [R4.64], !P5 ;  /* 0x0510000004e30fae */ /* 0x0009e2000e901d48 */
[----:B--2---:R-:W-:Y:S01]  /*1cd10*/  @P0 IADD3.X R11, R12, R5, RZ, P1, !PT ;  /* 0x000000050c0b0210 */ /* 0x004fe20000ffe4ff */
[--C-:B------:R-:W-:Y:S02]  /*1cd20*/  FFMA.FTZ R12, R28, c[0x0][0x2d0], -R103.reuse ;  /* 0x0000b4001c0c7a23 */ /* 0x100fe40000010867 */
[----:B------:R-:W-:Y:S04]  /*1cd30*/  FFMA.FTZ R28, R30, c[0x0][0x2d0], -R2 ;  /* 0x0000b4001e1c7a23 */ /* 0x000fe80000010802 */
[----:B------:R2:W-:Y:S01]  /*1cd40*/  @P0 LDGSTS.E.BYPASS.LTC128B.128 [R227+0x5900], [R10.64], !P5 ;  /* 0x059000000ae30fae */ /* 0x0005e2000e901d48 */
[----:B------:R2:W-:Y:S01]  /*1cd50*/  MUFU.EX2 R233, R12 ;  /* 0x0000000c00e97308 */ /* 0x0005e20000000800 */
[----:B------:R-:W-:Y:S02]  /*1cd60*/  FMUL.FTZ R30, R0, R130 ;  /* 0x00000082001e7220 */ /* 0x000fe40000410000 */
[----:B---3--:R-:W-:Y:S04]  /*1cd70*/  FMUL.FTZ R44, R68, R144 ;  /* 0x00000090442c7220 */ /* 0x008fe80000410000 */
[----:B------:R-:W-:Y:S01]  /*1cd80*/  LDSM.16.MT88.4 R36, [R212+0x100] ;  /* 0x00010000d424783b */ /* 0x000fe20000004200 */
[--C-:B-1----:R-:W-:Y:S02]  /*1cd90*/  FFMA.FTZ R6, R23, c[0x0][0x2d0], -R100.reuse ;  /* 0x0000b40017067a23 */ /* 0x102fe40000010864 */
[----:B------:R-:W-:Y:S01]  /*1cda0*/  FMUL.FTZ R7, R69, R107 ;  /* 0x0000006b45077220 */ /* 0x000fe20000410000 */
[----:B------:R-:W-:Y:S01]  /*1cdb0*/  MOV R107, R60 ;  /* 0x0000003c006b7202 */ /* 0x000fe20000000f00 */
[----:B------:R1:W-:Y:S01]  /*1cdc0*/  MUFU.EX2 R236, R6 ;  /* 0x0000000600ec7308 */ /* 0x0003e20000000800 */
[--C-:B------:R-:W-:Y:S02]  /*1cdd0*/  FFMA.FTZ R60, R187, c[0x0][0x2d0], -R100.reuse ;  /* 0x0000b400bb3c7a23 */ /* 0x100fe40000010864 */
[----:B------:R-:W3:Y:S01]  /*1cde0*/  LDSM.16.MT88.4 R20, [R209+0x100] ;  /* 0x00010000d114783b */ /* 0x000ee20000004200 */
[--C-:B----4-:R-:W-:Y:S02]  /*1cdf0*/  FFMA.FTZ R4, R34, c[0x0][0x2d0], -R100.reuse ;  /* 0x0000b40022047a23 */ /* 0x110fe40000010864 */
[----:B------:R-:W-:Y:S01]  /*1ce00*/  FMUL.FTZ R5, R73, R105 ;  /* 0x0000006949057220 */ /* 0x000fe20000410000 */
[----:B------:R-:W-:Y:S01]  /*1ce10*/  MOV R105, R59 ;  /* 0x0000003b00697202 */ /* 0x000fe20000000f00 */
[C---:B------:R-:W-:Y:S02]  /*1ce20*/  FMUL.FTZ R34, R69.reuse, R134 ;  /* 0x0000008645227220 */ /* 0x040fe40000410000 */
[----:B------:R4:W-:Y:S01]  /*1ce30*/  MUFU.EX2 R237, R4 ;  /* 0x0000000400ed7308 */ /* 0x0009e20000000800 */
[----:B------:R-:W-:Y:S01]  /*1ce40*/  FMUL.FTZ R59, R0, R159 ;  /* 0x0000009f003b7220 */ /* 0x000fe20000410000 */
[----:B------:R-:W-:Y:S01]  /*1ce50*/  LDSM.16.MT88.4 R84, [R209+0x900] ;  /* 0x00090000d154783b */ /* 0x000fe20000004200 */
[----:B--2---:R-:W-:Y:S01]  /*1ce60*/  FMUL.FTZ R12, R68, R112 ;  /* 0x00000070440c7220 */ /* 0x004fe20000410000 */
[----:B------:R-:W-:Y:S01]  /*1ce70*/  MOV R112, R206 ;  /* 0x000000ce00707202 */ /* 0x000fe20000000f00 */
[C---:B------:R-:W-:Y:S01]  /*1ce80*/  FMUL.FTZ R10, R0.reuse, R110 ;  /* 0x0000006e000a7220 */ /* 0x040fe20000410000 */
[----:B------:R-:W-:Y:S01]  /*1ce90*/  MOV R110, R62 ;  /* 0x0000003e006e7202 */ /* 0x000fe20000000f00 */
[C---:B------:R-:W-:Y:S01]  /*1cea0*/  FMUL.FTZ R11, R0.reuse, R111 ;  /* 0x0000006f000b7220 */ /* 0x040fe20000410000 */
[----:B------:R-:W-:Y:S01]  /*1ceb0*/  MOV R111, R181 ;  /* 0x000000b5006f7202 */ /* 0x000fe20000000f00 */
[----:B------:R-:W-:Y:S01]  /*1cec0*/  FMUL.FTZ R62, R0, R162 ;  /* 0x000000a2003e7220 */ /* 0x000fe20000410000 */
[----:B------:R2:W-:Y:S01]  /*1ced0*/  MUFU.EX2 R207, R60 ;  /* 0x0000003c00cf7308 */ /* 0x0005e20000000800 */
[----:B------:R-:W-:Y:S01]  /*1cee0*/  LDSM.16.MT88.4 R88, [R212+0x900] ;  /* 0x00090000d458783b */ /* 0x000fe20000004200 */
[----:B-1----:R-:W-:Y:S01]  /*1cef0*/  FMUL.FTZ R6, R69, R106 ;  /* 0x0000006a45067220 */ /* 0x002fe20000410000 */
[----:B------:R-:W-:Y:S06]  /*1cf00*/  MOV R106, R52 ;  /* 0x00000034006a7202 */ /* 0x000fec0000000f00 */
[----:B------:R-:W-:Y:S01]  /*1cf10*/  LDSM.16.MT88.4 R92, [R210+0x900] ;  /* 0x00090000d25c783b */ /* 0x000fe20000004200 */
[----:B----4-:R-:W-:Y:S02]  /*1cf20*/  FFMA.FTZ R4, R35, c[0x0][0x2d0], -R100 ;  /* 0x0000b40023047a23 */ /* 0x010fe40000010864 */
[----:B------:R-:W-:Y:S05]  /*1cf30*/  FMUL.FTZ R35, R69, R135 ;  /* 0x0000008745237220 */ /* 0x000fea0000410000 */
[----:B------:R-:W0:Y:S01]  /*1cf40*/  LDGDEPBAR ;  /* 0x00000000000079af */ /* 0x000e220000000000 */
[----:B------:R1:W-:Y:S01]  /*1cf50*/  MUFU.EX2 R238, R4 ;  /* 0x0000000400ee7308 */ /* 0x0003e20000000800 */
[----:B--2---:R-:W-:Y:S02]  /*1cf60*/  FMUL.FTZ R60, R68, R160 ;  /* 0x000000a0443c7220 */ /* 0x004fe40000410000 */
[--C-:B-1----:R-:W-:Y:S02]  /*1cf70*/  FFMA.FTZ R4, R24, c[0x0][0x2d0], -R103.reuse ;  /* 0x0000b40018047a23 */ /* 0x102fe40000010867 */
[--C-:B------:R-:W-:Y:S05]  /*1cf80*/  FFMA.FTZ R24, R27, c[0x0][0x2d0], -R2.reuse ;  /* 0x0000b4001b187a23 */ /* 0x100fea0000010802 */
[----:B------:R1:W-:Y:S01]  /*1cf90*/  MUFU.EX2 R234, R4 ;  /* 0x0000000400ea7308 */ /* 0x0003e20000000800 */
[----:B------:R-:W-:Y:S01]  /*1cfa0*/  FMUL.FTZ R27, R0, R127 ;  /* 0x0000007f001b7220 */ /* 0x000fe20000410000 */
[----:B------:R-:W-:Y:S08]  /*1cfb0*/  MOV R127, R180 ;  /* 0x000000b4007f7202 */ /* 0x000ff00000000f00 */
[----:B------:R2:W-:Y:S10]  /*1cfc0*/  MUFU.EX2 R181, R24 ;  /* 0x0000001800b57308 */ /* 0x0005f40000000800 */
[----:B------:R4:W-:Y:S01]  /*1cfd0*/  MUFU.EX2 R180, R32 ;  /* 0x0000002000b47308 */ /* 0x0009e20000000800 */
[--C-:B-1----:R-:W-:Y:S02]  /*1cfe0*/  FFMA.FTZ R4, R25, c[0x0][0x2d0], -R103.reuse ;  /* 0x0000b40019047a23 */ /* 0x102fe40000010867 */
[C---:B------:R-:W-:Y:S01]  /*1cff0*/  FMUL.FTZ R25, R68.reuse, R125 ;  /* 0x0000007d44197220 */ /* 0x040fe20000410000 */
[----:B------:R-:W-:Y:S02]  /*1d000*/  MOV R125, R80 ;  /* 0x00000050007d7202 */ /* 0x000fe40000000f00 */
[----:B------:R-:W-:Y:S04]  /*1d010*/  LDSM.16.MT88.4 R80, [R211+0x100] ;  /* 0x00010000d350783b */ /* 0x000fe80000004200 */
[----:B------:R1:W-:Y:S01]  /*1d020*/  MUFU.EX2 R235, R4 ;  /* 0x0000000400eb7308 */ /* 0x0003e20000000800 */
[----:B--2---:R-:W-:Y:S01]  /*1d030*/  FMUL.FTZ R24, R68, R124 ;  /* 0x0000007c44187220 */ /* 0x004fe20000410000 */
[----:B------:R-:W-:Y:S08]  /*1d040*/  MOV R124, R179 ;  /* 0x000000b3007c7202 */ /* 0x000ff00000000f00 */
[----:B------:R2:W-:Y:S01]  /*1d050*/  MUFU.EX2 R179, R28 ;  /* 0x0000001c00b37308 */ /* 0x0005e20000000800 */
[C---:B----4-:R-:W-:Y:S02]  /*1d060*/  FMUL.FTZ R32, R73.reuse, R132 ;  /* 0x0000008449207220 */ /* 0x050fe40000410000 */
[----:B------:R-:W-:Y:S01]  /*1d070*/  LDSM.16.MT88.4 R132, [R212+0x2900] ;  /* 0x00290000d484783b */ /* 0x000fe20000004200 */
[C---:B-1----:R-:W-:Y:S01]  /*1d080*/  FMUL.FTZ R4, R73.reuse, R104 ;  /* 0x0000006849047220 */ /* 0x042fe20000410000 */
[----:B------:R-:W-:Y:S06]  /*1d090*/  MOV R104, R53 ;  /* 0x0000003500687202 */ /* 0x000fec0000000f00 */
[----:B------:R-:W1:Y:S01]  /*1d0a0*/  LDSM.16.MT88.4 R52, [R210+0x100] ;  /* 0x00010000d234783b */ /* 0x000e620000004200 */
[----:B------:R-:W-:Y:S01]  /*1d0b0*/  F2FP.PACK_AB R78, R106, R104 ;  /* 0x000000686a4e723e */ /* 0x000fe200000000ff */
[----:B--2---:R-:W-:Y:S01]  /*1d0c0*/  FMUL.FTZ R28, R68, R128 ;  /* 0x00000080441c7220 */ /* 0x004fe20000410000 */
[----:B------:R-:W-:Y:S05]  /*1d0d0*/  MOV R128, R228 ;  /* 0x000000e400807202 */ /* 0x000fea0000000f00 */
[-C--:B---3--:R-:W-:Y:S08]  /*1d0e0*/  HMMA.16816.F32 R4, R76, R20.reuse, R4 ;  /* 0x000000144c04723c */ /* 0x088ff00000001804 */
[C---:B------:R-:W-:Y:S07]  /*1d0f0*/  HMMA.16816.F32 R8, R64.reuse, R20, R8 ;  /* 0x000000144008723c */ /* 0x040fee0000001808 */
[----:B------:R-:W-:Y:S01]  /*1d100*/  FFMA.FTZ R20, R26, c[0x0][0x2d0], -R2 ;  /* 0x0000b4001a147a23 */ /* 0x000fe20000010802 */
[-C--:B------:R-:W-:Y:S03]  /*1d110*/  HMMA.16816.F32 R12, R64, R22.reuse, R12 ;  /* 0x00000016400c723c */ /* 0x080fe6000000180c */
[----:B------:R2:W3:Y:S01]  /*1d120*/  MUFU.EX2 R183, R20 ;  /* 0x0000001400b77308 */ /* 0x0004e20000000800 */
[----:B------:R-:W-:Y:S01]  /*1d130*/  FMUL.FTZ R21, R73, R121 ;  /* 0x0000007949157220 */ /* 0x000fe20000410000 */
[----:B------:R-:W-:Y:S01]  /*1d140*/  MOV R121, R46 ;  /* 0x0000002e00797202 */ /* 0x000fe20000000f00 */
[C---:B------:R-:W-:Y:S01]  /*1d150*/  FMUL.FTZ R26, R0.reuse, R126 ;  /* 0x0000007e001a7220 */ /* 0x040fe20000410000 */
[----:B------:R-:W-:Y:S01]  /*1d160*/  MOV R126, R61 ;  /* 0x0000003d007e7202 */ /* 0x000fe20000000f00 */
[C---:B------:R-:W-:Y:S04]  /*1d170*/  HMMA.16816.F32 R16, R76.reuse, R22, R16 ;  /* 0x000000164c10723c */ /* 0x040fe80000001810 */
[----:B------:R-:W-:Y:S02]  /*1d180*/  FMUL.FTZ R46, R0, R146 ;  /* 0x00000092002e7220 */ /* 0x000fe40000410000 */
[C---:B------:R-:W-:Y:S02]  /*1d190*/  FMUL.FTZ R61, R68.reuse, R161 ;  /* 0x000000a1443d7220 */ /* 0x040fe40000410000 */
[C---:B------:R-:W-:Y:S01]  /*1d1a0*/  FMUL.FTZ R22, R69.reuse, R122 ;  /* 0x0000007a45167220 */ /* 0x040fe20000410000 */
[----:B------:R-:W-:Y:S03]  /*1d1b0*/  MOV R122, R51 ;  /* 0x00000033007a7202 */ /* 0x000fe60000000f00 */
[C---:B------:R-:W-:Y:S01]  /*1d1c0*/  FMUL.FTZ R23, R69.reuse, R123 ;  /* 0x0000007b45177220 */ /* 0x040fe20000410000 */
[----:B------:R-:W-:Y:S01]  /*1d1d0*/  MOV R123, R57 ;  /* 0x00000039007b7202 */ /* 0x000fe20000000f00 */
[----:B------:R-:W-:Y:S02]  /*1d1e0*/  FMUL.FTZ R51, R69, R151 ;  /* 0x0000009745337220 */ /* 0x000fe40000410000 */
[----:B------:R-:W-:Y:S01]  /*1d1f0*/  FMUL.FTZ R57, R68, R157 ;  /* 0x0000009d44397220 */ /* 0x000fe20000410000 */
[----:B------:R-:W-:Y:S01]  /*1d200*/  LDSM.16.MT88.4 R148, [R210+0x2900] ;  /* 0x00290000d294783b */ /* 0x000fe20000004200 */
[C---:B--2---:R-:W-:Y:S01]  /*1d210*/  FMUL.FTZ R20, R73.reuse, R120 ;  /* 0x0000007849147220 */ /* 0x044fe20000410000 */
[----:B------:R-:W-:Y:S01]  /*1d220*/  MOV R120, R56 ;  /* 0x0000003800787202 */ /* 0x000fe20000000f00 */
[----:B------:R-:W-:Y:S04]  /*1d230*/  FFMA.FTZ R56, R194, c[0x0][0x2d0], -R100 ;  /* 0x0000b400c2387a23 */ /* 0x000fe80000010864 */
[----:B------:R2:W-:Y:S01]  /*1d240*/  MUFU.EX2 R228, R56 ;  /* 0x0000003800e47308 */ /* 0x0005e20000000800 */
[-C--:B------:R-:W-:Y:S08]  /*1d250*/  HMMA.16816.F32 R20, R76, R36.reuse, R20 ;  /* 0x000000244c14723c */ /* 0x080ff00000001814 */
[C---:B------:R-:W-:Y:S07]  /*1d260*/  HMMA.16816.F32 R24, R64.reuse, R36, R24 ;  /* 0x000000244018723c */ /* 0x040fee0000001818 */
[----:B------:R-:W-:Y:S01]  /*1d270*/  FFMA.FTZ R36, R182, c[0x0][0x2d0], -R96 ;  /* 0x0000b400b6247a23 */ /* 0x000fe20000010860 */
[-C--:B------:R-:W-:Y:S03]  /*1d280*/  HMMA.16816.F32 R28, R64, R38.reuse, R28 ;  /* 0x00000026401c723c */ /* 0x080fe6000000181c */
[----:B------:R4:W-:Y:S01]  /*1d290*/  MUFU.EX2 R231, R36 ;  /* 0x0000002400e77308 */ /* 0x0009e20000000800 */
[----:B------:R-:W-:Y:S02]  /*1d2a0*/  FMUL.FTZ R37, R73, R137 ;  /* 0x0000008949257220 */ /* 0x000fe40000410000 */
[C---:B--2---:R-:W-:Y:S02]  /*1d2b0*/  FMUL.FTZ R56, R68.reuse, R156 ;  /* 0x0000009c44387220 */ /* 0x044fe40000410000 */
[C---:B------:R-:W-:Y:S07]  /*1d2c0*/  HMMA.16816.F32 R32, R76.reuse, R38, R32 ;  /* 0x000000264c20723c */ /* 0x040fee0000001820 */
[C---:B------:R-:W-:Y:S02]  /*1d2d0*/  FMUL.FTZ R39, R69.reuse, R139 ;  /* 0x0000008b45277220 */ /* 0x040fe40000410000 */
[----:B------:R2:W-:Y:S03]  /*1d2e0*/  MUFU.EX2 R139, R40 ;  /* 0x00000028008b7308 */ /* 0x0005e60000000800 */
[----:B------:R-:W-:Y:S02]  /*1d2f0*/  FMUL.FTZ R38, R69, R138 ;  /* 0x0000008a45267220 */ /* 0x000fe40000410000 */
[----:B----4-:R-:W-:Y:S07]  /*1d300*/  FMUL.FTZ R36, R73, R136 ;  /* 0x0000008849247220 */ /* 0x010fee0000410000 */
[-C--:B-1----:R-:W-:Y:S03]  /*1d310*/  HMMA.16816.F32 R36, R76, R52.reuse, R36 ;  /* 0x000000344c24723c */ /* 0x082fe60000001824 */
[----:B--2---:R-:W-:Y:S07]  /*1d320*/  FMUL.FTZ R40, R68, R140 ;  /* 0x0000008c44287220 */ /* 0x004fee0000410000 */
[C---:B------:R-:W-:Y:S07]  /*1d330*/  HMMA.16816.F32 R40, R64.reuse, R52, R40 ;  /* 0x000000344028723c */ /* 0x040fee0000001828 */
[--C-:B------:R-:W-:Y:S01]  /*1d340*/  FFMA.FTZ R52, R193, c[0x0][0x2d0], -R100.reuse ;  /* 0x0000b400c1347a23 */ /* 0x100fe20000010864 */
[-C--:B------:R-:W-:Y:S03]  /*1d350*/  HMMA.16816.F32 R44, R64, R54.reuse, R44 ;  /* 0x00000036402c723c */ /* 0x080fe6000000182c */
[----:B------:R1:W-:Y:S01]  /*1d360*/  MUFU.EX2 R138, R52 ;  /* 0x00000034008a7308 */ /* 0x0003e20000000800 */
[----:B------:R-:W-:Y:S04]  /*1d370*/  FMUL.FTZ R53, R73, R153 ;  /* 0x0000009949357220 */ /* 0x000fe80000410000 */
        /* <DEDUP_REMOVED lines=8> */
[----:B------:R1:W-:Y:S01]  /*1d400*/  MUFU.EX2 R206, R80 ;  /* 0x0000005000ce7308 */ /* 0x0003e20000000800 */
[----:B---3--:R-:W-:Y:S03]  /*1d410*/  F2FP.PACK_AB R81, R181, R183 ;  /* 0x000000b7b551723e */ /* 0x008fe600000000ff */
        /* <DEDUP_REMOVED lines=15> */
[----:B------:R1:W-:Y:S02]  /*1d510*/  MUFU.EX2 R143, R80 ;  /* 0x00000050008f7308 */ /* 0x0003e40000000800 */
[----:B-1----:R-:W-:Y:S07]  /*1d520*/  F2FP.PACK_AB R80, R235, R234 ;  /* 0x000000eaeb50723e */ /* 0x002fee00000000ff */
[C---:B------:R-:W-:Y:S07]  /*1d530*/  HMMA.16816.F32 R8, R80.reuse, R84, R8 ;  /* 0x000000545008723c */ /* 0x040fee0000001808 */
[--C-:B------:R-:W-:Y:S01]  /*1d540*/  FFMA.FTZ R84, R200, c[0x0][0x2d0], -R103.reuse ;  /* 0x0000b400c8547a23 */ /* 0x100fe20000010867 */
[-C--:B------:R-:W-:Y:S03]  /*1d550*/  HMMA.16816.F32 R12, R80, R86.reuse, R12 ;  /* 0x00000056500c723c */ /* 0x080fe6000000180c */
[----:B------:R1:W2:Y:S05]  /*1d560*/  MUFU.EX2 R205, R84 ;  /* 0x0000005400cd7308 */ /* 0x0002aa0000000800 */
[C---:B------:R-:W-:Y:S08]  /*1d570*/  HMMA.16816.F32 R16, R76.reuse, R86, R16 ;  /* 0x000000564c10723c */ /* 0x040ff00000001810 */
[-C--:B------:R-:W-:Y:S08]  /*1d580*/  HMMA.16816.F32 R20, R76, R88.reuse, R20 ;  /* 0x000000584c14723c */ /* 0x080ff00000001814 */
[C---:B------:R-:W-:Y:S04]  /*1d590*/  HMMA.16816.F32 R24, R80.reuse, R88, R24 ;  /* 0x000000585018723c */ /* 0x040fe80000001818 */
[--C-:B-1----:R-:W-:Y:S04]  /*1d5a0*/  FFMA.FTZ R84, R204, c[0x0][0x2d0], -R2.reuse ;  /* 0x0000b400cc547a23 */ /* 0x102fe80000010802 */
[-C--:B------:R-:W-:Y:S01]  /*1d5b0*/  HMMA.16816.F32 R28, R80, R90.reuse, R28 ;  /* 0x0000005a501c723c */ /* 0x080fe2000000181c */
[----:B------:R1:W-:Y:S07]  /*1d5c0*/  MUFU.EX2 R136, R84 ;  /* 0x0000005400887308 */ /* 0x0003ee0000000800 */
[C---:B------:R-:W-:Y:S08]  /*1d5d0*/  HMMA.16816.F32 R32, R76.reuse, R90, R32 ;  /* 0x0000005a4c20723c */ /* 0x040ff00000001820 */
[-C--:B------:R-:W-:Y:S08]  /*1d5e0*/  HMMA.16816.F32 R36, R76, R92.reuse, R36 ;  /* 0x0000005c4c24723c */ /* 0x080ff00000001824 */
[C---:B------:R-:W-:Y:S04]  /*1d5f0*/  HMMA.16816.F32 R40, R80.reuse, R92, R40 ;  /* 0x0000005c5028723c */ /* 0x040fe80000001828 */
[--C-:B-1----:R-:W-:Y:S01]  /*1d600*/  FFMA.FTZ R84, R128, c[0x0][0x2d0], -R2.reuse ;  /* 0x0000b40080547a23 */ /* 0x102fe20000010802 */
[----:B------:R-:W-:Y:S02]  /*1d610*/  MOV R128, R127 ;  /* 0x0000007f00807202 */ /* 0x000fe40000000f00 */
[----:B------:R-:W-:Y:S01]  /*1d620*/  MOV R127, R126 ;  /* 0x0000007e007f7202 */ /* 0x000fe20000000f00 */
[-C--:B------:R-:W-:Y:S01]  /*1d630*/  HMMA.16816.F32 R44, R80, R94.reuse, R44 ;  /* 0x0000005e502c723c */ /* 0x080fe2000000182c */
[----:B------:R1:W3:Y:S03]  /*1d640*/  MUFU.EX2 R141, R84 ;  /* 0x00000054008d7308 */ /* 0x0002e60000000800 */
[----:B------:R-:W-:Y:S01]  /*1d650*/  FFMA.FTZ R88, R128, c[0x0][0x2d0], -R2 ;  /* 0x0000b40080587a23 */ /* 0x000fe20000010802 */
[----:B------:R-:W-:Y:S02]  /*1d660*/  MOV R128, R127 ;  /* 0x0000007f00807202 */ /* 0x000fe40000000f00 */
[----:B------:R-:W-:Y:S01]  /*1d670*/  MOV R126, R125 ;  /* 0x0000007d007e7202 */ /* 0x000fe20000000f00 */
[C---:B------:R-:W-:Y:S03]  /*1d680*/  HMMA.16816.F32 R48, R76.reuse, R94, R48 ;  /* 0x0000005e4c30723c */ /* 0x040fe60000001830 */
[----:B------:R4:W-:Y:S01]  /*1d690*/  MUFU.EX2 R144, R88 ;  /* 0x0000005800907308 */ /* 0x0009e20000000800 */
[----:B------:R-:W-:Y:S01]  /*1d6a0*/  FFMA.FTZ R92, R128, c[0x0][0x2d0], -R100 ;  /* 0x0000b400805c7a23 */ /* 0x000fe20000010864 */
[----:B------:R-:W-:Y:S02]  /*1d6b0*/  MOV R125, R111 ;  /* 0x0000006f007d7202 */ /* 0x000fe40000000f00 */
[----:B------:R-:W-:Y:S02]  /*1d6c0*/  MOV R127, R126 ;  /* 0x0000007e007f7202 */ /* 0x000fe40000000f00 */
[----:B------:R-:W-:Y:S03]  /*1d6d0*/  MOV R126, R125 ;  /* 0x0000007d007e7202 */ /* 0x000fe60000000f00 */
[----:B------:R-:W-:Y:S01]  /*1d6e0*/  MOV R125, R124 ;  /* 0x0000007c007d7202 */ /* 0x000fe20000000f00 */
[----:B------:R2:W-:Y:S01]  /*1d6f0*/  MUFU.EX2 R146, R92 ;  /* 0x0000005c00927308 */ /* 0x0005e20000000800 */
[----:B------:R-:W-:Y:S02]  /*1d700*/  MOV R128, R127 ;  /* 0x0000007f00807202 */ /* 0x000fe40000000f00 */
[----:B------:R-:W-:Y:S01]  /*1d710*/  MOV R127, R126 ;  /* 0x0000007e007f7202 */ /* 0x000fe20000000f00 */
[----:B-1----:R-:W-:Y:S01]  /*1d720*/  FFMA.FTZ R84, R203, c[0x0][0x2d0], -R2 ;  /* 0x0000b400cb547a23 */ /* 0x002fe20000010802 */
[----:B------:R-:W-:Y:S02]  /*1d730*/  MOV R126, R125 ;  /* 0x0000007d007e7202 */ /* 0x000fe40000000f00 */
[----:B------:R-:W-:Y:S02]  /*1d740*/  MOV R124, R113 ;  /* 0x00000071007c7202 */ /* 0x000fe40000000f00 */
[----:B------:R-:W-:Y:S01]  /*1d750*/  MOV R113, R219 ;  /* 0x000000db00717202 */ /* 0x000fe20000000f00 */
[----:B------:R1:W1:Y:S01]  /*1d760*/  MUFU.EX2 R140, R84 ;  /* 0x00000054008c7308 */ /* 0x0002620000000800 */
[----:B------:R-:W-:Y:S02]  /*1d770*/  MOV R125, R124 ;  /* 0x0000007c007d7202 */ /* 0x000fe40000000f00 */
[----:B------:R-:W-:Y:S01]  /*1d780*/  MOV R124, R123 ;  /* 0x0000007b007c7202 */ /* 0x000fe20000000f00 */
[----:B----4-:R-:W-:Y:S01]  /*1d790*/  FFMA.FTZ R88, R201, c[0x0][0x2d0], -R96 ;  /* 0x0000b400c9587a23 */ /* 0x010fe20000010860 */
[----:B------:R-:W-:Y:S02]  /*1d7a0*/  MOV R123, R122 ;  /* 0x0000007a007b7202 */ /* 0x000fe40000000f00 */
[----:B------:R-:W-:Y:S02]  /*1d7b0*/  MOV R122, R121 ;  /* 0x00000079007a7202 */ /* 0x000fe40000000f00 */
[----:B------:R-:W-:Y:S01]  /*1d7c0*/  MOV R121, R119 ;  /* 0x0000007700797202 */ /* 0x000fe20000000f00 */
[----:B------:R4:W-:Y:S01]  /*1d7d0*/  MUFU.EX2 R147, R88 ;  /* 0x0000005800937308 */ /* 0x0009e20000000800 */
[----:B------:R-:W-:Y:S02]  /*1d7e0*/  MOV R119, R118 ;  /* 0x0000007600777202 */ /* 0x000fe40000000f00 */
[----:B------:R-:W-:Y:S01]  /*1d7f0*/  MOV R118, R117 ;  /* 0x0000007500767202 */ /* 0x000fe20000000f00 */
[----:B--2---:R-:W-:Y:S01]  /*1d800*/  FFMA.FTZ R92, R128, c[0x0][0x2d0], -R100 ;  /* 0x0000b400805c7a23 */ /* 0x004fe20000010864 */
[----:B------:R-:W-:Y:S02]  /*1d810*/  MOV R128, R127 ;  /* 0x0000007f00807202 */ /* 0x000fe40000000f00 */
[----:B------:R-:W-:Y:S02]  /*1d820*/  MOV R127, R126 ;  /* 0x0000007e007f7202 */ /* 0x000fe40000000f00 */
[----:B------:R-:W-:Y:S01]  /*1d830*/  MOV R126, R125 ;  /* 0x0000007d007e7202 */ /* 0x000fe20000000f00 */
[----:B------:R2:W-:Y:S01]  /*1d840*/  MUFU.EX2 R201, R92 ;  /* 0x0000005c00c97308 */ /* 0x0005e20000000800 */
        /* <DEDUP_REMOVED lines=9> */
[--C-:B----4-:R-:W-:Y:S01]  /*1d8e0*/  FFMA.FTZ R88, R202, c[0x0][0x2d0], -R96.reuse ;  /* 0x0000b400ca587a23 */ /* 0x110fe20000010860 */
[----:B------:R-:W-:Y:S01]  /*1d8f0*/  MOV R110, R215 ;  /* 0x000000d7006e7202 */ /* 0x000fe20000000f00 */
[----:B------:R4:W5:Y:S02]  /*1d900*/  LDL.LU R219, [R1+0x70] ;  /* 0x0000700001db7983 */ /* 0x0009640000300800 */
[----:B------:R3:W-:Y:S02]  /*1d910*/  MUFU.EX2 R204, R88 ;  /* 0x0000005800cc7308 */ /* 0x0007e40000000800 */
[----:B------:R4:W5:Y:S04]  /*1d920*/  LDL.LU R208, [R1+0x6c] ;  /* 0x00006c0001d07983 */ /* 0x0009680000300800 */
[----:B------:R4:W5:Y:S01]  /*1d930*/  LDL.LU R215, [R1+0x68] ;  /* 0x0000680001d77983 */ /* 0x0009620000300800 */
[--C-:B--2---:R-:W-:Y:S02]  /*1d940*/  FFMA.FTZ R92, R125, c[0x0][0x2d0], -R103.reuse ;  /* 0x0000b4007d5c7a23 */ /* 0x104fe40000010867 */
[----:B---3--:R-:W-:Y:S01]  /*1d950*/  FFMA.FTZ R88, R195, c[0x0][0x2d0], -R96 ;  /* 0x0000b400c3587a23 */ /* 0x008fe20000010860 */
[-C--:B-1----:R-:W-:Y:S03]  /*1d960*/  HMMA.16816.F32 R52, R76, R84.reuse, R52 ;  /* 0x000000544c34723c */ /* 0x082fe60000001834 */
[----:B------:R1:W-:Y:S05]  /*1d970*/  MUFU.EX2 R203, R88 ;  /* 0x0000005800cb7308 */ /* 0x0003ea0000000800 */
[C---:B------:R-:W-:Y:S07]  /*1d980*/  HMMA.16816.F32 R56, R80.reuse, R84, R56 ;  /* 0x000000545038723c */ /* 0x040fee0000001838 */
[--C-:B------:R-:W-:Y:S01]  /*1d990*/  FFMA.FTZ R84, R128, c[0x0][0x2d0], -R100.reuse ;  /* 0x0000b40080547a23 */ /* 0x100fe20000010864 */
[-C--:B------:R-:W-:Y:S03]  /*1d9a0*/  HMMA.16816.F32 R60, R80, R86.reuse, R60 ;  /* 0x00000056503c723c */ /* 0x080fe6000000183c */
[----:B------:R2:W-:Y:S04]  /*1d9b0*/  MUFU.EX2 R200, R84 ;  /* 0x0000005400c87308 */ /* 0x0005e80000000800 */
[----:B------:R-:W-:Y:S01]  /*1d9c0*/  FFMA.FTZ R80, R127, c[0x0][0x2d0], -R100 ;  /* 0x0000b4007f507a23 */ /* 0x000fe20000010864 */
[----:B------:R-:W-:Y:S04]  /*1d9d0*/  HMMA.16816.F32 R64, R76, R86, R64 ;  /* 0x000000564c40723c */ /* 0x000fe80000001840 */
[----:B-1----:R-:W-:Y:S01]  /*1d9e0*/  FFMA.FTZ R88, R197, c[0x0][0x2d0], -R96 ;  /* 0x0000b400c5587a23 */ /* 0x002fe20000010860 */
[----:B------:R1:W-:Y:S01]  /*1d9f0*/  MUFU.EX2 R199, R80 ;  /* 0x0000005000c77308 */ /* 0x0003e20000000800 */
[----:B------:R-:W-:Y:S02]  /*1da00*/  F2FP.PACK_AB R82, R205, R142 ;  /* 0x0000008ecd52723e */ /* 0x000fe400000000ff */
[----:B------:R-:W-:Y:S04]  /*1da10*/  F2FP.PACK_AB R76, R139, R231 ;  /* 0x000000e78b4c723e */ /* 0x000fe800000000ff */
[----:B------:R-:W-:Y:S02]  /*1da20*/  F2FP.PACK_AB R78, R229, R230 ;  /* 0x000000e6e54e723e */ /* 0x000fe400000000ff */
[----:B------:R-:W-:Y:S01]  /*1da30*/  F2FP.PACK_AB R77, R228, R138 ;  /* 0x0000008ae44d723e */ /* 0x000fe200000000ff */
[----:B------:R3:W-:Y:S01]  /*1da40*/  MUFU.EX2 R202, R88 ;  /* 0x0000005800ca7308 */ /* 0x0007e20000000800 */
[----:B------:R-:W-:Y:S02]  /*1da50*/  F2FP.PACK_AB R79, R206, R207 ;  /* 0x000000cfce4f723e */ /* 0x000fe400000000ff */
[----:B------:R-:W-:Y:S01]  /*1da60*/  F2FP.PACK_AB R81, R141, R136 ;  /* 0x000000888d51723e */ /* 0x000fe200000000ff */
[----:B--2---:R-:W-:Y:S01]  /*1da70*/  LDSM.16.MT88.4 R84, [R212+0x1100] ;  /* 0x00110000d454783b */ /* 0x004fe20000004200 */
[----:B------:R-:W-:Y:S05]  /*1da80*/  F2FP.PACK_AB R83, R144, R140 ;  /* 0x0000008c9053723e */ /* 0x000fea00000000ff */
[----:B------:R2:W-:Y:S01]  /*1da90*/  MUFU.EX2 R197, R92 ;  /* 0x0000005c00c57308 */ /* 0x0005e20000000800 */
[--C-:B-1----:R-:W-:Y:S09]  /*1daa0*/  FFMA.FTZ R80, R126, c[0x0][0x2d0], -R103.reuse ;  /* 0x0000b4007e507a23 */ /* 0x102ff20000010867 */
[----:B------:R1:W-:Y:S01]  /*1dab0*/  MUFU.EX2 R145, R80 ;  /* 0x0000005000917308 */ /* 0x0003e20000000800 */
[----:B---3--:R-:W3:Y:S08]  /*1dac0*/  LDSM.16.MT88.4 R88, [R209+0x1100] ;  /* 0x00110000d158783b */ /* 0x008ef00000004200 */
[----:B--2---:R-:W2:Y:S01]  /*1dad0*/  LDSM.16.MT88.4 R92, [R210+0x1100] ;  /* 0x00110000d25c783b */ /* 0x004ea20000004200 */
[----:B-1----:R-:W-:Y:S01]  /*1dae0*/  F2FP.PACK_AB R80, R143, R137 ;  /* 0x000000898f50723e */ /* 0x002fe200000000ff */
[-C--:B---3--:R-:W-:Y:S08]  /*1daf0*/  HMMA.16816.F32 R4, R76, R88.reuse, R4 ;  /* 0x000000584c04723c */ /* 0x088ff00000001804 */
[C---:B------:R-:W-:Y:S07]  /*1db00*/  HMMA.16816.F32 R8, R80.reuse, R88, R8 ;  /* 0x000000585008723c */ /* 0x040fee0000001808 */
[--C-:B------:R-:W-:Y:S01]  /*1db10*/  FFMA.FTZ R88, R124, c[0x0][0x2d0], -R103.reuse ;  /* 0x0000b4007c587a23 */ /* 0x100fe20000010867 */
[-C--:B------:R-:W-:Y:S03]  /*1db20*/  HMMA.16816.F32 R12, R80, R90.reuse, R12 ;  /* 0x0000005a500c723c */ /* 0x080fe6000000180c */
[----:B------:R1:W-:Y:S05]  /*1db30*/  MUFU.EX2 R198, R88 ;  /* 0x0000005800c67308 */ /* 0x0003ea0000000800 */
[C---:B------:R-:W-:Y:S08]  /*1db40*/  HMMA.16816.F32 R16, R76.reuse, R90, R16 ;  /* 0x0000005a4c10723c */ /* 0x040ff00000001810 */
[-C--:B------:R-:W-:Y:S08]  /*1db50*/  HMMA.16816.F32 R20, R76, R84.reuse, R20 ;  /* 0x000000544c14723c */ /* 0x080ff00000001814 */
[C---:B------:R-:W-:Y:S04]  /*1db60*/  HMMA.16816.F32 R24, R80.reuse, R84, R24 ;  /* 0x000000545018723c */ /* 0x040fe80000001818 */
[--C-:B-1----:R-:W-:Y:S03]  /*1db70*/  FFMA.FTZ R88, R123, c[0x0][0x2d0], -R103.reuse ;  /* 0x0000b4007b587a23 */ /* 0x102fe60000010867 */
[--C-:B------:R-:W-:Y:S01]  /*1db80*/  FFMA.FTZ R84, R120, c[0x0][0x2d0], -R2.reuse ;  /* 0x0000b40078547a23 */ /* 0x100fe20000010802 */
[-C--:B------:R-:W-:Y:S01]  /*1db90*/  HMMA.16816.F32 R28, R80, R86.reuse, R28 ;  /* 0x00000056501c723c */ /* 0x080fe2000000181c */
[----:B------:R1:W3:Y:S07]  /*1dba0*/  MUFU.EX2 R196, R88 ;  /* 0x0000005800c47308 */ /* 0x0002ee0000000800 */
[C---:B------:R-:W-:Y:S03]  /*1dbb0*/  HMMA.16816.F32 R32, R76.reuse, R86, R32 ;  /* 0x000000564c20723c */ /* 0x040fe60000001820 */
[----:B------:R3:W-:Y:S05]  /*1dbc0*/  MUFU.EX2 R154, R84 ;  /* 0x00000054009a7308 */ /* 0x0007ea0000000800 */
[-C--:B--2---:R-:W-:Y:S08]  /*1dbd0*/  HMMA.16816.F32 R36, R76, R92.reuse, R36 ;  /* 0x0000005c4c24723c */ /* 0x084ff00000001824 */
[C---:B------:R-:W-:Y:S04]  /*1dbe0*/  HMMA.16816.F32 R40, R80.reuse, R92, R40 ;  /* 0x0000005c5028723c */ /* 0x040fe80000001828 */
[----:B-1----:R-:W-:Y:S03]  /*1dbf0*/  FFMA.FTZ R88, R122, c[0x0][0x2d0], -R2 ;  /* 0x0000b4007a587a23 */ /* 0x002fe60000010802 */
[----:B------:R-:W-:Y:S01]  /*1dc00*/  FFMA.FTZ R92, R115, c[0x0][0x2d0], -R96 ;  /* 0x0000b400735c7a23 */ /* 0x000fe20000010860 */
[-C--:B------:R-:W-:Y:S01]  /*1dc10*/  HMMA.16816.F32 R44, R80, R94.reuse, R44 ;  /* 0x0000005e502c723c */ /* 0x080fe2000000182c */
[----:B------:R1:W-:Y:S03]  /*1dc20*/  MUFU.EX2 R155, R88 ;  /* 0x00000058009b7308 */ /* 0x0003e60000000800 */
[--C-:B---3--:R-:W-:Y:S04]  /*1dc30*/  FFMA.FTZ R84, R119, c[0x0][0x2d0], -R2.reuse ;  /* 0x0000b40077547a23 */ /* 0x108fe80000010802 */
[C---:B------:R-:W-:Y:S03]  /*1dc40*/  HMMA.16816.F32 R48, R76.reuse, R94, R48 ;  /* 0x0000005e4c30723c */ /* 0x040fe60000001830 */
[----:B------:R2:W-:Y:S10]  /*1dc50*/  MUFU.EX2 R152, R84 ;  /* 0x0000005400987308 */ /* 0x0005f40000000800 */
[----:B------:R3:W-:Y:S01]  /*1dc60*/  MUFU.EX2 R192, R92 ;  /* 0x0000005c00c07308 */ /* 0x0007e20000000800 */
[----:B-1----:R-:W-:Y:S09]  /*1dc70*/  FFMA.FTZ R88, R121, c[0x0][0x2d0], -R2 ;  /* 0x0000b40079587a23 */ /* 0x002ff20000010802 */
[----:B------:R1:W1:Y:S01]  /*1dc80*/  MUFU.EX2 R153, R88 ;  /* 0x0000005800997308 */ /* 0x0002620000000800 */
[----:B--2---:R-:W-:Y:S09]  /*1dc90*/  FFMA.FTZ R84, R118, c[0x0][0x2d0], -R96 ;  /* 0x0000b40076547a23 */ /* 0x004ff20000010860 */
[----:B------:R2:W-:Y:S01]  /*1dca0*/  MUFU.EX2 R194, R84 ;  /* 0x0000005400c27308 */ /* 0x0005e20000000800 */
[----:B---3--:R-:W-:Y:S09]  /*1dcb0*/  FFMA.FTZ R92, R191, c[0x0][0x2d0], -R100 ;  /* 0x0000b400bf5c7a23 */ /* 0x008ff20000010864 */
[----:B------:R-:W-:Y:S01]  /*1dcc0*/  MUFU.EX2 R191, R92 ;  /* 0x0000005c00bf7308 */ /* 0x000fe20000000800 */
[----:B-1----:R-:W1:Y:S01]  /*1dcd0*/  LDSM.16.MT88.4 R88, [R211+0x1100] ;  /* 0x00110000d358783b */ /* 0x002e620000004200 */
[--C-:B--2---:R-:W-:Y:S08]  /*1dce0*/  FFMA.FTZ R84, R117, c[0x0][0x2d0], -R96.reuse ;  /* 0x0000b40075547a23 */ /* 0x104ff00000010860 */
[----:B------:R2:W-:Y:S02]  /*1dcf0*/  MUFU.EX2 R195, R84 ;  /* 0x0000005400c37308 */ /* 0x0005e40000000800 */
[----:B--2---:R-:W-:Y:S01]  /*1dd00*/  FFMA.FTZ R84, R116, c[0x0][0x2d0], -R96 ;  /* 0x0000b40074547a23 */ /* 0x004fe20000010860 */
[-C--:B-1----:R-:W-:Y:S01]  /*1dd10*/  HMMA.16816.F32 R52, R76, R88.reuse, R52 ;  /* 0x000000584c34723c */ /* 0x082fe20000001834 */
[----:B------:R-:W-:Y:S06]  /*1dd20*/  LDSM.16.MT88.4 R116, [R209+0x2900] ;  /* 0x00290000d174783b */ /* 0x000fec0000004200 */
[----:B------:R1:W-:Y:S01]  /*1dd30*/  MUFU.EX2 R193, R84 ;  /* 0x0000005400c17308 */ /* 0x0003e20000000800 */
[C---:B------:R-:W-:Y:S07]  /*1dd40*/  HMMA.16816.F32 R56, R80.reuse, R88, R56 ;  /* 0x000000585038723c */ /* 0x040fee0000001838 */
[--C-:B------:R-:W-:Y:S01]  /*1dd50*/  FFMA.FTZ R88, R112, c[0x0][0x2d0], -R100.reuse ;  /* 0x0000b40070587a23 */ /* 0x100fe20000010864 */
[-C--:B------:R-:W-:Y:S04]  /*1dd60*/  HMMA.16816.F32 R60, R80, R90.reuse, R60 ;  /* 0x0000005a503c723c */ /* 0x080fe8000000183c */
[----:B------:R-:W-:Y:S02]  /*1dd70*/  MOV R112, R189 ;  /* 0x000000bd00707202 */ /* 0x000fe40000000f00 */
[----:B------:R2:W-:Y:S01]  /*1dd80*/  MUFU.EX2 R189, R88 ;  /* 0x0000005800bd7308 */ /* 0x0005e20000000800 */
[--C-:B------:R-:W-:Y:S01]  /*1dd90*/  FFMA.FTZ R80, R114, c[0x0][0x2d0], -R100.reuse ;  /* 0x0000b40072507a23 */ /* 0x100fe20000010864 */
[----:B------:R-:W-:Y:S01]  /*1dda0*/  HMMA.16816.F32 R64, R76, R90, R64 ;  /* 0x0000005a4c40723c */ /* 0x000fe20000001840 */
[----:B-1----:R-:W1:Y:S03]  /*1ddb0*/  LDSM.16.MT88.4 R84, [R209+0x1900] ;  /* 0x00190000d154783b */ /* 0x002e660000004200 */
[----:B------:R-:W-:Y:S01]  /*1ddc0*/  F2FP.PACK_AB R82, R196, R198 ;  /* 0x000000c6c452723e */ /* 0x000fe200000000ff */
[--C-:B------:R-:W-:Y:S01]  /*1ddd0*/  FFMA.FTZ R92, R112, c[0x0][0x2d0], -R103.reuse ;  /* 0x0000b400705c7a23 */ /* 0x100fe20000010867 */
[----:B------:R-:W-:Y:S02]  /*1dde0*/  F2FP.PACK_AB R81, R153, R155 ;  /* 0x0000009b9951723e */ /* 0x000fe400000000ff */
[----:B------:R3:W-:Y:S01]  /*1ddf0*/  MUFU.EX2 R187, R80 ;  /* 0x0000005000bb7308 */ /* 0x0007e20000000800 */
[----:B------:R-:W-:Y:S03]  /*1de00*/  F2FP.PACK_AB R76, R204, R147 ;  /* 0x00000093cc4c723e */ /* 0x000fe600000000ff */
[----:B------:R-:W-:Y:S02]  /*1de10*/  F2FP.PACK_AB R78, R202, R203 ;  /* 0x000000cbca4e723e */ /* 0x000fe400000000ff */
[----:B------:R-:W-:Y:S02]  /*1de20*/  F2FP.PACK_AB R77, R201, R146 ;  /* 0x00000092c94d723e */ /* 0x000fe400000000ff */
[----:B------:R-:W-:Y:S02]  /*1de30*/  F2FP.PACK_AB R79, R199, R200 ;  /* 0x000000c8c74f723e */ /* 0x000fe400000000ff */
[----:B------:R1:W-:Y:S01]  /*1de40*/  MUFU.EX2 R159, R92 ;  /* 0x0000005c009f7308 */ /* 0x0003e20000000800 */
[----:B------:R-:W-:Y:S01]  /*1de50*/  F2FP.PACK_AB R83, R152, R154 ;  /* 0x0000009a9853723e */ /* 0x000fe200000000ff */
[----:B--2---:R-:W2:Y:S01]  /*1de60*/  LDSM.16.MT88.4 R88, [R212+0x1900] ;  /* 0x00190000d458783b */ /* 0x004ea20000004200 */
[----:B---3--:R-:W-:Y:S07]  /*1de70*/  FFMA.FTZ R80, R113, c[0x0][0x2d0], -R100 ;  /* 0x0000b40071507a23 */ /* 0x008fee0000010864 */
[----:B------:R3:W-:Y:S01]  /*1de80*/  MUFU.EX2 R185, R80 ;  /* 0x0000005000b97308 */ /* 0x0007e20000000800 */
[-C--:B-1----:R-:W-:Y:S01]  /*1de90*/  HMMA.16816.F32 R4, R76, R84.reuse, R4 ;  /* 0x000000544c04723c */ /* 0x082fe20000001804 */
[----:B------:R-:W1:Y:S02]  /*1dea0*/  LDSM.16.MT88.4 R92, [R210+0x1900] ;  /* 0x00190000d25c783b */ /* 0x000e640000004200 */
[----:B---3--:R-:W-:Y:S07]  /*1deb0*/  F2FP.PACK_AB R80, R197, R145 ;  /* 0x00000091c550723e */ /* 0x008fee00000000ff */
[C---:B------:R-:W-:Y:S07]  /*1dec0*/  HMMA.16816.F32 R8, R80.reuse, R84, R8 ;  /* 0x000000545008723c */ /* 0x040fee0000001808 */
[--C-:B------:R-:W-:Y:S01]  /*1ded0*/  FFMA.FTZ R84, R111, c[0x0][0x2d0], -R103.reuse ;  /* 0x0000b4006f547a23 */ /* 0x100fe20000010867 */
[-C--:B------:R-:W-:Y:S03]  /*1dee0*/  HMMA.16816.F32 R12, R80, R86.reuse, R12 ;  /* 0x00000056500c723c */ /* 0x080fe6000000180c */
[----:B------:R3:W-:Y:S01]  /*1def0*/  MUFU.EX2 R158, R84 ;  /* 0x00000054009e7308 */ /* 0x0007e20000000800 */
[----:B------:R-:W-:Y:S02]  /*1df00*/  MOV R111, R107 ;  /* 0x0000006b006f7202 */ /* 0x000fe40000000f00 */
[----:B------:R-:W-:Y:S02]  /*1df10*/  MOV R107, R175 ;  /* 0x000000af006b7202 */ /* 0x000fe40000000f00 */
[C---:B------:R-:W-:Y:S08]  /*1df20*/  HMMA.16816.F32 R16, R76.reuse, R86, R16 ;  /* 0x000000564c10723c */ /* 0x040ff00000001810 */
[-C--:B--2---:R-:W-:Y:S08]  /*1df30*/  HMMA.16816.F32 R20, R76, R88.reuse, R20 ;  /* 0x000000584c14723c */ /* 0x084ff00000001814 */
[C---:B------:R-:W-:Y:S04]  /*1df40*/  HMMA.16816.F32 R24, R80.reuse, R88, R24 ;  /* 0x000000585018723c */ /* 0x040fe80000001818 */
[--C-:B---3--:R-:W-:Y:S01]  /*1df50*/  FFMA.FTZ R84, R110, c[0x0][0x2d0], -R103.reuse ;  /* 0x0000b4006e547a23 */ /* 0x108fe20000010867 */
[----:B------:R-:W-:Y:S02]  /*1df60*/  MOV R110, R168 ;  /* 0x000000a8006e7202 */ /* 0x000fe40000000f00 */
[----:B------:R-:W-:Y:S01]  /*1df70*/  FFMA.FTZ R88, R98, c[0x0][0x2d0], -R2 ;  /* 0x0000b40062587a23 */ /* 0x000fe20000010802 */
[-C--:B------:R-:W-:Y:S01]  /*1df80*/  HMMA.16816.F32 R28, R80, R90.reuse, R28 ;  /* 0x0000005a501c723c */ /* 0x080fe2000000181c */
[----:B------:R2:W-:Y:S07]  /*1df90*/  MUFU.EX2 R182, R84 ;  /* 0x0000005400b67308 */ /* 0x0005ee0000000800 */
[C---:B------:R-:W-:Y:S03]  /*1dfa0*/  HMMA.16816.F32 R32, R76.reuse, R90, R32 ;  /* 0x0000005a4c20723c */ /* 0x040fe60000001820 */
[----:B------:R3:W-:Y:S05]  /*1dfb0*/  MUFU.EX2 R168, R88 ;  /* 0x0000005800a87308 */ /* 0x0007ea0000000800 */
[-C--:B-1----:R-:W-:Y:S08]  /*1dfc0*/  HMMA.16816.F32 R36, R76, R92.reuse, R36 ;  /* 0x0000005c4c24723c */ /* 0x082ff00000001824 */
[C---:B------:R-:W-:Y:S04]  /*1dfd0*/  HMMA.16816.F32 R40, R80.reuse, R92, R40 ;  /* 0x0000005c5028723c */ /* 0x040fe80000001828 */
[--C-:B--2---:R-:W-:Y:S03]  /*1dfe0*/  FFMA.FTZ R84, R178, c[0x0][0x2d0], -R103.reuse ;  /* 0x0000b400b2547a23 */ /* 0x104fe60000010867 */
[----:B------:R-:W-:Y:S01]  /*1dff0*/  FFMA.FTZ R92, R172, c[0x0][0x2d0], -R96 ;  /* 0x0000b400ac5c7a23 */ /* 0x000fe20000010860 */
[-C--:B------:R-:W-:Y:S01]  /*1e000*/  HMMA.16816.F32 R44, R80, R94.reuse, R44 ;  /* 0x0000005e502c723c */ /* 0x080fe2000000182c */
[----:B------:R1:W-:Y:S03]  /*1e010*/  MUFU.EX2 R178, R84 ;  /* 0x0000005400b27308 */ /* 0x0003e60000000800 */
[--C-:B---3--:R-:W-:Y:S04]  /*1e020*/  FFMA.FTZ R88, R97, c[0x0][0x2d0], -R2.reuse ;  /* 0x0000b40061587a23 */ /* 0x108fe80000010802 */
[C---:B------:R-:W-:Y:S04]  /*1e030*/  HMMA.16816.F32 R48, R76.reuse, R94, R48 ;  /* 0x0000005e4c30723c */ /* 0x040fe80000001830 */
[--C-:B-1----:R-:W-:Y:S01]  /*1e040*/  FFMA.FTZ R84, R109, c[0x0][0x2d0], -R2.reuse ;  /* 0x0000b4006d547a23 */ /* 0x102fe20000010802 */
[----:B------:R-:W-:Y:S02]  /*1e050*/  MOV R109, R170 ;  /* 0x000000aa006d7202 */ /* 0x000fe40000000f00 */
[----:B------:R-:W-:Y:S01]  /*1e060*/  MOV R170, R169 ;  /* 0x000000a900aa7202 */ /* 0x000fe20000000f00 */
[----:B------:R1:W-:Y:S10]  /*1e070*/  MUFU.EX2 R157, R84 ;  /* 0x00000054009d7308 */ /* 0x0003f40000000800 */
[----:B------:R2:W-:Y:S01]  /*1e080*/  MUFU.EX2 R169, R88 ;  /* 0x0000005800a97308 */ /* 0x0005e20000000800 */
[----:B-1----:R-:W-:Y:S01]  /*1e090*/  FFMA.FTZ R84, R108, c[0x0][0x2d0], -R2 ;  /* 0x0000b4006c547a23 */ /* 0x002fe20000010802 */
[----:B------:R-:W-:Y:S02]  /*1e0a0*/  MOV R108, R105 ;  /* 0x00000069006c7202 */ /* 0x000fe40000000f00 */
[----:B------:R-:W-:Y:S06]  /*1e0b0*/  MOV R105, R174 ;  /* 0x000000ae00697202 */ /* 0x000fec0000000f00 */
[----:B------:R1:W-:Y:S01]  /*1e0c0*/  MUFU.EX2 R156, R84 ;  /* 0x00000054009c7308 */ /* 0x0003e20000000800 */
[----:B------:R-:W-:Y:S02]  /*1e0d0*/  MOV R113, R108 ;  /* 0x0000006c00717202 */ /* 0x000fe40000000f00 */
[----:B------:R-:W-:Y:S01]  /*1e0e0*/  MOV R112, R105 ;  /* 0x0000006900707202 */ /* 0x000fe20000000f00 */
[----:B--2---:R-:W-:Y:S06]  /*1e0f0*/  FFMA.FTZ R88, R177, c[0x0][0x2d0], -R96 ;  /* 0x0000b400b1587a23 */ /* 0x004fec0000010860 */
[----:B------:R2:W-:Y:S10]  /*1e100*/  MUFU.EX2 R174, R92 ;  /* 0x0000005c00ae7308 */ /* 0x0005f40000000800 */
[----:B------:R3:W-:Y:S01]  /*1e110*/  MUFU.EX2 R177, R88 ;  /* 0x0000005800b17308 */ /* 0x0007e20000000800 */
[----:B-1----:R-:W1:Y:S01]  /*1e120*/  LDSM.16.MT88.4 R84, [R211+0x1900] ;  /* 0x00190000d354783b */ /* 0x002e620000004200 */
[----:B--2---:R-:W-:Y:S01]  /*1e130*/  FFMA.FTZ R92, R111, c[0x0][0x2d0], -R100 ;  /* 0x0000b4006f5c7a23 */ /* 0x004fe20000010864 */
[----:B------:R-:W-:Y:S04]  /*1e140*/  MOV R111, R171 ;  /* 0x000000ab006f7202 */ /* 0x000fe80000000f00 */
[----:B------:R-:W-:Y:S01]  /*1e150*/  MOV R124, R111 ;  /* 0x0000006f007c7202 */ /* 0x000fe20000000f00 */
[--C-:B---3--:R-:W-:Y:S04]  /*1e160*/  FFMA.FTZ R88, R176, c[0x0][0x2d0], -R96.reuse ;  /* 0x0000b400b0587a23 */ /* 0x108fe80000010860 */
[----:B------:R2:W3:Y:S01]  /*1e170*/  MUFU.EX2 R175, R88 ;  /* 0x0000005800af7308 */ /* 0x0004e20000000800 */
[-C--:B-1----:R-:W-:Y:S08]  /*1e180*/  HMMA.16816.F32 R52, R76, R84.reuse, R52 ;  /* 0x000000544c34723c */ /* 0x082ff00000001834 */
[C---:B------:R-:W-:Y:S04]  /*1e190*/  HMMA.16816.F32 R56, R80.reuse, R84, R56 ;  /* 0x000000545038723c */ /* 0x040fe80000001838 */
[----:B--2---:R-:W-:Y:S01]  /*1e1a0*/  FFMA.FTZ R88, R173, c[0x0][0x2d0], -R96 ;  /* 0x0000b400ad587a23 */ /* 0x004fe20000010860 */
[----:B---3--:R-:W-:Y:S01]  /*1e1b0*/  F2FP.PACK_AB R164, R175, R177 ;  /* 0x000000b1afa4723e */ /* 0x008fe200000000ff */
[----:B------:R-:W-:Y:S01]  /*1e1c0*/  MUFU.EX2 R173, R92 ;  /* 0x0000005c00ad7308 */ /* 0x000fe20000000800 */
[--C-:B------:R-:W-:Y:S01]  /*1e1d0*/  FFMA.FTZ R84, R99, c[0x0][0x2d0], -R100.reuse ;  /* 0x0000b40063547a23 */ /* 0x100fe20000010864 */
[-C--:B------:R-:W-:Y:S01]  /*1e1e0*/  HMMA.16816.F32 R60, R80, R86.reuse, R60 ;  /* 0x00000056503c723c */ /* 0x080fe2000000183c */
[----:B------:R-:W-:Y:S06]  /*1e1f0*/  LDSM.16.MT88.4 R96, [R210+0x2100] ;  /* 0x00210000d260783b */ /* 0x000fec0000004200 */
[--C-:B------:R-:W-:Y:S01]  /*1e200*/  FFMA.FTZ R80, R110, c[0x0][0x2d0], -R100.reuse ;  /* 0x0000b4006e507a23 */ /* 0x100fe20000010864 */
[----:B------:R-:W-:Y:S01]  /*1e210*/  HMMA.16816.F32 R64, R76, R86, R64 ;  /* 0x000000564c40723c */ /* 0x000fe20000001840 */
[----:B------:R-:W1:Y:S03]  /*1e220*/  MUFU.EX2 R176, R88 ;  /* 0x0000005800b07308 */ /* 0x000e660000000800 */
[----:B------:R-:W-:Y:S01]  /*1e230*/  FFMA.FTZ R81, R170, c[0x0][0x2d0], -R100 ;  /* 0x0000b400aa517a23 */ /* 0x000fe20000010864 */
[----:B------:R-:W-:Y:S01]  /*1e240*/  MOV R110, R106 ;  /* 0x0000006a006e7202 */ /* 0x000fe20000000f00 */
[--C-:B------:R-:W-:Y:S01]  /*1e250*/  FFMA.FTZ R100, R109, c[0x0][0x2d0], -R103.reuse ;  /* 0x0000b4006d647a23 */ /* 0x100fe20000010867 */
[----:B------:R-:W-:Y:S01]  /*1e260*/  F2FP.PACK_AB R76, R195, R194 ;  /* 0x000000c2c34c723e */ /* 0x000fe200000000ff */
[----:B------:R-:W2:Y:S01]  /*1e270*/  LDL R109, [R1+0x38] ;  /* 0x00003800016d7983 */ /* 0x000ea20000100800 */
[----:B------:R-:W-:Y:S02]  /*1e280*/  FFMA.FTZ R103, R107, c[0x0][0x2d0], -R103 ;  /* 0x0000b4006b677a23 */ /* 0x000fe40000010867 */
[----:B------:R3:W-:Y:S01]  /*1e290*/  MUFU.EX2 R171, R81 ;  /* 0x0000005100ab7308 */ /* 0x0007e20000000800 */
[----:B------:R-:W4:Y:S01]  /*1e2a0*/  LDL.LU R108, [R1+0x1c] ;  /* 0x00001c00016c7983 */ /* 0x000f220000300800 */
[----:B------:R-:W-:Y:S02]  /*1e2b0*/  F2FP.PACK_AB R78, R192, R193 ;  /* 0x000000c1c04e723e */ /* 0x000fe400000000ff */
[----:B------:R-:W-:Y:S01]  /*1e2c0*/  F2FP.PACK_AB R77, R189, R191 ;  /* 0x000000bfbd4d723e */ /* 0x000fe200000000ff */
[----:B------:R-:W4:Y:S01]  /*1e2d0*/  LDL.LU R107, [R1+0x20] ;  /* 0x00002000016b7983 */ /* 0x000f220000300800 */
[----:B------:R-:W-:Y:S02]  /*1e2e0*/  F2FP.PACK_AB R79, R185, R187 ;  /* 0x000000bbb94f723e */ /* 0x000fe400000000ff */
[----:B------:R-:W-:Y:S01]  /*1e2f0*/  F2FP.PACK_AB R82, R178, R182 ;  /* 0x000000b6b252723e */ /* 0x000fe200000000ff */
[----:B------:R-:W4:Y:S01]  /*1e300*/  LDL.LU R106, [R1+0x24] ;  /* 0x00002400016a7983 */ /* 0x000f220000300800 */
[----:B------:R3:W3:Y:S01]  /*1e310*/  MUFU.EX2 R170, R80 ;  /* 0x0000005000aa7308 */ /* 0x0006e20000000800 */
[----:B------:R-:W-:Y:S02]  /*1e320*/  F2FP.PACK_AB R83, R169, R168 ;  /* 0x000000a8a953723e */ /* 0x000fe400000000ff */
[----:B------:R-:W4:Y:S01]  /*1e330*/  LDL.LU R105, [R1+0x28] ;  /* 0x0000280001697983 */ /* 0x000f220000300800 */
[----:B-1----:R-:W-:Y:S02]  /*1e340*/  F2FP.PACK_AB R166, R174, R176 ;  /* 0x000000b0aea6723e */ /* 0x002fe400000000ff */
[----:B------:R-:W-:Y:S01]  /*1e350*/  MOV R125, R110 ;  /* 0x0000006e007d7202 */ /* 0x000fe20000000f00 */
[----:B------:R-:W1:Y:S03]  /*1e360*/  LDSM.16.MT88.4 R88, [R209+0x2100] ;  /* 0x00210000d158783b */ /* 0x000e660000004200 */
[----:B------:R3:W3:Y:S02]  /*1e370*/  MUFU.EX2 R172, R84 ;  /* 0x0000005400ac7308 */ /* 0x0006e40000000800 */
[----:B---3--:R-:W-:Y:S03]  /*1e380*/  F2FP.PACK_AB R81, R156, R157 ;  /* 0x0000009d9c51723e */ /* 0x008fe600000000ff */
[----:B------:R-:W3:Y:S05]  /*1e390*/  LDSM.16.MT88.4 R92, [R212+0x2100] ;  /* 0x00210000d45c783b */ /* 0x000eea0000004200 */
[----:B------:R-:W1:Y:S01]  /*1e3a0*/  MUFU.EX2 R103, R103 ;  /* 0x0000006700677308 */ /* 0x000e620000000800 */
[----:B------:R-:W-:Y:S02]  /*1e3b0*/  F2FP.PACK_AB R80, R158, R159 ;  /* 0x0000009f9e50723e */ /* 0x000fe400000000ff */
[----:B------:R-:W-:Y:S07]  /*1e3c0*/  F2FP.PACK_AB R167, R171, R170 ;  /* 0x000000aaaba7723e */ /* 0x000fee00000000ff */
[----:B------:R-:W3:Y:S01]  /*1e3d0*/  MUFU.EX2 R100, R100 ;  /* 0x0000006400647308 */ /* 0x000ee20000000800 */
[----:B------:R-:W3:Y:S01]  /*1e3e0*/  LDSM.16.MT88.4 R84, [R211+0x2100] ;  /* 0x00210000d354783b */ /* 0x000ee20000004200 */
[----:B------:R-:W-:Y:S02]  /*1e3f0*/  F2FP.PACK_AB R165, R172, R173 ;  /* 0x000000adaca5723e */ /* 0x000fe400000000ff */
[----:B-1----:R-:W-:Y:S01]  /*1e400*/  F2FP.PACK_AB R162, R103, R102 ;  /* 0x0000006667a2723e */ /* 0x002fe200000000ff */
[-C--:B------:R-:W-:Y:S03]  /*1e410*/  HMMA.16816.F32 R4, R76, R88.reuse, R4 ;  /* 0x000000584c04723c */ /* 0x080fe60000001804 */
[----:B---3--:R-:W-:Y:S05]  /*1e420*/  F2FP.PACK_AB R160, R101, R100 ;  /* 0x0000006465a0723e */ /* 0x008fea00000000ff */
[C---:B------:R-:W-:Y:S07]  /*1e430*/  HMMA.16816.F32 R8, R80.reuse, R88, R8 ;  /* 0x000000585008723c */ /* 0x040fee0000001808 */
[--C-:B------:R-:W-:Y:S01]  /*1e440*/  FFMA.FTZ R88, R113, c[0x0][0x2d0], -R2.reuse ;  /* 0x0000b40071587a23 */ /* 0x100fe20000010802 */
[-C--:B------:R-:W-:Y:S03]  /*1e450*/  HMMA.16816.F32 R12, R80, R90.reuse, R12 ;  /* 0x0000005a500c723c */ /* 0x080fe6000000180c */
[----:B------:R1:W-:Y:S05]  /*1e460*/  MUFU.EX2 R89, R88 ;  /* 0x0000005800597308 */ /* 0x0003ea0000000800 */
[C---:B------:R-:W-:Y:S08]  /*1e470*/  HMMA.16816.F32 R16, R76.reuse, R90, R16 ;  /* 0x0000005a4c10723c */ /* 0x040ff00000001810 */
[-C--:B------:R-:W-:Y:S08]  /*1e480*/  HMMA.16816.F32 R20, R76, R92.reuse, R20 ;  /* 0x0000005c4c14723c */ /* 0x080ff00000001814 */
[C---:B------:R-:W-:Y:S04]  /*1e490*/  HMMA.16816.F32 R24, R80.reuse, R92, R24 ;  /* 0x0000005c5018723c */ /* 0x040fe80000001818 */
[--C-:B-1----:R-:W-:Y:S02]  /*1e4a0*/  FFMA.FTZ R88, R112, c[0x0][0x2d0], -R2.reuse ;  /* 0x0000b40070587a23 */ /* 0x102fe40000010802 */
[----:B------:R-:W-:Y:S02]  /*1e4b0*/  FFMA.FTZ R2, R75, c[0x0][0x2d0], -R2 ;  /* 0x0000b4004b027a23 */ /* 0x000fe40000010802 */
[-C--:B------:R-:W-:Y:S01]  /*1e4c0*/  HMMA.16816.F32 R28, R80, R94.reuse, R28 ;  /* 0x0000005e501c723c */ /* 0x080fe2000000181c */
[----:B------:R-:W1:Y:S07]  /*1e4d0*/  MUFU.EX2 R90, R88 ;  /* 0x00000058005a7308 */ /* 0x000e6e0000000800 */
[C---:B------:R-:W-:Y:S03]  /*1e4e0*/  HMMA.16816.F32 R32, R76.reuse, R94, R32 ;  /* 0x0000005e4c20723c */ /* 0x040fe60000001820 */
[----:B------:R-:W-:Y:S05]  /*1e4f0*/  MUFU.EX2 R88, R74 ;  /* 0x0000004a00587308 */ /* 0x000fea0000000800 */
[-C--:B------:R-:W-:Y:S05]  /*1e500*/  HMMA.16816.F32 R36, R76, R96.reuse, R36 ;  /* 0x000000604c24723c */ /* 0x080fea0000001824 */
[----:B------:R-:W3:Y:S03]  /*1e510*/  MUFU.EX2 R74, R2 ;  /* 0x00000002004a7308 */ /* 0x000ee60000000800 */
[C---:B------:R-:W-:Y:S04]  /*1e520*/  HMMA.16816.F32 R40, R80.reuse, R96, R40 ;  /* 0x000000605028723c */ /* 0x040fe80000001828 */
[----:B-1----:R-:W-:Y:S04]  /*1e530*/  F2FP.PACK_AB R161, R90, R89 ;  /* 0x000000595aa1723e */ /* 0x002fe800000000ff */
[-C--:B------:R-:W-:Y:S08]  /*1e540*/  HMMA.16816.F32 R44, R80, R98.reuse, R44 ;  /* 0x00000062502c723c */ /* 0x080ff0000000182c */
[C---:B------:R-:W-:Y:S04]  /*1e550*/  HMMA.16816.F32 R48, R76.reuse, R98, R48 ;  /* 0x000000624c30723c */ /* 0x040fe80000001830 */
[----:B---3--:R-:W-:Y:S04]  /*1e560*/  F2FP.PACK_AB R163, R74, R88 ;  /* 0x000000584aa3723e */ /* 0x008fe800000000ff */
[-C--:B------:R-:W-:Y:S08]  /*1e570*/  HMMA.16816.F32 R52, R76, R84.reuse, R52 ;  /* 0x000000544c34723c */ /* 0x080ff00000001834 */
[C---:B------:R-:W-:Y:S08]  /*1e580*/  HMMA.16816.F32 R56, R80.reuse, R84, R56 ;  /* 0x000000545038723c */ /* 0x040ff00000001838 */
[-C--:B------:R-:W-:Y:S08]  /*1e590*/  HMMA.16816.F32 R60, R80, R86.reuse, R60 ;  /* 0x00000056503c723c */ /* 0x080ff0000000183c */
[----:B------:R-:W-:Y:S04]  /*1e5a0*/  HMMA.16816.F32 R64, R76, R86, R64 ;  /* 0x000000564c40723c */ /* 0x000fe80000001840 */
[----:B--2---:R-:W-:Y:S02]  /*1e5b0*/  ISETP.GT.AND P0, PT, R225, R109, PT ;  /* 0x0000006de100720c */ /* 0x004fe40003f04270 */
[----:B------:R-:W-:Y:S01]  /*1e5c0*/  MOV R225, R226 ;  /* 0x000000e200e17202 */ /* 0x000fe20000000f00 */
[----:B----4-:R-:W-:Y:S05]  /*1e5d0*/  FFMA.FTZ R73, R73, R108, R249 ;  /* 0x0000006c49497223 */ /* 0x010fea00000100f9 */
[----:B------:R-:W-:Y:S02]  /*1e5e0*/  FADD.FTZ R73, R251, R73 ;  /* 0x00000049fb497221 */ /* 0x000fe40000010000 */
[----:B------:R-:W-:Y:S02]  /*1e5f0*/  FFMA.FTZ R69, R69, R107, R246 ;  /* 0x0000006b45457223 */ /* 0x000fe400000100f6 */
[----:B------:R-:W-:Y:S02]  /*1e600*/  FFMA.FTZ R68, R68, R106, R240 ;  /* 0x0000006a44447223 */ /* 0x000fe400000100f0 */
[----:B------:R-:W-:Y:S02]  /*1e610*/  FADD.FTZ R73, R104, R73 ;  /* 0x0000004968497221 */ /* 0x000fe40000010000 */
[----:B------:R-:W-:Y:S02]  /*1e620*/  FFMA.FTZ R0, R0, R105, R184 ;  /* 0x0000006900007223 */ /* 0x000fe400000100b8 */
[----:B------:R-:W-:Y:S01]  /*1e630*/  FADD.FTZ R69, R247, R69 ;  /* 0x00000045f7457221 */ /* 0x000fe20000010000 */
        /* <DEDUP_REMOVED lines=93> */
[----:B------:R-:W-:Y:S01]  /*1ec10*/  FADD.FTZ R8, R100, R8 ;  /* 0x0000000864087221 */ /* 0x000fe20000010000 */
[----:B------:R-:W-:Y:S01]  /*1ec20*/  MOV R100, R71 ;  /* 0x0000004700647202 */ /* 0x000fe20000000f00 */
[----:B------:R-:W-:Y:S02]  /*1ec30*/  FADD.FTZ R4, R89, R4 ;  /* 0x0000000459047221 */ /* 0x000fe40000010000 */
[----:B------:R-:W-:Y:S02]  /*1ec40*/  FADD.FTZ R5, R172, R0 ;  /* 0x00000000ac057221 */ /* 0x000fe40000010000 */
[----:B------:R-:W-:Y:S02]  /*1ec50*/  FADD.FTZ R6, R176, R2 ;  /* 0x00000002b0067221 */ /* 0x000fe40000010000 */
[----:B------:R-:W-:Y:S01]  /*1ec60*/  FADD.FTZ R0, R101, R8 ;  /* 0x0000000865007221 */ /* 0x000fe20000010000 */
[----:B------:R-:W-:Y:S01]  /*1ec70*/  MOV R101, R70 ;  /* 0x0000004600657202 */ /* 0x000fe20000000f00 */
        /* <DEDUP_REMOVED lines=8> */
[----:B------:R-:W-:Y:S02]  /*1ed00*/  FADD.FTZ R2, R103, R2 ;  /* 0x0000000267027221 */ /* 0x000fe40000010000 */
[----:B------:R-:W-:Y:S01]  /*1ed10*/  FADD.FTZ R0, R74, R0 ;  /* 0x000000004a007221 */ /* 0x000fe20000010000 */
[----:B------:R-:W-:Y:S04]  /*1ed20*/  STL [R1+0x20], R4 ;  /* 0x0000200401007387 */ /* 0x000fe80000100800 */
[----:B------:R1:W-:Y:S04]  /*1ed30*/  STL [R1+0x24], R2 ;  /* 0x0000240201007387 */ /* 0x0003e80000100800 */
[----:B------:R2:W-:Y:S01]  /*1ed40*/  STL [R1+0x28], R0 ;  /* 0x0000280001007387 */ /* 0x0005e20000100800 */
[----:B-1----:R-:W-:Y:S01]  /*1ed50*/  MOV R2, R72 ;  /* 0x0000004800027202 */ /* 0x002fe20000000f00 */
[----:B------:R-:W-:-:S05]  /*1ed60*/  @P0 BRA `(.L_x_460) ;  /* 0xffffb7a000000947 */ /* 0x000fca000383ffff */
.L_x_459:
[----:B--2---:R-:W2:Y:S02]  /*1ed70*/  LDL R0, [R1+0x14] ;  /* 0x0000140001007983 */ /* 0x004ea40000100800 */
[----:B--2---:R-:W-:-:S13]  /*1ed80*/  ISETP.GE.AND P0, PT, R226, R0, PT ;  /* 0x00000000e200720c */ /* 0x004fda0003f06270 */
[----:B------:R-:W-:Y:S05]  /*1ed90*/  @!P0 BRA `(.L_x_461) ;  /* 0x0000677000008947 */ /* 0x000fea0003800000 */
[----:B------:R-:W2:Y:S01]  /*1eda0*/  LDL.LU.64 R6, [R1+0x50] ;  /* 0x0000500001067983 */ /* 0x000ea20000300a00 */
[----:B------:R-:W-:Y:S02]  /*1edb0*/  UMOV UR10, 0x60 ;  /* 0x00000060000a7882 */ /* 0x000fe40000000000 */
[----:B------:R-:W-:Y:S01]  /*1edc0*/  ULDC.64 UR4, c[0x0][0x208] ;  /* 0x0000820000047ab9 */ /* 0x000fe20000000a00 */
[----:B-1----:R-:W3:Y:S04]  /*1edd0*/  LDL.LU.64 R4, [R1+0x58] ;  /* 0x0000580001047983 */ /* 0x002ee80000300a00 */
[----:B------:R-:W4:Y:S01]  /*1ede0*/  LDL R0, [R1+0x60] ;  /* 0x0000600001007983 */ /* 0x000f220000100800 */
[----:B------:R-:W-:Y:S01]  /*1edf0*/  MOV R8, c[0x0][0x2c4] ;  /* 0x0000b10000087a02 */ /* 0x000fe20000000f00 */
[----:B------:R-:W-:Y:S01]  /*1ee00*/  UIMAD.WIDE.U32 UR12, UR10, UR4, URZ ;  /* 0x000000040a0c72a5 */ /* 0x000fe2000f8e003f */
[----:B------:R-:W-:Y:S01]  /*1ee10*/  MOV R103, R3 ;  /* 0x0000000300677202 */ /* 0x000fe20000000f00 */
[----:B------:R-:W-:Y:S01]  /*1ee20*/  UIMAD UR10, UR10, UR5, URZ ;  /* 0x000000050a0a72a4 */ /* 0x000fe2000f8e023f */
[----:B------:R-:W-:Y:S01]  /*1ee30*/  ISETP.NE.AND P1, PT, R8, 0x1, PT ;  /* 0x000000010800780c */ /* 0x000fe20003f25270 */
[----:B------:R-:W-:Y:S01]  /*1ee40*/  UMOV UR6, 0x5 ;  /* 0x0000000500067882 */ /* 0x000fe20000000000 */
[----:B------:R-:W-:Y:S01]  /*1ee50*/  MOV R101, R71 ;  /* 0x0000004700657202 */ /* 0x000fe20000000f00 */
[----:B------:R-:W-:Y:S01]  /*1ee60*/  ULDC.64 UR4, c[0x0][0x1e0] ;  /* 0x0000780000047ab9 */ /* 0x000fe20000000a00 */
[----:B------:R-:W-:Y:S01]  /*1ee70*/  IMAD.MOV.U32 R100, RZ, RZ, R72 ;  /* 0x000000ffff647224 */ /* 0x000fe200078e0048 */
[----:B------:R-:W-:Y:S01]  /*1ee80*/  USHF.L.U64.HI UR5, UR4, UR6, UR5 ;  /* 0x0000000604057299 */ /* 0x000fe20008010205 */
[----:B------:R-:W-:Y:S01]  /*1ee90*/  IMAD.MOV.U32 R102, RZ, RZ, R70 ;  /* 0x000000ffff667224 */ /* 0x000fe200078e0046 */
[----:B------:R-:W-:-:S02]  /*1eea0*/  USHF.L.U32 UR4, UR4, 0x5, URZ ;  /* 0x0000000504047899 */ /* 0x000fc4000800063f */
[----:B------:R-:W-:Y:S01]  /*1eeb0*/  UIADD3 UR10, UR13, UR10, URZ ;  /* 0x0000000a0d0a7290 */ /* 0x000fe2000fffe03f */
[----:B--2---:R-:W-:Y:S01]  /*1eec0*/  IMAD.MOV.U32 R3, RZ, RZ, R7 ;  /* 0x000000ffff037224 */ /* 0x004fe200078e0007 */
[----:B---3--:R-:W-:Y:S02]  /*1eed0*/  MOV R2, R4 ;  /* 0x0000000400027202 */ /* 0x008fe40000000f00 */
[----:B----4-:R-:W-:-:S03]  /*1eee0*/  @P1 IMAD.HI.U32 R0, R0, c[0x0][0x2c8], RZ ;  /* 0x0000b20000001a27 */ /* 0x010fc600078e00ff */
[----:B------:R1:W-:Y:S04]  /*1eef0*/  STL.64 [R1], R2 ;  /* 0x0000000201007387 */ /* 0x0003e80000100a00 */
[----:B------:R1:W-:Y:S02]  /*1ef00*/  @P1 STL [R1+0x8], R0 ;  /* 0x0000080001001387 */ /* 0x0003e40000100800 */
.L_x_478:
[----:B------:R-:W-:Y:S04]  /*1ef10*/  DEPBAR.LE SB0, 0x0 ;  /* 0x000080000000791a */ /* 0x000fe80000000000 */
[----:B------:R-:W-:Y:S01]  /*1ef20*/  BAR.SYNC.DEFER_BLOCKING 0x0 ;  /* 0x0000000000007b1d */ /* 0x000fe20000010000 */
[----:B-12---:R-:W-:Y:S01]  /*1ef30*/  SHF.R.S32.HI R2, RZ, 0x1f, R226 ;  /* 0x0000001fff027819 */ /* 0x006fe200000114e2 */
[----:B------:R-:W-:Y:S01]  /*1ef40*/  IMAD R0, R226, UR10, RZ ;  /* 0x0000000ae2007c24 */ /* 0x000fe2000f8e02ff */
[----:B------:R-:W-:Y:S02]  /*1ef50*/  MOV R198, c[0x0][0x208] ;  /* 0x0000820000c67a02 */ /* 0x000fe40000000f00 */
[----:B------:R-:W-:Y:S01]  /*1ef60*/  MOV R228, c[0x0][0x2c4] ;  /* 0x0000b10000e47a02 */ /* 0x000fe20000000f00 */
[----:B------:R-:W-:Y:S01]  /*1ef70*/  IMAD R0, R2, UR12, R0 ;  /* 0x0000000c02007c24 */ /* 0x000fe2000f8e0200 */
[----:B------:R-:W-:Y:S02]  /*1ef80*/  SHF.L.U32 R198, R198, 0x5, RZ ;  /* 0x00000005c6c67819 */ /* 0x000fe400000006ff */
[----:B------:R-:W-:Y:S01]  /*1ef90*/  ISETP.NE.AND P3, PT, R228, 0x1, PT ;  /* 0x00000001e400780c */ /* 0x000fe20003f65270 */
        /* <DEDUP_REMOVED lines=16> */
[----:B------:R-:W2:Y:S01]  /*1f0a0*/  LDL.64 R248, [R1+0x48] ;  /* 0x0000480001f87983 */ /* 0x000ea20000100a00 */
        /* <DEDUP_REMOVED lines=28> */
[-C--:B------:R-:W-:Y:S01]  /*1f270*/  HMMA.16816.F32 R12, R180, R178.reuse, R12 ;  /* 0x000000b2b40c723c */ /* 0x080fe2000000180c */
[----:B------:R-:W-:Y:S03]  /*1f280*/  MOV R197, 0x5 ;  /* 0x0000000500c57802 */ /* 0x000fe60000000f00 */
[C---:B------:R-:W-:Y:S02]  /*1f290*/  LEA R2, P0, R176.reuse, c[0x0][0x1f8], 0x1 ;  /* 0x00007e00b0027a11 */ /* 0x040fe400078008ff */
[----:B------:R-:W-:Y:S02]  /*1f2a0*/  IADD3 R0, R177, R0, RZ ;  /* 0x00000000b1007210 */ /* 0x000fe40007ffe0ff */
[C---:B------:R-:W-:Y:S01]  /*1f2b0*/  HMMA.16816.F32 R16, R172.reuse, R178, R16 ;  /* 0x000000b2ac10723c */ /* 0x040fe20000001810 */
[----:B------:R-:W-:Y:S03]  /*1f2c0*/  MOV R196, c[0x0][0x208] ;  /* 0x0000820000c47a02 */ /* 0x000fe60000000f00 */
[----:B------:R-:W-:Y:S02]  /*1f2d0*/  LEA.HI.X R3, R176, c[0x0][0x1fc], R0, 0x1, P0 ;  /* 0x00007f00b0037a11 */ /* 0x000fe400000f0c00 */
[----:B------:R-:W2:Y:S01]  /*1f2e0*/  LDSM.16.M88.4 R176, [R220] ;  /* 0x00000000dcb0783b */ /* 0x000ea20000000200 */
[----:B------:R-:W-:Y:S01]  /*1f2f0*/  SHF.L.U64.HI R196, R196, R197, c[0x0][0x20c] ;  /* 0x00008300c4c47619 */ /* 0x000fe200000102c5 */
        /* <DEDUP_REMOVED lines=10> */
[----:B------:R-:W-:Y:S01]  /*1f3a0*/  IADD3 R188, P1, R2, R198, RZ ;  /* 0x000000c602bc7210 */ /* 0x000fe20007f3e0ff */
[-C--:B------:R-:W-:Y:S04]  /*1f3b0*/  HMMA.16816.F32 R44, R180, R190.reuse, R44 ;  /* 0x000000beb42c723c */ /* 0x080fe8000000182c */
[----:B------:R-:W-:Y:S02]  /*1f3c0*/  IADD3.X R189, R3, R196, RZ, P1, !PT ;  /* 0x000000c403bd7210 */ /* 0x000fe40000ffe4ff */
[----:B------:R-:W-:Y:S02]  /*1f3d0*/  IADD3 R186, P0, R188, R198, RZ ;  /* 0x000000c6bcba7210 */ /* 0x000fe40007f1e0ff */
[C---:B------:R-:W-:Y:S01]  /*1f3e0*/  HMMA.16816.F32 R48, R172.reuse, R190, R48 ;  /* 0x000000beac30723c */ /* 0x040fe20000001830 */
[----:B------:R4:W-:Y:S03]  /*1f3f0*/  LDGSTS.E.BYPASS.LTC128B.128 [R227+0x900], [R188.64], !P5 ;  /* 0x00900000bce37fae */ /* 0x0009e6000e901d48 */
[----:B------:R-:W-:Y:S02]  /*1f400*/  IADD3.X R187, R189, R196, RZ, P0, !PT ;  /* 0x000000c4bdbb7210 */ /* 0x000fe400007fe4ff */
[----:B------:R-:W-:Y:S02]  /*1f410*/  IADD3 R184, P2, R186, R198, RZ ;  /* 0x000000c6bab87210 */ /* 0x000fe40007f5e0ff */
[-C--:B------:R-:W-:Y:S01]  /*1f420*/  HMMA.16816.F32 R52, R172, R192.reuse, R52 ;  /* 0x000000c0ac34723c */ /* 0x080fe20000001834 */
[----:B------:R1:W-:Y:S03]  /*1f430*/  LDGSTS.E.BYPASS.LTC128B.128 [R227+0x1100], [R186.64], !P5 ;  /* 0x01100000bae37fae */ /* 0x0003e6000e901d48 */
[----:B------:R-:W-:Y:S02]  /*1f440*/  IADD3.X R185, R187, R196, RZ, P2, !PT ;  /* 0x000000c4bbb97210 */ /* 0x000fe400017fe4ff */
[----:B---3--:R-:W-:Y:S02]  /*1f450*/  IADD3 R2, P1, R184, R198, RZ ;  /* 0x000000c6b8027210 */ /* 0x008fe40007f3e0ff */
[C---:B------:R-:W-:Y:S01]  /*1f460*/  HMMA.16816.F32 R56, R180.reuse, R192, R56 ;  /* 0x000000c0b438723c */ /* 0x040fe20000001838 */
[----:B------:R3:W-:Y:S03]  /*1f470*/  LDGSTS.E.BYPASS.LTC128B.128 [R227+0x1900], [R184.64], !P5 ;  /* 0x01900000b8e37fae */ /* 0x0007e6000e901d48 */
[----:B------:R-:W-:Y:S02]  /*1f480*/  IADD3.X R3, R185, R196, RZ, P1, !PT ;  /* 0x000000c4b9037210 */ /* 0x000fe40000ffe4ff */
[----:B------:R-:W-:Y:S02]  /*1f490*/  IADD3 R190, P0, R2, R198, RZ ;  /* 0x000000c602be7210 */ /* 0x000fe40007f1e0ff */
[-C--:B------:R-:W-:Y:S01]  /*1f4a0*/  HMMA.16816.F32 R60, R180, R194.reuse, R60 ;  /* 0x000000c2b43c723c */ /* 0x080fe2000000183c */
[----:B------:R2:W-:Y:S03]  /*1f4b0*/  LDGSTS.E.BYPASS.LTC128B.128 [R227+0x2100], [R2.64], !P5 ;  /* 0x0210000002e37fae */ /* 0x0005e6000e901d48 */
[----:B------:R-:W-:Y:S04]  /*1f4c0*/  IADD3.X R191, R3, R196, RZ, P0, !PT ;  /* 0x000000c403bf7210 */ /* 0x000fe800007fe4ff */
[C---:B------:R-:W-:Y:S01]  /*1f4d0*/  HMMA.16816.F32 R64, R172.reuse, R194, R64 ;  /* 0x000000c2ac40723c */ /* 0x040fe20000001840 */
[----:B------:R4:W-:Y:S07]  /*1f4e0*/  LDGSTS.E.BYPASS.LTC128B.128 [R227+0x2900], [R190.64], !P5 ;  /* 0x02900000bee37fae */ /* 0x0009ee000e901d48 */
[-C--:B-1----:R-:W-:Y:S01]  /*1f4f0*/  HMMA.16816.F32 R68, R172, R168.reuse, R68 ;  /* 0x000000a8ac44723c */ /* 0x082fe20000001844 */
[----:B------:R-:W-:Y:S07]  /*1f500*/  LDSM.16.M88.4 R192, [R216+0x8100] ;  /* 0x00810000d8c0783b */ /* 0x000fee0000000200 */
[C---:B------:R-:W-:Y:S01]  /*1f510*/  HMMA.16816.F32 R72, R180.reuse, R168, R72 ;  /* 0x000000a8b448723c */ /* 0x040fe20000001848 */
[----:B---3--:R-:W-:Y:S07]  /*1f520*/  LDSM.16.M88.4 R184, [R216+0x6100] ;  /* 0x00610000d8b8783b */ /* 0x008fee0000000200 */
[-C--:B------:R-:W-:Y:S01]  /*1f530*/  HMMA.16816.F32 R76, R180, R170.reuse, R76 ;  /* 0x000000aab44c723c */ /* 0x080fe2000000184c */
[----:B------:R-:W-:Y:S07]  /*1f540*/  LDSM.16.M88.4 R196, [R214+0x3900] ;  /* 0x00390000d6c4783b */ /* 0x000fee0000000200 */
[C---:B------:R-:W-:Y:S01]  /*1f550*/  HMMA.16816.F32 R80, R172.reuse, R170, R80 ;  /* 0x000000aaac50723c */ /* 0x040fe20000001850 */
[----:B----4-:R-:W1:Y:S07]  /*1f560*/  LDSM.16.M88.4 R188, [R214+0x3100] ;  /* 0x00310000d6bc783b */ /* 0x010e6e0000000200 */
[-C--:B--2---:R-:W-:Y:S01]  /*1f570*/  HMMA.16816.F32 R84, R172, R176.reuse, R84 ;  /* 0x000000b0ac54723c */ /* 0x084fe20000001854 */
[----:B------:R-:W2:Y:S07]  /*1f580*/  LDSM.16.M88.4 R200, [R214+0x4100] ;  /* 0x00410000d6c8783b */ /* 0x000eae0000000200 */
[C---:B------:R-:W-:Y:S01]  /*1f590*/  HMMA.16816.F32 R88, R180.reuse, R176, R88 ;  /* 0x000000b0b458723c */ /* 0x040fe20000001858 */
[----:B------:R-:W3:Y:S07]  /*1f5a0*/  LDSM.16.M88.4 R168, [R214+0x4900] ;  /* 0x00490000d6a8783b */ /* 0x000eee0000000200 */
[-C--:B------:R-:W-:Y:S01]  /*1f5b0*/  HMMA.16816.F32 R92, R180, R178.reuse, R92 ;  /* 0x000000b2b45c723c */ /* 0x080fe2000000185c */
[----:B------:R-:W4:Y:S07]  /*1f5c0*/  LDSM.16.M88.4 R180, [R214+0x5100] ;  /* 0x00510000d6b4783b */ /* 0x000f2e0000000200 */
[----:B------:R-:W-:Y:S01]  /*1f5d0*/  HMMA.16816.F32 R96, R172, R178, R96 ;  /* 0x000000b2ac60723c */ /* 0x000fe20000001860 */
[----:B------:R-:W2:Y:S07]  /*1f5e0*/  LDSM.16.M88.4 R204, [R214+0x5900] ;  /* 0x00590000d6cc783b */ /* 0x000eae0000000200 */
[-C--:B-1----:R-:W-:Y:S01]  /*1f5f0*/  HMMA.16816.F32 R4, R184, R188.reuse, R4 ;  /* 0x000000bcb804723c */ /* 0x082fe20000001804 */
[----:B------:R-:W-:Y:S07]  /*1f600*/  LDSM.16.M88.4 R172, [R217+0x6100] ;  /* 0x00610000d9ac783b */ /* 0x000fee0000000200 */
[C---:B------:R-:W-:Y:S01]  /*1f610*/  HMMA.16816.F32 R8, R192.reuse, R188, R8 ;  /* 0x000000bcc008723c */ /* 0x040fe20000001808 */
[----:B------:R-:W1:Y:S07]  /*1f620*/  LDSM.16.M88.4 R176, [R213] ;  /* 0x00000000d5b0783b */ /* 0x000e6e0000000200 */
[-C--:B------:R-:W-:Y:S01]  /*1f630*/  HMMA.16816.F32 R12, R192, R190.reuse, R12 ;  /* 0x000000bec00c723c */ /* 0x080fe2000000180c */
[----:B------:R-:W0:Y:S07]  /*1f640*/  LDGDEPBAR ;  /* 0x00000000000079af */ /* 0x000e2e0000000000 */
[C---:B------:R-:W-:Y:S01]  /*1f650*/  HMMA.16816.F32 R16, R184.reuse, R190, R16 ;  /* 0x000000beb810723c */ /* 0x040fe20000001810 */
[----:B------:R-:W1:Y:S07]  /*1f660*/  LDSM.16.M88.4 R188, [R217+0x8100] ;  /* 0x00810000d9bc783b */ /* 0x000e6e0000000200 */
[-C--:B------:R-:W-:Y:S08]  /*1f670*/  HMMA.16816.F32 R20, R184, R196.reuse, R20 ;  /* 0x000000c4b814723c */ /* 0x080ff00000001814 */
[C---:B------:R-:W-:Y:S08]  /*1f680*/  HMMA.16816.F32 R24, R192.reuse, R196, R24 ;  /* 0x000000c4c018723c */ /* 0x040ff00000001818 */
[-C--:B------:R-:W-:Y:S08]  /*1f690*/  HMMA.16816.F32 R28, R192, R198.reuse, R28 ;  /* 0x000000c6c01c723c */ /* 0x080ff0000000181c */
[C---:B------:R-:W-:Y:S08]  /*1f6a0*/  HMMA.16816.F32 R32, R184.reuse, R198, R32 ;  /* 0x000000c6b820723c */ /* 0x040ff00000001820 */
        /* <DEDUP_REMOVED lines=45> */
[----:B------:R-:W2:Y:S10]  /*1f980*/  MUFU.TANH R237, R12 ;  /* 0x0000000c00ed7308 */ /* 0x000eb40000002400 */
[----:B------:R-:W2:Y:S01]  /*1f990*/  MUFU.TANH R230, R13 ;  /* 0x0000000d00e67308 */ /* 0x000ea20000002400 */
[----:B-1----:R-:W1:Y:S01]  /*1f9a0*/  LDSM.16.M88.4 R8, [R213+0x1000] ;  /* 0x00100000d508783b */ /* 0x002e620000000200 */
[-C--:B----4-:R-:W-:Y:S08]  /*1f9b0*/  HMMA.16816.F32 R20, R172, R4.reuse, R20 ;  /* 0x00000004ac14723c */ /* 0x090ff00000001814 */
[----:B------:R-:W4:Y:S01]  /*1f9c0*/  MUFU.TANH R242, R14 ;  /* 0x0000000e00f27308 */ /* 0x000f220000002400 */
        /* <DEDUP_REMOVED lines=57> */
[----:B------:R-:W3:Y:S03]  /*1fd60*/  MUFU.TANH R178, R59 ;  /* 0x0000003b00b27308 */ /* 0x000ee60000002400 */
[----:B------:R-:W-:Y:S02]  /*1fd70*/  FMUL.FTZ R54, R54, c[0x0][0x320] ;  /* 0x0000c80036367a20 */ /* 0x000fe40000410000 */
[----:B------:R-:W-:Y:S02]  /*1fd80*/  FMUL.FTZ R55, R55, c[0x0][0x320] ;  /* 0x0000c80037377a20 */ /* 0x000fe40000410000 */
[C---:B------:R-:W-:Y:S01]  /*1fd90*/  HMMA.16816.F32 R80, R172.reuse, R10, R80 ;  /* 0x0000000aac50723c */ /* 0x040fe20000001850 */
[----:B------:R-:W3:Y:S02]  /*1fda0*/  LDL R11, [R1+0x8] ;  /* 0x00000800010b7983 */ /* 0x000ee40000100800 */
[----:B------:R4:W3:Y:S01]  /*1fdb0*/  MUFU.TANH R59, R62 ;  /* 0x0000003e003b7308 */ /* 0x0008e20000002400 */
[----:B------:R-:W-:Y:S01]  /*1fdc0*/  FMUL.FTZ R56, R56, c[0x0][0x320] ;  /* 0x0000c80038387a20 */ /* 0x000fe20000410000 */
[----:B------:R-:W3:Y:S01]  /*1fdd0*/  LDL R10, [R1+0x34] ;  /* 0x00003400010a7983 */ /* 0x000ee20000100800 */
[----:B------:R-:W-:Y:S02]  /*1fde0*/  FMUL.FTZ R57, R57, c[0x0][0x320] ;  /* 0x0000c80039397a20 */ /* 0x000fe40000410000 */
[-C--:B--2---:R-:W-:Y:S01]  /*1fdf0*/  HMMA.16816.F32 R84, R172, R4.reuse, R84 ;  /* 0x00000004ac54723c */ /* 0x084fe20000001854 */
[----:B-1----:R-:W2:Y:S03]  /*1fe00*/  LDL R58, [R1+0x14] ;  /* 0x00001400013a7983 */ /* 0x002ea60000100800 */
[----:B------:R-:W-:Y:S01]  /*1fe10*/  FMUL.FTZ R60, R60, c[0x0][0x320] ;  /* 0x0000c8003c3c7a20 */ /* 0x000fe20000410000 */
[----:B------:R-:W1:Y:S01]  /*1fe20*/  MUFU.TANH R21, R21 ;  /* 0x0000001500157308 */ /* 0x000e620000002400 */
[----:B------:R-:W-:Y:S02]  /*1fe30*/  FMUL.FTZ R61, R61, c[0x0][0x320] ;  /* 0x0000c8003d3d7a20 */ /* 0x000fe40000410000 */
[C---:B------:R-:W-:Y:S04]  /*1fe40*/  HMMA.16816.F32 R88, R188.reuse, R4, R88 ;  /* 0x00000004bc58723c */ /* 0x040fe80000001858 */
[----:B------:R-:W-:Y:S02]  /*1fe50*/  FMUL.FTZ R63, R63, c[0x0][0x320] ;  /* 0x0000c8003f3f7a20 */ /* 0x000fe40000410000 */
[----:B------:R-:W-:Y:S01]  /*1fe60*/  FMUL.FTZ R64, R64, c[0x0][0x320] ;  /* 0x0000c80040407a20 */ /* 0x000fe20000410000 */
[----:B------:R1:W1:Y:S01]  /*1fe70*/  MUFU.TANH R198, R22 ;  /* 0x0000001600c67308 */ /* 0x0002620000002400 */
[-C--:B------:R-:W-:Y:S01]  /*1fe80*/  HMMA.16816.F32 R92, R188, R6.reuse, R92 ;  /* 0x00000006bc5c723c */ /* 0x080fe2000000185c */
[----:B----4-:R-:W3:Y:S03]  /*1fe90*/  LDL R62, [R1+0x30] ;  /* 0x00003000013e7983 */ /* 0x010ee60000100800 */
[----:B------:R-:W-:Y:S02]  /*1fea0*/  FMUL.FTZ R65, R65, c[0x0][0x320] ;  /* 0x0000c80041417a20 */ /* 0x000fe40000410000 */
[----:B------:R-:W-:Y:S02]  /*1feb0*/  FMUL.FTZ R66, R66, c[0x0][0x320] ;  /* 0x0000c80042427a20 */ /* 0x000fe40000410000 */
[----:B------:R-:W-:Y:S01]  /*1fec0*/  HMMA.16816.F32 R96, R172, R6, R96 ;  /* 0x00000006ac60723c */ /* 0x000fe20000001860 */
[----:B------:R1:W1:Y:S03]  /*1fed0*/  MUFU.TANH R184, R23 ;  /* 0x0000001700b87308 */ /* 0x0002660000002400 */
[----:B------:R-:W-:Y:S02]  /*1fee0*/  FMUL.FTZ R67, R67, c[0x0][0x320] ;  /* 0x0000c80043437a20 */ /* 0x000fe40000410000 */
[----:B------:R-:W-:Y:S02]  /*1fef0*/  FMUL.FTZ R68, R68, c[0x0][0x320] ;  /* 0x0000c80044447a20 */ /* 0x000fe40000410000 */
[----:B------:R-:W-:Y:S03]  /*1ff00*/  FMUL.FTZ R69, R69, c[0x0][0x320] ;  /* 0x0000c80045457a20 */ /* 0x000fe60000410000 */
        /* <DEDUP_REMOVED lines=9> */
[----:B------:R-:W3:Y:S01]  /*1ffa0*/  LDL R96, [R1+0x2c] ;  /* 0x00002c0001607983 */ /* 0x000ee20000100800 */
        /* <DEDUP_REMOVED lines=21> */
[----:B------:R-:W-:Y:S01]  /*20100*/  FMUL.FTZ R27, R97, c[0x0][0x320] ;  /* 0x0000c800611b7a20 */ /* 0x000fe20000410000 */
[----:B------:R-:W-:Y:S01]  /*20110*/  MOV R97, c[0x0][0x32c] ;  /* 0x0000cb0000617a02 */ /* 0x000fe20000000f00 */
        /* <DEDUP_REMOVED lines=19> */
[----:B------:R1:W1:Y:S10]  /*20250*/  MUFU.TANH R170, R38 ;  /* 0x0000002600aa7308 */ /* 0x0002740000002400 */
        /* <DEDUP_REMOVED lines=12> */
[----:B------:R1:W1:Y:S10]  /*20320*/  MUFU.TANH R45, R51 ;  /* 0x00000033002d7308 */ /* 0x0002740000002400 */
[----:B------:R-:W1:Y:S10]  /*20330*/  MUFU.TANH R52, R52 ;  /* 0x0000003400347308 */ /* 0x000e740000002400 */
[----:B------:R-:W1:Y:S10]  /*20340*/  MUFU.TANH R53, R53 ;  /* 0x0000003500357308 */ /* 0x000e740000002400 */
[----:B------:R1:W1:Y:S01]  /*20350*/  MUFU.TANH R36, R54 ;  /* 0x0000003600247308 */ /* 0x0002620000002400 */
[C---:B--2---:R-:W-:Y:S09]  /*20360*/  ISETP.GT.AND P0, PT, R226.reuse, R58, PT ;  /* 0x0000003ae200720c */ /* 0x044ff20003f04270 */
[----:B------:R2:W1:Y:S04]  /*20370*/  MUFU.TANH R35, R55 ;  /* 0x0000003700237308 */ /* 0x0004680000002400 */
[----:B------:R-:W-:Y:S06]  /*20380*/  @P0 IADD3 R0, R226, -0x1, RZ ;  /* 0xffffffffe2000810 */ /* 0x000fec0007ffe0ff */
[----:B------:R2:W1:Y:S01]  /*20390*/  MUFU.TANH R168, R56 ;  /* 0x0000003800a87308 */ /* 0x0004620000002400 */
[----:B------:R-:W-:Y:S02]  /*203a0*/  @P0 MOV R3, R251 ;  /* 0x000000fb00030202 */ /* 0x000fe40000000f00 */
[----:B------:R-:W-:Y:S01]  /*203b0*/  @P0 SHF.R.S32.HI R2, RZ, 0x1f, R0 ;  /* 0x0000001fff020819 */ /* 0x000fe20000011400 */
[----:B------:R-:W-:Y:S04]  /*203c0*/  @P0 IMAD.WIDE.U32 R4, R0, c[0x0][0x1e0], RZ ;  /* 0x0000780000040a25 */ /* 0x000fe800078e00ff */
[----:B------:R-:W-:Y:S02]  /*203d0*/  @P0 IMAD R2, R2, c[0x0][0x1e0], RZ ;  /* 0x0000780002020a24 */ /* 0x000fe400078e02ff */
[----:B------:R2:W1:Y:S02]  /*203e0*/  MUFU.TANH R56, R57 ;  /* 0x0000003900387308 */ /* 0x0004640000002400 */
[----:B------:R-:W-:Y:S05]  /*203f0*/  @P0 IMAD R2, R0, c[0x0][0x1e4], R2 ;  /* 0x0000790000020a24 */ /* 0x000fea00078e0202 */
[----:B------:R-:W-:Y:S02]  /*20400*/  @P0 IADD3 R0, R5, R2, RZ ;  /* 0x0000000205000210 */ /* 0x000fe40007ffe0ff */
[----:B------:R-:W-:Y:S01]  /*20410*/  @P0 MOV R2, R248 ;  /* 0x000000f800020202 */ /* 0x000fe20000000f00 */
[----:B------:R-:W1:Y:S02]  /*20420*/  MUFU.TANH R60, R60 ;  /* 0x0000003c003c7308 */ /* 0x000e640000002400 */
[----:B------:R-:W-:Y:S02]  /*20430*/  @P0 IMAD R0, R0, 0x60, RZ ;  /* 0x0000006000000824 */ /* 0x000fe400078e02ff */
[----:B------:R-:W-:Y:S05]  /*20440*/  @P0 IMAD.WIDE.U32 R2, R4, 0x60, R2 ;  /* 0x0000006004020825 */ /* 0x000fea00078e0002 */
[C---:B------:R-:W-:Y:S01]  /*20450*/  @P0 LEA R4, P1, R2.reuse, c[0x0][0x1c8], 0x1 ;  /* 0x0000720002040a11 */ /* 0x040fe200078208ff */
[----:B------:R-:W1:Y:S01]  /*20460*/  MUFU.TANH R61, R61 ;  /* 0x0000003d003d7308 */ /* 0x000e620000002400 */
[----:B------:R-:W-:Y:S04]  /*20470*/  @P0 IADD3 R0, R3, R0, RZ ;  /* 0x0000000003000210 */ /* 0x000fe80007ffe0ff */
[----:B------:R-:W-:Y:S02]  /*20480*/  @P0 LEA.HI.X R5, R2, c[0x0][0x1cc], R0, 0x1, P1 ;  /* 0x0000730002050a11 */ /* 0x000fe400008f0c00 */
[----:B------:R-:W-:Y:S03]  /*20490*/  @P0 IADD3 R2, P1, R4, UR4, RZ ;  /* 0x0000000404020c10 */ /* 0x000fe6000ff3e0ff */
[----:B------:R-:W1:Y:S01]  /*204a0*/  MUFU.TANH R63, R63 ;  /* 0x0000003f003f7308 */ /* 0x000e620000002400 */
[----:B------:R-:W-:Y:S01]  /*204b0*/  @!PT LDS RZ, [RZ] ;  /* 0x00000000fffff984 */ /* 0x000fe20000000800 */
[----:B------:R-:W-:Y:S01]  /*204c0*/  @!PT LDS RZ, [RZ] ;  /* 0x00000000fffff984 */ /* 0x000fe20000000800 */
[----:B------:R-:W-:Y:S01]  /*204d0*/  @!PT LDS RZ, [RZ] ;  /* 0x00000000fffff984 */ /* 0x000fe20000000800 */
[----:B------:R1:W-:Y:S01]  /*204e0*/  @P0 LDGSTS.E.BYPASS.LTC128B.128 [R227+0x3100], [R4.64], !P5 ;  /* 0x0310000004e30fae */ /* 0x0003e2000e901d48 */
[----:B------:R-:W-:Y:S02]  /*204f0*/  @P0 IADD3.X R3, R5, UR5, RZ, P1, !PT ;  /* 0x0000000505030c10 */ /* 0x000fe40008ffe4ff */
[----:B------:R-:W-:Y:S04]  /*20500*/  @P0 IADD3 R8, P2, R2, UR4, RZ ;  /* 0x0000000402080c10 */ /* 0x000fe8000ff5e0ff */
[----:B------:R-:W-:Y:S01]  /*20510*/  @P0 IADD3.X R9, R3, UR5, RZ, P2, !PT ;  /* 0x0000000503090c10 */ /* 0x000fe200097fe4ff */
[----:B------:R2:W-:Y:S01]  /*20520*/  @P0 LDGSTS.E.BYPASS.LTC128B.128 [R227+0x3900], [R2.64], !P5 ;  /* 0x0390000002e30fae */ /* 0x0005e2000e901d48 */
[----:B------:R-:W2:Y:S01]  /*20530*/  MUFU.TANH R64, R64 ;  /* 0x0000004000407308 */ /* 0x000ea20000002400 */
[----:B------:R-:W-:Y:S04]  /*20540*/  @P0 IADD3 R6, P1, R8, UR4, RZ ;  /* 0x0000000408060c10 */ /* 0x000fe8000ff3e0ff */
[----:B------:R-:W-:Y:S02]  /*20550*/  @P0 IADD3.X R7, R9, UR5, RZ, P1, !PT ;  /* 0x0000000509070c10 */ /* 0x000fe40008ffe4ff */
[----:B------:R3:W-:Y:S03]  /*20560*/  @P0 LDGSTS.E.BYPASS.LTC128B.128 [R227+0x4100], [R8.64], !P5 ;  /* 0x0410000008e30fae */ /* 0x0007e6000e901d48 */
[----:B------:R-:W3:Y:S05]  /*20570*/  MUFU.TANH R65, R65 ;  /* 0x0000004100417308 */ /* 0x000eea0000002400 */
[----:B------:R3:W-:Y:S05]  /*20580*/  @P0 LDGSTS.E.BYPASS.LTC128B.128 [R227+0x4900], [R6.64], !P5 ;  /* 0x0490000006e30fae */ /* 0x0007ea000e901d48 */
[----:B------:R-:W3:Y:S03]  /*20590*/  MUFU.TANH R66, R66 ;  /* 0x0000004200427308 */ /* 0x000ee60000002400 */
[----:B-1----:R1:W4:Y:S01]  /*205a0*/  LDL R5, [R1+0x60] ;  /* 0x0000600001057983 */ /* 0x0023220000100800 */
[----:B--2---:R-:W-:Y:S06]  /*205b0*/  @P0 IADD3 R2, P2, R6, UR4, RZ ;  /* 0x0000000406020c10 */ /* 0x004fec000ff5e0ff */
[----:B------:R-:W2:Y:S01]  /*205c0*/  MUFU.TANH R67, R67 ;  /* 0x0000004300437308 */ /* 0x000ea20000002400 */
[----:B------:R-:W-:Y:S02]  /*205d0*/  @P0 IADD3.X R3, R7, UR5, RZ, P2, !PT ;  /* 0x0000000507030c10 */ /* 0x000fe400097fe4ff */
[----:B---3--:R-:W-:Y:S03]  /*205e0*/  @P0 IADD3 R8, P1, R2, UR4, RZ ;  /* 0x0000000402080c10 */ /* 0x008fe6000ff3e0ff */
[----:B------:R3:W-:Y:S01]  /*205f0*/  @P0 LDGSTS.E.BYPASS.LTC128B.128 [R227+0x5100], [R2.64], !P5 ;  /* 0x0510000002e30fae */ /* 0x0007e2000e901d48 */
[----:B------:R-:W-:Y:S03]  /*20600*/  @P0 IADD3.X R9, R3, UR5, RZ, P1, !PT ;  /* 0x0000000503090c10 */ /* 0x000fe60008ffe4ff */
[----:B------:R-:W1:Y:S04]  /*20610*/  MUFU.TANH R68, R68 ;  /* 0x0000004400447308 */ /* 0x000e680000002400 */
[----:B------:R1:W-:Y:S06]  /*20620*/  @P0 LDGSTS.E.BYPASS.LTC128B.128 [R227+0x5900], [R8.64], !P5 ;  /* 0x0590000008e30fae */ /* 0x0003ec000e901d48 */
[----:B------:R-:W2:Y:S02]  /*20630*/  MUFU.TANH R69, R69 ;  /* 0x0000004500457308 */ /* 0x000ea40000002400 */
[----:B------:R-:W0:Y:S08]  /*20640*/  LDGDEPBAR ;  /* 0x00000000000079af */ /* 0x000e300000000000 */
[----:B------:R-:W2:Y:S01]  /*20650*/  MUFU.TANH R70, R70 ;  /* 0x0000004600467308 */ /* 0x000ea20000002400 */
[----:B---3--:R-:W-:Y:S05]  /*20660*/  IMAD R2, R226, -0x60, RZ ;  /* 0xffffffa0e2027824 */ /* 0x008fea00078e02ff */
[C---:B------:R-:W-:Y:S04]  /*20670*/  IADD3 R7, -R10.reuse, 0x1, R2 ;  /* 0x000000010a077810 */ /* 0x040fe80007ffe102 */
[----:B------:R-:W3:Y:S01]  /*20680*/  MUFU.TANH R71, R71 ;  /* 0x0000004700477308 */ /* 0x000ee20000002400 */
[----:B-1----:R-:W-:Y:S02]  /*20690*/  IADD3 R8, -R10, R2, RZ ;  /* 0x000000020a087210 */ /* 0x002fe40007ffe1ff */
[----:B------:R-:W-:Y:S04]  /*206a0*/  IADD3 R7, -R62, R7, R96 ;  /* 0x000000073e077210 */ /* 0x000fe80007ffe160 */
[C---:B------:R-:W-:Y:S02]  /*206b0*/  IADD3 R6, R7.reuse, c[0x0][0x328], RZ ;  /* 0x0000ca0007067a10 */ /* 0x040fe40007ffe0ff */
[----:B------:R-:W-:Y:S01]  /*206c0*/  IADD3 R7, R7, UR7, RZ ;  /* 0x0000000707077c10 */ /* 0x000fe2000fffe0ff */
        /* <DEDUP_REMOVED lines=24> */
[----:B------:R-:W1:Y:S01]  /*20850*/  MUFU.TANH R30, R30 ;  /* 0x0000001e001e7308 */ /* 0x000e620000002400 */
[----:B----4-:R-:W-:Y:S02]  /*20860*/  @P3 SHF.R.U32.HI R5, RZ, c[0x0][0x2cc], R11 ;  /* 0x0000b300ff053a19 */ /* 0x010fe4000001160b */
[----:B------:R-:W-:Y:S03]  /*20870*/  ISETP.GE.AND P3, PT, R97, 0x1, PT ;  /* 0x000000016100780c */ /* 0x000fe60003f66270 */
[----:B------:R-:W4:Y:S04]  /*20880*/  SHFL.IDX PT, R4, R5, RZ, 0x1c1f ;  /* 0x001c1fff05047589 */ /* 0x000f2800000e0000 */
[----:B------:R-:W1:Y:S10]  /*20890*/  MUFU.TANH R27, R27 ;  /* 0x0000001b001b7308 */ /* 0x000e740000002400 */
[----:B------:R-:W1:Y:S10]  /*208a0*/  MUFU.TANH R29, R29 ;  /* 0x0000001d001d7308 */ /* 0x000e740000002400 */
[----:B------:R-:W1:Y:S01]  /*208b0*/  MUFU.TANH R28, R28 ;  /* 0x0000001c001c7308 */ /* 0x000e620000002400 */
[-C--:B----4-:R-:W-:Y:S02]  /*208c0*/  IADD3 R3, R6, R4.reuse, RZ ;  /* 0x0000000406037210 */ /* 0x090fe40007ffe0ff */
[----:B------:R-:W-:Y:S01]  /*208d0*/  IADD3 R0, R7, R4, RZ ;  /* 0x0000000407007210 */ /* 0x000fe20007ffe0ff */
[----:B------:R-:W-:-:S06]  /*208e0*/  @!P3 BRA `(.L_x_462) ;  /* 0x000001700000b947 */ /* 0x000fcc0003800000 */
[----:B--23--:R-:W-:Y:S01]  /*208f0*/  IADD3 R4, -R62, R96, R4 ;  /* 0x000000603e047210 */ /* 0x00cfe20007ffe104 */
        /* <DEDUP_REMOVED lines=12> */
.L_x_464:
[----:B------:R-:W-:Y:S04]  /*209c0*/  MOV R9, c[0x0][0x32c] ;  /* 0x0000cb0000097a02 */ /* 0x000fe80000000f00 */
[----:B------:R-:W-:Y:S11]  /*209d0*/  ISETP.NE.AND P0, PT, R9, 0x1, PT ;  /* 0x000000010900780c */ /* 0x000ff60003f05270 */
[----:B------:R-:W-:Y:S02]  /*209e0*/  @!UPT UIADD3 URZ, URZ, URZ, URZ ;  /* 0x0000003f3f3ff290 */ /* 0x000fe4000fffe03f */
[----:B------:R-:W-:Y:S05]  /*209f0*/  @P0 IMAD.HI.U32 R9, R4, c[0x0][0x330], RZ ;  /* 0x0000cc0004090a27 */ /* 0x000fea00078e00ff */
[----:B------:R-:W-:Y:S02]  /*20a00*/  @P0 SHF.R.U32.HI R4, RZ, c[0x0][0x334], R9 ;  /* 0x0000cd00ff040a19 */ /* 0x000fe40000011609 */
.L_x_465:
[----:B------:R-:W-:Y:S05]  /*20a10*/  BSYNC B0 ;  /* 0x0000000000007941 */ /* 0x000fea0003800000 */
.L_x_463:
[----:B------:R-:W-:Y:S05]  /*20a20*/  IMAD R4, R4, c[0x0][0x32c], R8 ;  /* 0x0000cb0004047a24 */ /* 0x000fea00078e0208 */
[----:B------:R-:W-:Y:S02]  /*20a30*/  IADD3 R9, R4, c[0x0][0x32c], RZ ;  /* 0x0000cb0004097a10 */ /* 0x000fe40007ffe0ff */
[----:B------:R-:W-:Y:S02]  /*20a40*/  IMNMX R0, R0, R4, !PT ;  /* 0x0000000400007217 */ /* 0x000fe40007800200 */
[----:B------:R-:W-:Y:S02]  /*20a50*/  IMNMX R3, R3, R9, PT ;  /* 0x0000000903037217 */ /* 0x000fe40003800200 */
.L_x_462:
[C---:B--23--:R-:W-:Y:S02]  /*20a60*/  ISETP.GE.AND P0, PT, R2.reuse, 0x9, PT ;  /* 0x000000090200780c */ /* 0x04cfe40003f06270 */
[----:B------:R-:W-:Y:S02]  /*20a70*/  ISETP.GE.AND P1, PT, R2, 0x2, PT ;  /* 0x000000020200780c */ /* 0x000fe40003f26270 */
[----:B------:R-:W-:Y:S02]  /*20a80*/  P2R R25, PR, RZ, 0x1 ;  /* 0x00000001ff197803 */ /* 0x000fe40000000000 */
[C---:B------:R-:W-:Y:S02]  /*20a90*/  ISETP.GT.AND P0, PT, R0.reuse, 0x8, !P0 ;  /* 0x000000080000780c */ /* 0x040fe40004704270 */
[----:B------:R-:W-:Y:S02]  /*20aa0*/  P2R R26, PR, RZ, 0x2 ;  /* 0x00000002ff1a7803 */ /* 0x000fe40000000000 */
[----:B------:R-:W-:Y:S02]  /*20ab0*/  ISETP.GT.AND P1, PT, R0, 0x1, !P1 ;  /* 0x000000010000780c */ /* 0x000fe40004f24270 */
[C---:B------:R-:W-:Y:S02]  /*20ac0*/  ISETP.LT.OR P0, PT, R3.reuse, 0x9, P0 ;  /* 0x000000090300780c */ /* 0x040fe40000701670 */
[----:B------:R-:W-:Y:S02]  /*20ad0*/  ISETP.GE.AND P2, PT, R2, 0xa, PT ;  /* 0x0000000a0200780c */ /* 0x000fe40003f46270 */
[C---:B------:R-:W-:Y:S02]  /*20ae0*/  ISETP.LT.OR P1, PT, R3.reuse, 0x2, P1 ;  /* 0x000000020300780c */ /* 0x040fe40000f21670 */
        /* <DEDUP_REMOVED lines=67> */
[C---:B------:R-:W-:Y:S02]  /*20f20*/  ISETP.GE.AND P6, PT, R2.reuse, 0x42, PT ;  /* 0x000000420200780c */ /* 0x040fe40003fc6270 */
        /* <DEDUP_REMOVED lines=18> */
[----:B------:R-:W-:Y:S04]  /*21050*/  ISETP.GT.AND P0, PT, R0, 0x50, !P2 ;  /* 0x000000500000780c */ /* 0x000fe80005704270 */
[C---:B------:R-:W-:Y:S04]  /*21060*/  ISETP.LT.OR P0, PT, R3.reuse, 0x51, P0 ;  /* 0x000000510300780c */ /* 0x040fe80000701670 */
        /* <DEDUP_REMOVED lines=36> */
.L_x_468:
[----:B------:R-:W-:Y:S04]  /*212b0*/  MOV R27, c[0x0][0x32c] ;  /* 0x0000cb00001b7a02 */ /* 0x000fe80000000f00 */
[----:B------:R-:W-:Y:S11]  /*212c0*/  ISETP.NE.AND P0, PT, R27, 0x1, PT ;  /* 0x000000011b00780c */ /* 0x000ff60003f05270 */
[----:B------:R-:W-:Y:S02]  /*212d0*/  @!UPT UIADD3 URZ, URZ, URZ, URZ ;  /* 0x0000003f3f3ff290 */ /* 0x000fe4000fffe03f */
[----:B------:R-:W-:Y:S05]  /*212e0*/  @P0 IMAD.HI.U32 R27, R3, c[0x0][0x330], RZ ;  /* 0x0000cc00031b0a27 */ /* 0x000fea00078e00ff */
[----:B------:R-:W-:Y:S02]  /*212f0*/  @P0 SHF.R.U32.HI R3, RZ, c[0x0][0x334], R27 ;  /* 0x0000cd00ff030a19 */ /* 0x000fe4000001161b */
.L_x_469:
[----:B------:R-:W-:Y:S05]  /*21300*/  BSYNC B0 ;  /* 0x0000000000007941 */ /* 0x000fea0003800000 */
.L_x_467:
[----:B------:R-:W-:Y:S05]  /*21310*/  IMAD R3, R3, c[0x0][0x32c], R8 ;  /* 0x0000cb0003037a24 */ /* 0x000fea00078e0208 */
[----:B------:R-:W-:Y:S02]  /*21320*/  IADD3 R27, R3, c[0x0][0x32c], RZ ;  /* 0x0000cb00031b7a10 */ /* 0x000fe40007ffe0ff */
[----:B------:R-:W-:Y:S02]  /*21330*/  IMNMX R0, R0, R3, !PT ;  /* 0x0000000300007217 */ /* 0x000fe40007800200 */
[----:B------:R-:W-:Y:S02]  /*21340*/  IMNMX R2, R2, R27, PT ;  /* 0x0000001b02027217 */ /* 0x000fe40003800200 */
.L_x_466:
        /* <DEDUP_REMOVED lines=110> */
.L_x_472:
[----:B------:R-:W-:Y:S04]  /*21a30*/  MOV R27, c[0x0][0x32c] ;  /* 0x0000cb00001b7a02 */ /* 0x000fe80000000f00 */
[----:B------:R-:W-:Y:S11]  /*21a40*/  ISETP.NE.AND P0, PT, R27, 0x1, PT ;  /* 0x000000011b00780c */ /* 0x000ff60003f05270 */
[----:B------:R-:W-:Y:S02]  /*21a50*/  @!UPT UIADD3 URZ, URZ, URZ, URZ ;  /* 0x0000003f3f3ff290 */ /* 0x000fe4000fffe03f */
[----:B------:R-:W-:Y:S05]  /*21a60*/  @P0 IMAD.HI.U32 R27, R3, c[0x0][0x330], RZ ;  /* 0x0000cc00031b0a27 */ /* 0x000fea00078e00ff */
[----:B------:R-:W-:Y:S02]  /*21a70*/  @P0 SHF.R.U32.HI R3, RZ, c[0x0][0x334], R27 ;  /* 0x0000cd00ff030a19 */ /* 0x000fe4000001161b */
.L_x_473:
[----:B------:R-:W-:Y:S05]  /*21a80*/  BSYNC B0 ;  /* 0x0000000000007941 */ /* 0x000fea0003800000 */
.L_x_471:
[----:B------:R-:W-:Y:S05]  /*21a90*/  IMAD R3, R3, c[0x0][0x32c], R8 ;  /* 0x0000cb0003037a24 */ /* 0x000fea00078e0208 */
[----:B------:R-:W-:Y:S02]  /*21aa0*/  IADD3 R27, R3, c[0x0][0x32c], RZ ;  /* 0x0000cb00031b7a10 */ /* 0x000fe40007ffe0ff */
[----:B------:R-:W-:Y:S02]  /*21ab0*/  IMNMX R0, R0, R3, !PT ;  /* 0x0000000300007217 */ /* 0x000fe40007800200 */
[----:B------:R-:W-:Y:S02]  /*21ac0*/  IMNMX R2, R2, R27, PT ;  /* 0x0000001b02027217 */ /* 0x000fe40003800200 */
.L_x_470:
        /* <DEDUP_REMOVED lines=110> */
.L_x_476:
[----:B------:R-:W-:Y:S04]  /*221b0*/  MOV R5, c[0x0][0x32c] ;  /* 0x0000cb0000057a02 */ /* 0x000fe80000000f00 */
[----:B------:R-:W-:Y:S11]  /*221c0*/  ISETP.NE.AND P0, PT, R5, 0x1, PT ;  /* 0x000000010500780c */ /* 0x000ff60003f05270 */
[----:B------:R-:W-:Y:S02]  /*221d0*/  @!UPT UIADD3 URZ, URZ, URZ, URZ ;  /* 0x0000003f3f3ff290 */ /* 0x000fe4000fffe03f */
[----:B------:R-:W-:Y:S05]  /*221e0*/  @P0 IMAD.HI.U32 R5, R3, c[0x0][0x330], RZ ;  /* 0x0000cc0003050a27 */ /* 0x000fea00078e00ff */
[----:B------:R-:W-:Y:S02]  /*221f0*/  @P0 SHF.R.U32.HI R3, RZ, c[0x0][0x334], R5 ;  /* 0x0000cd00ff030a19 */ /* 0x000fe40000011605 */
.L_x_477:
[----:B------:R-:W-:Y:S05]  /*22200*/  BSYNC B0 ;  /* 0x0000000000007941 */ /* 0x000fea0003800000 */
.L_x_475:
[----:B------:R-:W-:Y:S05]  /*22210*/  IMAD R8, R3, c[0x0][0x32c], R8 ;  /* 0x0000cb0003087a24 */ /* 0x000fea00078e0208 */
[----:B------:R-:W-:Y:S02]  /*22220*/  IADD3 R3, R8, c[0x0][0x32c], RZ ;  /* 0x0000cb0008037a10 */ /* 0x000fe40007ffe0ff */
[----:B------:R-:W-:Y:S02]  /*22230*/  IMNMX R0, R0, R8, !PT ;  /* 0x0000000800007217 */ /* 0x000fe40007800200 */
[----:B------:R-:W-:Y:S02]  /*22240*/  IMNMX R2, R2, R3, PT ;  /* 0x0000000302027217 */ /* 0x000fe40003800200 */
.L_x_474:
[----:B------:R-:W-:Y:S02]  /*22250*/  ISETP.GT.AND P0, PT, R0, RZ, !P1 ;  /* 0x000000ff0000720c */ /* 0x000fe40004f04270 */
[----:B------:R-:W-:Y:S02]  /*22260*/  ISETP.NE.AND P1, PT, R22, RZ, PT ;  /* 0x000000ff1600720c */ /* 0x000fe40003f25270 */
[----:B------:R-:W-:Y:S02]  /*22270*/  ISETP.LT.OR P0, PT, R2, 0x1, P0 ;  /* 0x000000010200780c */ /* 0x000fe40000701670 */
[----:B------:R-:W-:Y:S02]  /*22280*/  MOV R52, R58 ;  /* 0x0000003a00347202 */ /* 0x000fe40000000f00 */
[----:B------:R-:W-:Y:S02]  /*22290*/  FSEL R8, R247, -INF , !P0 ;  /* 0xff800000f7087808 */ /* 0x000fe40004000000 */
[----:B------:R-:W-:Y:S01]  /*222a0*/  ISETP.NE.AND P0, PT, R26, RZ, PT ;  /* 0x000000ff1a00720c */ /* 0x000fe20003f05270 */
[----:B------:R-:W-:Y:S01]  /*222b0*/  IMAD.MOV.U32 R82, RZ, RZ, R52 ;  /* 0x000000ffff527224 */ /* 0x000fe200078e0034 */
        /* <DEDUP_REMOVED lines=97> */
[----:B------:R-:W-:Y:S01]  /*228d0*/  ISETP.LT.OR P0, PT, R2, 0x39, P0 ;  /* 0x000000390200780c */ /* 0x000fe20000701670 */
[----:B------:R-:W1:Y:S01]  /*228e0*/  SHFL.BFLY PT, R5, R72, 0x2, 0x1f ;  /* 0x0c401f0048057f89 */ /* 0x000e6200000e0000 */
[----:B------:R-:W-:Y:S02]  /*228f0*/  FMNMX.FTZ R3, R244, R3, !PT ;  /* 0x00000003f4037209 */ /* 0x000fe40007810000 */
[----:B------:R-:W-:Y:S02]  /*22900*/  FSEL R183, R59, -INF , !P0 ;  /* 0xff8000003bb77808 */ /* 0x000fe40004000000 */
[----:B------:R-:W-:Y:S02]  /*22910*/  ISETP.NE.AND P0, PT, R12, RZ, PT ;  /* 0x000000ff0c00720c */ /* 0x000fe40003f05270 */
[----:B------:R-:W-:Y:S02]  /*22920*/  FMNMX.FTZ R3, R249, R3, !PT ;  /* 0x00000003f9037209 */ /* 0x000fe40007810000 */
[----:B------:R-:W-:Y:S02]  /*22930*/  ISETP.GT.AND P0, PT, R0, 0x39, !P0 ;  /* 0x000000390000780c */ /* 0x000fe40004704270 */
[----:B------:R-:W-:Y:S02]  /*22940*/  FMNMX.FTZ R3, R250, R3, !PT ;  /* 0x00000003fa037209 */ /* 0x000fe40007810000 */
[----:B------:R-:W-:Y:S02]  /*22950*/  ISETP.LT.OR P0, PT, R2, 0x3a, P0 ;  /* 0x0000003a0200780c */ /* 0x000fe40000701670 */
[----:B------:R-:W-:Y:S01]  /*22960*/  ISETP.NE.AND P1, PT, R11, RZ, PT ;  /* 0x000000ff0b00720c */ /* 0x000fe20003f25270 */
[----:B------:R-:W2:Y:S01]  /*22970*/  SHFL.BFLY PT, R6, R3, 0x2, 0x1f ;  /* 0x0c401f0003067f89 */ /* 0x000ea200000e0000 */
[----:B------:R-:W-:Y:S02]  /*22980*/  FSEL R186, R63, -INF , !P0 ;  /* 0xff8000003fba7808 */ /* 0x000fe40004000000 */
[----:B------:R-:W-:Y:S02]  /*22990*/  ISETP.GT.AND P0, PT, R0, 0x40, !P1 ;  /* 0x000000400000780c */ /* 0x000fe40004f04270 */
[----:B------:R-:W-:Y:S02]  /*229a0*/  ISETP.NE.AND P1, PT, R10, RZ, PT ;  /* 0x000000ff0a00720c */ /* 0x000fe40003f25270 */
[----:B------:R-:W-:Y:S04]  /*229b0*/  ISETP.LT.OR P0, PT, R2, 0x41, P0 ;  /* 0x000000410200780c */ /* 0x000fe80000701670 */
[----:B------:R-:W-:Y:S02]  /*229c0*/  FSEL R193, R74, -INF , !P0 ;  /* 0xff8000004ac17808 */ /* 0x000fe40004000000 */
[----:B------:R-:W-:Y:S02]  /*229d0*/  ISETP.GT.AND P0, PT, R0, 0x41, !P6 ;  /* 0x000000410000780c */ /* 0x000fe40007704270 */
[----:B------:R-:W-:Y:S02]  /*229e0*/  ISETP.NE.AND P6, PT, R4, RZ, PT ;  /* 0x000000ff0400720c */ /* 0x000fe40003fc5270 */
[----:B------:R-:W-:Y:S02]  /*229f0*/  FMNMX.FTZ R4, R27, R102, !PT ;  /* 0x000000661b047209 */ /* 0x000fe40007810000 */
[----:B------:R-:W-:Y:S02]  /*22a00*/  ISETP.LT.OR P0, PT, R2, 0x42, P0 ;  /* 0x000000420200780c */ /* 0x000fe40000701670 */
[----:B------:R-:W-:Y:S02]  /*22a10*/  FMNMX.FTZ R4, R28, R4, !PT ;  /* 0x000000041c047209 */ /* 0x000fe40007810000 */
[----:B------:R-:W-:Y:S02]  /*22a20*/  FSEL R197, R75, -INF , !P0 ;  /* 0xff8000004bc57808 */ /* 0x000fe40004000000 */
[----:B-1----:R-:W-:Y:S02]  /*22a30*/  FMNMX.FTZ R72, R72, R5, !PT ;  /* 0x0000000548487209 */ /* 0x002fe40007810000 */
[----:B------:R-:W-:Y:S02]  /*22a40*/  FMNMX.FTZ R4, R35, R4, !PT ;  /* 0x0000000423047209 */ /* 0x000fe40007810000 */
[----:B--2---:R-:W-:Y:S01]  /*22a50*/  FMNMX.FTZ R3, R3, R6, !PT ;  /* 0x0000000603037209 */ /* 0x004fe20007810000 */
        /* <DEDUP_REMOVED lines=14> */
[----:B-1----:R-:W-:Y:S02]  /*22b40*/  FMNMX.FTZ R72, R72, R7, !PT ;  /* 0x0000000748487209 */ /* 0x002fe40007810000 */
[----:B------:R-:W-:Y:S02]  /*22b50*/  FMNMX.FTZ R4, R169, R4, !PT ;  /* 0x00000004a9047209 */ /* 0x000fe40007810000 */
[----:B------:R-:W-:Y:S01]  /*22b60*/  ISETP.GT.AND P0, PT, R0, 0x50, !P2 ;  /* 0x000000500000780c */ /* 0x000fe20005704270 */
[C---:B------:R-:W-:Y:S01]  /*22b70*/  FMUL.FTZ R74, R72.reuse, c[0x0][0x2d0] ;  /* 0x0000b400484a7a20 */ /* 0x040fe20000410000 */
[----:B------:R-:W-:Y:S02]  /*22b80*/  FSETP.NEU.FTZ.AND P2, PT, R72, -INF , PT ;  /* 0xff8000004800780b */ /* 0x000fe40003f5d000 */
[----:B------:R-:W-:Y:S02]  /*22b90*/  FMNMX.FTZ R5, R8, R103, !PT ;  /* 0x0000006708057209 */ /* 0x000fe40007810000 */
[----:B------:R-:W-:Y:S02]  /*22ba0*/  FMNMX.FTZ R4, R173, R4, !PT ;  /* 0x00000004ad047209 */ /* 0x000fe40007810000 */
[----:B------:R-:W-:Y:S02]  /*22bb0*/  FSEL R74, R74, RZ, P2 ;  /* 0x000000ff4a4a7208 */ /* 0x000fe40001000000 */
[----:B------:R-:W-:Y:S02]  /*22bc0*/  FMNMX.FTZ R5, R22, R5, !PT ;  /* 0x0000000516057209 */ /* 0x000fe40007810000 */
[----:B------:R-:W-:Y:S01]  /*22bd0*/  FMNMX.FTZ R4, R175, R4, !PT ;  /* 0x00000004af047209 */ /* 0x000fe20007810000 */
[--C-:B------:R-:W-:Y:S01]  /*22be0*/  FFMA.FTZ R16, R43, c[0x0][0x2d0], -R74.reuse ;  /* 0x0000b4002b107a23 */ /* 0x100fe2000001084a */
[----:B------:R-:W-:Y:S02]  /*22bf0*/  FMNMX.FTZ R5, R25, R5, !PT ;  /* 0x0000000519057209 */ /* 0x000fe40007810000 */
[----:B--2---:R-:W-:Y:S01]  /*22c00*/  FMNMX.FTZ R71, R3, R71, !PT ;  /* 0x0000004703477209 */ /* 0x004fe20007810000 */
[--C-:B------:R-:W-:Y:S01]  /*22c10*/  FFMA.FTZ R3, R32, c[0x0][0x2d0], -R74.reuse ;  /* 0x0000b40020037a23 */ /* 0x100fe2000001084a */
[----:B------:R-:W-:Y:S02]  /*22c20*/  FMNMX.FTZ R4, R182, R4, !PT ;  /* 0x00000004b6047209 */ /* 0x000fe40007810000 */
        /* <DEDUP_REMOVED lines=21> */
[----:B------:R-:W-:Y:S02]  /*22d80*/  FSETP.NEU.FTZ.AND P1, PT, R71, -INF , PT ;  /* 0xff8000004700780b */ /* 0x000fe40003f3d000 */
[----:B------:R-:W-:Y:S02]  /*22d90*/  ISETP.LT.OR P0, PT, R2, 0x52, P0 ;  /* 0x000000520200780c */ /* 0x000fe40000701670 */
[----:B------:R-:W-:Y:S01]  /*22da0*/  FSEL R75, R75, RZ, P1 ;  /* 0x000000ff4b4b7208 */ /* 0x000fe20000800000 */
[----:B------:R2:W3:Y:S01]  /*22db0*/  MUFU.EX2 R80, R3 ;  /* 0x0000000300507308 */ /* 0x0004e20000000800 */
[----:B------:R-:W-:Y:S02]  /*22dc0*/  FMNMX.FTZ R4, R237, R4, !PT ;  /* 0x00000004ed047209 */ /* 0x000fe40007810000 */
[----:B------:R-:W-:Y:S01]  /*22dd0*/  FMNMX.FTZ R6, R168, R6, !PT ;  /* 0x00000006a8067209 */ /* 0x000fe20007810000 */
[--C-:B------:R-:W-:Y:S01]  /*22de0*/  FFMA.FTZ R12, R42, c[0x0][0x2d0], -R75.reuse ;  /* 0x0000b4002a0c7a23 */ /* 0x100fe2000001084b */
[----:B------:R-:W-:Y:S02]  /*22df0*/  FMNMX.FTZ R4, R238, R4, !PT ;  /* 0x00000004ee047209 */ /* 0x000fe40007810000 */
[----:B------:R-:W-:Y:S02]  /*22e00*/  ISETP.NE.AND P4, PT, R9, RZ, PT ;  /* 0x000000ff0900720c */ /* 0x000fe40003f85270 */
[----:B------:R-:W-:Y:S02]  /*22e10*/  FMNMX.FTZ R4, R239, R4, !PT ;  /* 0x00000004ef047209 */ /* 0x000fe40007810000 */
[----:B------:R-:W-:Y:S02]  /*22e20*/  FSEL R199, R91, -INF , !P0 ;  /* 0xff8000005bc77808 */ /* 0x000fe40004000000 */
[----:B------:R-:W-:Y:S02]  /*22e30*/  FMNMX.FTZ R4, R245, R4, !PT ;  /* 0x00000004f5047209 */ /* 0x000fe40007810000 */
[----:B-1----:R-:W-:Y:S01]  /*22e40*/  FMNMX.FTZ R5, R170, R6, !PT ;  /* 0x00000006aa057209 */ /* 0x002fe20007810000 */
[----:B------:R-:W-:Y:S01]  /*22e50*/  FFMA.FTZ R6, R31, c[0x0][0x2d0], -R74 ;  /* 0x0000b4001f067a23 */ /* 0x000fe2000001084a */
[----:B------:R-:W-:Y:S01]  /*22e60*/  ISETP.GT.AND P3, PT, R0, 0x58, !P4 ;  /* 0x000000580000780c */ /* 0x000fe20006764270 */
[----:B------:R-:W1:Y:S01]  /*22e70*/  SHFL.BFLY PT, R7, R4, 0x2, 0x1f ;  /* 0x0c401f0004077f89 */ /* 0x000e6200000e0000 */
[----:B------:R-:W-:Y:S01]  /*22e80*/  FMNMX.FTZ R5, R172, R5, !PT ;  /* 0x00000005ac057209 */ /* 0x000fe20007810000 */
[----:B------:R-:W4:Y:S01]  /*22e90*/  MUFU.EX2 R247, R6 ;  /* 0x0000000600f77308 */ /* 0x000f220000000800 */
[----:B------:R-:W-:Y:S02]  /*22ea0*/  ISETP.GT.AND P0, PT, R0, 0x59, !P6 ;  /* 0x000000590000780c */ /* 0x000fe40007704270 */
[----:B------:R-:W-:Y:S01]  /*22eb0*/  FMNMX.FTZ R5, R179, R5, !PT ;  /* 0x00000005b3057209 */ /* 0x000fe20007810000 */
[--C-:B--2---:R-:W-:Y:S01]  /*22ec0*/  FFMA.FTZ R3, R29, c[0x0][0x2d0], -R75.reuse ;  /* 0x0000b4001d037a23 */ /* 0x104fe2000001084b */
[----:B---3--:R-:W-:Y:S02]  /*22ed0*/  F2FP.PACK_AB R78, R80, R61 ;  /* 0x0000003d504e723e */ /* 0x008fe400000000ff */
[C---:B------:R-:W-:Y:S02]  /*22ee0*/  ISETP.LT.OR P0, PT, R2.reuse, 0x5a, P0 ;  /* 0x0000005a0200780c */ /* 0x040fe40000701670 */
[----:B------:R-:W-:Y:S01]  /*22ef0*/  ISETP.LT.OR P3, PT, R2, 0x59, P3 ;  /* 0x000000590200780c */ /* 0x000fe20001f61670 */
[----:B------:R2:W-:Y:S01]  /*22f00*/  MUFU.EX2 R92, R3 ;  /* 0x00000003005c7308 */ /* 0x0005e20000000800 */
[----:B------:R-:W-:Y:S01]  /*22f10*/  FMNMX.FTZ R5, R178, R5, !PT ;  /* 0x00000005b2057209 */ /* 0x000fe20007810000 */
[--C-:B------:R-:W-:Y:S01]  /*22f20*/  FFMA.FTZ R2, R37, c[0x0][0x2d0], -R75.reuse ;  /* 0x0000b40025027a23 */ /* 0x100fe2000001084b */
[----:B------:R-:W-:Y:S02]  /*22f30*/  FSEL R73, R54, -INF , !P0 ;  /* 0xff80000036497808 */ /* 0x000fe40004000000 */
[----:B------:R-:W-:Y:S02]  /*22f40*/  FMNMX.FTZ R5, R183, R5, !PT ;  /* 0x00000005b7057209 */ /* 0x000fe40007810000 */
[----:B------:R-:W-:Y:S02]  /*22f50*/  FSEL R192, R57, -INF , !P3 ;  /* 0xff80000039c07808 */ /* 0x000fe40005800000 */
[----:B------:R-:W-:Y:S01]  /*22f60*/  FMNMX.FTZ R5, R186, R5, !PT ;  /* 0x00000005ba057209 */ /* 0x000fe20007810000 */
[----:B------:R3:W-:Y:S01]  /*22f70*/  MUFU.EX2 R60, R2 ;  /* 0x00000002003c7308 */ /* 0x0007e20000000800 */
[----:B-1----:R-:W-:Y:S02]  /*22f80*/  FMNMX.FTZ R4, R4, R7, !PT ;  /* 0x0000000704047209 */ /* 0x002fe40007810000 */
[----:B------:R-:W-:Y:S02]  /*22f90*/  FMNMX.FTZ R5, R193, R5, !PT ;  /* 0x00000005c1057209 */ /* 0x000fe40007810000 */
[----:B----4-:R-:W-:Y:S01]  /*22fa0*/  F2FP.PACK_AB R76, R247, R89 ;  /* 0x00000059f74c723e */ /* 0x010fe200000000ff */
[----:B------:R-:W1:Y:S01]  /*22fb0*/  SHFL.BFLY PT, R70, R4, 0x1, 0x1f ;  /* 0x0c201f0004467f89 */ /* 0x000e6200000e0000 */
[----:B------:R-:W-:Y:S04]  /*22fc0*/  FMNMX.FTZ R5, R197, R5, !PT ;  /* 0x00000005c5057209 */ /* 0x000fe80007810000 */
[----:B--2---:R-:W-:Y:S01]  /*22fd0*/  FMNMX.FTZ R3, R200, R5, !PT ;  /* 0x00000005c8037209 */ /* 0x004fe20007810000 */
[--C-:B------:R-:W-:Y:S02]  /*22fe0*/  FFMA.FTZ R5, R33, c[0x0][0x2d0], -R75.reuse ;  /* 0x0000b40021057a23 */ /* 0x100fe4000001084b */
[----:B------:R-:W-:Y:S01]  /*22ff0*/  MUFU.EX2 R33, R16 ;  /* 0x0000001000217308 */ /* 0x000fe20000000800 */
[----:B------:R-:W-:Y:S04]  /*23000*/  FMNMX.FTZ R3, R204, R3, !PT ;  /* 0x00000003cc037209 */ /* 0x000fe80007810000 */
[----:B------:R-:W-:Y:S01]  /*23010*/  FMNMX.FTZ R0, R205, R3, !PT ;  /* 0x00000003cd007209 */ /* 0x000fe20007810000 */
[--C-:B------:R-:W-:Y:S03]  /*23020*/  FFMA.FTZ R3, R38, c[0x0][0x2d0], -R75.reuse ;  /* 0x0000b40026037a23 */ /* 0x100fe6000001084b */
[----:B------:R-:W-:Y:S01]  /*23030*/  FMNMX.FTZ R0, R199, R0, !PT ;  /* 0x00000000c7007209 */ /* 0x000fe20007810000 */
[----:B------:R-:W2:Y:S03]  /*23040*/  MUFU.EX2 R81, R3 ;  /* 0x0000000300517308 */ /* 0x000ea60000000800 */
[----:B------:R-:W-:Y:S02]  /*23050*/  FMNMX.FTZ R0, R192, R0, !PT ;  /* 0x00000000c0007209 */ /* 0x000fe40007810000 */
[----:B-1----:R-:W-:Y:S02]  /*23060*/  FMNMX.FTZ R70, R4, R70, !PT ;  /* 0x0000004604467209 */ /* 0x002fe40007810000 */
[----:B------:R-:W-:Y:S02]  /*23070*/  FMNMX.FTZ R0, R73, R0, !PT ;  /* 0x0000000049007209 */ /* 0x000fe40007810000 */
[C---:B------:R-:W-:Y:S01]  /*23080*/  FSETP.NEU.FTZ.AND P0, PT, R70.reuse, -INF , PT ;  /* 0xff8000004600780b */ /* 0x040fe20003f1d000 */
[----:B------:R-:W1:Y:S01]  /*23090*/  MUFU.EX2 R85, R5 ;  /* 0x0000000500557308 */ /* 0x000e620000000800 */
[----:B------:R-:W-:Y:S01]  /*230a0*/  FMUL.FTZ R96, R70, c[0x0][0x2d0] ;  /* 0x0000b40046607a20 */ /* 0x000fe20000410000 */
[----:B---3--:R-:W3:Y:S04]  /*230b0*/  SHFL.BFLY PT, R2, R0, 0x2, 0x1f ;  /* 0x0c401f0000027f89 */ /* 0x008ee800000e0000 */
[----:B------:R-:W-:Y:S05]  /*230c0*/  FSEL R96, R96, RZ, P0 ;  /* 0x000000ff60607208 */ /* 0x000fea0000000000 */
[--C-:B------:R-:W-:Y:S02]  /*230d0*/  FFMA.FTZ R4, R36, c[0x0][0x2d0], -R96.reuse ;  /* 0x0000b40024047a23 */ /* 0x100fe40000010860 */
[--C-:B------:R-:W-:Y:S01]  /*230e0*/  FFMA.FTZ R32, R45, c[0x0][0x2d0], -R96.reuse ;  /* 0x0000b4002d207a23 */ /* 0x100fe20000010860 */
[----:B--2---:R-:W-:Y:S01]  /*230f0*/  F2FP.PACK_AB R79, R81, R60 ;  /* 0x0000003c514f723e */ /* 0x004fe200000000ff */
[----:B------:R-:W-:Y:S01]  /*23100*/  MUFU.EX2 R83, R4 ;  /* 0x0000000400537308 */ /* 0x000fe20000000800 */
[--C-:B------:R-:W-:Y:S01]  /*23110*/  FFMA.FTZ R3, R27, c[0x0][0x2d0], -R96.reuse ;  /* 0x0000b4001b037a23 */ /* 0x100fe20000010860 */
[----:B-1----:R-:W-:Y:S08]  /*23120*/  F2FP.PACK_AB R77, R85, R92 ;  /* 0x0000005c554d723e */ /* 0x002ff000000000ff */
[----:B------:R1:W-:Y:S02]  /*23130*/  MUFU.EX2 R93, R3 ;  /* 0x00000003005d7308 */ /* 0x0003e40000000800 */
[--C-:B-1----:R-:W-:Y:S02]  /*23140*/  FFMA.FTZ R3, R28, c[0x0][0x2d0], -R96.reuse ;  /* 0x0000b4001c037a23 */ /* 0x102fe40000010860 */
[----:B------:R-:W-:Y:S06]  /*23150*/  FFMA.FTZ R28, R47, c[0x0][0x2d0], -R75 ;  /* 0x0000b4002f1c7a23 */ /* 0x000fec000001084b */
[----:B------:R1:W-:Y:S02]  /*23160*/  MUFU.EX2 R86, R3 ;  /* 0x0000000300567308 */ /* 0x0003e40000000800 */
[----:B-1----:R-:W-:Y:S08]  /*23170*/  FFMA.FTZ R3, R35, c[0x0][0x2d0], -R96 ;  /* 0x0000b40023037a23 */ /* 0x002ff00000010860 */
[----:B------:R3:W1:Y:S02]  /*23180*/  MUFU.EX2 R84, R3 ;  /* 0x0000000300547308 */ /* 0x0006640000000800 */
[----:B---3--:R-:W-:Y:S01]  /*23190*/  FMNMX.FTZ R3, R0, R2, !PT ;  /* 0x0000000200037209 */ /* 0x008fe20007810000 */
[----:B------:R-:W-:Y:S01]  /*231a0*/  FFMA.FTZ R2, R39, c[0x0][0x2d0], -R74 ;  /* 0x0000b40027027a23 */ /* 0x000fe2000001084a */
[----:B------:R-:W-:Y:S01]  /*231b0*/  FSEL R0, R72, RZ, P2 ;  /* 0x000000ff48007208 */ /* 0x000fe20001000000 */
[----:B------:R-:W-:Y:S01]  /*231c0*/  LDSM.16.MT88.4 R36, [R212+0x100] ;  /* 0x00010000d424783b */ /* 0x000fe20000004200 */
[----:B-1----:R-:W-:Y:S04]  /*231d0*/  F2FP.PACK_AB R66, R83, R84 ;  /* 0x000000545342723e */ /* 0x002fe800000000ff */
        /* <DEDUP_REMOVED lines=18> */
[----:B------:R-:W-:Y:S01]  /*23300*/  FMUL.FTZ R17, R69, R117 ;  /* 0x0000007545117220 */ /* 0x000fe20000410000 */
[----:B------:R-:W-:Y:S01]  /*23310*/  MUFU.EX2 R105, R12 ;  /* 0x0000000c00697308 */ /* 0x000fe20000000800 */
[--C-:B------:R-:W-:Y:S02]  /*23320*/  FFMA.FTZ R4, R25, c[0x0][0x2d0], -R97.reuse ;  /* 0x0000b40019047a23 */ /* 0x100fe40000010861 */
[--C-:B------:R-:W-:Y:S02]  /*23330*/  FFMA.FTZ R62, R62, c[0x0][0x2d0], -R97.reuse ;  /* 0x0000b4003e3e7a23 */ /* 0x100fe40000010861 */
[--C-:B------:R-:W-:Y:S05]  /*23340*/  FFMA.FTZ R58, R58, c[0x0][0x2d0], -R97.reuse ;  /* 0x0000b4003a3a7a23 */ /* 0x100fea0000010861 */
[----:B------:R2:W3:Y:S01]  /*23350*/  MUFU.EX2 R2, R0 ;  /* 0x0000000000027308 */ /* 0x0004e20000000800 */
[C---:B-1----:R-:W-:Y:S02]  /*23360*/  FMUL.FTZ R18, R68.reuse, R118 ;  /* 0x0000007644127220 */ /* 0x042fe40000410000 */
[C---:B------:R-:W-:Y:S02]  /*23370*/  FMUL.FTZ R19, R68.reuse, R119 ;  /* 0x0000007744137220 */ /* 0x040fe40000410000 */
[----:B------:R-:W-:Y:S01]  /*23380*/  LDSM.16.MT88.4 R116, [R209+0x2900] ;  /* 0x00290000d174783b */ /* 0x000fe20000004200 */
[C---:B------:R-:W-:Y:S04]  /*23390*/  FMUL.FTZ R34, R68.reuse, R134 ;  /* 0x0000008644227220 */ /* 0x040fe80000410000 */
[----:B------:R-:W1:Y:S01]  /*233a0*/  MUFU.EX2 R53, R4 ;  /* 0x0000000400357308 */ /* 0x000e620000000800 */
[C---:B------:R-:W-:Y:S02]  /*233b0*/  FMUL.FTZ R7, R68.reuse, R107 ;  /* 0x0000006b44077220 */ /* 0x040fe40000410000 */
[C---:B------:R-:W-:Y:S02]  /*233c0*/  FMUL.FTZ R6, R68.reuse, R106 ;  /* 0x0000006a44067220 */ /* 0x040fe40000410000 */
[----:B------:R-:W-:Y:S02]  /*233d0*/  FMUL.FTZ R35, R68, R135 ;  /* 0x0000008744237220 */ /* 0x000fe40000410000 */
[----:B--2---:R-:W-:Y:S02]  /*233e0*/  FFMA.FTZ R0, R8, c[0x0][0x2d0], -R97 ;  /* 0x0000b40008007a23 */ /* 0x004fe40000010861 */
[----:B---3--:R-:W-:Y:S02]  /*233f0*/  FMUL.FTZ R12, R2, R112 ;  /* 0x00000070020c7220 */ /* 0x008fe40000410000 */
[----:B------:R2:W-:Y:S01]  /*23400*/  MUFU.EX2 R196, R0 ;  /* 0x0000000000c47308 */ /* 0x0005e20000000800 */
[----:B------:R-:W-:Y:S02]  /*23410*/  FFMA.FTZ R8, R40, c[0x0][0x2d0], -R75 ;  /* 0x0000b40028087a23 */ /* 0x000fe4000001084b */
[C---:B------:R-:W-:Y:S01]  /*23420*/  FMUL.FTZ R13, R2.reuse, R113 ;  /* 0x00000071020d7220 */ /* 0x040fe20000410000 */
[----:B------:R-:W-:Y:S01]  /*23430*/  MOV R113, R83 ;  /* 0x0000005300717202 */ /* 0x000fe20000000f00 */
[----:B------:R-:W-:Y:S01]  /*23440*/  FMUL.FTZ R45, R2, R145 ;  /* 0x00000091022d7220 */ /* 0x000fe20000410000 */
[----:B-1----:R-:W-:Y:S01]  /*23450*/  MOV R107, R53 ;  /* 0x00000035006b7202 */ /* 0x002fe20000000f00 */
[----:B------:R-:W-:Y:S01]  /*23460*/  FFMA.FTZ R4, R24, c[0x0][0x2d0], -R97 ;  /* 0x0000b40018047a23 */ /* 0x000fe20000010861 */
[----:B------:R-:W-:Y:S01]  /*23470*/  LDSM.16.MT88.4 R52, [R210+0x100] ;  /* 0x00010000d234783b */ /* 0x000fe20000004200 */
[C---:B------:R-:W-:Y:S01]  /*23480*/  FMUL.FTZ R9, R2.reuse, R109 ;  /* 0x0000006d02097220 */ /* 0x040fe20000410000 */
[----:B------:R1:W3:Y:S01]  /*23490*/  MUFU.EX2 R31, R8 ;  /* 0x00000008001f7308 */ /* 0x0002e20000000800 */
[C---:B------:R-:W-:Y:S02]  /*234a0*/  FMUL.FTZ R25, R2.reuse, R125 ;  /* 0x0000007d02197220 */ /* 0x040fe40000410000 */
[----:B------:R-:W-:Y:S02]  /*234b0*/  FMUL.FTZ R29, R2, R129 ;  /* 0x00000081021d7220 */ /* 0x000fe40000410000 */
[----:B------:R-:W-:Y:S02]  /*234c0*/  FFMA.FTZ R40, R49, c[0x0][0x2d0], -R96 ;  /* 0x0000b40031287a23 */ /* 0x000fe40000010860 */
[----:B------:R-:W-:Y:S02]  /*234d0*/  FMUL.FTZ R49, R69, R149 ;  /* 0x0000009545317220 */ /* 0x000fe40000410000 */
[----:B------:R-:W-:Y:S01]  /*234e0*/  IMAD.MOV.U32 R149, RZ, RZ, R86 ;  /* 0x000000ffff957224 */ /* 0x000fe200078e0056 */
[----:B------:R4:W-:Y:S01]  /*234f0*/  MUFU.EX2 R64, R4 ;  /* 0x0000000400407308 */ /* 0x0009e20000000800 */
[----:B------:R-:W-:Y:S02]  /*23500*/  FFMA.FTZ R24, R44, c[0x0][0x2d0], -R75 ;  /* 0x0000b4002c187a23 */ /* 0x000fe4000001084b */
[----:B------:R-:W-:Y:S02]  /*23510*/  FFMA.FTZ R44, R50, c[0x0][0x2d0], -R96 ;  /* 0x0000b400322c7a23 */ /* 0x000fe40000010860 */
[----:B--2---:R-:W-:Y:S02]  /*23520*/  FFMA.FTZ R0, R22, c[0x0][0x2d0], -R97 ;  /* 0x0000b40016007a23 */ /* 0x004fe40000010861 */
[----:B------:R-:W2:Y:S01]  /*23530*/  LDSM.16.MT88.4 R20, [R209+0x100] ;  /* 0x00010000d114783b */ /* 0x000ea20000004200 */
[----:B------:R-:W-:Y:S01]  /*23540*/  FMUL.FTZ R50, R68, R150 ;  /* 0x0000009644327220 */ /* 0x000fe20000410000 */
[----:B------:R-:W-:Y:S01]  /*23550*/  MOV R150, R85 ;  /* 0x0000005500967202 */ /* 0x000fe20000000f00 */
[----:B------:R5:W5:Y:S01]  /*23560*/  MUFU.EX2 R87, R0 ;  /* 0x0000000000577308 */ /* 0x000b620000000800 */
[C---:B-1----:R-:W-:Y:S01]  /*23570*/  FMUL.FTZ R8, R2.reuse, R108 ;  /* 0x0000006c02087220 */ /* 0x042fe20000410000 */
[----:B---3--:R-:W-:Y:S08]  /*23580*/  MOV R125, R31 ;  /* 0x0000001f007d7202 */ /* 0x008ff00000000f00 */
[----:B------:R-:W1:Y:S01]  /*23590*/  MUFU.EX2 R30, R24 ;  /* 0x00000018001e7308 */ /* 0x000e620000000800 */
[----:B----4-:R-:W-:Y:S02]  /*235a0*/  FFMA.FTZ R4, R41, c[0x0][0x2d0], -R74 ;  /* 0x0000b40029047a23 */ /* 0x010fe4000001084a */
[----:B------:R-:W-:Y:S07]  /*235b0*/  FMUL.FTZ R41, R2, R141 ;  /* 0x0000008d02297220 */ /* 0x000fee0000410000 */
[----:B------:R3:W4:Y:S01]  /*235c0*/  MUFU.EX2 R246, R4 ;  /* 0x0000000400f67308 */ /* 0x0007220000000800 */
[----:B-----5:R-:W-:Y:S01]  /*235d0*/  FSEL R0, R3, RZ, P0 ;  /* 0x000000ff03007208 */ /* 0x020fe20000000000 */
[----:B------:R-:W-:Y:S01]  /*235e0*/  IMAD.MOV.U32 R112, RZ, RZ, R87 ;  /* 0x000000ffff707224 */ /* 0x000fe200078e0057 */
[----:B------:R-:W-:Y:S03]  /*235f0*/  F2FP.PACK_AB R65, R87, R196 ;  /* 0x000000c45741723e */ /* 0x000fe600000000ff */
[----:B------:R-:W-:Y:S04]  /*23600*/  FADD.FTZ R0, -R0, R103 ;  /* 0x0000006700007221 */ /* 0x000fe80000010100 */
[----:B------:R5:W-:Y:S01]  /*23610*/  MUFU.EX2 R108, R40 ;  /* 0x00000028006c7308 */ /* 0x000be20000000800 */
[----:B------:R-:W-:Y:S01]  /*23620*/  FMUL.FTZ R0, R0, c[0x0][0x2d0] ;  /* 0x0000b40000007a20 */ /* 0x000fe20000410000 */
[----:B-1----:R-:W-:Y:S01]  /*23630*/  MOV R129, R30 ;  /* 0x0000001e00817202 */ /* 0x002fe20000000f00 */
[----:B------:R-:W-:Y:S07]  /*23640*/  FMUL.FTZ R24, R2, R124 ;  /* 0x0000007c02187220 */ /* 0x000fee0000410000 */
[----:B------:R-:W1:Y:S01]  /*23650*/  MUFU.EX2 R0, R0 ;  /* 0x0000000000007308 */ /* 0x000e620000000800 */
[C---:B---3--:R-:W-:Y:S01]  /*23660*/  FMUL.FTZ R4, R69.reuse, R104 ;  /* 0x0000006845047220 */ /* 0x048fe20000410000 */
[----:B----4-:R-:W-:Y:S01]  /*23670*/  MOV R106, R246 ;  /* 0x000000f6006a7202 */ /* 0x010fe20000000f00 */
[----:B------:R-:W-:Y:S01]  /*23680*/  IMAD.MOV.U32 R104, RZ, RZ, R64 ;  /* 0x000000ffff687224 */ /* 0x000fe200078e0040 */
[----:B------:R-:W-:Y:S06]  /*23690*/  F2FP.PACK_AB R64, R86, R93 ;  /* 0x0000005d5640723e */ /* 0x000fec00000000ff */
[----:B------:R3:W-:Y:S01]  /*236a0*/  MUFU.EX2 R124, R32 ;  /* 0x00000020007c7308 */ /* 0x0007e20000000800 */
[-C--:B--2---:R-:W-:Y:S05]  /*236b0*/  HMMA.16816.F32 R4, R76, R20.reuse, R4 ;  /* 0x000000144c04723c */ /* 0x084fea0000001804 */
[----:B------:R-:W-:Y:S01]  /*236c0*/  F2FP.PACK_AB R67, R104, R107 ;  /* 0x0000006b6843723e */ /* 0x000fe200000000ff */
[----:B-----5:R-:W-:Y:S03]  /*236d0*/  FMUL.FTZ R40, R2, R140 ;  /* 0x0000008c02287220 */ /* 0x020fe60000410000 */
[----:B------:R-:W-:Y:S03]  /*236e0*/  MUFU.EX2 R59, R44 ;  /* 0x0000002c003b7308 */ /* 0x000fe60000000800 */
[C---:B-1----:R-:W-:Y:S02]  /*236f0*/  FMUL.FTZ R10, R0.reuse, R110 ;  /* 0x0000006e000a7220 */ /* 0x042fe40000410000 */
[C---:B------:R-:W-:Y:S02]  /*23700*/  FMUL.FTZ R11, R0.reuse, R111 ;  /* 0x0000006f000b7220 */ /* 0x040fe40000410000 */
[C---:B------:R-:W-:Y:S02]  /*23710*/  FMUL.FTZ R14, R0.reuse, R114 ;  /* 0x00000072000e7220 */ /* 0x040fe40000410000 */
[----:B------:R-:W-:Y:S01]  /*23720*/  IMAD.MOV.U32 R114, RZ, RZ, R82 ;  /* 0x000000ffff727224 */ /* 0x000fe200078e0052 */
[----:B------:R-:W-:Y:S01]  /*23730*/  MUFU.EX2 R103, R58 ;  /* 0x0000003a00677308 */ /* 0x000fe20000000800 */
[C---:B------:R-:W-:Y:S01]  /*23740*/  FMUL.FTZ R27, R0.reuse, R127 ;  /* 0x0000007f001b7220 */ /* 0x040fe20000410000 */
[C---:B------:R-:W-:Y:S04]  /*23750*/  HMMA.16816.F32 R8, R64.reuse, R20, R8 ;  /* 0x000000144008723c */ /* 0x040fe80000001808 */
[----:B------:R-:W-:Y:S01]  /*23760*/  FMUL.FTZ R15, R0, R115 ;  /* 0x00000073000f7220 */ /* 0x000fe20000410000 */
[----:B------:R-:W-:Y:S01]  /*23770*/  MOV R127, R81 ;  /* 0x00000051007f7202 */ /* 0x000fe20000000f00 */
[C---:B---3--:R-:W-:Y:S02]  /*23780*/  FMUL.FTZ R32, R69.reuse, R132 ;  /* 0x0000008445207220 */ /* 0x048fe40000410000 */
[----:B------:R-:W-:Y:S01]  /*23790*/  FFMA.FTZ R20, R46, c[0x0][0x2d0], -R74 ;  /* 0x0000b4002e147a23 */ /* 0x000fe2000001084a */
[----:B------:R1:W-:Y:S02]  /*237a0*/  MUFU.EX2 R111, R28 ;  /* 0x0000001c006f7308 */ /* 0x0003e40000000800 */
[-C--:B------:R-:W-:Y:S03]  /*237b0*/  HMMA.16816.F32 R12, R64, R22.reuse, R12 ;  /* 0x00000016400c723c */ /* 0x080fe6000000180c */
[C---:B------:R-:W-:Y:S02]  /*237c0*/  FMUL.FTZ R31, R0.reuse, R131 ;  /* 0x00000083001f7220 */ /* 0x040fe40000410000 */
[----:B------:R-:W-:Y:S02]  /*237d0*/  IMAD.MOV.U32 R131, RZ, RZ, R80 ;  /* 0x000000ffff837224 */ /* 0x000fe400078e0050 */
[----:B------:R-:W2:Y:S01]  /*237e0*/  LDSM.16.MT88.4 R80, [R211+0x100] ;  /* 0x00010000d350783b */ /* 0x000ea20000004200 */
[C---:B------:R-:W-:Y:S01]  /*237f0*/  HMMA.16816.F32 R16, R76.reuse, R22, R16 ;  /* 0x000000164c10723c */ /* 0x040fe20000001810 */
[----:B------:R3:W-:Y:S03]  /*23800*/  MUFU.EX2 R110, R20 ;  /* 0x00000014006e7308 */ /* 0x0007e60000000800 */
[C---:B------:R-:W-:Y:S02]  /*23810*/  FMUL.FTZ R21, R69.reuse, R121 ;  /* 0x0000007945157220 */ /* 0x040fe40000410000 */
[----:B------:R-:W-:Y:S02]  /*23820*/  FMUL.FTZ R26, R0, R126 ;  /* 0x0000007e001a7220 */ /* 0x000fe40000410000 */
[C---:B------:R-:W-:Y:S04]  /*23830*/  FMUL.FTZ R22, R68.reuse, R122 ;  /* 0x0000007a44167220 */ /* 0x040fe80000410000 */
[----:B------:R-:W-:Y:S01]  /*23840*/  FMUL.FTZ R23, R68, R123 ;  /* 0x0000007b44177220 */ /* 0x000fe20000410000 */
[----:B------:R-:W-:Y:S01]  /*23850*/  MOV R123, R60 ;  /* 0x0000003c007b7202 */ /* 0x000fe20000000f00 */
[----:B-1----:R-:W-:Y:S02]  /*23860*/  FMUL.FTZ R28, R2, R128 ;  /* 0x00000080021c7220 */ /* 0x002fe40000410000 */
[C---:B------:R-:W-:Y:S02]  /*23870*/  FMUL.FTZ R30, R0.reuse, R130 ;  /* 0x00000082001e7220 */ /* 0x040fe40000410000 */
[----:B------:R-:W-:Y:S02]  /*23880*/  IMAD.MOV.U32 R130, RZ, RZ, R33 ;  /* 0x000000ffff827224 */ /* 0x000fe400078e0021 */
[C---:B------:R-:W-:Y:S02]  /*23890*/  FMUL.FTZ R33, R69.reuse, R133 ;  /* 0x0000008545217220 */ /* 0x040fe40000410000 */
[C---:B------:R-:W-:Y:S01]  /*238a0*/  FMUL.FTZ R42, R0.reuse, R142 ;  /* 0x0000008e002a7220 */ /* 0x040fe20000410000 */
[----:B------:R-:W-:Y:S01]  /*238b0*/  LDSM.16.MT88.4 R132, [R212+0x2900] ;  /* 0x00290000d484783b */ /* 0x000fe20000004200 */
[C---:B------:R-:W-:Y:S02]  /*238c0*/  FMUL.FTZ R43, R0.reuse, R143 ;  /* 0x0000008f002b7220 */ /* 0x040fe40000410000 */
[C---:B---3--:R-:W-:Y:S02]  /*238d0*/  FMUL.FTZ R20, R69.reuse, R120 ;  /* 0x0000007845147220 */ /* 0x048fe40000410000 */
[----:B------:R-:W-:Y:S01]  /*238e0*/  IMAD.MOV.U32 R122, RZ, RZ, R84 ;  /* 0x000000ffff7a7224 */ /* 0x000fe200078e0054 */
[----:B------:R1:W-:Y:S01]  /*238f0*/  MUFU.EX2 R120, R62 ;  /* 0x0000003e00787308 */ /* 0x0003e20000000800 */
[----:B------:R-:W-:Y:S01]  /*23900*/  FMUL.FTZ R63, R0, R163 ;  /* 0x000000a3003f7220 */ /* 0x000fe20000410000 */
[----:B------:R-:W3:Y:S01]  /*23910*/  LDSM.16.MT88.4 R84, [R209+0x900] ;  /* 0x00090000d154783b */ /* 0x000ee20000004200 */
[----:B------:R-:W-:Y:S01]  /*23920*/  MOV R163, R93 ;  /* 0x0000005d00a37202 */ /* 0x000fe20000000f00 */
[-C--:B------:R-:W-:Y:S03]  /*23930*/  HMMA.16816.F32 R20, R76, R36.reuse, R20 ;  /* 0x000000244c14723c */ /* 0x080fe60000001814 */
[----:B------:R-:W-:Y:S02]  /*23940*/  FMUL.FTZ R44, R2, R144 ;  /* 0x00000090022c7220 */ /* 0x000fe40000410000 */
[C---:B------:R-:W-:Y:S02]  /*23950*/  FMUL.FTZ R46, R0.reuse, R146 ;  /* 0x00000092002e7220 */ /* 0x040fe40000410000 */
[C---:B------:R-:W-:Y:S01]  /*23960*/  FMUL.FTZ R47, R0.reuse, R147 ;  /* 0x00000093002f7220 */ /* 0x040fe20000410000 */
[C---:B------:R-:W-:Y:S04]  /*23970*/  HMMA.16816.F32 R24, R64.reuse, R36, R24 ;  /* 0x000000244018723c */ /* 0x040fe80000001818 */
[----:B------:R-:W-:Y:S02]  /*23980*/  FMUL.FTZ R58, R0, R158 ;  /* 0x0000009e003a7220 */ /* 0x000fe40000410000 */
[----:B------:R-:W-:Y:S02]  /*23990*/  FMUL.FTZ R60, R2, R160 ;  /* 0x000000a0023c7220 */ /* 0x000fe40000410000 */
[-C--:B------:R-:W-:Y:S04]  /*239a0*/  HMMA.16816.F32 R28, R64, R38.reuse, R28 ;  /* 0x00000026401c723c */ /* 0x080fe8000000181c */
[----:B------:R-:W-:Y:S02]  /*239b0*/  FFMA.FTZ R36, R48, c[0x0][0x2d0], -R96 ;  /* 0x0000b40030247a23 */ /* 0x000fe40000010860 */
[----:B-1----:R-:W-:Y:S02]  /*239c0*/  FMUL.FTZ R62, R0, R162 ;  /* 0x000000a2003e7220 */ /* 0x002fe40000410000 */
[C---:B------:R-:W-:Y:S01]  /*239d0*/  HMMA.16816.F32 R32, R76.reuse, R38, R32 ;  /* 0x000000264c20723c */ /* 0x040fe20000001820 */
[----:B------:R1:W-:Y:S01]  /*239e0*/  MUFU.EX2 R128, R36 ;  /* 0x0000002400807308 */ /* 0x0003e20000000800 */
[----:B------:R-:W4:Y:S02]  /*239f0*/  LDL.LU R162, [R1+0x24] ;  /* 0x0000240001a27983 */ /* 0x000f240000300800 */
[----:B------:R-:W-:Y:S02]  /*23a00*/  FMUL.FTZ R37, R69, R137 ;  /* 0x0000008945257220 */ /* 0x000fe40000410000 */
[----:B------:R-:W-:Y:S02]  /*23a10*/  FFMA.FTZ R48, R51, c[0x0][0x2d0], -R74 ;  /* 0x0000b40033307a23 */ /* 0x000fe4000001084a */
[C---:B------:R-:W-:Y:S03]  /*23a20*/  FMUL.FTZ R38, R68.reuse, R138 ;  /* 0x0000008a44267220 */ /* 0x040fe60000410000 */
[----:B------:R-:W5:Y:S01]  /*23a30*/  MUFU.EX2 R57, R48 ;  /* 0x0000003000397308 */ /* 0x000f620000000800 */
[C---:B------:R-:W-:Y:S02]  /*23a40*/  FMUL.FTZ R39, R68.reuse, R139 ;  /* 0x0000008b44277220 */ /* 0x040fe40000410000 */
[----:B------:R-:W-:Y:S02]  /*23a50*/  FMUL.FTZ R51, R68, R151 ;  /* 0x0000009744337220 */ /* 0x000fe40000410000 */
[----:B------:R-:W-:Y:S02]  /*23a60*/  IMAD.MOV.U32 R160, RZ, RZ, R61 ;  /* 0x000000ffffa07224 */ /* 0x000fe400078e003d */
[----:B------:R-:W-:Y:S01]  /*23a70*/  FMUL.FTZ R61, R2, R161 ;  /* 0x000000a1023d7220 */ /* 0x000fe20000410000 */
[----:B------:R-:W-:Y:S01]  /*23a80*/  MOV R161, R247 ;  /* 0x000000f700a17202 */ /* 0x000fe20000000f00 */
[----:B------:R-:W-:Y:S02]  /*23a90*/  IMAD.MOV.U32 R126, RZ, RZ, R242 ;  /* 0x000000ffff7e7224 */ /* 0x000fe400078e00f2 */
[C---:B-1----:R-:W-:Y:S07]  /*23aa0*/  FMUL.FTZ R36, R69.reuse, R136 ;  /* 0x0000008845247220 */ /* 0x042fee0000410000 */
[-C--:B------:R-:W-:Y:S03]  /*23ab0*/  HMMA.16816.F32 R36, R76, R52.reuse, R36 ;  /* 0x000000344c24723c */ /* 0x080fe60000001824 */
[----:B-----5:R-:W-:Y:S01]  /*23ac0*/  MOV R151, R57 ;  /* 0x0000003900977202 */ /* 0x020fe20000000f00 */
[C---:B------:R-:W-:Y:S01]  /*23ad0*/  FMUL.FTZ R48, R69.reuse, R148 ;  /* 0x0000009445307220 */ /* 0x040fe20000410000 */
[----:B------:R-:W-:Y:S01]  /*23ae0*/  MOV R148, R59 ;  /* 0x0000003b00947202 */ /* 0x000fe20000000f00 */
[----:B------:R-:W-:Y:S02]  /*23af0*/  FMUL.FTZ R59, R0, R159 ;  /* 0x0000009f003b7220 */ /* 0x000fe40000410000 */
[C---:B------:R-:W-:Y:S04]  /*23b00*/  HMMA.16816.F32 R40, R64.reuse, R52, R40 ;  /* 0x000000344028723c */ /* 0x040fe80000001828 */
[----:B------:R-:W-:Y:S03]  /*23b10*/  FMUL.FTZ R57, R2, R157 ;  /* 0x0000009d02397220 */ /* 0x000fe60000410000 */
[--C-:B------:R-:W-:Y:S01]  /*23b20*/  FFMA.FTZ R52, R56, c[0x0][0x2d0], -R97.reuse ;  /* 0x0000b40038347a23 */ /* 0x100fe20000010861 */
[-C--:B------:R-:W-:Y:S03]  /*23b30*/  HMMA.16816.F32 R44, R64, R54.reuse, R44 ;  /* 0x00000036402c723c */ /* 0x080fe6000000182c */
[----:B------:R1:W5:Y:S01]  /*23b40*/  MUFU.EX2 R109, R52 ;  /* 0x00000034006d7308 */ /* 0x0003620000000800 */
[C---:B------:R-:W-:Y:S02]  /*23b50*/  FMUL.FTZ R53, R69.reuse, R153 ;  /* 0x0000009945357220 */ /* 0x040fe40000410000 */
[----:B------:R-:W-:Y:S02]  /*23b60*/  FMUL.FTZ R56, R2, R156 ;  /* 0x0000009c02387220 */ /* 0x000fe40000410000 */
[C---:B------:R-:W-:Y:S07]  /*23b70*/  HMMA.16816.F32 R48, R76.reuse, R54, R48 ;  /* 0x000000364c30723c */ /* 0x040fee0000001830 */
[C---:B------:R-:W-:Y:S02]  /*23b80*/  FMUL.FTZ R54, R68.reuse, R154 ;  /* 0x0000009a44367220 */ /* 0x040fe40000410000 */
[----:B------:R-:W-:Y:S03]  /*23b90*/  FMUL.FTZ R55, R68, R155 ;  /* 0x0000009b44377220 */ /* 0x000fe60000410000 */
[----:B-1----:R-:W-:Y:S07]  /*23ba0*/  FMUL.FTZ R52, R69, R152 ;  /* 0x0000009845347220 */ /* 0x002fee0000410000 */
[-C--:B--2---:R-:W-:Y:S08]  /*23bb0*/  HMMA.16816.F32 R52, R76, R80.reuse, R52 ;  /* 0x000000504c34723c */ /* 0x084ff00000001834 */
[C---:B------:R-:W-:Y:S07]  /*23bc0*/  HMMA.16816.F32 R56, R64.reuse, R80, R56 ;  /* 0x000000504038723c */ /* 0x040fee0000001838 */
[----:B------:R-:W-:Y:S01]  /*23bd0*/  FFMA.FTZ R80, R88, c[0x0][0x2d0], -R97 ;  /* 0x0000b40058507a23 */ /* 0x000fe20000010861 */
[-C--:B------:R-:W-:Y:S03]  /*23be0*/  HMMA.16816.F32 R60, R64, R82.reuse, R60 ;  /* 0x00000052403c723c */ /* 0x080fe6000000183c */
[----:B------:R1:W2:Y:S01]  /*23bf0*/  MUFU.EX2 R115, R80 ;  /* 0x0000005000737308 */ /* 0x0002a20000000800 */
[----:B-----5:R-:W-:Y:S03]  /*23c00*/  F2FP.PACK_AB R81, R103, R109 ;  /* 0x0000006d6751723e */ /* 0x020fe600000000ff */
[C---:B------:R-:W-:Y:S02]  /*23c10*/  FMUL.FTZ R64, R69.reuse, R164 ;  /* 0x000000a445407220 */ /* 0x040fe40000410000 */
[C---:B------:R-:W-:Y:S01]  /*23c20*/  FMUL.FTZ R66, R68.reuse, R166 ;  /* 0x000000a644427220 */ /* 0x040fe20000410000 */
[----:B------:R-:W5:Y:S02]  /*23c30*/  LDL.LU R164, [R1+0x20] ;  /* 0x0000200001a47983 */ /* 0x000f640000300800 */
[----:B------:R-:W-:Y:S01]  /*23c40*/  FMUL.FTZ R67, R68, R167 ;  /* 0x000000a744437220 */ /* 0x000fe20000410000 */
[----:B------:R-:W-:Y:S01]  /*23c50*/  MOV R167, R89 ;  /* 0x0000005900a77202 */ /* 0x000fe20000000f00 */
[----:B------:R-:W-:Y:S01]  /*23c60*/  FMUL.FTZ R65, R69, R165 ;  /* 0x000000a545417220 */ /* 0x000fe20000410000 */
[----:B------:R-:W5:Y:S01]  /*23c70*/  LDL.LU R166, [R1+0x1c] ;  /* 0x00001c0001a67983 */ /* 0x000f620000300800 */
        /* <DEDUP_REMOVED lines=12> */
[----:B--2---:R-:W-:Y:S03]  /*23d40*/  F2FP.PACK_AB R83, R115, R120 ;  /* 0x000000787353723e */ /* 0x004fe600000000ff */
[-C--:B---3--:R-:W-:Y:S03]  /*23d50*/  HMMA.16816.F32 R4, R76, R84.reuse, R4 ;  /* 0x000000544c04723c */ /* 0x088fe60000001804 */
[--C-:B-1----:R-:W-:Y:S02]  /*23d60*/  FFMA.FTZ R80, R94, c[0x0][0x2d0], -R75.reuse ;  /* 0x0000b4005e507a23 */ /* 0x102fe4000001084b */
[----:B------:R-:W1:Y:S02]  /*23d70*/  LDSM.16.MT88.4 R92, [R210+0x900] ;  /* 0x00090000d25c783b */ /* 0x000e640000004200 */
[----:B------:R2:W-:Y:S02]  /*23d80*/  MUFU.EX2 R139, R80 ;  /* 0x00000050008b7308 */ /* 0x0005e40000000800 */
        /* <DEDUP_REMOVED lines=8> */
[----:B--2---:R-:W-:Y:S03]  /*23e10*/  FFMA.FTZ R84, R177, c[0x0][0x2d0], -R74 ;  /* 0x0000b400b1547a23 */ /* 0x004fe6000001084a */
[--C-:B------:R-:W-:Y:S01]  /*23e20*/  FFMA.FTZ R88, R169, c[0x0][0x2d0], -R96.reuse ;  /* 0x0000b400a9587a23 */ /* 0x100fe20000010860 */
        /* <DEDUP_REMOVED lines=17> */
[----:B------:R2:W2:Y:S01]  /*23f40*/  MUFU.EX2 R141, R88 ;  /* 0x00000058008d7308 */ /* 0x0004a20000000800 */
[----:B----4-:R-:W-:Y:S02]  /*23f50*/  FFMA.FTZ R2, R2, R162, R163 ;  /* 0x000000a202027223 */ /* 0x010fe400000100a3 */
[----:B---3--:R-:W-:Y:S07]  /*23f60*/  FFMA.FTZ R92, R170, c[0x0][0x2d0], -R97 ;  /* 0x0000b400aa5c7a23 */ /* 0x008fee0000010861 */
        /* <DEDUP_REMOVED lines=9> */
[----:B------:R2:W4:Y:S01]  /*24000*/  MUFU.EX2 R140, R88 ;  /* 0x00000058008c7308 */ /* 0x0005220000000800 */
        /* <DEDUP_REMOVED lines=9> */
[----:B------:R-:W-:Y:S01]  /*240a0*/  F2FP.PACK_AB R82, R141, R142 ;  /* 0x0000008e8d52723e */ /* 0x000fe200000000ff */
[----:B------:R2:W-:Y:S01]  /*240b0*/  MUFU.EX2 R147, R80 ;  /* 0x0000005000937308 */ /* 0x0005e20000000800 */
[----:B----4-:R-:W-:Y:S01]  /*240c0*/  F2FP.PACK_AB R81, R234, R140 ;  /* 0x0000008cea51723e */ /* 0x010fe200000000ff */
[----:B-----5:R-:W-:Y:S01]  /*240d0*/  FFMA.FTZ R69, R69, R166, R167 ;  /* 0x000000a645457223 */ /* 0x020fe200000100a7 */
[----:B------:R-:W-:Y:S01]  /*240e0*/  F2FP.PACK_AB R76, R121, R151 ;  /* 0x00000097794c723e */ /* 0x000fe200000000ff */
[----:B------:R-:W-:Y:S03]  /*240f0*/  FFMA.FTZ R68, R68, R164, R165 ;  /* 0x000000a444447223 */ /* 0x000fe600000100a5 */
[----:B------:R-:W-:Y:S02]  /*24100*/  F2FP.PACK_AB R77, R138, R139 ;  /* 0x0000008b8a4d723e */ /* 0x000fe400000000ff */
[----:B------:R-:W-:Y:S02]  /*24110*/  F2FP.PACK_AB R78, R246, R247 ;  /* 0x000000f7f64e723e */ /* 0x000fe400000000ff */
[----:B------:R-:W-:Y:S01]  /*24120*/  F2FP.PACK_AB R79, R143, R242 ;  /* 0x000000f28f4f723e */ /* 0x000fe200000000ff */
[----:B-1----:R-:W1:Y:S01]  /*24130*/  LDSM.16.MT88.4 R84, [R212+0x1100] ;  /* 0x00110000d454783b */ /* 0x002e620000004200 */
[----:B---3--:R-:W-:Y:S05]  /*24140*/  F2FP.PACK_AB R83, R207, R233 ;  /* 0x000000e9cf53723e */ /* 0x008fea00000000ff */
[-C--:B--2---:R-:W-:Y:S03]  /*24150*/  HMMA.16816.F32 R4, R76, R88.reuse, R4 ;  /* 0x000000584c04723c */ /* 0x084fe60000001804 */
[--C-:B------:R-:W-:Y:S04]  /*24160*/  FFMA.FTZ R80, R181, c[0x0][0x2d0], -R75.reuse ;  /* 0x0000b400b5507a23 */ /* 0x100fe8000001084b */
        /* <DEDUP_REMOVED lines=9> */
[----:B--2---:R-:W-:Y:S03]  /*24200*/  FFMA.FTZ R88, R195, c[0x0][0x2d0], -R74 ;  /* 0x0000b400c3587a23 */ /* 0x004fe6000001084a */
        /* <DEDUP_REMOVED lines=17> */
[--C-:B--2---:R-:W-:Y:S01]  /*24320*/  FFMA.FTZ R84, R188, c[0x0][0x2d0], -R96.reuse ;  /* 0x0000b400bc547a23 */ /* 0x104fe20000010860 */
[----:B------:R-:W-:Y:S04]  /*24330*/  MOV R188, R114 ;  /* 0x0000007200bc7202 */ /* 0x000fe80000000f00 */
[----:B------:R-:W-:Y:S04]  /*24340*/  ISETP.GT.AND P0, PT, R226, R188, PT ;  /* 0x000000bce200720c */ /* 0x000fe80003f04270 */
[----:B------:R2:W-:Y:S01]  /*24350*/  MUFU.EX2 R185, R84 ;  /* 0x0000005400b97308 */ /* 0x0005e20000000800 */
[----:B---3--:R-:W-:Y:S01]  /*24360*/  FFMA.FTZ R92, R183, c[0x0][0x2d0], -R97 ;  /* 0x0000b400b75c7a23 */ /* 0x008fe20000010861 */
[----:B------:R-:W-:Y:S08]  /*24370*/  MOV R183, R160 ;  /* 0x000000a000b77202 */ /* 0x000ff00000000f00 */
[----:B------:R3:W-:Y:S01]  /*24380*/  MUFU.EX2 R154, R92 ;  /* 0x0000005c009a7308 */ /* 0x0007e20000000800 */
[----:B-1----:R-:W1:Y:S01]  /*24390*/  LDSM.16.MT88.4 R88, [R211+0x1100] ;  /* 0x00110000d358783b */ /* 0x002e620000004200 */
[----:B--2---:R-:W-:Y:S01]  /*243a0*/  FFMA.FTZ R84, R190, c[0x0][0x2d0], -R96 ;  /* 0x0000b400be547a23 */ /* 0x004fe20000010860 */
[----:B------:R-:W-:Y:S07]  /*243b0*/  MOV R190, R115 ;  /* 0x0000007300be7202 */ /* 0x000fee0000000f00 */
[----:B------:R2:W4:Y:S01]  /*243c0*/  MUFU.EX2 R187, R84 ;  /* 0x0000005400bb7308 */ /* 0x0005220000000800 */
[----:B---3--:R-:W-:Y:S02]  /*243d0*/  FFMA.FTZ R92, R202, c[0x0][0x2d0], -R75 ;  /* 0x0000b400ca5c7a23 */ /* 0x008fe4000001084b */
[----:B------:R-:W-:Y:S07]  /*243e0*/  IMAD.MOV.U32 R202, RZ, RZ, R110 ;  /* 0x000000ffffca7224 */ /* 0x000fee00078e006e */
[----:B------:R3:W-:Y:S01]  /*243f0*/  MUFU.EX2 R159, R92 ;  /* 0x0000005c009f7308 */ /* 0x0007e20000000800 */
[--C-:B--2---:R-:W-:Y:S01]  /*24400*/  FFMA.FTZ R84, R201, c[0x0][0x2d0], -R74.reuse ;  /* 0x0000b400c9547a23 */ /* 0x104fe2000001084a */
[-C--:B-1----:R-:W-:Y:S08]  /*24410*/  HMMA.16816.F32 R52, R76, R88.reuse, R52 ;  /* 0x000000584c34723c */ /* 0x082ff00000001834 */
[----:B------:R1:W-:Y:S01]  /*24420*/  MUFU.EX2 R184, R84 ;  /* 0x0000005400b87308 */ /* 0x0003e20000000800 */
[----:B------:R-:W-:Y:S01]  /*24430*/  IMAD.MOV.U32 R201, RZ, RZ, R151 ;  /* 0x000000ffffc97224 */ /* 0x000fe200078e0097 */
[C---:B------:R-:W-:Y:S01]  /*24440*/  HMMA.16816.F32 R56, R80.reuse, R88, R56 ;  /* 0x000000585038723c */ /* 0x040fe20000001838 */
[----:B---3--:R-:W-:Y:S06]  /*24450*/  LDSM.16.MT88.4 R92, [R210+0x1900] ;  /* 0x00190000d25c783b */ /* 0x008fec0000004200 */
[--C-:B------:R-:W-:Y:S01]  /*24460*/  FFMA.FTZ R88, R186, c[0x0][0x2d0], -R97.reuse ;  /* 0x0000b400ba587a23 */ /* 0x100fe20000010861 */
[-C--:B------:R-:W-:Y:S03]  /*24470*/  HMMA.16816.F32 R60, R80, R90.reuse, R60 ;  /* 0x0000005a503c723c */ /* 0x080fe6000000183c */
[----:B------:R2:W3:Y:S01]  /*24480*/  MUFU.EX2 R102, R88 ;  /* 0x0000005800667308 */ /* 0x0004e20000000800 */
[----:B------:R-:W-:Y:S02]  /*24490*/  MOV R186, R201 ;  /* 0x000000c900ba7202 */ /* 0x000fe40000000f00 */
[----:B------:R-:W-:Y:S01]  /*244a0*/  MOV R201, R121 ;  /* 0x0000007900c97202 */ /* 0x000fe20000000f00 */
[--C-:B------:R-:W-:Y:S01]  /*244b0*/  FFMA.FTZ R80, R228, c[0x0][0x2d0], -R74.reuse ;  /* 0x0000b400e4507a23 */ /* 0x100fe2000001084a */
[----:B------:R-:W-:Y:S04]  /*244c0*/  HMMA.16816.F32 R64, R76, R90, R64 ;  /* 0x0000005a4c40723c */ /* 0x000fe80000001840 */
[----:B-1----:R-:W-:Y:S01]  /*244d0*/  FFMA.FTZ R84, R179, c[0x0][0x2d0], -R97 ;  /* 0x0000b400b3547a23 */ /* 0x002fe20000010861 */
[----:B------:R1:W-:Y:S01]  /*244e0*/  MUFU.EX2 R181, R80 ;  /* 0x0000005000b57308 */ /* 0x0003e20000000800 */
[----:B----4-:R-:W-:Y:S02]  /*244f0*/  F2FP.PACK_AB R82, R187, R185 ;  /* 0x000000b9bb52723e */ /* 0x010fe400000000ff */
        /* <DEDUP_REMOVED lines=25> */
[--C-:B------:R-:W-:Y:S01]  /*24690*/  FFMA.FTZ R88, R225, c[0x0][0x2d0], -R96.reuse ;  /* 0x0000b400e1587a23 */ /* 0x100fe20000010860 */
[-C--:B------:R-:W-:Y:S01]  /*246a0*/  HMMA.16816.F32 R28, R80, R90.reuse, R28 ;  /* 0x0000005a501c723c */ /* 0x080fe2000000181c */
[----:B------:R1:W-:Y:S03]  /*246b0*/  MUFU.EX2 R180, R84 ;  /* 0x0000005400b47308 */ /* 0x0003e60000000800 */
[----:B------:R-:W-:Y:S04]  /*246c0*/  IMAD.MOV.U32 R225, RZ, RZ, R113 ;  /* 0x000000ffffe17224 */ /* 0x000fe800078e0071 */
        /* <DEDUP_REMOVED lines=9> */
[--C-:B--2---:R-:W-:Y:S02]  /*24760*/  FFMA.FTZ R88, R229, c[0x0][0x2d0], -R96.reuse ;  /* 0x0000b400e5587a23 */ /* 0x104fe40000010860 */
[----:B------:R-:W-:Y:S01]  /*24770*/  IMAD.MOV.U32 R229, RZ, RZ, R127 ;  /* 0x000000ffffe57224 */ /* 0x000fe200078e007f */
        /* <DEDUP_REMOVED lines=8> */
[----:B------:R-:W-:Y:S01]  /*24800*/  MOV R230, R131 ;  /* 0x0000008300e67202 */ /* 0x000fe20000000f00 */
[----:B------:R-:W-:Y:S07]  /*24810*/  IMAD.MOV.U32 R131, RZ, RZ, R104 ;  /* 0x000000ffff837224 */ /* 0x000fee00078e0068 */
[----:B------:R2:W4:Y:S01]  /*24820*/  MUFU.EX2 R177, R88 ;  /* 0x0000005800b17308 */ /* 0x0005220000000800 */
[----:B---3--:R-:W-:Y:S09]  /*24830*/  FFMA.FTZ R92, R200, c[0x0][0x2d0], -R97 ;  /* 0x0000b400c85c7a23 */ /* 0x008ff20000010861 */
[----:B------:R3:W-:Y:S01]  /*24840*/  MUFU.EX2 R99, R92 ;  /* 0x0000005c00637308 */ /* 0x0007e20000000800 */
[----:B-1----:R-:W-:Y:S02]  /*24850*/  FFMA.FTZ R84, R203, c[0x0][0x2d0], -R96 ;  /* 0x0000b400cb547a23 */ /* 0x002fe40000010860 */
[----:B------:R-:W-:Y:S07]  /*24860*/  IMAD.MOV.U32 R203, RZ, RZ, R107 ;  /* 0x000000ffffcb7224 */ /* 0x000fee00078e006b */
        /* <DEDUP_REMOVED lines=36> */
[----:B------:R-:W-:Y:S04]  /*24ab0*/  FFMA.FTZ R74, R252, c[0x0][0x2d0], -R74 ;  /* 0x0000b400fc4a7a23 */ /* 0x000fe8000001084a */
[C---:B------:R-:W-:Y:S05]  /*24ac0*/  HMMA.16816.F32 R16, R76.reuse, R90, R16 ;  /* 0x0000005a4c10723c */ /* 0x040fea0000001810 */
[----:B------:R3:W4:Y:S03]  /*24ad0*/  MUFU.EX2 R171, R74 ;  /* 0x0000004a00ab7308 */ /* 0x0007260000000800 */
[-C--:B-1----:R-:W-:Y:S08]  /*24ae0*/  HMMA.16816.F32 R20, R76, R84.reuse, R20 ;  /* 0x000000544c14723c */ /* 0x082ff00000001814 */
        /* <DEDUP_REMOVED lines=13> */
[C---:B------:R-:W-:Y:S01]  /*24bc0*/  HMMA.16816.F32 R48, R76.reuse, R94, R48 ;  /* 0x0000005e4c30723c */ /* 0x040fe20000001830 */
[----:B------:R2:W-:Y:S03]  /*24bd0*/  MUFU.EX2 R168, R74 ;  /* 0x0000004a00a87308 */ /* 0x0005e60000000800 */
[----:B---3--:R-:W-:Y:S04]  /*24be0*/  F2FP.PACK_AB R167, R169, R170 ;  /* 0x000000aaa9a7723e */ /* 0x008fe800000000ff */
[-C--:B-1----:R-:W-:Y:S08]  /*24bf0*/  HMMA.16816.F32 R52, R76, R88.reuse, R52 ;  /* 0x000000584c34723c */ /* 0x082ff00000001834 */
[C---:B------:R-:W-:Y:S08]  /*24c00*/  HMMA.16816.F32 R56, R80.reuse, R88, R56 ;  /* 0x000000585038723c */ /* 0x040ff00000001838 */
[-C--:B------:R-:W-:Y:S04]  /*24c10*/  HMMA.16816.F32 R60, R80, R90.reuse, R60 ;  /* 0x0000005a503c723c */ /* 0x080fe8000000183c */
[--C-:B--2---:R-:W-:Y:S04]  /*24c20*/  FFMA.FTZ R74, R238, c[0x0][0x2d0], -R96.reuse ;  /* 0x0000b400ee4a7a23 */ /* 0x104fe80000010860 */
[----:B------:R-:W-:Y:S01]  /*24c30*/  HMMA.16816.F32 R64, R76, R90, R64 ;  /* 0x0000005a4c40723c */ /* 0x000fe20000001840 */
[----:B------:R-:W2:Y:S01]  /*24c40*/  LDL.LU R76, [R1+0x28] ;  /* 0x00002800014c7983 */ /* 0x000ea20000300800 */
[----:B------:R1:W3:Y:S06]  /*24c50*/  MUFU.EX2 R85, R74 ;  /* 0x0000004a00557308 */ /* 0x0002ec0000000800 */
[-C--:B------:R-:W-:Y:S05]  /*24c60*/  HMMA.16816.F32 R104, R164, R116.reuse, R4 ;  /* 0x00000074a468723c */ /* 0x080fea0000001804 */
[--C-:B-1----:R-:W-:Y:S01]  /*24c70*/  FFMA.FTZ R74, R239, c[0x0][0x2d0], -R96.reuse ;  /* 0x0000b400ef4a7a23 */ /* 0x102fe20000010860 */
[----:B---3--:R-:W-:Y:S01]  /*24c80*/  F2FP.PACK_AB R160, R85, R168 ;  /* 0x000000a855a0723e */ /* 0x008fe200000000ff */
[----:B------:R-:W-:Y:S02]  /*24c90*/  FFMA.FTZ R96, R245, c[0x0][0x2d0], -R96 ;  /* 0x0000b400f5607a23 */ /* 0x000fe40000010860 */
[----:B------:R1:W-:Y:S10]  /*24ca0*/  MUFU.EX2 R86, R74 ;  /* 0x0000004a00567308 */ /* 0x0003f40000000800 */
[----:B------:R-:W3:Y:S01]  /*24cb0*/  MUFU.EX2 R96, R96 ;  /* 0x0000006000607308 */ /* 0x000ee20000000800 */
[--C-:B-1----:R-:W-:Y:S09]  /*24cc0*/  FFMA.FTZ R74, R205, c[0x0][0x2d0], -R97.reuse ;  /* 0x0000b400cd4a7a23 */ /* 0x102ff20000010861 */
[----:B------:R1:W-:Y:S01]  /*24cd0*/  MUFU.EX2 R75, R74 ;  /* 0x0000004a004b7308 */ /* 0x0003e20000000800 */
[----:B---3--:R-:W-:Y:S01]  /*24ce0*/  F2FP.PACK_AB R162, R96, R86 ;  /* 0x0000005660a2723e */ /* 0x008fe200000000ff */
[--C-:B-1----:R-:W-:Y:S08]  /*24cf0*/  FFMA.FTZ R74, R199, c[0x0][0x2d0], -R97.reuse ;  /* 0x0000b400c74a7a23 */ /* 0x102ff00000010861 */
[----:B------:R1:W3:Y:S02]  /*24d00*/  MUFU.EX2 R84, R74 ;  /* 0x0000004a00547308 */ /* 0x0002e40000000800 */
[--C-:B-1----:R-:W-:Y:S02]  /*24d10*/  FFMA.FTZ R74, R192, c[0x0][0x2d0], -R97.reuse ;  /* 0x0000b400c04a7a23 */ /* 0x102fe40000010861 */
[----:B------:R-:W-:Y:S02]  /*24d20*/  FFMA.FTZ R97, R73, c[0x0][0x2d0], -R97 ;  /* 0x0000b40049617a23 */ /* 0x000fe40000010861 */
[----:B------:R-:W-:Y:S01]  /*24d30*/  FADD.FTZ R73, R161, R69 ;  /* 0x00000045a1497221 */ /* 0x000fe20000010000 */
[----:B---3--:R-:W-:Y:S01]  /*24d40*/  F2FP.PACK_AB R161, R84, R75 ;  /* 0x0000004b54a1723e */ /* 0x008fe200000000ff */
[----:B------:R-:W-:Y:S02]  /*24d50*/  FADD.FTZ R69, R150, R68 ;  /* 0x0000004496457221 */ /* 0x000fe40000010000 */
[----:B------:R-:W-:Y:S01]  /*24d60*/  MUFU.EX2 R74, R74 ;  /* 0x0000004a004a7308 */ /* 0x000fe20000000800 */
[----:B------:R-:W-:Y:S02]  /*24d70*/  FADD.FTZ R68, R149, R2 ;  /* 0x0000000295447221 */ /* 0x000fe40000010000 */
[----:B------:R-:W-:Y:S01]  /*24d80*/  FADD.FTZ R4, R183, R73 ;  /* 0x00000049b7047221 */ /* 0x000fe20000010000 */
[----:B------:R-:W1:Y:S01]  /*24d90*/  LDSM.16.MT88.4 R148, [R210+0x2900] ;  /* 0x00290000d294783b */ /* 0x000e620000004200 */
[----:B------:R-:W-:Y:S02]  /*24da0*/  FADD.FTZ R2, R123, R69 ;  /* 0x000000457b027221 */ /* 0x000fe40000010000 */
[----:B------:R-:W-:Y:S02]  /*24db0*/  FADD.FTZ R5, R122, R68 ;  /* 0x000000447a057221 */ /* 0x000fe40000010000 */
[----:B------:R-:W-:Y:S01]  /*24dc0*/  FADD.FTZ R4, R230, R4 ;  /* 0x00000004e6047221 */ /* 0x000fe20000010000 */
[----:B------:R-:W3:Y:S01]  /*24dd0*/  MUFU.EX2 R97, R97 ;  /* 0x0000006100617308 */ /* 0x000ee20000000800 */
[----:B------:R-:W-:Y:S02]  /*24de0*/  FADD.FTZ R2, R229, R2 ;  /* 0x00000002e5027221 */ /* 0x000fe40000010000 */
[----:B------:R-:W-:Y:S02]  /*24df0*/  FADD.FTZ R6, R126, R4 ;  /* 0x000000047e067221 */ /* 0x000fe40000010000 */
[----:B------:R-:W-:Y:S01]  /*24e00*/  IMAD.MOV.U32 R183, RZ, RZ, R120 ;  /* 0x000000ffffb77224 */ /* 0x000fe200078e0078 */
[----:B---3--:R-:W-:Y:S07]  /*24e10*/  F2FP.PACK_AB R163, R97, R74 ;  /* 0x0000004a61a3723e */ /* 0x008fee00000000ff */
[C---:B------:R-:W-:Y:S08]  /*24e20*/  HMMA.16816.F32 R108, R160.reuse, R116, R8 ;  /* 0x00000074a06c723c */ /* 0x040ff00000001808 */
[-C--:B------:R-:W-:Y:S08]  /*24e30*/  HMMA.16816.F32 R112, R160, R118.reuse, R12 ;  /* 0x00000076a070723c */ /* 0x080ff0000000180c */
[C---:B------:R-:W-:Y:S08]  /*24e40*/  HMMA.16816.F32 R116, R164.reuse, R118, R16 ;  /* 0x00000076a474723c */ /* 0x040ff00000001810 */
[-C--:B------:R-:W-:Y:S04]  /*24e50*/  HMMA.16816.F32 R120, R164, R132.reuse, R20 ;  /* 0x00000084a478723c */ /* 0x080fe80000001814 */
[----:B--2---:R-:W-:Y:S02]  /*24e60*/  FFMA.FTZ R8, R0, R76, R196 ;  /* 0x0000004c00087223 */ /* 0x004fe400000100c4 */
        /* <DEDUP_REMOVED lines=18> */
[----:B------:R-:W-:Y:S01]  /*24f90*/  FADD.FTZ R11, R103, R4 ;  /* 0x00000004670b7221 */ /* 0x000fe20000010000 */
[----:B------:R-:W-:Y:S01]  /*24fa0*/  MOV R103, R3 ;  /* 0x0000000300677202 */ /* 0x000fe20000000f00 */
[----:B------:R-:W-:Y:S01]  /*24fb0*/  FADD.FTZ R8, R228, R2 ;  /* 0x00000002e4087221 */ /* 0x000fe20000010000 */
[----:B------:R-:W2:Y:S01]  /*24fc0*/  LDSM.16.MT88.4 R4, [R211+0x2900] ;  /* 0x00290000d304783b */ /* 0x000ea20000004200 */
        /* <DEDUP_REMOVED lines=84> */
.L_x_461:
[----:B------:R-:W3:Y:S04]  /*25510*/  LDL.LU R0, [R1+0x1c] ;  /* 0x00001c0001007983 */ /* 0x000ee80000300800 */
[----:B-12---:R-:W2:Y:S04]  /*25520*/  LDL.LU R4, [R1+0x20] ;  /* 0x0000200001047983 */ /* 0x006ea80000300800 */
[----:B------:R-:W4:Y:S04]  /*25530*/  LDL.LU R9, [R1+0x24] ;  /* 0x0000240001097983 */ /* 0x000f280000300800 */
[----:B------:R-:W4:Y:S01]  /*25540*/  LDL.LU R2, [R1+0x28] ;  /* 0x0000280001027983 */ /* 0x000f220000300800 */
[----:B------:R-:W-:-:S02]  /*25550*/  MOV R37, 0xff800000 ;  /* 0xff80000000257802 */ /* 0x000fc40000000f00 */
[----:B------:R-:W-:Y:S02]  /*25560*/  MOV R38, 0xff800000 ;  /* 0xff80000000267802 */ /* 0x000fe40000000f00 */
[----:B------:R-:W-:Y:S02]  /*25570*/  MOV R39, 0xff800000 ;  /* 0xff80000000277802 */ /* 0x000fe40000000f00 */
[----:B------:R-:W-:Y:S02]  /*25580*/  MOV R40, 0xff800000 ;  /* 0xff80000000287802 */ /* 0x000fe40000000f00 */
[----:B------:R-:W-:Y:S01]  /*25590*/  PLOP3.LUT P4, PT, PT, PT, PT, 0x8, 0x0 ;  /* 0x000000000000781c */ /* 0x000fe20003f8e170 */
[----:B---3--:R-:W1:Y:S04]  /*255a0*/  SHFL.BFLY PT, R5, R0, 0x2, 0x1f ;  /* 0x0c401f0000057f89 */ /* 0x008e6800000e0000 */
[----:B--2---:R-:W2:Y:S04]  /*255b0*/  SHFL.BFLY PT, R6, R4, 0x2, 0x1f ;  /* 0x0c401f0004067f89 */ /* 0x004ea800000e0000 */
        /* <DEDUP_REMOVED lines=110> */
.L_x_367:
[----:B--2---:R-:W2:Y:S02]  /*25ca0*/  S2R R55, SR_CTAID.Y ;  /* 0x0000000000377919 */ /* 0x004ea40000002600 */
[----:B--2---:R-:W-:Y:S01]  /*25cb0*/  SHF.R.S32.HI R43, RZ, 0x1f, R55 ;  /* 0x0000001fff2b7819 */ /* 0x004fe20000011437 */
[----:B------:R-:W-:Y:S05]  /*25cc0*/  @P4 BRA `(.L_x_479) ;  /* 0x0000130000004947 */ /* 0x000fea0003800000 */
[----:B------:R-:W2:Y:S01]  /*25cd0*/  LDL R44, [R1+0x64] ;  /* 0x00006400012c7983 */ /* 0x000ea20000100800 */
[----:B------:R-:W-:Y:S01]  /*25ce0*/  IMAD.MOV.U32 R6, RZ, RZ, -0x10 ;  /* 0xfffffff0ff067424 */ /* 0x000fe200078e00ff */
[----:B------:R-:W-:Y:S02]  /*25cf0*/  F2FP.PACK_AB R5, R105, R104 ;  /* 0x000000686905723e */ /* 0x000fe400000000ff */
[----:B------:R-:W3:Y:S01]  /*25d00*/  S2R R41, SR_TID.X ;  /* 0x0000000000297919 */ /* 0x000ee20000002100 */
        /* <DEDUP_REMOVED lines=12> */
[----:B---3--:R-:W-:Y:S02]  /*25dd0*/  SHF.R.S32.HI R42, RZ, 0x1f, R41 ;  /* 0x0000001fff2a7819 */ /* 0x008fe40000011429 */
        /* <DEDUP_REMOVED lines=29> */
[----:B------:R-:W-:Y:S02]  /*25fb0*/  R2P PR, R3, 0x6 ;  /* 0x0000000603007804 */ /* 0x000fe40000000000 */
[----:B------:R-:W-:Y:S02]  /*25fc0*/  SEL R6, R6, 0x10, !P0 ;  /* 0x0000001006067807 */ /* 0x000fe40004000000 */
[C---:B------:R-:W-:Y:S02]  /*25fd0*/  IADD3 R4, R2.reuse, 0x80, RZ ;  /* 0x0000008002047810 */ /* 0x040fe40007ffe0ff */
[C---:B------:R-:W-:Y:S01]  /*25fe0*/  IADD3 R0, R2.reuse, 0xc0, RZ ;  /* 0x000000c002007810 */ /* 0x040fe20007ffe0ff */
[----:B------:R-:W-:Y:S01]  /*25ff0*/  IMAD.IADD R3, R2, 0x1, R6 ;  /* 0x0000000102037824 */ /* 0x000fe200078e0206 */
[----:B------:R-:W-:-:S02]  /*26000*/  F2FP.PACK_AB R26, R26, R146 ;  /* 0x000000921a1a723e */ /* 0x000fc400000000ff */
[----:B------:R-:W-:Y:S02]  /*26010*/  F2FP.PACK_AB R18, R18, R152 ;  /* 0x000000981212723e */ /* 0x000fe400000000ff */
[----:B------:R-:W-:Y:S02]  /*26020*/  F2FP.PACK_AB R16, R16, R154 ;  /* 0x0000009a1010723e */ /* 0x000fe400000000ff */
[----:B------:R-:W-:Y:S02]  /*26030*/  @P2 IADD3 R0, R4, -0x40, RZ ;  /* 0xffffffc004002810 */ /* 0x000fe40007ffe0ff */
[----:B------:R-:W-:Y:S02]  /*26040*/  F2FP.PACK_AB R12, R12, R164 ;  /* 0x000000a40c0c723e */ /* 0x000fe400000000ff */
[----:B------:R-:W-:Y:S02]  /*26050*/  F2FP.PACK_AB R11, R167, R166 ;  /* 0x000000a6a70b723e */ /* 0x000fe400000000ff */
[----:B------:R-:W-:-:S02]  /*26060*/  F2FP.PACK_AB R13, R13, R156 ;  /* 0x0000009c0d0d723e */ /* 0x000fc400000000ff */
[----:B------:R-:W-:Y:S01]  /*26070*/  F2FP.PACK_AB R15, R15, R158 ;  /* 0x0000009e0f0f723e */ /* 0x000fe200000000ff */
[----:B------:R3:W-:Y:S01]  /*26080*/  STS [R2+0x80], R5 ;  /* 0x0000800502007388 */ /* 0x0007e20000000800 */
[----:B------:R-:W-:Y:S02]  /*26090*/  F2FP.PACK_AB R10, R161, R160 ;  /* 0x000000a0a10a723e */ /* 0x000fe400000000ff */
[----:B-1----:R-:W-:Y:S01]  /*260a0*/  F2FP.PACK_AB R9, R163, R162 ;  /* 0x000000a2a309723e */ /* 0x002fe200000000ff */
[----:B------:R-:W-:Y:S01]  /*260b0*/  STS [R2+0x480], R7 ;  /* 0x0004800702007388 */ /* 0x000fe20000000800 */
[----:B------:R-:W-:-:S03]  /*260c0*/  ISETP.NE.U32.AND P0, PT, RZ, c[0x0][0x500], PT ;  /* 0x00014000ff007a0c */ /* 0x000fc60003f05070 */
[----:B------:R1:W-:Y:S04]  /*260d0*/  STS [R3+0x80], R8 ;  /* 0x0000800803007388 */ /* 0x0003e80000000800 */
[----:B------:R-:W-:Y:S04]  /*260e0*/  STS [R3+0x480], R30 ;  /* 0x0004801e03007388 */ /* 0x000fe80000000800 */
[----:B------:R-:W-:Y:S04]  /*260f0*/  STS [R2+0x2080], R34 ;  /* 0x0020802202007388 */ /* 0x000fe80000000800 */
[----:B------:R4:W-:Y:S04]  /*26100*/  STS [R2+0x2480], R110 ;  /* 0x0024806e02007388 */ /* 0x0009e80000000800 */
[----:B------:R-:W-:Y:S01]  /*26110*/  STS [R3+0x2080], R33 ;  /* 0x0020802103007388 */ /* 0x000fe20000000800 */
[----:B---3--:R-:W-:-:S03]  /*26120*/  IMAD.MOV.U32 R5, RZ, RZ, 0x20 ;  /* 0x00000020ff057424 */ /* 0x008fc600078e00ff */
[----:B------:R3:W-:Y:S02]  /*26130*/  STS [R3+0x2480], R114 ;  /* 0x0024807203007388 */ /* 0x0007e40000000800 */
[----:B-1----:R-:W-:Y:S02]  /*26140*/  SEL R8, R5, 0xffffffe0, !P1 ;  /* 0xffffffe005087807 */ /* 0x002fe40004800000 */
[----:B------:R-:W-:Y:S02]  /*26150*/  ISETP.NE.AND.EX P1, PT, RZ, c[0x0][0x504], PT, P0 ;  /* 0x00014100ff007a0c */ /* 0x000fe40003f25300 */
[----:B------:R-:W-:Y:S01]  /*26160*/  ISETP.NE.U32.AND P0, PT, RZ, c[0x0][0x508], PT ;  /* 0x00014200ff007a0c */ /* 0x000fe20003f05070 */
[----:B------:R-:W-:Y:S02]  /*26170*/  IMAD.IADD R5, R2, 0x1, R8 ;  /* 0x0000000102057824 */ /* 0x000fe400078e0208 */
[----:B------:R-:W-:Y:S01]  /*26180*/  IMAD.IADD R4, R8, 0x1, R3 ;  /* 0x0000000108047824 */ /* 0x000fe200078e0203 */
[----:B------:R-:W-:-:S02]  /*26190*/  ISETP.NE.AND.EX P0, PT, RZ, c[0x0][0x50c], PT, P0 ;  /* 0x00014300ff007a0c */ /* 0x000fc40003f05300 */
[----:B------:R-:W-:Y:S01]  /*261a0*/  STS [R5+0x80], R29 ;  /* 0x0000801d05007388 */ /* 0x000fe20000000800 */
[----:B----4-:R-:W-:-:S03]  /*261b0*/  IADD3 R2, R8, 0x400, R0 ;  /* 0x0000040008027810 */ /* 0x010fc60007ffe000 */
[----:B------:R-:W-:Y:S02]  /*261c0*/  STS [R5+0x480], R28 ;  /* 0x0004801c05007388 */ /* 0x000fe40000000800 */
[C---:B------:R-:W-:Y:S02]  /*261d0*/  IMAD.IADD R7, R6.reuse, 0x1, R2 ;  /* 0x0000000106077824 */ /* 0x040fe400078e0202 */
[----:B------:R-:W-:Y:S01]  /*261e0*/  STS [R4+0x80], R14 ;  /* 0x0000800e04007388 */ /* 0x000fe20000000800 */
[----:B------:R-:W-:-:S03]  /*261f0*/  IMAD.IADD R2, R6, 0x1, R0 ;  /* 0x0000000106027824 */ /* 0x000fc600078e0200 */
[----:B------:R-:W-:Y:S01]  /*26200*/  STS [R4+0x480], R25 ;  /* 0x0004801904007388 */ /* 0x000fe20000000800 */
[----:B---3--:R-:W-:-:S03]  /*26210*/  IMAD.IADD R3, R8, 0x1, R2 ;  /* 0x0000000108037824 */ /* 0x008fc600078e0202 */
        /* <DEDUP_REMOVED lines=36> */
.L_x_480:
        /* <DEDUP_REMOVED lines=11> */
[C---:B------:R-:W-:Y:S01]  /*26510*/  LOP3.LUT R6, R4.reuse, 0x1ffffffe, RZ, 0xc0, !PT ;  /* 0x1ffffffe04067812 */ /* 0x040fe200078ec0ff */
[----:B------:R-:W-:Y:S01]  /*26520*/  IMAD.SHL.U32 R4, R4, 0x20, RZ ;  /* 0x0000002004047824 */ /* 0x000fe200078e00ff */
        /* <DEDUP_REMOVED lines=19> */
[----:B------:R-:W-:Y:S02]  /*26660*/  IMAD R6, R55, c[0x0][0x494], R6 ;  /* 0x0001250037067a24 */ /* 0x000fe400078e0206 */
[----:B------:R-:W-:Y:S02]  /*26670*/  IMAD.IADD R3, R3, 0x1, R0 ;  /* 0x0000000103037824 */ /* 0x000fe400078e0200 */
[----:B------:R-:W-:Y:S02]  /*26680*/  IMAD.IADD R8, R16, 0x1, R7 ;  /* 0x0000000110087824 */ /* 0x000fe400078e0207 */
[----:B------:R-:W-:Y:S02]  /*26690*/  IMAD.IADD R9, R41, 0x1, -R9 ;  /* 0x0000000129097824 */ /* 0x000fe400078e0a09 */
[----:B------:R-:W-:Y:S02]  /*266a0*/  IMAD.SHL.U32 R0, R21, 0x40, RZ ;  /* 0x0000004015007824 */ /* 0x000fe400078e00ff */
[----:B------:R-:W-:-:S02]  /*266b0*/  IMAD.IADD R5, R5, 0x1, R6 ;  /* 0x0000000105057824 */ /* 0x000fc400078e0206 */
[----:B-1----:R-:W-:Y:S01]  /*266c0*/  IMAD R8, R24, 0x80, R8 ;  /* 0x0000008018087824 */ /* 0x002fe200078e0208 */
[----:B------:R-:W-:Y:S01]  /*266d0*/  LOP3.LUT R0, R0, 0x1c0, RZ, 0xc0, !PT ;  /* 0x000001c000007812 */ /* 0x000fe200078ec0ff */
[----:B------:R-:W-:Y:S02]  /*266e0*/  IMAD.SHL.U32 R6, R9, 0x8, RZ ;  /* 0x0000000809067824 */ /* 0x000fe400078e00ff */
[----:B------:R-:W-:-:S03]  /*266f0*/  @P2 IMAD.HI.U32 R10, R8, c[0x0][0x4ec], RZ ;  /* 0x00013b00080a2a27 */ /* 0x000fc600078e00ff */
[----:B------:R-:W-:Y:S01]  /*26700*/  LOP3.LUT R11, R0, 0x38, R6, 0xf8, !PT ;  /* 0x00000038000b7812 */ /* 0x000fe200078ef806 */
[----:B------:R-:W-:Y:S01]  /*26710*/  IMAD.MOV.U32 R7, RZ, RZ, R8 ;  /* 0x000000ffff077224 */ /* 0x000fe200078e0008 */
[----:B------:R-:W-:Y:S01]  /*26720*/  SHF.R.U32.HI R0, RZ, 0x3, R0 ;  /* 0x00000003ff007819 */ /* 0x000fe20000011600 */
[----:B------:R-:W-:Y:S01]  /*26730*/  IMAD R9, R9, 0x10, R21 ;  /* 0x0000001009097824 */ /* 0x000fe200078e0215 */
[----:B------:R-:W-:Y:S01]  /*26740*/  @P2 SHF.R.U32.HI R7, RZ, c[0x0][0x4f0], R10 ;  /* 0x00013c00ff072a19 */ /* 0x000fe2000001160a */
[----:B------:R-:W-:Y:S01]  /*26750*/  IMAD.WIDE.U32 R2, R55, c[0x0][0x3e8], R2 ;  /* 0x0000fa0037027a25 */ /* 0x000fe200078e0002 */
[----:B------:R-:W-:Y:S02]  /*26760*/  LOP3.LUT R22, R11, R0, RZ, 0x3c, !PT ;  /* 0x000000000b167212 */ /* 0x000fe400078e3cff */
[----:B------:R-:W-:Y:S01]  /*26770*/  SEL R11, R12, RZ, !P1 ;  /* 0x000000ff0c0b7207 */ /* 0x000fe20004800000 */
[----:B------:R-:W-:Y:S01]  /*26780*/  IMAD R12, R24, 0x80, R9 ;  /* 0x00000080180c7824 */ /* 0x000fe200078e0209 */
[----:B------:R-:W-:Y:S01]  /*26790*/  SEL R10, R44, RZ, !P1 ;  /* 0x000000ff2c0a7207 */ /* 0x000fe20004800000 */
[----:B------:R-:W-:Y:S01]  /*267a0*/  IMAD.MOV R0, RZ, RZ, -R7 ;  /* 0x000000ffff007224 */ /* 0x000fe200078e0a07 */
[----:B------:R-:W-:Y:S01]  /*267b0*/  SHF.R.S32.HI R53, RZ, 0x1f, R6 ;  /* 0x0000001fff357819 */ /* 0x000fe20000011406 */
[----:B------:R-:W-:-:S02]  /*267c0*/  IMAD.IADD R3, R3, 0x1, R13 ;  /* 0x0000000103037824 */ /* 0x000fc400078e020d */
        /* <DEDUP_REMOVED lines=11> */
[C---:B------:R-:W-:Y:S01]  /*26880*/  IMAD.WIDE.U32 R2, R10.reuse, c[0x0][0x3f0], R2 ;  /* 0x0000fc000a027a25 */ /* 0x040fe200078e0002 */
        /* <DEDUP_REMOVED lines=9> */
[----:B------:R-:W-:Y:S01]  /*26920*/  IMAD R18, R10, c[0x0][0x4e8], R12 ;  /* 0x00013a000a127a24 */ /* 0x000fe200078e020c */
[----:B------:R-:W-:Y:S01]  /*26930*/  SHFL.IDX PT, R14, R7, 0x1, 0x1c1f ;  /* 0x003c1f00070e7f89 */ /* 0x000fe200000e0000 */
[----:B------:R-:W-:Y:S01]  /*26940*/  IMAD.IADD R3, R3, 0x1, R11 ;  /* 0x0000000103037824 */ /* 0x000fe200078e020b */
[----:B------:R-:W-:Y:S01]  /*26950*/  LEA.HI.X R4, R4, c[0x0][0x454], R9, 0x2, P1 ;  /* 0x0001150004047a11 */ /* 0x000fe200008f1409 */
[----:B------:R-:W-:Y:S01]  /*26960*/  IMAD R8, R13, c[0x0][0x3e0], RZ ;  /* 0x0000f8000d087a24 */ /* 0x000fe200078e02ff */
[----:B------:R-:W-:Y:S01]  /*26970*/  SHF.R.S32.HI R9, RZ, 0x1f, R18 ;  /* 0x0000001fff097819 */ /* 0x000fe20000011412 */
[C---:B------:R-:W-:Y:S01]  /*26980*/  IMAD.WIDE.U32 R2, R0.reuse, c[0x0][0x3e0], R2 ;  /* 0x0000f80000027a25 */ /* 0x040fe200078e0002 */
[----:B------:R-:W-:Y:S03]  /*26990*/  SHFL.IDX PT, R12, R7, 0x2, 0x1c1f ;  /* 0x005c1f00070c7f89 */ /* 0x000fe600000e0000 */
[----:B------:R-:W-:Y:S01]  /*269a0*/  IMAD R8, R0, c[0x0][0x3e4], R8 ;  /* 0x0000f90000087a24 */ /* 0x000fe200078e0208 */
[----:B------:R-:W-:Y:S01]  /*269b0*/  SHFL.IDX PT, R17, R4, RZ, 0x1c1f ;  /* 0x001c1fff04117589 */ /* 0x000fe200000e0000 */
[----:B------:R-:W-:-:S02]  /*269c0*/  IMAD R5, R24, 0x80, R16 ;  /* 0x0000008018057824 */ /* 0x000fc400078e0210 */
[----:B-----5:R-:W-:Y:S01]  /*269d0*/  IMAD R0, R15, c[0x0][0x4e8], RZ ;  /* 0x00013a000f007a24 */ /* 0x020fe200078e02ff */
[----:B------:R-:W1:Y:S01]  /*269e0*/  SHFL.IDX PT, R16, R7, RZ, 0x1c1f ;  /* 0x001c1fff07107589 */ /* 0x000e6200000e0000 */
[----:B------:R-:W-:Y:S01]  /*269f0*/  IMAD.IADD R3, R3, 0x1, R8 ;  /* 0x0000000103037824 */ /* 0x000fe200078e0208 */
[----:B------:R-:W-:Y:S01]  /*26a00*/  IADD3 R20, R5, 0x8, RZ ;  /* 0x0000000805147810 */ /* 0x000fe20007ffe0ff */
[----:B------:R-:W-:Y:S01]  /*26a10*/  IMAD R8, R9, c[0x0][0x3d8], RZ ;  /* 0x0000f60009087a24 */ /* 0x000fe200078e02ff */
[----:B------:R-:W2:Y:S01]  /*26a20*/  SHFL.IDX PT, R15, R4, 0x1, 0x1c1f ;  /* 0x003c1f00040f7f89 */ /* 0x000ea200000e0000 */
[C---:B------:R-:W-:Y:S02]  /*26a30*/  ISETP.GE.OR P4, PT, R5.reuse, R0, P0 ;  /* 0x000000000500720c */ /* 0x040fe40000786670 */
[C---:B------:R-:W-:Y:S01]  /*26a40*/  IMAD R19, R18.reuse, c[0x0][0x3dc], R8 ;  /* 0x0000f70012137a24 */ /* 0x040fe200078e0208 */
[----:B------:R-:W3:Y:S01]  /*26a50*/  SHFL.IDX PT, R13, R4, 0x2, 0x1c1f ;  /* 0x005c1f00040d7f89 */ /* 0x000ee200000e0000 */
[----:B------:R-:W-:Y:S01]  /*26a60*/  IMAD.WIDE.U32 R8, R18, c[0x0][0x3d8], R2 ;  /* 0x0000f60012087a25 */ /* 0x000fe200078e0002 */
[----:B------:R-:W-:-:S02]  /*26a70*/  IADD3 R18, R5, 0x48, RZ ;  /* 0x0000004805127810 */ /* 0x000fc40007ffe0ff */
[----:B------:R4:W-:Y:S01]  /*26a80*/  SHFL.IDX PT, R10, R7, 0x3, 0x1c1f ;  /* 0x007c1f00070a7f89 */ /* 0x0009e200000e0000 */
[----:B------:R-:W-:Y:S01]  /*26a90*/  ISETP.GE.OR P3, PT, R20, R0, P0 ;  /* 0x000000001400720c */ /* 0x000fe20000766670 */
[----:B------:R-:W-:Y:S02]  /*26aa0*/  IMAD.IADD R3, R9, 0x1, R19 ;  /* 0x0000000109037824 */ /* 0x000fe400078e0213 */
[----:B------:R3:W3:Y:S01]  /*26ab0*/  SHFL.IDX PT, R11, R4, 0x3, 0x1c1f ;  /* 0x007c1f00040b7f89 */ /* 0x0006e200000e0000 */
[----:B------:R-:W-:-:S05]  /*26ac0*/  IMAD R2, R24, 0x80, R21 ;  /* 0x0000008018027824 */ /* 0x000fca00078e0215 */
[C---:B------:R-:W-:Y:S01]  /*26ad0*/  IADD3 R32, R2.reuse, 0x40, RZ ;  /* 0x0000004002207810 */ /* 0x040fe20007ffe0ff */
[----:B-1----:R-:W-:Y:S01]  /*26ae0*/  @!P4 ST.E [R16.64], R37 ;  /* 0x000000251000c985 */ /* 0x002fe2000c101908 */
[----:B------:R-:W-:-:S03]  /*26af0*/  IADD3 R54, R2, 0x60, RZ ;  /* 0x0000006002367810 */ /* 0x000fc60007ffe0ff */
[----:B--2---:R-:W-:Y:S01]  /*26b00*/  @!P3 ST.E [R14.64], R38 ;  /* 0x000000260e00b985 */ /* 0x004fe2000c101908 */
[----:B----4-:R-:W-:Y:S01]  /*26b10*/  IMAD.SHL.U32 R7, R23, 0x8, RZ ;  /* 0x0000000817077824 */ /* 0x010fe200078e00ff */
[----:B---3--:R-:W-:-:S04]  /*26b20*/  IADD3 R4, R5, 0x40, RZ ;  /* 0x0000004005047810 */ /* 0x008fc80007ffe0ff */
[----:B------:R-:W-:Y:S02]  /*26b30*/  LOP3.LUT R5, R22, 0x7ffffe00, R7, 0xf8, !PT ;  /* 0x7ffffe0016057812 */ /* 0x000fe400078ef807 */
[-C--:B------:R-:W-:Y:S02]  /*26b40*/  ISETP.GE.OR P2, PT, R4, R0.reuse, P0 ;  /* 0x000000000400720c */ /* 0x080fe40000746670 */
[----:B------:R-:W-:Y:S01]  /*26b50*/  ISETP.GE.OR P0, PT, R18, R0, P0 ;  /* 0x000000001200720c */ /* 0x000fe20000706670 */
[----:B------:R-:W-:Y:S01]  /*26b60*/  IMAD.SHL.U32 R5, R5, 0x2, RZ ;  /* 0x0000000205057824 */ /* 0x000fe200078e00ff */
[----:B------:R-:W-:Y:S02]  /*26b70*/  LEA R4, P1, R8, c[0x0][0x380], 0x1 ;  /* 0x0000e00008047a11 */ /* 0x000fe400078208ff */
[----:B------:R-:W-:Y:S02]  /*26b80*/  IADD3 R7, R2, 0x10, RZ ;  /* 0x0000001002077810 */ /* 0x000fe40007ffe0ff */
[----:B------:R-:W-:Y:S01]  /*26b90*/  LEA.HI.X R3, R8, c[0x0][0x384], R3, 0x1, P1 ;  /* 0x0000e10008037a11 */ /* 0x000fe200008f0c03 */
[----:B------:R-:W-:Y:S04]  /*26ba0*/  SHFL.IDX PT, R14, R4, 0x2, 0x181f ;  /* 0x00581f00040e7f89 */ /* 0x000fe800000e0000 */
[----:B------:R-:W1:Y:S04]  /*26bb0*/  SHFL.IDX PT, R8, R4, 0x1, 0x181f ;  /* 0x00381f0004087f89 */ /* 0x000e6800000e0000 */
[----:B------:R-:W-:Y:S04]  /*26bc0*/  @!P2 ST.E [R12.64], R39 ;  /* 0x000000270c00a985 */ /* 0x000fe8000c101908 */
[----:B------:R1:W-:Y:S01]  /*26bd0*/  @!P0 ST.E [R10.64], R40 ;  /* 0x000000280a008985 */ /* 0x0003e2000c101908 */
[----:B------:R-:W-:-:S03]  /*26be0*/  ISETP.GE.AND P0, PT, R6, c[0x0][0x3c8], PT ;  /* 0x0000f20006007a0c */ /* 0x000fc60003f06270 */
[----:B------:R-:W2:Y:S01]  /*26bf0*/  SHFL.IDX PT, R12, R4, RZ, 0x181f ;  /* 0x00181fff040c7589 */ /* 0x000ea200000e0000 */
[-C--:B------:R-:W-:Y:S02]  /*26c00*/  ISETP.GE.OR P4, PT, R7, R0.reuse, P0 ;  /* 0x000000000700720c */ /* 0x080fe40000786670 */
[C---:B------:R-:W-:Y:S01]  /*26c10*/  ISETP.GE.OR P1, PT, R2.reuse, R0, P0 ;  /* 0x000000000200720c */ /* 0x040fe20000726670 */
[----:B------:R-:W3:Y:S01]  /*26c20*/  SHFL.IDX PT, R9, R3, RZ, 0x181f ;  /* 0x00181fff03097589 */ /* 0x000ee200000e0000 */
[----:B------:R-:W-:-:S03]  /*26c30*/  IADD3 R7, R2, 0x20, RZ ;  /* 0x0000002002077810 */ /* 0x000fc60007ffe0ff */
[----:B------:R-:W-:Y:S01]  /*26c40*/  LDS.128 R24, [R5+0x80] ;  /* 0x0000800005187984 */ /* 0x000fe20000000c00 */
[-C--:B------:R-:W-:Y:S02]  /*26c50*/  ISETP.GE.OR P3, PT, R7, R0.reuse, P0 ;  /* 0x000000000700720c */ /* 0x080fe40000766670 */
[----:B------:R-:W-:Y:S01]  /*26c60*/  IADD3 R7, R2, 0x30, RZ ;  /* 0x0000003002077810 */ /* 0x000fe20007ffe0ff */
[----:B------:R-:W4:Y:S03]  /*26c70*/  SHFL.IDX PT, R11, R3, 0x1, 0x181f ;  /* 0x00381f00030b7f89 */ /* 0x000f2600000e0000 */
[----:B------:R-:W-:Y:S01]  /*26c80*/  ISETP.GE.OR P2, PT, R7, R0, P0 ;  /* 0x000000000700720c */ /* 0x000fe20000746670 */
[----:B------:R-:W4:Y:S04]  /*26c90*/  SHFL.IDX PT, R44, R3, 0x2, 0x181f ;  /* 0x00581f00032c7f89 */ /* 0x000f2800000e0000 */
[----:B------:R-:W4:Y:S01]  /*26ca0*/  SHFL.IDX PT, R15, R4, 0x3, 0x181f ;  /* 0x00781f00040f7f89 */ /* 0x000f2200000e0000 */
[----:B-1----:R-:W-:-:S03]  /*26cb0*/  @!P4 LEA R10, P6, R6, R8, 0x1 ;  /* 0x00000008060ac211 */ /* 0x002fc600078c08ff */
[----:B------:R-:W-:Y:S01]  /*26cc0*/  LDS.128 R20, [R5+0x880] ;  /* 0x0008800005147984 */ /* 0x000fe20000000c00 */
[----:B--2---:R-:W-:-:S03]  /*26cd0*/  @!P1 LEA R12, P5, R6, R12, 0x1 ;  /* 0x0000000c060c9211 */ /* 0x004fc600078a08ff */
[----:B------:R-:W-:Y:S01]  /*26ce0*/  LDS.128 R16, [R5+0x1080] ;  /* 0x0010800005107984 */ /* 0x000fe20000000c00 */
[----:B---3--:R-:W-:-:S03]  /*26cf0*/  @!P1 LEA.HI.X R13, R6, R9, R53, 0x1, P5 ;  /* 0x00000009060d9211 */ /* 0x008fc600028f0c35 */
[----:B------:R-:W1:Y:S04]  /*26d00*/  SHFL.IDX PT, R45, R3, 0x3, 0x181f ;  /* 0x00781f00032d7f89 */ /* 0x000e6800000e0000 */
[----:B------:R-:W2:Y:S01]  /*26d10*/  LDS.128 R28, [R5+0x1880] ;  /* 0x00188000051c7984 */ /* 0x000ea20000000c00 */
[----:B------:R-:W-:Y:S02]  /*26d20*/  P2R R7, PR, RZ, 0x40 ;  /* 0x00000040ff077803 */ /* 0x000fe40000000000 */
[----:B------:R-:W-:Y:S01]  /*26d30*/  ISETP.GE.OR P6, PT, R32, R0, P0 ;  /* 0x000000002000720c */ /* 0x000fe200007c6670 */
[----:B------:R-:W-:Y:S01]  /*26d40*/  LDS.128 R36, [R5+0x2880] ;  /* 0x0028800005247984 */ /* 0x000fe20000000c00 */
[----:B------:R-:W-:-:S03]  /*26d50*/  ISETP.NE.AND P5, PT, R7, RZ, PT ;  /* 0x000000ff0700720c */ /* 0x000fc60003fa5270 */
[----:B------:R-:W-:Y:S01]  /*26d60*/  LDS.128 R32, [R5+0x2080] ;  /* 0x0020800005207984 */ /* 0x000fe20000000c00 */
[C-C-:B----4-:R-:W-:Y:S02]  /*26d70*/  @!P4 LEA.HI.X R11, R6.reuse, R11, R53.reuse, 0x1, P5 ;  /* 0x0000000b060bc211 */ /* 0x150fe400028f0c35 */
[C---:B------:R-:W-:Y:S01]  /*26d80*/  @!P3 LEA R8, P5, R6.reuse, R14, 0x1 ;  /* 0x0000000e0608b211 */ /* 0x040fe200078a08ff */
[----:B------:R-:W-:Y:S03]  /*26d90*/  LDS.128 R40, [R5+0x3080] ;  /* 0x0030800005287984 */ /* 0x000fe60000000c00 */
[C-C-:B------:R-:W-:Y:S01]  /*26da0*/  @!P3 LEA.HI.X R9, R6.reuse, R44, R53.reuse, 0x1, P5 ;  /* 0x0000002c0609b211 */ /* 0x140fe200028f0c35 */
[----:B------:R-:W3:Y:S01]  /*26db0*/  SHFL.IDX PT, R48, R4, 0x4, 0x181f ;  /* 0x00981f0004307f89 */ /* 0x000ee200000e0000 */
[----:B------:R-:W-:Y:S02]  /*26dc0*/  @!P2 LEA R14, P5, R6, R15, 0x1 ;  /* 0x0000000f060ea211 */ /* 0x000fe400078a08ff */
[----:B------:R-:W-:Y:S01]  /*26dd0*/  IADD3 R44, R2, 0x50, RZ ;  /* 0x00000050022c7810 */ /* 0x000fe20007ffe0ff */
[----:B------:R-:W4:Y:S01]  /*26de0*/  SHFL.IDX PT, R7, R4, 0x5, 0x181f ;  /* 0x00b81f0004077f89 */ /* 0x000f2200000e0000 */
[----:B-1----:R-:W-:-:S02]  /*26df0*/  @!P2 LEA.HI.X R15, R6, R45, R53, 0x1, P5 ;  /* 0x0000002d060fa211 */ /* 0x002fc400028f0c35 */
[----:B------:R-:W-:Y:S01]  /*26e00*/  ISETP.GE.OR P5, PT, R44, R0, P0 ;  /* 0x000000002c00720c */ /* 0x000fe200007a6670 */
[----:B------:R-:W-:Y:S01]  /*26e10*/  SHFL.IDX PT, R49, R4, 0x6, 0x181f ;  /* 0x00d81f0004317f89 */ /* 0x000fe200000e0000 */
[----:B------:R-:W-:-:S03]  /*26e20*/  IADD3 R2, R2, 0x70, RZ ;  /* 0x0000007002027810 */ /* 0x000fc60007ffe0ff */
        /* <DEDUP_REMOVED lines=26> */
.L_x_479:
        /* <DEDUP_REMOVED lines=15> */
[----:B---3--:R-:W-:Y:S05]  /*270c0*/  @!P0 BRA `(.L_x_481) ;  /* 0x0000003000008947 */ /* 0x008fea0003800000 */
[----:B------:R2:W3:Y:S04]  /*270d0*/  LDG.E R0, [R6.64] ;  /* 0x0000000806007981 */ /* 0x0004e8000c1e1900 */
[----:B--2---:R-:W3:Y:S02]  /*270e0*/  LDG.E R6, [R6.64+0x4] ;  /* 0x0000040806067981 */ /* 0x004ee4000c1e1900 */
[----:B---3-5:R-:W-:-:S02]  /*270f0*/  IADD3 R19, -R0, R6, RZ ;  /* 0x0000000600137210 */ /* 0x028fc40007ffe1ff */
.L_x_481:
[----:B---3--:R-:W2:Y:S01]  /*27100*/  S2R R10, SR_TID.X ;  /* 0x00000000000a7919 */ /* 0x008ea20000002100 */
[----:B------:R-:W-:Y:S01]  /*27110*/  SHF.R.S32.HI R0, RZ, 0x1f, R8 ;  /* 0x0000001fff007819 */ /* 0x000fe20000011408 */
[----:B------:R-:W-:Y:S01]  /*27120*/  BSSY B0, `(.L_x_482) ;  /* 0x0000026000007945 */ /* 0x000fe20003800000 */
[----:B-1----:R-:W-:-:S02]  /*27130*/  SEL R9, R8, RZ, !P0 ;  /* 0x000000ff08097207 */ /* 0x002fc40004000000 */
[----:B------:R-:W-:Y:S02]  /*27140*/  SEL R11, R0, RZ, !P0 ;  /* 0x000000ff000b7207 */ /* 0x000fe40004000000 */
[----:B--2---:R-:W-:-:S13]  /*27150*/  ISETP.GT.AND P1, PT, R10, 0x7f, PT ;  /* 0x0000007f0a00780c */ /* 0x004fda0003f24270 */
        /* <DEDUP_REMOVED lines=34> */
.L_x_483:
[----:B------:R-:W-:Y:S05]  /*27380*/  BSYNC B0 ;  /* 0x0000000000007941 */ /* 0x000fea0003800000 */
.L_x_482:
        /* <DEDUP_REMOVED lines=103> */
.L_x_484:
        /* <DEDUP_REMOVED lines=16> */
.L_x_740:


//--------------------- .text._ZN7cutlass13device_kernelIN5flash19enable_sm80_to_sm89INS1_16FlashAttnFwdSm80INS1_25CollectiveMainloopFwdSm80ILi4ELi1ELb0EN4cute5tupleIJNS5_1CILi128EEENS7_ILi112EEENS7_ILi64EEEEEELi64ENS_6half_tEfNS_4arch4Sm80ELb1ELb0ELb1ELb0ELb0ELb0ELb1ELb0EEENS1_21CollectiveEpilogueFwdINS6_IJS8_SA_S9_EEENS6_IJNS7_ILi1EEESI_SI_EEESC_SE_Li128ELb0ELb1ELb0ELb0EEENS1_30DynamicPersistentTileSchedulerILi128ELi128ELb0ELb1ELb0EEEEEEEEEvNT_6ParamsE --------------------------
	.section	.text._ZN7cutlass13device_kernelIN5flash19enable_sm80_to_sm89INS1_16FlashAttnFwdSm80INS1_25CollectiveMainloopFwdSm80ILi4ELi1ELb0EN4cute5tupleIJNS5_1CILi128EEENS7_ILi112EEENS7_ILi64EEEEEELi64ENS_6half_tEfNS_4arch4Sm80ELb1ELb0ELb1ELb0ELb0ELb0ELb1ELb0EEENS1_21CollectiveEpilogueFwdINS6_IJS8_SA_S9_EEENS6_IJNS7_ILi1EEESI_SI_EEESC_SE_Li128ELb0ELb1ELb0ELb0EEENS1_30DynamicPersistentTileSchedulerILi128ELi128ELb0ELb1ELb0EEEEEEEEEvNT_6ParamsE,"ax",@progbits
	.sectioninfo	@"SHI_REGISTERS=255"
	.align	128
.text._ZN7cutlass13device_kernelIN5flash19enable_sm80_to_sm89INS1_16FlashAttnFwdSm80INS1_25CollectiveMainloopFwdSm80ILi4ELi1ELb0EN4cute5tupleIJNS5_1CILi128EEENS7_ILi112EEENS7_ILi64EEEEEELi64ENS_6half_tEfNS_4arch4Sm80ELb1ELb0ELb1ELb0ELb0ELb0ELb1ELb0EEENS1_21CollectiveEpilogueFwdINS6_IJS8_SA_S9_EEENS6_IJNS7_ILi1EEESI_SI_EEESC_SE_Li128ELb0ELb1ELb0ELb0EEENS1_30DynamicPersistentTileSchedulerILi128ELi128ELb0ELb1ELb0EEEEEEEEEvNT_6ParamsE:
        .type           _ZN7cutlass13device_kernelIN5flash19enable_sm80_to_sm89INS1_16FlashAttnFwdSm80INS1_25CollectiveMainloopFwdSm80ILi4ELi1ELb0EN4cute5tupleIJNS5_1CILi128EEENS7_ILi112EEENS7_ILi64EEEEEELi64ENS_6half_tEfNS_4arch4Sm80ELb1ELb0ELb1ELb0ELb0ELb0ELb1ELb0EEENS1_21CollectiveEpilogueFwdINS6_IJS8_SA_S9_EEENS6_IJNS7_ILi1EEESI_SI_EEESC_SE_Li128ELb0ELb1ELb0ELb0EEENS1_30DynamicPersistentTileSchedulerILi128ELi128ELb0ELb1ELb0EEEEEEEEEvNT_6ParamsE,@function
        .size           _ZN7cutlass13device_kernelIN5flash19enable_sm80_to_sm89INS1_16FlashAttnFwdSm80INS1_25CollectiveMainloopFwdSm80ILi4ELi1ELb0EN4cute5tupleIJNS5_1CILi128EEENS7_ILi112EEENS7_ILi64EEEEEELi64ENS_6half_tEfNS_4arch4Sm80ELb1ELb0ELb1ELb0ELb0ELb0ELb1ELb0EEENS1_21CollectiveEpilogueFwdINS6_IJS8_SA_S9_EEENS6_IJNS7_ILi1EEESI_SI_EEESC_SE_Li128ELb0ELb1ELb0ELb0EEENS1_30DynamicPersistentTileSchedulerILi128ELi128ELb0ELb1ELb0EEEEEEEEEvNT_6ParamsE,(.L_x_741 - _ZN7cutlass13device_kernelIN5flash19enable_sm80_to_sm89INS1_16FlashAttnFwdSm80INS1_25CollectiveMainloopFwdSm80ILi4ELi1ELb0EN4cute5tupleIJNS5_1CILi128EEENS7_ILi112EEENS7_ILi64EEEEEELi64ENS_6half_tEfNS_4arch4Sm80ELb1ELb0ELb1ELb0ELb0ELb0ELb1ELb0EEENS1_21CollectiveEpilogueFwdINS6_IJS8_SA_S9_EEENS6_IJNS7_ILi1EEESI_SI_EEESC_SE_Li128ELb0ELb1ELb0ELb0EEENS1_30DynamicPersistentTileSchedulerILi128ELi128ELb0ELb1ELb0EEEEEEEEEvNT_6ParamsE)
        .other          _ZN7cutlass13device_kernelIN5flash19enable_sm80_to_sm89INS1_16FlashAttnFwdSm80INS1_25CollectiveMainloopFwdSm80ILi4ELi1ELb0EN4cute5tupleIJNS5_1CILi128EEENS7_ILi112EEENS7_ILi64EEEEEELi64ENS_6half_tEfNS_4arch4Sm80ELb1ELb0ELb1ELb0ELb0ELb0ELb1ELb0EEENS1_21CollectiveEpilogueFwdINS6_IJS8_SA_S9_EEENS6_IJNS7_ILi1EEESI_SI_EEESC_SE_Li128ELb0ELb1ELb0ELb0EEENS1_30DynamicPersistentTileSchedulerILi128ELi128ELb0ELb1ELb0EEEEEEEEEvNT_6ParamsE,@"STO_CUDA_ENTRY STV_DEFAULT"
_ZN7cutlass13device_kernelIN5flash19enable_sm80_to_sm89INS1_16FlashAttnFwdSm80INS1_25CollectiveMainloopFwdSm80ILi4ELi1ELb0EN4cute5tupleIJNS5_1CILi128EEENS7_ILi112EEENS7_ILi64EEEEEELi64ENS_6half_tEfNS_4arch4Sm80ELb1ELb0ELb1ELb0ELb0ELb0ELb1ELb0EEENS1_21CollectiveEpilogueFwdINS6_IJS8_SA_S9_EEENS6_IJNS7_ILi1EEESI_SI_EEESC_SE_Li128ELb0ELb1ELb0ELb0EEENS1_30DynamicPersistentTileSchedulerILi128ELi128ELb0ELb1ELb0EEEEEEEEEvNT_6ParamsE:
[----:B------:R-:W-:-:S03]  /*0000*/  MOV R1, c[0x0][0x28] ;  /* 0x00000a0000017a02 */ /* 0x000fc60000000f00 */
[----:B------:R-:W1:Y:S01]  /*0010*/  S2R R16, SR_TID.X ;  /* 0x0000000000107919 */ /* 0x000e620000002100 */
[----:B------:R-:W-:-:S03]  /*0020*/  IADD3 R1, R1, -0xb0, RZ ;  /* 0xffffff5001017810 */ /* 0x000fc60007ffe0ff */
[----:B------:R-:W2:Y:S01]  /*0030*/  S2R R15, SR_CTAID.X ;  /* 0x00000000000f7919 */ /* 0x000ea20000002500 */
[----:B-1----:R-:W-:-:S05]  /*0040*/  SHF.R.U32.HI R2, RZ, 0x5, R16 ;  /* 0x00000005ff027819 */ /* 0x002fca0000011610 */
[----:B------:R-:W1:Y:S02]  /*0050*/  SHFL.IDX PT, R0, R2, RZ, 0x1f ;  /* 0x00001fff02007589 */ /* 0x000e6400000e0000 */
[----:B-1----:R-:W-:Y:S02]  /*0060*/  ISETP.GE.AND P0, PT, R0, 0x1, PT ;  /* 0x000000010000780c */ /* 0x002fe40003f06270 */
[----:B------:R1:W-:Y:S11]  /*0070*/  STL [R1+0x84], R0 ;  /* 0x0000840001007387 */ /* 0x0003f60000100800 */
[----:B------:R-:W-:Y:S06]  /*0080*/  @P0 BAR.ARV 0x4, 0x80 ;  /* 0x0102000000000b1d */ /* 0x000fec0000002000 */
[----:B--2---:R-:W-:-:S13]  /*0090*/  ISETP.GE.AND P0, PT, R15, c[0x0][0x538], PT ;  /* 0x00014e000f007a0c */ /* 0x004fda0003f06270 */
[----:B------:R-:W-:Y:S05]  /*00a0*/  @P0 EXIT ;  /* 0x000000000000094d */ /* 0x000fea0003800000 */
[----:B-1----:R-:W-:Y:S01]  /*00b0*/  SHF.R.S32.HI R14, RZ, 0x1f, R16 ;  /* 0x0000001fff0e7819 */ /* 0x002fe20000011410 */
[----:B------:R-:W-:Y:S01]  /*00c0*/  IMAD.MOV.U32 R227, RZ, RZ, 0x20 ;  /* 0x00000020ffe37424 */ /* 0x000fe200078e00ff */
[----:B------:R-:W-:Y:S01]  /*00d0*/  ULDC.64 UR8, c[0x0][0x118] ;  /* 0x0000460000087ab9 */ /* 0x000fe20000000a00 */
[----:B------:R-:W-:Y:S01]  /*00e0*/  IMAD.MOV.U32 R225, RZ, RZ, 0x40 ;  /* 0x00000040ffe17424 */ /* 0x000fe200078e00ff */
[CC--:B------:R-:W-:Y:S02]  /*00f0*/  LEA.HI R2, R14.reuse, R16.reuse, RZ, 0x4 ;  /* 0x000000100e027211 */ /* 0x0c0fe400078f20ff */
[CC--:B------:R-:W-:Y:S02]  /*0100*/  LEA.HI R10, R14.reuse, R16.reuse, RZ, 0x3 ;  /* 0x000000100e0a7211 */ /* 0x0c0fe400078f18ff */
[----:B------:R-:W-:Y:S02]  /*0110*/  SHF.R.S32.HI R3, RZ, 0x4, R2 ;  /* 0x00000004ff037819 */ /* 0x000fe40000011402 */
[----:B------:R-:W-:-:S02]  /*0120*/  LEA.HI R12, R14, R16, RZ, 0x2 ;  /* 0x000000100e0c7211 */ /* 0x000fc400078f10ff */
[----:B------:R-:W-:Y:S02]  /*0130*/  LEA.HI R0, R2, R3, RZ, 0x1 ;  /* 0x0000000302007211 */ /* 0x000fe400078f08ff */
[----:B------:R-:W-:Y:S02]  /*0140*/  LOP3.LUT R5, R10, 0xfffffff8, RZ, 0xc0, !PT ;  /* 0xfffffff80a057812 */ /* 0x000fe400078ec0ff */
[----:B------:R-:W-:Y:S02]  /*0150*/  LOP3.LUT R0, R0, 0xfffffffe, RZ, 0xc0, !PT ;  /* 0xfffffffe00007812 */ /* 0x000fe400078ec0ff */
[----:B------:R-:W-:Y:S01]  /*0160*/  SHF.R.S32.HI R20, RZ, 0x3, R10 ;  /* 0x00000003ff147819 */ /* 0x000fe2000001140a */
[----:B------:R-:W-:Y:S01]  /*0170*/  IMAD.IADD R8, R16, 0x1, -R5 ;  /* 0x0000000110087824 */ /* 0x000fe200078e0a05 */
[----:B------:R-:W-:Y:S01]  /*0180*/  SHF.R.S32.HI R7, RZ, 0x2, R12 ;  /* 0x00000002ff077819 */ /* 0x000fe2000001140c */
[----:B------:R-:W-:Y:S01]  /*0190*/  IMAD.IADD R13, R3, 0x1, -R0 ;  /* 0x00000001030d7824 */ /* 0x000fe200078e0a00 */
[----:B------:R-:W-:Y:S01]  /*01a0*/  LOP3.LUT R0, R2, 0xfffffff0, RZ, 0xc0, !PT ;  /* 0xfffffff002007812 */ /* 0x000fe200078ec0ff */
[----:B------:R-:W-:Y:S01]  /*01b0*/  IMAD.SHL.U32 R4, R20, 0x40, RZ ;  /* 0x0000004014047824 */ /* 0x000fe200078e00ff */
[----:B------:R-:W-:Y:S01]  /*01c0*/  SHF.R.S32.HI R3, RZ, 0x1f, R12 ;  /* 0x0000001fff037819 */ /* 0x000fe2000001140c */
[----:B------:R-:W-:-:S02]  /*01d0*/  IMAD.SHL.U32 R18, R8, 0x8, RZ ;  /* 0x0000000808127824 */ /* 0x000fc400078e00ff */
[----:B------:R-:W-:Y:S01]  /*01e0*/  IMAD.IADD R2, R16, 0x1, -R0 ;  /* 0x0000000110027824 */ /* 0x000fe200078e0a00 */
[----:B------:R-:W-:Y:S01]  /*01f0*/  LEA.HI R3, R3, R7, RZ, 0x3 ;  /* 0x0000000703037211 */ /* 0x000fe200078f18ff */
[----:B------:R-:W-:Y:S01]  /*0200*/  IMAD.SHL.U32 R9, R8, 0x40, RZ ;  /* 0x0000004008097824 */ /* 0x000fe200078e00ff */
[----:B------:R-:W-:Y:S02]  /*0210*/  LOP3.LUT R0, R4, 0x1c0, RZ, 0xc0, !PT ;  /* 0x000001c004007812 */ /* 0x000fe400078ec0ff */
[----:B------:R-:W-:Y:S02]  /*0220*/  SHF.R.S32.HI R6, RZ, 0x1f, R2 ;  /* 0x0000001fff067819 */ /* 0x000fe40000011402 */
[----:B------:R-:W-:Y:S02]  /*0230*/  LOP3.LUT R3, R3, 0xfffffff8, RZ, 0xc0, !PT ;  /* 0xfffffff803037812 */ /* 0x000fe400078ec0ff */
[----:B------:R-:W-:Y:S02]  /*0240*/  LEA.HI R11, R6, R2, RZ, 0x3 ;  /* 0x00000002060b7211 */ /* 0x000fe400078f18ff */
[----:B------:R-:W-:Y:S01]  /*0250*/  LOP3.LUT R5, R0, 0x38, R18, 0xf8, !PT ;  /* 0x0000003800057812 */ /* 0x000fe200078ef812 */
[----:B------:R-:W-:Y:S01]  /*0260*/  IMAD.IADD R7, R7, 0x1, -R3 ;  /* 0x0000000107077824 */ /* 0x000fe200078e0a03 */
[----:B------:R-:W-:-:S02]  /*0270*/  SHF.R.U32.HI R4, RZ, 0x3, R0 ;  /* 0x00000003ff047819 */ /* 0x000fc40000011600 */
[----:B------:R-:W-:Y:S02]  /*0280*/  LOP3.LUT R0, R9, 0x1c0, RZ, 0xc0, !PT ;  /* 0x000001c009007812 */ /* 0x000fe400078ec0ff */
[----:B------:R-:W-:Y:S02]  /*0290*/  LOP3.LUT R3, R11, 0xfffffff8, RZ, 0xc0, !PT ;  /* 0xfffffff80b037812 */ /* 0x000fe400078ec0ff */
[----:B------:R-:W-:Y:S02]  /*02a0*/  LEA.HI R6, R14, R16, RZ, 0x6 ;  /* 0x000000100e067211 */ /* 0x000fe400078f30ff */
[----:B------:R-:W-:Y:S01]  /*02b0*/  LOP3.LUT R5, R5, R4, RZ, 0x3c, !PT ;  /* 0x0000000405057212 */ /* 0x000fe200078e3cff */
[----:B------:R-:W-:Y:S01]  /*02c0*/  IMAD.IADD R9, R2, 0x1, -R3 ;  /* 0x0000000102097824 */ /* 0x000fe200078e0a03 */
[----:B------:R-:W-:Y:S01]  /*02d0*/  LOP3.LUT R4, R0, 0x8, R10, 0xf8, !PT ;  /* 0x0000000800047812 */ /* 0x000fe200078ef80a */
[----:B------:R-:W-:Y:S01]  /*02e0*/  IMAD.SHL.U32 R3, R6, 0x8, RZ ;  /* 0x0000000806037824 */ /* 0x000fe200078e00ff */
[----:B------:R-:W-:-:S02]  /*02f0*/  SHF.R.U32.HI R0, RZ, 0x3, R0 ;  /* 0x00000003ff007819 */ /* 0x000fc40000011600 */
[----:B------:R-:W-:Y:S02]  /*0300*/  LEA.HI R10, R14, R16, RZ, 0x5 ;  /* 0x000000100e0a7211 */ /* 0x000fe400078f28ff */
[----:B------:R-:W-:Y:S02]  /*0310*/  LOP3.LUT R2, R12, 0xfffffffc, RZ, 0xc0, !PT ;  /* 0xfffffffc0c027812 */ /* 0x000fe400078ec0ff */
[----:B------:R-:W-:Y:S02]  /*0320*/  LOP3.LUT R14, R4, R0, RZ, 0x3c, !PT ;  /* 0x00000000040e7212 */ /* 0x000fe400078e3cff */
[----:B------:R-:W-:Y:S01]  /*0330*/  LOP3.LUT R0, R10, 0xffffffe0, RZ, 0xc0, !PT ;  /* 0xffffffe00a007812 */ /* 0x000fe200078ec0ff */
[C---:B------:R-:W-:Y:S01]  /*0340*/  IMAD.IADD R6, R16.reuse, 0x1, -R2 ;  /* 0x0000000110067824 */ /* 0x040fe200078e0a02 */
[----:B------:R-:W-:Y:S02]  /*0350*/  LOP3.LUT R241, R5, 0x7ffffe00, R3, 0xf8, !PT ;  /* 0x7ffffe0005f17812 */ /* 0x000fe400078ef803 */
[----:B------:R-:W-:Y:S01]  /*0360*/  LOP3.LUT R3, R7, 0x1, RZ, 0xc0, !PT ;  /* 0x0000000107037812 */ /* 0x000fe200078ec0ff */
[----:B------:R-:W-:Y:S01]  /*0370*/  IMAD.IADD R17, R16, 0x1, -R0 ;  /* 0x0000000110117824 */ /* 0x000fe200078e0a00 */
[--C-:B------:R-:W-:Y:S01]  /*0380*/  SHF.R.S32.HI R230, RZ, 0x5, R10.reuse ;  /* 0x00000005ffe67819 */ /* 0x100fe2000001140a */
[----:B------:R-:W-:Y:S01]  /*0390*/  IMAD.SHL.U32 R241, R241, 0x2, RZ ;  /* 0x00000002f1f17824 */ /* 0x000fe200078e00ff */
[----:B------:R-:W-:-:S02]  /*03a0*/  SHF.R.S32.HI R2, RZ, 0x1f, R10 ;  /* 0x0000001fff027819 */ /* 0x000fc4000001140a */
[----:B------:R-:W-:Y:S02]  /*03b0*/  LEA.HI R0, R6, R6, RZ, 0x1 ;  /* 0x0000000606007211 */ /* 0x000fe400078f08ff */
[----:B------:R-:W-:Y:S02]  /*03c0*/  ISETP.NE.U32.AND P0, PT, R3, 0x1, PT ;  /* 0x000000010300780c */ /* 0x000fe40003f05070 */
[----:B------:R-:W-:Y:S02]  /*03d0*/  LEA.HI R3, R2, R230, RZ, 0x2 ;  /* 0x000000e602037211 */ /* 0x000fe400078f10ff */
[C---:B------:R-:W-:Y:S01]  /*03e0*/  LOP3.LUT R2, R0.reuse, 0x1ffffffe, RZ, 0xc0, !PT ;  /* 0x1ffffffe00027812 */ /* 0x040fe200078ec0ff */
[----:B------:R-:W-:Y:S01]  /*03f0*/  IMAD.SHL.U32 R0, R0, 0x20, RZ ;  /* 0x0000002000007824 */ /* 0x000fe200078e00ff */
[----:B------:R-:W-:Y:S02]  /*0400*/  LOP3.LUT R3, R3, 0xffffffc, RZ, 0xc0, !PT ;  /* 0x0ffffffc03037812 */ /* 0x000fe400078ec0ff */
[----:B------:R-:W-:Y:S01]  /*0410*/  SHF.R.S32.HI R10, RZ, 0x1f, R17 ;  /* 0x0000001fff0a7819 */ /* 0x000fe20000011411 */
[----:B------:R-:W-:Y:S01]  /*0420*/  IMAD.IADD R2, R6, 0x1, -R2 ;  /* 0x0000000106027824 */ /* 0x000fe200078e0a02 */
[----:B------:R-:W-:Y:S01]  /*0430*/  LOP3.LUT R0, R0, 0xffffffc0, RZ, 0xc0, !PT ;  /* 0xffffffc000007812 */ /* 0x000fe200078ec0ff */
[----:B------:R-:W-:Y:S01]  /*0440*/  IMAD.IADD R5, R230, 0x1, -R3 ;  /* 0x00000001e6057824 */ /* 0x000fe200078e0a03 */
[----:B------:R-:W-:Y:S01]  /*0450*/  LEA.HI R10, R10, R17, RZ, 0x2 ;  /* 0x000000110a0a7211 */ /* 0x000fe200078f10ff */
[----:B------:R-:W-:Y:S01]  /*0460*/  IMAD.SHL.U32 R3, R9, 0x40, RZ ;  /* 0x0000004009037824 */ /* 0x000fe200078e00ff */
[----:B------:R-:W-:Y:S01]  /*0470*/  R2P PR, R7, 0x6 ;  /* 0x0000000607007804 */ /* 0x000fe20000000000 */
[----:B------:R-:W-:Y:S01]  /*0480*/  IMAD R12, R2, 0x8, R0 ;  /* 0x00000008020c7824 */ /* 0x000fe200078e0200 */
[----:B------:R-:W-:Y:S01]  /*0490*/  SHF.R.S32.HI R4, RZ, 0x2, R10 ;  /* 0x00000002ff047819 */ /* 0x000fe2000001140a */
[----:B------:R-:W-:Y:S01]  /*04a0*/  IMAD.SHL.U32 R2, R13, 0x8, RZ ;  /* 0x000000080d027824 */ /* 0x000fe200078e00ff */
[----:B------:R-:W-:Y:S01]  /*04b0*/  LOP3.LUT R0, R3, 0x1c0, RZ, 0xc0, !PT ;  /* 0x000001c003007812 */ /* 0x000fe200078ec0ff */
[----:B------:R-:W-:Y:S01]  /*04c0*/  IMAD.SHL.U32 R3, R7, 0x40, RZ ;  /* 0x0000004007037824 */ /* 0x000fe200078e00ff */
[----:B------:R-:W-:Y:S01]  /*04d0*/  SHF.R.S32.HI R19, RZ, 0x1f, R18 ;  /* 0x0000001fff137819 */ /* 0x000fe20000011412 */
[----:B------:R-:W-:Y:S01]  /*04e0*/  IMAD R16, R5, 0x10, R4 ;  /* 0x0000001005107824 */ /* 0x000fe200078e0204 */
[----:B------:R-:W-:Y:S01]  /*04f0*/  LOP3.LUT R2, R0, 0x8, R2, 0xf8, !PT ;  /* 0x0000000800027812 */ /* 0x000fe200078ef802 */
[----:B------:R-:W-:Y:S01]  /*0500*/  IMAD.SHL.U32 R5, R11, 0x40, RZ ;  /* 0x000000400b057824 */ /* 0x000fe200078e00ff */
[----:B------:R-:W-:Y:S01]  /*0510*/  SHF.R.U32.HI R0, RZ, 0x3, R0 ;  /* 0x00000003ff007819 */ /* 0x000fe20000011600 */
[----:B------:R-:W-:Y:S01]  /*0520*/  IMAD.SHL.U32 R230, R230, 0x400, RZ ;  /* 0x00000400e6e67824 */ /* 0x000fe200078e00ff */
[----:B------:R-:W-:Y:S01]  /*0530*/  LOP3.LUT R3, R3, 0x1c0, RZ, 0xc0, !PT ;  /* 0x000001c003037812 */ /* 0x000fe200078ec0ff */
[----:B------:R-:W-:Y:S01]  /*0540*/  STL [R1+0x88], R16 ;  /* 0x0000881001007387 */ /* 0x000fe20000100800 */
[----:B------:R-:W-:Y:S01]  /*0550*/  LOP3.LUT R224, R2, R0, RZ, 0x3c, !PT ;  /* 0x0000000002e07212 */ /* 0x000fe200078e3cff */
[----:B------:R-:W-:Y:S01]  /*0560*/  IMAD R4, R6, 0x2, R230 ;  /* 0x0000000206047824 */ /* 0x000fe200078e02e6 */
[----:B------:R-:W-:Y:S01]  /*0570*/  LOP3.LUT R2, R5, 0xfffffe00, RZ, 0xc0, !PT ;  /* 0xfffffe0005027812 */ /* 0x000fe200078ec0ff */
[----:B------:R-:W-:Y:S01]  /*0580*/  IMAD R0, R13, 0x200, R14 ;  /* 0x000002000d007824 */ /* 0x000fe200078e020e */
[----:B------:R-:W-:Y:S01]  /*0590*/  LEA.HI R3, R3, R3, RZ, 0x1d ;  /* 0x0000000303037211 */ /* 0x000fe200078fe8ff */
[----:B------:R-:W-:Y:S01]  /*05a0*/  IMAD.MOV.U32 R5, RZ, RZ, -0x10 ;  /* 0xfffffff0ff057424 */ /* 0x000fe200078e00ff */
[CC--:B------:R-:W-:Y:S01]  /*05b0*/  IADD3 R230, R224.reuse, R2.reuse, R230 ;  /* 0x00000002e0e67210 */ /* 0x0c0fe20007ffe0e6 */
[----:B------:R-:W-:Y:S01]  /*05c0*/  STL [R1+0x54], R15 ;  /* 0x0000540f01007387 */ /* 0x000fe20000100800 */
[----:B------:R-:W-:Y:S01]  /*05d0*/  LOP3.LUT R224, R224, R2, RZ, 0xfc, !PT ;  /* 0x00000002e0e07212 */ /* 0x000fe200078efcff */
[----:B------:R-:W-:Y:S01]  /*05e0*/  IMAD.IADD R4, R4, 0x1, R3 ;  /* 0x0000000104047824 */ /* 0x000fe200078e0203 */
[----:B------:R-:W-:Y:S01]  /*05f0*/  LOP3.LUT R2, R10, 0x7ffffffc, RZ, 0xc0, !PT ;  /* 0x7ffffffc0a027812 */ /* 0x000fe200078ec0ff */
[----:B------:R-:W-:Y:S01]  /*0600*/  IMAD R3, R8, 0x10, R20 ;  /* 0x0000001008037824 */ /* 0x000fe200078e0214 */
[----:B------:R-:W-:Y:S01]  /*0610*/  LEA R119, R0, 0x3900, 0x1 ;  /* 0x0000390000777811 */ /* 0x000fe200078e08ff */
[----:B------:R-:W-:Y:S01]  /*0620*/  IMAD.IADD R6, R16, 0x1, R12 ;  /* 0x0000000110067824 */ /* 0x000fe200078e020c */
[----:B------:R-:W-:Y:S01]  /*0630*/  LEA R4, R4, 0x80, 0x1 ;  /* 0x0000008004047811 */ /* 0x000fe200078e08ff */
[----:B------:R-:W-:Y:S01]  /*0640*/  IMAD.IADD R2, R17, 0x1, -R2 ;  /* 0x0000000111027824 */ /* 0x000fe200078e0a02 */
[----:B------:R1:W-:Y:S01]  /*0650*/  STL [R1+0x78], R3 ;  /* 0x0000780301007387 */ /* 0x0003e20000100800 */
[----:B------:R-:W-:-:S02]  /*0660*/  SEL R0, R5, 0x10, !P0 ;  /* 0x0000001005007807 */ /* 0x000fc40004000000 */
[----:B------:R-:W-:Y:S01]  /*0670*/  IMAD.SHL.U32 R2, R2, 0x2, RZ ;  /* 0x0000000202027824 */ /* 0x000fe200078e00ff */
[----:B------:R-:W-:Y:S01]  /*0680*/  STL.64 [R1+0x28], R18 ;  /* 0x0000281201007387 */ /* 0x000fe20000100a00 */
[----:B------:R-:W-:Y:S01]  /*0690*/  LOP3.LUT P4, RZ, R8, 0x2, RZ, 0xc0, !PT ;  /* 0x0000000208ff7812 */ /* 0x000fe2000788c0ff */
[----:B------:R-:W-:Y:S01]  /*06a0*/  IMAD.IADD R7, R4, 0x1, R0 ;  /* 0x0000000104077824 */ /* 0x000fe200078e0200 */
[----:B------:R-:W-:Y:S01]  /*06b0*/  LOP3.LUT P3, RZ, R8, 0x4, RZ, 0xc0, !PT ;  /* 0x0000000408ff7812 */ /* 0x000fe2000786c0ff */
[----:B------:R2:W-:Y:S01]  /*06c0*/  STL [R1+0x74], R6 ;  /* 0x0000740601007387 */ /* 0x0005e20000100800 */
[----:B------:R-:W-:Y:S02]  /*06d0*/  LOP3.LUT P5, RZ, R9, 0x4, RZ, 0xc0, !PT ;  /* 0x0000000409ff7812 */ /* 0x000fe400078ac0ff */
[----:B------:R-:W-:Y:S01]  /*06e0*/  SEL R226, R225, 0xffffffc0, !P3 ;  /* 0xffffffc0e1e27807 */ /* 0x000fe20005800000 */
[----:B------:R3:W-:Y:S01]  /*06f0*/  STL [R1+0x4c], R2 ;  /* 0x00004c0201007387 */ /* 0x0007e20000100800 */
[----:B------:R-:W-:-:S02]  /*0700*/  LOP3.LUT P6, RZ, R9, 0x2, RZ, 0xc0, !PT ;  /* 0x0000000209ff7812 */ /* 0x000fc400078cc0ff */
[----:B------:R-:W-:Y:S01]  /*0710*/  SEL R225, R225, 0xffffffc0, !P5 ;  /* 0xffffffc0e1e17807 */ /* 0x000fe20006800000 */
[----:B------:R4:W-:Y:S01]  /*0720*/  STL [R1+0x58], R4 ;  /* 0x0000580401007387 */ /* 0x0009e20000100800 */
[----:B------:R-:W-:Y:S01]  /*0730*/  LEA R230, R230, 0x7100, 0x1 ;  /* 0x00007100e6e67811 */ /* 0x000fe200078e08ff */
[C---:B------:R-:W-:Y:S01]  /*0740*/  IMAD.IADD R229, R119.reuse, 0x1, R226 ;  /* 0x0000000177e57824 */ /* 0x040fe200078e02e2 */
[----:B------:R-:W-:Y:S02]  /*0750*/  LEA R224, R224, 0x100, 0x1 ;  /* 0x00000100e0e07811 */ /* 0x000fe400078e08ff */
[C---:B------:R-:W-:Y:S01]  /*0760*/  IADD3 R234, R119.reuse, 0x20, RZ ;  /* 0x0000002077ea7810 */ /* 0x040fe20007ffe0ff */
[----:B------:R-:W-:Y:S01]  /*0770*/  IMAD.IADD R231, R230, 0x1, R225 ;  /* 0x00000001e6e77824 */ /* 0x000fe200078e02e1 */
[----:B------:R-:W-:Y:S01]  /*0780*/  @P4 IADD3 R234, R119, -0x20, RZ ;  /* 0xffffffe077ea4810 */ /* 0x000fe20007ffe0ff */
[----:B------:R-:W-:Y:S01]  /*0790*/  IMAD.IADD R225, R225, 0x1, R224 ;  /* 0x00000001e1e17824 */ /* 0x000fe200078e02e0 */
[----:B-1----:R-:W-:-:S02]  /*07a0*/  SEL R3, R227, 0xffffffe0, !P1 ;  /* 0xffffffe0e3037807 */ /* 0x002fc40004800000 */
[----:B------:R-:W-:Y:S01]  /*07b0*/  SEL R227, R227, 0xffffffe0, !P6 ;  /* 0xffffffe0e3e37807 */ /* 0x000fe20007000000 */
[----:B------:R-:W-:Y:S01]  /*07c0*/  IMAD.IADD R226, R226, 0x1, R234 ;  /* 0x00000001e2e27824 */ /* 0x000fe200078e02ea */
[C---:B------:R-:W-:Y:S02]  /*07d0*/  IADD3 R240, R234.reuse, 0x800, RZ ;  /* 0x00000800eaf07810 */ /* 0x040fe40007ffe0ff */
[----:B------:R-:W-:Y:S01]  /*07e0*/  IADD3 R239, R234, 0x1000, RZ ;  /* 0x00001000eaef7810 */ /* 0x000fe20007ffe0ff */
[----:B------:R-:W-:Y:S01]  /*07f0*/  IMAD.IADD R233, R230, 0x1, R227 ;  /* 0x00000001e6e97824 */ /* 0x000fe200078e02e3 */
[C---:B--2---:R-:W-:Y:S01]  /*0800*/  IADD3 R6, R4.reuse, 0x40, RZ ;  /* 0x0000004004067810 */ /* 0x044fe20007ffe0ff */
[C---:B------:R-:W-:Y:S01]  /*0810*/  IMAD.IADD R228, R227.reuse, 0x1, R224 ;  /* 0x00000001e3e47824 */ /* 0x040fe200078e02e0 */
[----:B------:R-:W-:Y:S01]  /*0820*/  @P2 IADD3 R6, R4, -0x40, RZ ;  /* 0xffffffc004062810 */ /* 0x000fe20007ffe0ff */
[C---:B------:R-:W-:Y:S01]  /*0830*/  IMAD.IADD R232, R227.reuse, 0x1, R231 ;  /* 0x00000001e3e87824 */ /* 0x040fe200078e02e7 */
[----:B------:R-:W-:Y:S01]  /*0840*/  IADD3 R238, R234, 0x1800, RZ ;  /* 0x00001800eaee7810 */ /* 0x000fe20007ffe0ff */
[----:B---3--:R-:W-:Y:S01]  /*0850*/  IMAD.IADD R2, R4, 0x1, R3 ;  /* 0x0000000104027824 */ /* 0x008fe200078e0203 */
[C---:B------:R-:W-:Y:S01]  /*0860*/  IADD3 R237, R234.reuse, 0x2000, RZ ;  /* 0x00002000eaed7810 */ /* 0x040fe20007ffe0ff */
[----:B------:R-:W-:Y:S01]  /*0870*/  IMAD.IADD R227, R227, 0x1, R225 ;  /* 0x00000001e3e37824 */ /* 0x000fe200078e02e1 */
[C---:B------:R-:W-:Y:S01]  /*0880*/  IADD3 R236, R234.reuse, 0x2800, RZ ;  /* 0x00002800eaec7810 */ /* 0x040fe20007ffe0ff */
[----:B----4-:R-:W-:Y:S01]  /*0890*/  IMAD.IADD R4, R3, 0x1, R6 ;  /* 0x0000000103047824 */ /* 0x010fe200078e0206 */
[----:B------:R1:W-:Y:S01]  /*08a0*/  STL [R1+0x70], R2 ;  /* 0x0000700201007387 */ /* 0x0003e20000100800 */
[----:B------:R-:W-:-:S03]  /*08b0*/  IADD3 R235, R234, 0x3000, RZ ;  /* 0x00003000eaeb7810 */ /* 0x000fc60007ffe0ff */
[----:B------:R-:W-:Y:S01]  /*08c0*/  STL [R1+0x68], R7 ;  /* 0x0000680701007387 */ /* 0x000fe20000100800 */
[----:B-1----:R-:W-:-:S05]  /*08d0*/  IMAD.IADD R2, R7, 0x1, R3 ;  /* 0x0000000107027824 */ /* 0x002fca00078e0203 */
[----:B------:R1:W-:Y:S04]  /*08e0*/  STL [R1+0x6c], R2 ;  /* 0x00006c0201007387 */ /* 0x0003e80000100800 */
[----:B------:R-:W-:Y:S04]  /*08f0*/  STL [R1+0x5c], R6 ;  /* 0x00005c0601007387 */ /* 0x000fe80000100800 */
[----:B------:R2:W-:Y:S01]  /*0900*/  STL [R1+0x60], R4 ;  /* 0x0000600401007387 */ /* 0x0005e20000100800 */
[----:B-1----:R-:W-:-:S05]  /*0910*/  IMAD.IADD R2, R0, 0x1, R6 ;  /* 0x0000000100027824 */ /* 0x002fca00078e0206 */
[----:B------:R1:W-:Y:S01]  /*0920*/  STL [R1+0x64], R2 ;  /* 0x0000640201007387 */ /* 0x0003e20000100800 */
[----:B--2---:R-:W-:Y:S02]  /*0930*/  IMAD.IADD R4, R0, 0x1, R4 ;  /* 0x0000000100047824 */ /* 0x004fe400078e0204 */
[----:B------:R-:W-:-:S03]  /*0940*/  IMAD.IADD R0, R3, 0x1, R2 ;  /* 0x0000000103007824 */ /* 0x000fc600078e0202 */
[----:B------:R1:W-:Y:S04]  /*0950*/  STL [R1+0x80], R4 ;  /* 0x0000800401007387 */ /* 0x0003e80000100800 */
[----:B------:R1:W-:Y:S02]  /*0960*/  STL [R1+0x7c], R0 ;  /* 0x00007c0001007387 */ /* 0x0003e40000100800 */
.L_x_546:
[----:B-1----:R-:W2:Y:S01]  /*0970*/  LDL R4, [R1+0x54] ;  /* 0x0000540001047983 */ /* 0x002ea20000100800 */
[----:B------:R-:W-:Y:S01]  /*0980*/  IMAD.MOV.U32 R0, RZ, RZ, c[0x0][0x560] ;  /* 0x00015800ff007624 */ /* 0x000fe200078e00ff */
[----:B------:R-:W-:Y:S01]  /*0990*/  YIELD ;  /* 0x0000000000007946 */ /* 0x000fe20003800000 */
[----:B------:R-:W-:Y:S03]  /*09a0*/  BSSY B0, `(.L_x_485) ;  /* 0x0000016000007945 */ /* 0x000fe60003800000 */
[----:B------:R-:W-:-:S13]  /*09b0*/  ISETP.NE.AND P0, PT, R0, 0x1, PT ;  /* 0x000000010000780c */ /* 0x000fda0003f05270 */
[----:B--2---:R-:W-:Y:S01]  /*09c0*/  @P0 IMAD.HI.U32 R0, R4, c[0x0][0x564], RZ ;  /* 0x0001590004000a27 */ /* 0x004fe200078e00ff */
[----:B------:R-:W-:-:S04]  /*09d0*/  MOV R3, R4 ;  /* 0x0000000400037202 */ /* 0x000fc80000000f00 */
[----:B------:R-:W-:-:S04]  /*09e0*/  @P0 SHF.R.U32.HI R3, RZ, c[0x0][0x568], R0 ;  /* 0x00015a00ff030a19 */ /* 0x000fc80000011600 */
[----:B------:R-:W-:Y:S01]  /*09f0*/  ISETP.GE.AND P0, PT, R3, c[0x0][0x578], PT ;  /* 0x00015e0003007a0c */ /* 0x000fe20003f06270 */
[----:B------:R-:W-:-:S04]  /*0a00*/  IMAD.MOV R2, RZ, RZ, -R3 ;  /* 0x000000ffff027224 */ /* 0x000fc800078e0a03 */
[----:B------:R-:W-:-:S08]  /*0a10*/  IMAD R2, R2, c[0x0][0x560], R4 ;  /* 0x0001580002027a24 */ /* 0x000fd000078e0204 */
[----:B------:R-:W-:Y:S05]  /*0a20*/  @!P0 BRA `(.L_x_486) ;  /* 0x0000007000008947 */ /* 0x000fea0003800000 */
[----:B------:R-:W-:-:S04]  /*0a30*/  MOV R0, c[0x0][0x56c] ;  /* 0x00015b0000007a02 */ /* 0x000fc80000000f00 */
[----:B------:R-:W-:Y:S02]  /*0a40*/  ISETP.NE.AND P0, PT, R0, 0x1, PT ;  /* 0x000000010000780c */ /* 0x000fe40003f05270 */
[----:B------:R-:W-:-:S11]  /*0a50*/  MOV R0, R2 ;  /* 0x0000000200007202 */ /* 0x000fd60000000f00 */
[----:B------:R-:W-:-:S05]  /*0a60*/  @P0 IMAD.HI.U32 R4, R2, c[0x0][0x570], RZ ;  /* 0x00015c0002040a27 */ /* 0x000fca00078e00ff */
[----:B------:R-:W-:-:S05]  /*0a70*/  @P0 SHF.R.U32.HI R0, RZ, c[0x0][0x574], R4 ;  /* 0x00015d00ff000a19 */ /* 0x000fca0000011604 */
[----:B------:R-:W-:Y:S01]  /*0a80*/  IMAD R4, R0, c[0x0][0x56c], RZ ;  /* 0x00015b0000047a24 */ /* 0x000fe200078e02ff */
[----:B------:R-:W-:Y:S05]  /*0a90*/  BRA `(.L_x_487) ;  /* 0x0000006000007947 */ /* 0x000fea0003800000 */
.L_x_486:
[----:B------:R-:W-:-:S04]  /*0aa0*/  MOV R0, c[0x0][0x554] ;  /* 0x0001550000007a02 */ /* 0x000fc80000000f00 */
[----:B------:R-:W-:Y:S02]  /*0ab0*/  ISETP.NE.AND P0, PT, R0, 0x1, PT ;  /* 0x000000010000780c */ /* 0x000fe40003f05270 */
[----:B------:R-:W-:-:S11]  /*0ac0*/  MOV R0, R2 ;  /* 0x0000000200007202 */ /* 0x000fd60000000f00 */
[----:B------:R-:W-:-:S05]  /*0ad0*/  @P0 IMAD.HI.U32 R4, R2, c[0x0][0x558], RZ ;  /* 0x0001560002040a27 */ /* 0x000fca00078e00ff */
[----:B------:R-:W-:-:S05]  /*0ae0*/  @P0 SHF.R.U32.HI R0, RZ, c[0x0][0x55c], R4 ;  /* 0x00015700ff000a19 */ /* 0x000fca0000011604 */
[----:B------:R-:W-:Y:S02]  /*0af0*/  IMAD R4, R0, c[0x0][0x554], RZ ;  /* 0x0001550000047a24 */ /* 0x000fe400078e02ff */
.L_x_487:
[----:B------:R-:W-:Y:S05]  /*0b00*/  BSYNC B0 ;  /* 0x0000000000007941 */ /* 0x000fea0003800000 */
.L_x_485:
[----:B------:R-:W-:Y:S01]  /*0b10*/  LOP3.LUT R0, RZ, R0, RZ, 0x33, !PT ;  /* 0x00000000ff007212 */ /* 0x000fe200078e33ff */
[----:B------:R-:W-:Y:S01]  /*0b20*/  IMAD.MOV.U32 R5, RZ, RZ, c[0x0][0x2c4] ;  /* 0x0000b100ff057624 */ /* 0x000fe200078e00ff */
[----:B------:R-:W-:Y:S01]  /*0b30*/  MOV R6, c[0x0][0x168] ;  /* 0x00005a0000067a02 */ /* 0x000fe20000000f00 */
[----:B------:R-:W-:Y:S01]  /*0b40*/  IMAD.IADD R4, R2, 0x1, -R4 ;  /* 0x0000000102047824 */ /* 0x000fe200078e0a04 */
[----:B------:R-:W-:Y:S01]  /*0b50*/  IADD3 R0, R0, c[0x0][0x53c], RZ ;  /* 0x00014f0000007a10 */ /* 0x000fe20007ffe0ff */
[----:B------:R-:W-:Y:S01]  /*0b60*/  ULDC UR4, c[0x0][0x1d0] ;  /* 0x0000740000047ab9 */ /* 0x000fe20000000800 */
[----:B------:R-:W-:Y:S01]  /*0b70*/  ISETP.NE.AND P4, PT, R5, 0x1, PT ;  /* 0x000000010500780c */ /* 0x000fe20003f85270 */
[----:B------:R-:W-:Y:S01]  /*0b80*/  UIADD3 UR5, UR4, 0x6f, URZ ;  /* 0x0000006f04057890 */ /* 0x000fe2000fffe03f */
[----:B------:R-:W-:Y:S01]  /*0b90*/  MOV R5, c[0x0][0x548] ;  /* 0x0001520000057a02 */ /* 0x000fe20000000f00 */
[----:B------:R-:W-:Y:S01]  /*0ba0*/  IMAD.SHL.U32 R36, R0, 0x80, RZ ;  /* 0x0000008000247824 */ /* 0x000fe200078e00ff */
[----:B------:R-:W-:Y:S01]  /*0bb0*/  UMOV UR4, URZ ;  /* 0x0000003f00047c82 */ /* 0x000fe20008000000 */
[----:B------:R-:W-:Y:S01]  /*0bc0*/  CS2R R178, SRZ ;  /* 0x0000000000b27805 */ /* 0x000fe2000001ff00 */
[----:B------:R-:W-:Y:S01]  /*0bd0*/  ISETP.NE.AND P0, PT, R5, 0x1, PT ;  /* 0x000000010500780c */ /* 0x000fe20003f05270 */
[----:B------:R-:W-:Y:S01]  /*0be0*/  UIMAD.WIDE UR4, UR5, -0x6db6db6d, UR4 ;  /* 0x92492493050478a5 */ /* 0x000fe2000f8e0204 */
[----:B------:R-:W-:Y:S01]  /*0bf0*/  IADD3 R0, R36, 0x7f, RZ ;  /* 0x0000007f24007810 */ /* 0x000fe20007ffe0ff */
[----:B------:R-:W-:Y:S01]  /*0c00*/  STL [R1+0x50], R36 ;  /* 0x0000502401007387 */ /* 0x000fe20000100800 */
[----:B------:R-:W-:Y:S01]  /*0c10*/  CS2R R176, SRZ ;  /* 0x0000000000b07805 */ /* 0x000fe2000001ff00 */
[----:B------:R-:W-:Y:S01]  /*0c20*/  USHF.R.U32.HI UR4, URZ, 0x1f, UR5 ;  /* 0x0000001f3f047899 */ /* 0x000fe20008011605 */
[----:B------:R-:W-:Y:S01]  /*0c30*/  CS2R R182, SRZ ;  /* 0x0000000000b67805 */ /* 0x000fe2000001ff00 */
[----:B------:R-:W-:Y:S01]  /*0c40*/  @P4 IMAD.HI.U32 R5, R0, c[0x0][0x2c8], RZ ;  /* 0x0000b20000054a27 */ /* 0x000fe200078e00ff */
[----:B------:R-:W-:Y:S01]  /*0c50*/  CS2R R180, SRZ ;  /* 0x0000000000b47805 */ /* 0x000fe2000001ff00 */
[----:B------:R-:W-:Y:S01]  /*0c60*/  ULEA.HI.SX32 UR4, UR5, UR4, 0x1a ;  /* 0x0000000405047291 */ /* 0x000fe2000f8fd23f */
[----:B------:R-:W-:Y:S01]  /*0c70*/  CS2R R172, SRZ ;  /* 0x0000000000ac7805 */ /* 0x000fe2000001ff00 */
[----:B------:R-:W-:Y:S01]  /*0c80*/  IMAD.MOV.U32 R2, RZ, RZ, R0 ;  /* 0x000000ffff027224 */ /* 0x000fe200078e0000 */
[----:B------:R-:W-:Y:S01]  /*0c90*/  @P4 SHF.R.U32.HI R2, RZ, c[0x0][0x2cc], R5 ;  /* 0x0000b300ff024a19 */ /* 0x000fe20000011605 */
[----:B------:R-:W-:Y:S01]  /*0ca0*/  IMAD R0, R3, c[0x0][0x554], R4 ;  /* 0x0001550003007a24 */ /* 0x000fe200078e0204 */
[----:B------:R-:W-:Y:S01]  /*0cb0*/  IADD3 R3, -R6, 0x70, RZ ;  /* 0x0000007006037810 */ /* 0x000fe20007ffe1ff */
[----:B------:R-:W-:Y:S01]  /*0cc0*/  IMAD.MOV.U32 R5, RZ, RZ, RZ ;  /* 0x000000ffff057224 */ /* 0x000fe200078e00ff */
[----:B------:R-:W-:Y:S01]  /*0cd0*/  MOV R7, RZ ;  /* 0x000000ff00077202 */ /* 0x000fe20000000f00 */
[----:B------:R-:W-:Y:S01]  /*0ce0*/  @P0 IMAD.HI.U32 R4, R0, c[0x0][0x54c], RZ ;  /* 0x0001530000040a27 */ /* 0x000fe200078e00ff */
[----:B------:R-:W-:Y:S01]  /*0cf0*/  IADD3 R3, R2, c[0x0][0x1d0], R3 ;  /* 0x0000740002037a10 */ /* 0x000fe20007ffe003 */
[----:B------:R-:W-:Y:S01]  /*0d00*/  CS2R R8, SRZ ;  /* 0x0000000000087805 */ /* 0x000fe2000001ff00 */
[----:B------:R-:W-:Y:S01]  /*0d10*/  MOV R162, RZ ;  /* 0x000000ff00a27202 */ /* 0x000fe20000000f00 */
[----:B------:R-:W-:Y:S01]  /*0d20*/  IMAD.MOV.U32 R2, RZ, RZ, RZ ;  /* 0x000000ffff027224 */ /* 0x000fe200078e00ff */
[----:B------:R-:W-:Y:S01]  /*0d30*/  CS2R R10, SRZ ;  /* 0x00000000000a7805 */ /* 0x000fe2000001ff00 */
[----:B------:R-:W-:Y:S01]  /*0d40*/  IMAD.MOV.U32 R37, RZ, RZ, R0 ;  /* 0x000000ffff257224 */ /* 0x000fe200078e0000 */
[----:B------:R-:W-:Y:S01]  /*0d50*/  @P0 SHF.R.U32.HI R37, RZ, c[0x0][0x550], R4 ;  /* 0x00015400ff250a19 */ /* 0x000fe20000011604 */
[----:B------:R-:W-:Y:S01]  /*0d60*/  IMAD.HI R2, R3, -0x6db6db6d, R2 ;  /* 0x9249249303027827 */ /* 0x000fe200078e0202 */
[----:B------:R-:W-:Y:S01]  /*0d70*/  CS2R R12, SRZ ;  /* 0x00000000000c7805 */ /* 0x000fe2000001ff00 */
[----:B------:R-:W-:Y:S01]  /*0d80*/  MOV R164, RZ ;  /* 0x000000ff00a47202 */ /* 0x000fe20000000f00 */
[----:B------:R-:W-:Y:S01]  /*0d90*/  CS2R R14, SRZ ;  /* 0x00000000000e7805 */ /* 0x000fe2000001ff00 */
[----:B------:R-:W-:Y:S01]  /*0da0*/  IADD3 R3, -R37, RZ, RZ ;  /* 0x000000ff25037210 */ /* 0x000fe20007ffe1ff */
[----:B------:R-:W-:Y:S01]  /*0db0*/  STL [R1+0x48], R37 ;  /* 0x0000482501007387 */ /* 0x000fe20000100800 */
[----:B------:R-:W-:Y:S01]  /*0dc0*/  SHF.R.U32.HI R4, RZ, 0x1f, R2 ;  /* 0x0000001fff047819 */ /* 0x000fe20000011602 */
[----:B------:R-:W-:Y:S01]  /*0dd0*/  IMAD.MOV.U32 R174, RZ, RZ, RZ ;  /* 0x000000ffffae7224 */ /* 0x000fe200078e00ff */
[----:B------:R-:W-:Y:S01]  /*0de0*/  MOV R154, RZ ;  /* 0x000000ff009a7202 */ /* 0x000fe20000000f00 */
[--C-:B------:R-:W-:Y:S01]  /*0df0*/  IMAD R40, R3, c[0x0][0x548], R0.reuse ;  /* 0x0001520003287a24 */ /* 0x100fe200078e0200 */
[----:B------:R-:W-:Y:S01]  /*0e00*/  LEA.HI.SX32 R2, R2, R4, 0x1a ;  /* 0x0000000402027211 */ /* 0x000fe200078fd2ff */
[----:B------:R-:W-:Y:S01]  /*0e10*/  IMAD.MOV.U32 R170, RZ, RZ, RZ ;  /* 0x000000ffffaa7224 */ /* 0x000fe200078e00ff */
[----:B------:R-:W-:Y:S01]  /*0e20*/  PRMT R0, RZ, 0x7610, R0 ;  /* 0x00007610ff007816 */ /* 0x000fe20000000000 */
[----:B------:R-:W-:Y:S01]  /*0e30*/  IMAD.MOV.U32 R168, RZ, RZ, RZ ;  /* 0x000000ffffa87224 */ /* 0x000fe200078e00ff */
[----:B------:R-:W-:Y:S01]  /*0e40*/  IMNMX R31, R2, UR4, PT ;  /* 0x00000004021f7c17 */ /* 0x000fe2000b800200 */
[----:B------:R-:W-:Y:S01]  /*0e50*/  STL [R1+0x44], R40 ;  /* 0x0000442801007387 */ /* 0x000fe20000100800 */
[----:B------:R-:W-:Y:S01]  /*0e60*/  IMAD.MOV.U32 R160, RZ, RZ, RZ ;  /* 0x000000ffffa07224 */ /* 0x000fe200078e00ff */
[----:B------:R-:W-:Y:S01]  /*0e70*/  CS2R R16, SRZ ;  /* 0x0000000000107805 */ /* 0x000fe2000001ff00 */
[----:B------:R-:W-:Y:S01]  /*0e80*/  ISETP.GE.AND P0, PT, R31, 0x1, PT ;  /* 0x000000011f00780c */ /* 0x000fe20003f06270 */
[----:B------:R1:W-:Y:S01]  /*0e90*/  STL [R1], R31 ;  /* 0x0000001f01007387 */ /* 0x0003e20000100800 */
[----:B------:R-:W-:Y:S01]  /*0ea0*/  IMAD.MOV.U32 R166, RZ, RZ, RZ ;  /* 0x000000ffffa67224 */ /* 0x000fe200078e00ff */
[----:B------:R-:W-:Y:S01]  /*0eb0*/  MOV R146, RZ ;  /* 0x000000ff00927202 */ /* 0x000fe20000000f00 */
[----:B------:R-:W-:Y:S01]  /*0ec0*/  IMAD.MOV.U32 R158, RZ, RZ, RZ ;  /* 0x000000ffff9e7224 */ /* 0x000fe200078e00ff */
[----:B------:R-:W-:Y:S01]  /*0ed0*/  CS2R R18, SRZ ;  /* 0x0000000000127805 */ /* 0x000fe2000001ff00 */
        /* <DEDUP_REMOVED lines=10> */
[----:B------:R-:W-:Y:S01]  /*0f80*/  CS2R R24, SRZ ;  /* 0x0000000000187805 */ /* 0x000fe2000001ff00 */
[----:B------:R-:W-:Y:S01]  /*0f90*/  IMAD.MOV.U32 R136, RZ, RZ, RZ ;  /* 0x000000ffff887224 */ /* 0x000fe200078e00ff */
[----:B------:R-:W-:Y:S01]  /*0fa0*/  CS2R R130, SRZ ;  /* 0x0000000000827805 */ /* 0x000fe2000001ff00 */
        /* <DEDUP_REMOVED lines=9> */
[----:B-1----:R-:W-:Y:S01]  /*1040*/  CS2R R30, SRZ ;  /* 0x00000000001e7805 */ /* 0x002fe2000001ff00 */
[----:B------:R-:W-:Y:S01]  /*1050*/  MOV R34, RZ ;  /* 0x000000ff00227202 */ /* 0x000fe20000000f00 */
[----:B------:R-:W-:Y:S01]  /*1060*/  CS2R R32, SRZ ;  /* 0x0000000000207805 */ /* 0x000fe2000001ff00 */
[----:B------:R-:W-:Y:S05]  /*1070*/  @!P0 BRA `(.L_x_488) ;  /* 0x0001321000008947 */ /* 0x000fea0003800000 */
[----:B------:R-:W2:Y:S01]  /*1080*/  LDL R35, [R1+0x78] ;  /* 0x0000780001237983 */ /* 0x000ea20000100800 */
[----:B------:R-:W-:-:S03]  /*1090*/  ISETP.NE.U32.AND P0, PT, RZ, c[0x0][0x340], PT ;  /* 0x0000d000ff007a0c */ /* 0x000fc60003f05070 */
[----:B------:R-:W3:Y:S01]  /*10a0*/  LDL.64 R38, [R1+0x28] ;  /* 0x0000280001267983 */ /* 0x000ee20000100a00 */
[----:B------:R-:W-:-:S13]  /*10b0*/  ISETP.NE.AND.EX P0, PT, RZ, c[0x0][0x344], PT, P0 ;  /* 0x0000d100ff007a0c */ /* 0x000fda0003f05300 */
[----:B------:R-:W-:-:S05]  /*10c0*/  @P0 MOV R2, 0x4 ;  /* 0x0000000400020802 */ /* 0x000fca0000000f00 */
[----:B------:R-:W-:-:S05]  /*10d0*/  @P0 IMAD.WIDE R2, R37, R2, c[0x0][0x340] ;  /* 0x0000d00025020625 */ /* 0x000fca00078e0202 */
[----:B------:R1:W4:Y:S01]  /*10e0*/  @P0 LDG.E R14, [R2.64] ;  /* 0x00000008020e0981 */ /* 0x000322000c1e1900 */
[----:B------:R-:W-:Y:S02]  /*10f0*/  SHF.R.S32.HI R12, RZ, 0x1f, R40 ;  /* 0x0000001fff0c7819 */ /* 0x000fe40000011428 */
[----:B------:R-:W-:Y:S01]  /*1100*/  SHF.R.S32.HI R13, RZ, 0x1f, R37 ;  /* 0x0000001fff0d7819 */ /* 0x000fe20000011425 */
[----:B------:R-:W5:Y:S02]  /*1110*/  S2R R41, SR_TID.X ;  /* 0x0000000000297919 */ /* 0x000f640000002100 */
[----:B------:R-:W-:Y:S02]  /*1120*/  IMAD R4, R12, c[0x0][0x1b8], RZ ;  /* 0x00006e000c047a24 */ /* 0x000fe400078e02ff */
[----:B------:R-:W-:Y:S02]  /*1130*/  IMAD R10, R13, c[0x0][0x1c0], RZ ;  /* 0x000070000d0a7a24 */ /* 0x000fe400078e02ff */
[----:B------:R-:W-:Y:S01]  /*1140*/  IMAD R4, R40, c[0x0][0x1bc], R4 ;  /* 0x00006f0028047a24 */ /* 0x000fe200078e0204 */
[----:B--2---:R-:W-:-:S02]  /*1150*/  IADD3 R8, R35, R36, RZ ;  /* 0x0000002423087210 */ /* 0x004fc40007ffe0ff */
[----:B-----5:R-:W-:Y:S02]  /*1160*/  SHF.R.S32.HI R35, RZ, 0x1f, R41 ;  /* 0x0000001fff237819 */ /* 0x020fe40000011429 */
[----:B------:R-:W-:Y:S01]  /*1170*/  MOV R0, R8 ;  /* 0x0000000800007202 */ /* 0x000fe20000000f00 */
[----:B-1----:R-:W-:Y:S01]  /*1180*/  @P4 IMAD.HI.U32 R2, R8, c[0x0][0x2c8], RZ ;  /* 0x0000b20008024a27 */ /* 0x002fe200078e00ff */
[----:B------:R-:W-:Y:S02]  /*1190*/  LEA.HI R35, R35, R41, RZ, 0x3 ;  /* 0x0000002923237211 */ /* 0x000fe400078f18ff */
[----:B---3--:R-:W-:Y:S02]  /*11a0*/  ISETP.GE.AND P2, PT, R38, c[0x0][0x198], PT ;  /* 0x0000660026007a0c */ /* 0x008fe40003f46270 */
[----:B------:R-:W-:Y:S02]  /*11b0*/  SHF.R.S32.HI R35, RZ, 0x3, R35 ;  /* 0x00000003ff237819 */ /* 0x000fe40000011423 */
[----:B------:R-:W-:Y:S01]  /*11c0*/  @P4 SHF.R.U32.HI R0, RZ, c[0x0][0x2cc], R2 ;  /* 0x0000b300ff004a19 */ /* 0x000fe20000011602 */
[----:B------:R-:W-:Y:S01]  /*11d0*/  IMAD.WIDE.U32 R2, R40, c[0x0][0x1b8], RZ ;  /* 0x00006e0028027a25 */ /* 0x000fe200078e00ff */
[----:B------:R-:W-:-:S03]  /*11e0*/  SHF.R.S32.HI R11, RZ, 0x1f, R35 ;  /* 0x0000001fff0b7819 */ /* 0x000fc60000011423 */
[----:B------:R-:W-:Y:S01]  /*11f0*/  IMAD.WIDE.U32 R6, R35, c[0x0][0x1e0], R38 ;  /* 0x0000780023067a25 */ /* 0x000fe200078e0026 */
[----:B------:R-:W-:-:S03]  /*1200*/  IADD3 R3, R3, R4, RZ ;  /* 0x0000000403037210 */ /* 0x000fc60007ffe0ff */
[C---:B------:R-:W-:Y:S02]  /*1210*/  IMAD R5, R11.reuse, c[0x0][0x1e0], RZ ;  /* 0x000078000b057a24 */ /* 0x040fe400078e02ff */
[----:B------:R-:W-:Y:S02]  /*1220*/  IMAD R11, R11, c[0x0][0x208], RZ ;  /* 0x000082000b0b7a24 */ /* 0x000fe400078e02ff */
[----:B------:R-:W-:Y:S02]  /*1230*/  IMAD R9, R35, c[0x0][0x1e4], R5 ;  /* 0x0000790023097a24 */ /* 0x000fe400078e0205 */
[----:B------:R-:W-:-:S03]  /*1240*/  IMAD.WIDE.U32 R2, R37, c[0x0][0x1c0], R2 ;  /* 0x0000700025027a25 */ /* 0x000fc600078e0002 */
[----:B------:R-:W-:Y:S01]  /*1250*/  IADD3 R7, R7, R9, RZ ;  /* 0x0000000907077210 */ /* 0x000fe20007ffe0ff */
[----:B------:R-:W-:Y:S01]  /*1260*/  IMAD R9, R37, c[0x0][0x1c4], R10 ;  /* 0x0000710025097a24 */ /* 0x000fe200078e020a */
[----:B------:R-:W-:Y:S01]  /*1270*/  IADD3 R10, -R0, RZ, RZ ;  /* 0x000000ff000a7210 */ /* 0x000fe20007ffe1ff */
[----:B------:R-:W-:-:S03]  /*1280*/  IMAD.WIDE.U32 R4, R35, c[0x0][0x208], R38 ;  /* 0x0000820023047a25 */ /* 0x000fc600078e0026 */
[----:B------:R-:W-:Y:S01]  /*1290*/  IADD3 R3, R3, R9, RZ ;  /* 0x0000000903037210 */ /* 0x000fe20007ffe0ff */
[----:B------:R-:W-:Y:S01]  /*12a0*/  IMAD R11, R35, c[0x0][0x20c], R11 ;  /* 0x00008300230b7a24 */ /* 0x000fe200078e020b */
[----:B------:R-:W-:Y:S01]  /*12b0*/  SHF.R.S32.HI R9, RZ, 0x1f, R0 ;  /* 0x0000001fff097819 */ /* 0x000fe20000011400 */
[----:B------:R-:W-:-:S03]  /*12c0*/  IMAD.WIDE.U32 R6, R40, c[0x0][0x1e8], R6 ;  /* 0x00007a0028067a25 */ /* 0x000fc600078e0006 */
[----:B------:R-:W-:Y:S01]  /*12d0*/  IADD3 R5, R5, R11, RZ ;  /* 0x0000000b05057210 */ /* 0x000fe20007ffe0ff */
[C---:B------:R-:W-:Y:S02]  /*12e0*/  IMAD R11, R12.reuse, c[0x0][0x1e8], RZ ;  /* 0x00007a000c0b7a24 */ /* 0x040fe400078e02ff */
[----:B------:R-:W-:Y:S02]  /*12f0*/  IMAD R12, R12, c[0x0][0x210], RZ ;  /* 0x000084000c0c7a24 */ /* 0x000fe400078e02ff */
[----:B------:R-:W-:Y:S02]  /*1300*/  IMAD R9, R9, c[0x0][0x1b0], RZ ;  /* 0x00006c0009097a24 */ /* 0x000fe400078e02ff */
[----:B------:R-:W-:Y:S02]  /*1310*/  IMAD R11, R40, c[0x0][0x1ec], R11 ;  /* 0x00007b00280b7a24 */ /* 0x000fe400078e020b */
[----:B------:R-:W-:Y:S02]  /*1320*/  IMAD R10, R10, c[0x0][0x2c4], R8 ;  /* 0x0000b1000a0a7a24 */ /* 0x000fe400078e0208 */
[----:B------:R-:W-:-:S02]  /*1330*/  IMAD R12, R40, c[0x0][0x214], R12 ;  /* 0x00008500280c7a24 */ /* 0x000fc400078e020c */
[----:B------:R-:W-:-:S04]  /*1340*/  IMAD.WIDE.U32 R4, R40, c[0x0][0x210], R4 ;  /* 0x0000840028047a25 */ /* 0x000fc800078e0004 */
[C---:B------:R-:W-:Y:S01]  /*1350*/  IMAD R8, R0.reuse, c[0x0][0x1b4], R9 ;  /* 0x00006d0000087a24 */ /* 0x040fe200078e0209 */
[----:B------:R-:W-:Y:S01]  /*1360*/  IADD3 R9, R7, R11, RZ ;  /* 0x0000000b07097210 */ /* 0x000fe20007ffe0ff */
[----:B------:R-:W-:Y:S01]  /*1370*/  IMAD.WIDE.U32 R2, R0, c[0x0][0x1b0], R2 ;  /* 0x00006c0000027a25 */ /* 0x000fe200078e0002 */
[----:B------:R-:W-:Y:S02]  /*1380*/  SHF.R.S32.HI R11, RZ, 0x1f, R10 ;  /* 0x0000001fff0b7819 */ /* 0x000fe4000001140a */
[----:B------:R-:W-:Y:S02]  /*1390*/  IADD3 R7, R5, R12, RZ ;  /* 0x0000000c05077210 */ /* 0x000fe40007ffe0ff */
[----:B------:R-:W-:Y:S01]  /*13a0*/  IADD3 R5, R3, R8, RZ ;  /* 0x0000000803057210 */ /* 0x000fe20007ffe0ff */
[----:B------:R-:W-:Y:S01]  /*13b0*/  IMAD R11, R11, c[0x0][0x1a8], RZ ;  /* 0x00006a000b0b7a24 */ /* 0x000fe200078e02ff */
[----:B------:R-:W-:Y:S02]  /*13c0*/  MOV R8, R6 ;  /* 0x0000000600087202 */ /* 0x000fe40000000f00 */
[----:B------:R-:W-:Y:S01]  /*13d0*/  MOV R6, R4 ;  /* 0x0000000400067202 */ /* 0x000fe20000000f00 */
[----:B------:R-:W-:Y:S01]  /*13e0*/  IMAD R11, R10, c[0x0][0x1ac], R11 ;  /* 0x00006b000a0b7a24 */ /* 0x000fe200078e020b */
[----:B------:R-:W-:-:S02]  /*13f0*/  MOV R4, R2 ;  /* 0x0000000200047202 */ /* 0x000fc40000000f00 */
[----:B----4-:R-:W-:Y:S02]  /*1400*/  @P0 SHF.R.S32.HI R3, RZ, 0x1f, R14 ;  /* 0x0000001fff030819 */ /* 0x010fe4000001140e */
[----:B------:R-:W-:Y:S01]  /*1410*/  @P0 MOV R2, R14 ;  /* 0x0000000e00020202 */ /* 0x000fe20000000f00 */
[----:B------:R-:W-:Y:S01]  /*1420*/  IMAD.WIDE.U32 R4, R10, c[0x0][0x1a8], R4 ;  /* 0x00006a000a047a25 */ /* 0x000fe200078e0004 */
[----:B------:R-:W-:Y:S02]  /*1430*/  @!P0 MOV R2, R37 ;  /* 0x0000002500028202 */ /* 0x000fe40000000f00 */
[----:B------:R-:W-:-:S03]  /*1440*/  @!P0 MOV R3, R13 ;  /* 0x0000000d00038202 */ /* 0x000fc60000000f00 */
[----:B------:R-:W-:Y:S01]  /*1450*/  IMAD.WIDE.U32 R12, R2, c[0x0][0x218], R6 ;  /* 0x00008600020c7a25 */ /* 0x000fe200078e0006 */
[----:B------:R-:W-:-:S03]  /*1460*/  IADD3 R7, R5, R11, RZ ;  /* 0x0000000b05077210 */ /* 0x000fc60007ffe0ff */
[C---:B------:R-:W-:Y:S02]  /*1470*/  IMAD R0, R3.reuse, c[0x0][0x218], RZ ;  /* 0x0000860003007a24 */ /* 0x040fe400078e02ff */
[----:B------:R-:W-:Y:S01]  /*1480*/  IMAD R6, R3, c[0x0][0x1f0], RZ ;  /* 0x00007c0003067a24 */ /* 0x000fe200078e02ff */
[----:B------:R-:W-:Y:S01]  /*1490*/  LEA R3, P0, R4, c[0x0][0x160], 0x1 ;  /* 0x0000580004037a11 */ /* 0x000fe200078008ff */
[C---:B------:R-:W-:Y:S01]  /*14a0*/  IMAD R5, R2.reuse, c[0x0][0x21c], R0 ;  /* 0x0000870002057a24 */ /* 0x040fe200078e0200 */
[----:B------:R-:W-:Y:S01]  /*14b0*/  IADD3 R0, R35, R36, RZ ;  /* 0x0000002423007210 */ /* 0x000fe20007ffe0ff */
[----:B------:R-:W-:-:S04]  /*14c0*/  IMAD.WIDE.U32 R8, R2, c[0x0][0x1f0], R8 ;  /* 0x00007c0002087a25 */ /* 0x000fc800078e0008 */
[----:B------:R-:W-:Y:S01]  /*14d0*/  IMAD R6, R2, c[0x0][0x1f4], R6 ;  /* 0x00007d0002067a24 */ /* 0x000fe200078e0206 */
[----:B------:R-:W-:Y:S01]  /*14e0*/  LEA.HI.X R2, R4, c[0x0][0x164], R7, 0x1, P0 ;  /* 0x0000590004027a11 */ /* 0x000fe200000f0c07 */
[----:B------:R1:W-:Y:S01]  /*14f0*/  STL.64 [R1+0x30], R8 ;  /* 0x0000300801007387 */ /* 0x0003e20000100a00 */
[----:B------:R-:W-:Y:S02]  /*1500*/  IADD3 R4, R13, R5, RZ ;  /* 0x000000050d047210 */ /* 0x000fe40007ffe0ff */
[----:B------:R-:W-:Y:S01]  /*1510*/  IADD3 R6, R9, R6, RZ ;  /* 0x0000000609067210 */ /* 0x000fe20007ffe0ff */
[----:B------:R1:W-:Y:S04]  /*1520*/  STL.64 [R1+0x38], R12 ;  /* 0x0000380c01007387 */ /* 0x0003e80000100a00 */
[----:B------:R1:W-:Y:S04]  /*1530*/  STL [R1+0x40], R4 ;  /* 0x0000400401007387 */ /* 0x0003e80000100800 */
[----:B------:R1:W-:Y:S01]  /*1540*/  STL [R1+0x20], R6 ;  /* 0x0000200601007387 */ /* 0x0003e20000100800 */
[----:B------:R-:W-:Y:S05]  /*1550*/  BRA.DIV ~URZ, `(.L_x_489) ;  /* 0x000149027f007947 */ /* 0x000fea000b800000 */
[----:B------:R2:W3:Y:S02]  /*1560*/  SHFL.IDX PT, R5, R2, RZ, 0x181f ;  /* 0x00181fff02057589 */ /* 0x0004e400000e0000 */
.L_x_547:
[----:B------:R-:W-:Y:S05]  /*1570*/  BRA.DIV ~URZ, `(.L_x_490) ;  /* 0x000149527f007947 */ /* 0x000fea000b800000 */
[----:B-1----:R1:W4:Y:S02]  /*1580*/  SHFL.IDX PT, R4, R3, RZ, 0x181f ;  /* 0x00181fff03047589 */ /* 0x00232400000e0000 */
.L_x_548:
[----:B------:R-:W-:Y:S01]  /*1590*/  MOV R11, c[0x0][0x168] ;  /* 0x00005a00000b7a02 */ /* 0x000fe20000000f00 */
[----:B------:R-:W-:Y:S04]  /*15a0*/  BSSY B0, `(.L_x_491) ;  /* 0x000000b000007945 */ /* 0x000fe80003800000 */
[----:B------:R-:W-:-:S05]  /*15b0*/  IMAD R11, R11, c[0x0][0x2c4], RZ ;  /* 0x0000b1000b0b7a24 */ /* 0x000fca00078e02ff */
[----:B------:R-:W-:-:S13]  /*15c0*/  ISETP.GE.AND P0, PT, R0, R11, PT ;  /* 0x0000000b0000720c */ /* 0x000fda0003f06270 */
[----:B------:R-:W-:Y:S05]  /*15d0*/  @P0 BRA `(.L_x_492) ;  /* 0x0000007000000947 */ /* 0x000fea0003800000 */
[----:B------:R-:W5:Y:S02]  /*15e0*/  LDL.64 R6, [R1+0x28] ;  /* 0x0000280001067983 */ /* 0x000f640000100a00 */
[----:B----45:R-:W-:-:S04]  /*15f0*/  LEA R4, P0, R6, R4, 0x1 ;  /* 0x0000000406047211 */ /* 0x030fc800078008ff */
[----:B---3--:R-:W-:-:S05]  /*1600*/  LEA.HI.X R5, R6, R5, R7, 0x1, P0 ;  /* 0x0000000506057211 */ /* 0x008fca00000f0c07 */
[----:B------:R-:W-:Y:S01]  /*1610*/  @!PT LDS RZ, [RZ] ;  /* 0x00000000fffff984 */ /* 0x000fe20000000800 */
[----:B------:R-:W-:Y:S01]  /*1620*/  @!PT LDS RZ, [RZ] ;  /* 0x00000000fffff984 */ /* 0x000fe20000000800 */
[----:B------:R-:W-:Y:S01]  /*1630*/  @!PT LDS RZ, [RZ] ;  /* 0x00000000fffff984 */ /* 0x000fe20000000800 */
[----:B------:R3:W-:Y:S04]  /*1640*/  LDGSTS.E.BYPASS.LTC128B.128 [R241+0x7100], [R4.64], !P2 ;  /* 0x0710000004f17fae */ /* 0x0007e8000d101d48 */
.L_x_492:
[----:B------:R-:W-:Y:S05]  /*1650*/  BSYNC B0 ;  /* 0x0000000000007941 */ /* 0x000fea0003800000 */
.L_x_491:
[----:B------:R-:W-:Y:S05]  /*1660*/  BRA.DIV ~URZ, `(.L_x_493) ;  /* 0x000148d27f007947 */ /* 0x000fea000b800000 */
[----:B------:R1:W2:Y:S04]  /*1670*/  SHFL.IDX PT, R6, R2, 0x1, 0x181f ;  /* 0x00381f0002067f89 */ /* 0x0002a800000e0000 */
[----:B---34-:R1:W3:Y:S02]  /*1680*/  SHFL.IDX PT, R4, R3, 0x1, 0x181f ;  /* 0x00381f0003047f89 */ /* 0x0182e400000e0000 */
.L_x_549:
[----:B------:R-:W-:Y:S01]  /*1690*/  IADD3 R5, R0, 0x10, RZ ;  /* 0x0000001000057810 */ /* 0x000fe20007ffe0ff */
[----:B------:R-:W-:Y:S03]  /*16a0*/  BSSY B0, `(.L_x_494) ;  /* 0x000000a000007945 */ /* 0x000fe60003800000 */
[----:B------:R-:W-:-:S13]  /*16b0*/  ISETP.GE.AND P0, PT, R5, R11, PT ;  /* 0x0000000b0500720c */ /* 0x000fda0003f06270 */
[----:B------:R-:W-:Y:S05]  /*16c0*/  @P0 BRA `(.L_x_495) ;  /* 0x0000007000000947 */ /* 0x000fea0003800000 */
[----:B------:R-:W4:Y:S02]  /*16d0*/  LDL.64 R8, [R1+0x28] ;  /* 0x0000280001087983 */ /* 0x000f240000100a00 */
[----:B---34-:R-:W-:-:S04]  /*16e0*/  LEA R4, P0, R8, R4, 0x1 ;  /* 0x0000000408047211 */ /* 0x018fc800078008ff */
[----:B--2---:R-:W-:-:S05]  /*16f0*/  LEA.HI.X R5, R8, R6, R9, 0x1, P0 ;  /* 0x0000000608057211 */ /* 0x004fca00000f0c09 */
[----:B------:R-:W-:Y:S01]  /*1700*/  @!PT LDS RZ, [RZ] ;  /* 0x00000000fffff984 */ /* 0x000fe20000000800 */
[----:B------:R-:W-:Y:S01]  /*1710*/  @!PT LDS RZ, [RZ] ;  /* 0x00000000fffff984 */ /* 0x000fe20000000800 */
[----:B------:R-:W-:Y:S01]  /*1720*/  @!PT LDS RZ, [RZ] ;  /* 0x00000000fffff984 */ /* 0x000fe20000000800 */
[----:B------:R2:W-:Y:S04]  /*1730*/  LDGSTS.E.BYPASS.LTC128B.128 [R241+0x7900], [R4.64], !P2 ;  /* 0x0790000004f17fae */ /* 0x0005e8000d101d48 */
.L_x_495:
[----:B------:R-:W-:Y:S05]  /*1740*/  BSYNC B0 ;  /* 0x0000000000007941 */ /* 0x000fea0003800000 */
.L_x_494:
[----:B------:R-:W-:Y:S05]  /*1750*/  BRA.DIV ~URZ, `(.L_x_496) ;  /* 0x000148b27f007947 */ /* 0x000fea000b800000 */
[----:B--2---:R2:W4:Y:S02]  /*1760*/  SHFL.IDX PT, R6, R2, 0x2, 0x181f ;  /* 0x00581f0002067f89 */ /* 0x00452400000e0000 */
.L_x_550:
[----:B------:R-:W-:Y:S05]  /*1770*/  BRA.DIV ~URZ, `(.L_x_497) ;  /* 0x000149027f007947 */ /* 0x000fea000b800000 */
[----:B---3--:R3:W1:Y:S02]  /*1780*/  SHFL.IDX PT, R4, R3, 0x2, 0x181f ;  /* 0x00581f0003047f89 */ /* 0x00866400000e0000 */
.L_x_551:
[----:B------:R-:W-:Y:S01]  /*1790*/  IADD3 R5, R0, 0x20, RZ ;  /* 0x0000002000057810 */ /* 0x000fe20007ffe0ff */
[----:B------:R-:W-:Y:S03]  /*17a0*/  BSSY B0, `(.L_x_498) ;  /* 0x000000a000007945 */ /* 0x000fe60003800000 */
[----:B------:R-:W-:-:S13]  /*17b0*/  ISETP.GE.AND P0, PT, R5, R11, PT ;  /* 0x0000000b0500720c */ /* 0x000fda0003f06270 */
[----:B------:R-:W-:Y:S05]  /*17c0*/  @P0 BRA `(.L_x_499) ;  /* 0x0000007000000947 */ /* 0x000fea0003800000 */
[----:B------:R-:W5:Y:S02]  /*17d0*/  LDL.64 R8, [R1+0x28] ;  /* 0x0000280001087983 */ /* 0x000f640000100a00 */
[----:B-1---5:R-:W-:-:S04]  /*17e0*/  LEA R4, P0, R8, R4, 0x1 ;  /* 0x0000000408047211 */ /* 0x022fc800078008ff */
[----:B----4-:R-:W-:-:S05]  /*17f0*/  LEA.HI.X R5, R8, R6, R9, 0x1, P0 ;  /* 0x0000000608057211 */ /* 0x010fca00000f0c09 */
[----:B------:R-:W-:Y:S01]  /*1800*/  @!PT LDS RZ, [RZ] ;  /* 0x00000000fffff984 */ /* 0x000fe20000000800 */
[----:B------:R-:W-:Y:S01]  /*1810*/  @!PT LDS RZ, [RZ] ;  /* 0x00000000fffff984 */ /* 0x000fe20000000800 */
[----:B------:R-:W-:Y:S01]  /*1820*/  @!PT LDS RZ, [RZ] ;  /* 0x00000000fffff984 */ /* 0x000fe20000000800 */
[----:B------:R1:W-:Y:S04]  /*1830*/  LDGSTS.E.BYPASS.LTC128B.128 [R241+0x8100], [R4.64], !P2 ;  /* 0x0810000004f17fae */ /* 0x0003e8000d101d48 */
.L_x_499:
[----:B------:R-:W-:Y:S05]  /*1840*/  BSYNC B0 ;  /* 0x0000000000007941 */ /* 0x000fea0003800000 */
.L_x_498:
[----:B------:R-:W-:Y:S05]  /*1850*/  BRA.DIV ~URZ, `(.L_x_500) ;  /* 0x000148927f007947 */ /* 0x000fea000b800000 */
[----:B----4-:R4:W2:Y:S04]  /*1860*/  SHFL.IDX PT, R6, R2, 0x3, 0x181f ;  /* 0x00781f0002067f89 */ /* 0x0108a800000e0000 */
[----:B-1----:R4:W1:Y:S02]  /*1870*/  SHFL.IDX PT, R4, R3, 0x3, 0x181f ;  /* 0x00781f0003047f89 */ /* 0x00286400000e0000 */
.L_x_552:
[----:B------:R-:W-:Y:S01]  /*1880*/  IADD3 R5, R0, 0x30, RZ ;  /* 0x0000003000057810 */ /* 0x000fe20007ffe0ff */
[----:B------:R-:W-:Y:S03]  /*1890*/  BSSY B0, `(.L_x_501) ;  /* 0x000000a000007945 */ /* 0x000fe60003800000 */
[----:B------:R-:W-:-:S13]  /*18a0*/  ISETP.GE.AND P0, PT, R5, R11, PT ;  /* 0x0000000b0500720c */ /* 0x000fda0003f06270 */
[----:B------:R-:W-:Y:S05]  /*18b0*/  @P0 BRA `(.L_x_502) ;  /* 0x0000007000000947 */ /* 0x000fea0003800000 */
[----:B------:R-:W5:Y:S02]  /*18c0*/  LDL.64 R8, [R1+0x28] ;  /* 0x0000280001087983 */ /* 0x000f640000100a00 */
[----:B-1---5:R-:W-:-:S04]  /*18d0*/  LEA R4, P0, R8, R4, 0x1 ;  /* 0x0000000408047211 */ /* 0x022fc800078008ff */
[----:B--2---:R-:W-:-:S05]  /*18e0*/  LEA.HI.X R5, R8, R6, R9, 0x1, P0 ;  /* 0x0000000608057211 */ /* 0x004fca00000f0c09 */
[----:B------:R-:W-:Y:S01]  /*18f0*/  @!PT LDS RZ, [RZ] ;  /* 0x00000000fffff984 */ /* 0x000fe20000000800 */
[----:B------:R-:W-:Y:S01]  /*1900*/  @!PT LDS RZ, [RZ] ;  /* 0x00000000fffff984 */ /* 0x000fe20000000800 */
[----:B------:R-:W-:Y:S01]  /*1910*/  @!PT LDS RZ, [RZ] ;  /* 0x00000000fffff984 */ /* 0x000fe20000000800 */
[----:B------:R1:W-:Y:S04]  /*1920*/  LDGSTS.E.BYPASS.LTC128B.128 [R241+0x8900], [R4.64], !P2 ;  /* 0x0890000004f17fae */ /* 0x0003e8000d101d48 */
.L_x_502:
[----:B------:R-:W-:Y:S05]  /*1930*/  BSYNC B0 ;  /* 0x0000000000007941 */ /* 0x000fea0003800000 */
.L_x_501:
[----:B------:R-:W-:Y:S05]  /*1940*/  BRA.DIV ~URZ, `(.L_x_503) ;  /* 0x000148727f007947 */ /* 0x000fea000b800000 */
[----:B--2---:R2:W3:Y:S02]  /*1950*/  SHFL.IDX PT, R6, R2, 0x4, 0x181f ;  /* 0x00981f0002067f89 */ /* 0x0044e400000e0000 */
.L_x_553:
[----:B------:R-:W-:Y:S05]  /*1960*/  BRA.DIV ~URZ, `(.L_x_504) ;  /* 0x000148c27f007947 */ /* 0x000fea000b800000 */
[----:B-1----:R1:W2:Y:S02]  /*1970*/  SHFL.IDX PT, R4, R3, 0x4, 0x181f ;  /* 0x00981f0003047f89 */ /* 0x0022a400000e0000 */
.L_x_554:
[----:B------:R-:W-:Y:S01]  /*1980*/  IADD3 R5, R0, 0x40, RZ ;  /* 0x0000004000057810 */ /* 0x000fe20007ffe0ff */
[----:B------:R-:W-:Y:S03]  /*1990*/  BSSY B0, `(.L_x_505) ;  /* 0x000000a000007945 */ /* 0x000fe60003800000 */
[----:B------:R-:W-:-:S13]  /*19a0*/  ISETP.GE.AND P0, PT, R5, R11, PT ;  /* 0x0000000b0500720c */ /* 0x000fda0003f06270 */
[----:B------:R-:W-:Y:S05]  /*19b0*/  @P0 BRA `(.L_x_506) ;  /* 0x0000007000000947 */ /* 0x000fea0003800000 */
[----:B------:R-:W5:Y:S02]  /*19c0*/  LDL.64 R8, [R1+0x28] ;  /* 0x0000280001087983 */ /* 0x000f640000100a00 */
[----:B--2--5:R-:W-:-:S04]  /*19d0*/  LEA R4, P0, R8, R4, 0x1 ;  /* 0x0000000408047211 */ /* 0x024fc800078008ff */
[----:B---3--:R-:W-:-:S05]  /*19e0*/  LEA.HI.X R5, R8, R6, R9, 0x1, P0 ;  /* 0x0000000608057211 */ /* 0x008fca00000f0c09 */
[----:B------:R-:W-:Y:S01]  /*19f0*/  @!PT LDS RZ, [RZ] ;  /* 0x00000000fffff984 */ /* 0x000fe20000000800 */
[----:B------:R-:W-:Y:S01]  /*1a00*/  @!PT LDS RZ, [RZ] ;  /* 0x00000000fffff984 */ /* 0x000fe20000000800 */
[----:B------:R-:W-:Y:S01]  /*1a10*/  @!PT LDS RZ, [RZ] ;  /* 0x00000000fffff984 */ /* 0x000fe20000000800 */
[----:B------:R2:W-:Y:S04]  /*1a20*/  LDGSTS.E.BYPASS.LTC128B.128 [R241+0x9100], [R4.64], !P2 ;  /* 0x0910000004f17fae */ /* 0x0005e8000d101d48 */
.L_x_506:
[----:B------:R-:W-:Y:S05]  /*1a30*/  BSYNC B0 ;  /* 0x0000000000007941 */ /* 0x000fea0003800000 */
.L_x_505:
[----:B------:R-:W-:Y:S05]  /*1a40*/  BRA.DIV ~URZ, `(.L_x_507) ;  /* 0x000148527f007947 */ /* 0x000fea000b800000 */
[----:B---3--:R3:W1:Y:S04]  /*1a50*/  SHFL.IDX PT, R6, R2, 0x5, 0x181f ;  /* 0x00b81f0002067f89 */ /* 0x00866800000e0000 */
[----:B--2---:R3:W2:Y:S02]  /*1a60*/  SHFL.IDX PT, R4, R3, 0x5, 0x181f ;  /* 0x00b81f0003047f89 */ /* 0x0046a400000e0000 */
.L_x_555:
[----:B------:R-:W-:Y:S01]  /*1a70*/  IADD3 R5, R0, 0x50, RZ ;  /* 0x0000005000057810 */ /* 0x000fe20007ffe0ff */
[----:B------:R-:W-:Y:S03]  /*1a80*/  BSSY B0, `(.L_x_508) ;  /* 0x000000a000007945 */ /* 0x000fe60003800000 */
[----:B------:R-:W-:-:S13]  /*1a90*/  ISETP.GE.AND P0, PT, R5, R11, PT ;  /* 0x0000000b0500720c */ /* 0x000fda0003f06270 */
[----:B------:R-:W-:Y:S05]  /*1aa0*/  @P0 BRA `(.L_x_509) ;  /* 0x0000007000000947 */ /* 0x000fea0003800000 */
[----:B------:R-:W5:Y:S02]  /*1ab0*/  LDL.64 R8, [R1+0x28] ;  /* 0x0000280001087983 */ /* 0x000f640000100a00 */
[----:B--2--5:R-:W-:-:S04]  /*1ac0*/  LEA R4, P0, R8, R4, 0x1 ;  /* 0x0000000408047211 */ /* 0x024fc800078008ff */
[----:B-1----:R-:W-:-:S05]  /*1ad0*/  LEA.HI.X R5, R8, R6, R9, 0x1, P0 ;  /* 0x0000000608057211 */ /* 0x002fca00000f0c09 */
[----:B------:R-:W-:Y:S01]  /*1ae0*/  @!PT LDS RZ, [RZ] ;  /* 0x00000000fffff984 */ /* 0x000fe20000000800 */
[----:B------:R-:W-:Y:S01]  /*1af0*/  @!PT LDS RZ, [RZ] ;  /* 0x00000000fffff984 */ /* 0x000fe20000000800 */
[----:B------:R-:W-:Y:S01]  /*1b00*/  @!PT LDS RZ, [RZ] ;  /* 0x00000000fffff984 */ /* 0x000fe20000000800 */
[----:B------:R1:W-:Y:S04]  /*1b10*/  LDGSTS.E.BYPASS.LTC128B.128 [R241+0x9900], [R4.64], !P2 ;  /* 0x0990000004f17fae */ /* 0x0003e8000d101d48 */
.L_x_509:
[----:B------:R-:W-:Y:S05]  /*1b20*/  BSYNC B0 ;  /* 0x0000000000007941 */ /* 0x000fea0003800000 */
.L_x_508:
[----:B------:R-:W-:Y:S05]  /*1b30*/  BRA.DIV ~URZ, `(.L_x_510) ;  /* 0x000148327f007947 */ /* 0x000fea000b800000 */
[----:B-1----:R1:W3:Y:S02]  /*1b40*/  SHFL.IDX PT, R6, R2, 0x6, 0x181f ;  /* 0x00d81f0002067f89 */ /* 0x0022e400000e0000 */
.L_x_556:
[----:B------:R-:W-:Y:S05]  /*1b50*/  BRA.DIV ~URZ, `(.L_x_511) ;  /* 0x000148827f007947 */ /* 0x000fea000b800000 */
[----:B--2---:R2:W1:Y:S02]  /*1b60*/  SHFL.IDX PT, R4, R3, 0x6, 0x181f ;  /* 0x00d81f0003047f89 */ /* 0x00446400000e0000 */
.L_x_557:
[----:B------:R-:W-:Y:S01]  /*1b70*/  IADD3 R5, R0, 0x60, RZ ;  /* 0x0000006000057810 */ /* 0x000fe20007ffe0ff */
[----:B------:R-:W-:Y:S03]  /*1b80*/  BSSY B0, `(.L_x_512) ;  /* 0x000000a000007945 */ /* 0x000fe60003800000 */
[----:B------:R-:W-:-:S13]  /*1b90*/  ISETP.GE.AND P0, PT, R5, R11, PT ;  /* 0x0000000b0500720c */ /* 0x000fda0003f06270 */
[----:B------:R-:W-:Y:S05]  /*1ba0*/  @P0 BRA `(.L_x_513) ;  /* 0x0000007000000947 */ /* 0x000fea0003800000 */
[----:B------:R-:W5:Y:S02]  /*1bb0*/  LDL.64 R8, [R1+0x28] ;  /* 0x0000280001087983 */ /* 0x000f640000100a00 */
[----:B-1---5:R-:W-:-:S04]  /*1bc0*/  LEA R4, P0, R8, R4, 0x1 ;  /* 0x0000000408047211 */ /* 0x022fc800078008ff */
[----:B---3--:R-:W-:-:S05]  /*1bd0*/  LEA.HI.X R5, R8, R6, R9, 0x1, P0 ;  /* 0x0000000608057211 */ /* 0x008fca00000f0c09 */
[----:B------:R-:W-:Y:S01]  /*1be0*/  @!PT LDS RZ, [RZ] ;  /* 0x00000000fffff984 */ /* 0x000fe20000000800 */
[----:B------:R-:W-:Y:S01]  /*1bf0*/  @!PT LDS RZ, [RZ] ;  /* 0x00000000fffff984 */ /* 0x000fe20000000800 */
[----:B------:R-:W-:Y:S01]  /*1c00*/  @!PT LDS RZ, [RZ] ;  /* 0x00000000fffff984 */ /* 0x000fe20000000800 */
[----:B------:R1:W-:Y:S04]  /*1c10*/  LDGSTS.E.BYPASS.LTC128B.128 [R241+0xa100], [R4.64], !P2 ;  /* 0x0a10000004f17fae */ /* 0x0003e8000d101d48 */
.L_x_513:
[----:B------:R-:W-:Y:S05]  /*1c20*/  BSYNC B0 ;  /* 0x0000000000007941 */ /* 0x000fea0003800000 */
.L_x_512:
[----:B------:R-:W-:Y:S05]  /*1c30*/  BRA.DIV ~URZ, `(.L_x_514) ;  /* 0x000148127f007947 */ /* 0x000fea000b800000 */
[----:B-1----:R1:W2:Y:S04]  /*1c40*/  SHFL.IDX PT, R4, R2, 0x7, 0x181f ;  /* 0x00f81f0002047f89 */ /* 0x0022a800000e0000 */
[----:B--234-:R-:W2:Y:S02]  /*1c50*/  SHFL.IDX PT, R3, R3, 0x7, 0x181f ;  /* 0x00f81f0003037f89 */ /* 0x01cea400000e0000 */
.L_x_558:
[----:B------:R-:W3:Y:S04]  /*1c60*/  LDL.64 R18, [R1+0x28] ;  /* 0x0000280001127983 */ /* 0x000ee80000100a00 */
[----:B------:R-:W4:Y:S01]  /*1c70*/  LDL R217, [R1] ;  /* 0x0000000001d97983 */ /* 0x000f220000100800 */
[----:B------:R-:W-:-:S04]  /*1c80*/  IADD3 R0, R0, 0x70, RZ ;  /* 0x0000007000007810 */ /* 0x000fc80007ffe0ff */
[----:B------:R-:W-:-:S13]  /*1c90*/  ISETP.GE.AND P1, PT, R0, R11, PT ;  /* 0x0000000b0000720c */ /* 0x000fda0003f26270 */
[C---:B-123--:R-:W-:Y:S02]  /*1ca0*/  @!P1 LEA R2, P0, R18.reuse, R3, 0x1 ;  /* 0x0000000312029211 */ /* 0x04efe400078008ff */
[C---:B------:R-:W-:Y:S02]  /*1cb0*/  ISETP.GE.AND P6, PT, R18.reuse, c[0x0][0x1d4], PT ;  /* 0x0000750012007a0c */ /* 0x040fe40003fc6270 */
[----:B------:R-:W-:Y:S02]  /*1cc0*/  @!P1 LEA.HI.X R3, R18, R4, R19, 0x1, P0 ;  /* 0x0000000412039211 */ /* 0x000fe400000f0c13 */
[----:B----4-:R-:W-:-:S03]  /*1cd0*/  IADD3 R15, R217, -0x1, RZ ;  /* 0xffffffffd90f7810 */ /* 0x010fc60007ffe0ff */
[----:B------:R-:W-:Y:S01]  /*1ce0*/  @!PT LDS RZ, [RZ] ;  /* 0x00000000fffff984 */ /* 0x000fe20000000800 */
[----:B------:R-:W-:Y:S01]  /*1cf0*/  @!PT LDS RZ, [RZ] ;  /* 0x00000000fffff984 */ /* 0x000fe20000000800 */
[----:B------:R-:W-:Y:S01]  /*1d00*/  @!PT LDS RZ, [RZ] ;  /* 0x00000000fffff984 */ /* 0x000fe20000000800 */
[----:B------:R1:W-:Y:S04]  /*1d10*/  @!P1 LDGSTS.E.BYPASS.LTC128B.128 [R241+0xa900], [R2.64], !P2 ;  /* 0x0a90000002f19fae */ /* 0x0003e8000d101d48 */
[----:B------:R-:W0:Y:S01]  /*1d20*/  LDGDEPBAR ;  /* 0x00000000000079af */ /* 0x000e220000000000 */
[----:B------:R-:W-:Y:S02]  /*1d30*/  WARPSYNC 0xffffffff ;  /* 0xffffffff00007948 */ /* 0x000fe40003800000 */
[----:B------:R-:W2:Y:S04]  /*1d40*/  LDL R5, [R1+0x20] ;  /* 0x0000200001057983 */ /* 0x000ea80000100800 */
[----:B------:R-:W3:Y:S04]  /*1d50*/  LDL.64 R6, [R1+0x30] ;  /* 0x0000300001067983 */ /* 0x000ee80000100a00 */
[----:B------:R-:W4:Y:S04]  /*1d60*/  LDL R22, [R1+0x40] ;  /* 0x0000400001167983 */ /* 0x000f280000100800 */
[----:B------:R-:W5:Y:S04]  /*1d70*/  LDL.64 R20, [R1+0x38] ;  /* 0x0000380001147983 */ /* 0x000f680000100a00 */
[----:B------:R-:W1:Y:S01]  /*1d80*/  S2R R9, SR_TID.X ;  /* 0x0000000000097919 */ /* 0x000e620000002100 */
[----:B------:R-:W-:-:S02]  /*1d90*/  MOV R116, 0xffffff90 ;  /* 0xffffff9000747802 */ /* 0x000fc40000000f00 */
[----:B------:R-:W-:Y:S01]  /*1da0*/  SHF.R.S32.HI R16, RZ, 0x1f, R15 ;  /* 0x0000001fff107819 */ /* 0x000fe2000001140f */
[----:B-1----:R-:W-:Y:S01]  /*1db0*/  IMAD.WIDE.U32 R2, R15, c[0x0][0x1e0], RZ ;  /* 0x000078000f027a25 */ /* 0x002fe200078e00ff */
[----:B------:R-:W-:Y:S01]  /*1dc0*/  MOV R164, c[0x0][0x1e0] ;  /* 0x0000780000a47a02 */ /* 0x000fe20000000f00 */
[----:B------:R-:W-:Y:S02]  /*1dd0*/  ULDC.64 UR4, c[0x0][0x208] ;  /* 0x0000820000047ab9 */ /* 0x000fe40000000a00 */
[----:B------:R-:W-:Y:S02]  /*1de0*/  IMAD R116, R217, R116, 0x70 ;  /* 0x00000070d9747424 */ /* 0x000fe400078e0274 */
[----:B------:R-:W-:Y:S01]  /*1df0*/  IMAD R0, R16, c[0x0][0x1e0], RZ ;  /* 0x0000780010007a24 */ /* 0x000fe200078e02ff */
[----:B------:R-:W-:-:S04]  /*1e00*/  SHF.R.S32.HI R8, RZ, 0x1f, R9 ;  /* 0x0000001fff087819 */ /* 0x000fc80000011409 */
[----:B------:R-:W-:-:S04]  /*1e10*/  LEA.HI R8, R8, R9, RZ, 0x3 ;  /* 0x0000000908087211 */ /* 0x000fc800078f18ff */
[----:B------:R-:W-:Y:S01]  /*1e20*/  SHF.R.S32.HI R8, RZ, 0x3, R8 ;  /* 0x00000003ff087819 */ /* 0x000fe20000011408 */
[----:B------:R-:W-:-:S03]  /*1e30*/  IMAD R0, R15, c[0x0][0x1e4], R0 ;  /* 0x000079000f007a24 */ /* 0x000fc600078e0200 */
[----:B------:R-:W-:-:S04]  /*1e40*/  IADD3 R14, R116, c[0x0][0x1d0], -R8 ;  /* 0x00007400740e7a10 */ /* 0x000fc80007ffe808 */
[C---:B------:R-:W-:Y:S02]  /*1e50*/  ISETP.GE.AND P3, PT, R14.reuse, 0x1, PT ;  /* 0x000000010e00780c */ /* 0x040fe40003f66270 */
[----:B------:R-:W-:Y:S02]  /*1e60*/  ISETP.GE.AND P2, PT, R14, 0x11, PT ;  /* 0x000000110e00780c */ /* 0x000fe40003f46270 */
[----:B------:R-:W-:-:S05]  /*1e70*/  IADD3 R0, R3, R0, RZ ;  /* 0x0000000003007210 */ /* 0x000fca0007ffe0ff */
[----:B------:R-:W-:Y:S01]  /*1e80*/  IMAD R0, R0, 0x70, RZ ;  /* 0x0000007000007824 */ /* 0x000fe200078e02ff */
[----:B------:R-:W-:Y:S02]  /*1e90*/  ISETP.GE.AND P0, PT, R14, 0x21, PT ;  /* 0x000000210e00780c */ /* 0x000fe40003f06270 */
[----:B------:R-:W-:Y:S01]  /*1ea0*/  MOV R165, c[0x0][0x1e4] ;  /* 0x0000790000a57a02 */ /* 0x000fe20000000f00 */
[----:B------:R-:W-:-:S03]  /*1eb0*/  IMAD.WIDE.U32 R10, R164, 0x20, RZ ;  /* 0x00000020a40a7825 */ /* 0x000fc600078e00ff */
[----:B------:R-:W-:Y:S01]  /*1ec0*/  SHF.L.U32 R8, R165, 0x5, RZ ;  /* 0x00000005a5087819 */ /* 0x000fe200000006ff */
[----:B------:R-:W-:Y:S02]  /*1ed0*/  USHF.L.U32 UR7, UR4, 0x5, URZ ;  /* 0x0000000504077899 */ /* 0x000fe4000800063f */
[----:B------:R-:W-:Y:S02]  /*1ee0*/  UMOV UR6, 0x5 ;  /* 0x0000000500067882 */ /* 0x000fe40000000000 */
[----:B------:R-:W-:Y:S01]  /*1ef0*/  USHF.L.U64.HI UR5, UR4, UR6, UR5 ;  /* 0x0000000604057299 */ /* 0x000fe20008010205 */
[----:B------:R-:W-:Y:S01]  /*1f00*/  BAR.SYNC.DEFER_BLOCKING 0x0 ;  /* 0x0000000000007b1d */ /* 0x000fe20000010000 */
[----:B--2---:R-:W-:Y:S02]  /*1f10*/  MOV R129, R5 ;  /* 0x0000000500817202 */ /* 0x004fe40000000f00 */
[----:B---3--:R-:W-:-:S05]  /*1f20*/  MOV R128, R6 ;  /* 0x0000000600807202 */ /* 0x008fca0000000f00 */
[----:B------:R-:W-:-:S05]  /*1f30*/  IMAD.WIDE.U32 R2, R2, 0x70, R128 ;  /* 0x0000007002027825 */ /* 0x000fca00078e0080 */
[----:B------:R-:W-:Y:S02]  /*1f40*/  @P3 LEA R6, P5, R2, c[0x0][0x1c8], 0x1 ;  /* 0x0000720002063a11 */ /* 0x000fe400078a08ff */
[----:B------:R-:W-:Y:S02]  /*1f50*/  IADD3 R3, R3, R0, RZ ;  /* 0x0000000003037210 */ /* 0x000fe40007ffe0ff */
[----:B------:R-:W-:Y:S02]  /*1f60*/  @P2 LEA R0, P1, R164, R2, 0x4 ;  /* 0x00000002a4002211 */ /* 0x000fe400078220ff */
[----:B------:R-:W-:Y:S02]  /*1f70*/  @P3 LEA.HI.X R7, R2, c[0x0][0x1cc], R3, 0x1, P5 ;  /* 0x0000730002073a11 */ /* 0x000fe400028f0c03 */
[----:B------:R-:W-:Y:S02]  /*1f80*/  @P2 LEA R4, P5, R0, c[0x0][0x1c8], 0x1 ;  /* 0x0000720000042a11 */ /* 0x000fe400078a08ff */
[----:B------:R-:W-:Y:S01]  /*1f90*/  @P2 LEA.HI.X R5, R164, R3, R165, 0x4, P1 ;  /* 0x00000003a4052211 */ /* 0x000fe200008f24a5 */
[----:B------:R-:W-:Y:S01]  /*1fa0*/  @!PT LDS RZ, [RZ] ;  /* 0x00000000fffff984 */ /* 0x000fe20000000800 */
[----:B------:R-:W-:Y:S01]  /*1fb0*/  @!PT LDS RZ, [RZ] ;  /* 0x00000000fffff984 */ /* 0x000fe20000000800 */
[----:B------:R-:W-:Y:S01]  /*1fc0*/  @!PT LDS RZ, [RZ] ;  /* 0x00000000fffff984 */ /* 0x000fe20000000800 */
[----:B------:R1:W-:Y:S03]  /*1fd0*/  @P3 LDGSTS.E.BYPASS.LTC128B.128 [R241+0x3900], [R6.64], !P6 ;  /* 0x0390000006f13fae */ /* 0x0003e6000f101d48 */
[----:B------:R-:W-:-:S02]  /*1fe0*/  @P2 LEA.HI.X R5, R0, c[0x0][0x1cc], R5, 0x1, P5 ;  /* 0x0000730000052a11 */ /* 0x000fc400028f0c05 */
[----:B------:R-:W-:Y:S02]  /*1ff0*/  ISETP.GE.AND P5, PT, R14, 0x31, PT ;  /* 0x000000310e00780c */ /* 0x000fe40003fa6270 */
[----:B------:R-:W-:Y:S01]  /*2000*/  @P0 IADD3 R9, P1, R2, R10, RZ ;  /* 0x0000000a02090210 */ /* 0x000fe20007f3e0ff */
[----:B------:R2:W-:Y:S03]  /*2010*/  @P2 LDGSTS.E.BYPASS.LTC128B.128 [R241+0x4100], [R4.64], !P6 ;  /* 0x0410000004f12fae */ /* 0x0005e6000f101d48 */
[----:B------:R-:W-:Y:S02]  /*2020*/  @P0 IADD3.X R0, R3, R11, R8, P1, !PT ;  /* 0x0000000b03000210 */ /* 0x000fe40000ffe408 */
[----:B------:R-:W-:Y:S02]  /*2030*/  @P0 LEA R8, P1, R9, c[0x0][0x1c8], 0x1 ;  /* 0x0000720009080a11 */ /* 0x000fe400078208ff */
[----:B------:R-:W-:-:S02]  /*2040*/  ISETP.GE.AND P3, PT, R14, 0x41, PT ;  /* 0x000000410e00780c */ /* 0x000fc40003f66270 */
[----:B------:R-:W-:Y:S01]  /*2050*/  @P0 LEA.HI.X R9, R9, c[0x0][0x1cc], R0, 0x1, P1 ;  /* 0x0000730009090a11 */ /* 0x000fe200008f0c00 */
[----:B------:R-:W-:Y:S01]  /*2060*/  @P5 IMAD R0, R165, 0x30, RZ ;  /* 0x00000030a5005824 */ /* 0x000fe200078e02ff */
[C---:B------:R-:W-:Y:S02]  /*2070*/  ISETP.GE.AND P1, PT, R14.reuse, 0x61, PT ;  /* 0x000000610e00780c */ /* 0x040fe40003f26270 */
[----:B------:R-:W-:Y:S01]  /*2080*/  ISETP.GE.AND P2, PT, R14, 0x51, PT ;  /* 0x000000510e00780c */ /* 0x000fe20003f46270 */
[----:B------:R3:W-:Y:S01]  /*2090*/  @P0 LDGSTS.E.BYPASS.LTC128B.128 [R241+0x4900], [R8.64], !P6 ;  /* 0x0490000008f10fae */ /* 0x0007e2000f101d48 */
[----:B--2---:R-:W-:-:S05]  /*20a0*/  @P5 IMAD.WIDE.U32 R4, R164, 0x30, R2 ;  /* 0x00000030a4045825 */ /* 0x004fca00078e0002 */
[----:B------:R-:W-:Y:S02]  /*20b0*/  @P5 IADD3 R0, R5, R0, RZ ;  /* 0x0000000005005210 */ /* 0x000fe40007ffe0ff */
[----:B------:R-:W-:-:S04]  /*20c0*/  @P5 LEA R12, P0, R4, c[0x0][0x1c8], 0x1 ;  /* 0x00007200040c5a11 */ /* 0x000fc800078008ff */
[----:B------:R-:W-:Y:S02]  /*20d0*/  @P5 LEA.HI.X R13, R4, c[0x0][0x1cc], R0, 0x1, P0 ;  /* 0x00007300040d5a11 */ /* 0x000fe400000f0c00 */
[-C--:B------:R-:W-:Y:S01]  /*20e0*/  @P3 LEA R0, P0, R164, R2.reuse, 0x6 ;  /* 0x00000002a4003211 */ /* 0x080fe200078030ff */
[----:B-1----:R-:W-:Y:S01]  /*20f0*/  @P2 IMAD R7, R165, 0x50, RZ ;  /* 0x00000050a5072824 */ /* 0x002fe200078e02ff */
[----:B------:R-:W-:Y:S01]  /*2100*/  @P1 MOV R4, R2 ;  /* 0x0000000200041202 */ /* 0x000fe20000000f00 */
[----:B---3--:R-:W-:Y:S01]  /*2110*/  IMAD R9, R16, c[0x0][0x208], RZ ;  /* 0x0000820010097a24 */ /* 0x008fe200078e02ff */
[-C--:B------:R-:W-:Y:S01]  /*2120*/  @P3 LEA.HI.X R6, R164, R3.reuse, R165, 0x6, P0 ;  /* 0x00000003a4063211 */ /* 0x080fe200000f34a5 */
[----:B------:R1:W-:Y:S01]  /*2130*/  @P5 LDGSTS.E.BYPASS.LTC128B.128 [R241+0x5100], [R12.64], !P6 ;  /* 0x051000000cf15fae */ /* 0x0003e2000f101d48 */
[----:B------:R-:W-:Y:S02]  /*2140*/  @P3 LEA R10, P0, R0, c[0x0][0x1c8], 0x1 ;  /* 0x00007200000a3a11 */ /* 0x000fe400078008ff */
[----:B------:R-:W-:Y:S01]  /*2150*/  @P1 MOV R5, R3 ;  /* 0x0000000300051202 */ /* 0x000fe20000000f00 */
[----:B------:R-:W-:Y:S01]  /*2160*/  @P2 IMAD.WIDE.U32 R2, R164, 0x50, R2 ;  /* 0x00000050a4022825 */ /* 0x000fe200078e0002 */
[----:B------:R-:W-:-:S03]  /*2170*/  @P3 LEA.HI.X R11, R0, c[0x0][0x1cc], R6, 0x1, P0 ;  /* 0x00007300000b3a11 */ /* 0x000fc600000f0c06 */
[----:B------:R-:W-:Y:S01]  /*2180*/  @P1 IMAD R6, R165, 0x60, RZ ;  /* 0x00000060a5061824 */ /* 0x000fe200078e02ff */
[----:B------:R-:W-:Y:S01]  /*2190*/  @P2 IADD3 R0, R3, R7, RZ ;  /* 0x0000000703002210 */ /* 0x000fe20007ffe0ff */
[----:B------:R-:W-:Y:S01]  /*21a0*/  @P1 IMAD.WIDE.U32 R4, R164, 0x60, R4 ;  /* 0x00000060a4041825 */ /* 0x000fe200078e0004 */
[----:B------:R-:W-:Y:S01]  /*21b0*/  @P2 LEA R8, P0, R2, c[0x0][0x1c8], 0x1 ;  /* 0x0000720002082a11 */ /* 0x000fe200078008ff */
[----:B------:R2:W-:Y:S02]  /*21c0*/  @P3 LDGSTS.E.BYPASS.LTC128B.128 [R241+0x5900], [R10.64], !P6 ;  /* 0x059000000af13fae */ /* 0x0005e4000f101d48 */
[----:B------:R-:W-:Y:S01]  /*21d0*/  IMAD.WIDE.U32 R16, R15, c[0x0][0x208], RZ ;  /* 0x000082000f107a25 */ /* 0x000fe200078e00ff */
[----:B------:R-:W-:-:S03]  /*21e0*/  @P1 IADD3 R5, R5, R6, RZ ;  /* 0x0000000605051210 */ /* 0x000fc60007ffe0ff */
[----:B------:R-:W-:Y:S01]  /*21f0*/  IMAD R7, R15, c[0x0][0x20c], R9 ;  /* 0x000083000f077a24 */ /* 0x000fe200078e0209 */
[----:B------:R-:W-:Y:S02]  /*2200*/  @P2 LEA.HI.X R9, R2, c[0x0][0x1cc], R0, 0x1, P0 ;  /* 0x0000730002092a11 */ /* 0x000fe400000f0c00 */
[C---:B------:R-:W-:Y:S02]  /*2210*/  @P1 LEA R6, P0, R4.reuse, c[0x0][0x1c8], 0x1 ;  /* 0x0000720004061a11 */ /* 0x040fe400078008ff */
[----:B------:R-:W-:Y:S01]  /*2220*/  IADD3 R0, R17, R7, RZ ;  /* 0x0000000711007210 */ /* 0x000fe20007ffe0ff */
[----:B------:R3:W-:Y:S01]  /*2230*/  @P2 LDGSTS.E.BYPASS.LTC128B.128 [R241+0x6100], [R8.64], !P6 ;  /* 0x0610000008f12fae */ /* 0x0007e2000f101d48 */
[----:B------:R-:W-:-:S05]  /*2240*/  @P1 LEA.HI.X R7, R4, c[0x0][0x1cc], R5, 0x1, P0 ;  /* 0x0000730004071a11 */ /* 0x000fca00000f0c05 */
[----:B------:R1:W-:Y:S04]  /*2250*/  @P1 LDGSTS.E.BYPASS.LTC128B.128 [R241+0x6900], [R6.64], !P6 ;  /* 0x0690000006f11fae */ /* 0x0003e8000f101d48 */
[----:B------:R-:W0:Y:S01]  /*2260*/  LDGDEPBAR ;  /* 0x00000000000079af */ /* 0x000e220000000000 */
[----:B-----5:R-:W-:Y:S02]  /*2270*/  MOV R2, R20 ;  /* 0x0000001400027202 */ /* 0x020fe40000000f00 */
[----:B----4-:R-:W-:Y:S01]  /*2280*/  MOV R3, R22 ;  /* 0x0000001600037202 */ /* 0x010fe20000000f00 */
[----:B------:R-:W-:Y:S01]  /*2290*/  IMAD R0, R0, 0x70, RZ ;  /* 0x0000007000007824 */ /* 0x000fe200078e02ff */
[----:B------:R-:W-:-:S04]  /*22a0*/  DEPBAR.LE SB0, 0x1 ;  /* 0x000080400000791a */ /* 0x000fc80000000000 */
[----:B------:R-:W-:-:S04]  /*22b0*/  DEPBAR.LE SB0, 0x0 ;  /* 0x000080000000791a */ /* 0x000fc80000000000 */
[----:B------:R-:W-:Y:S01]  /*22c0*/  BAR.SYNC.DEFER_BLOCKING 0x0 ;  /* 0x0000000000007b1d */ /* 0x000fe20000010000 */
[----:B------:R-:W-:-:S05]  /*22d0*/  IMAD.WIDE.U32 R2, R16, 0x70, R2 ;  /* 0x0000007010027825 */ /* 0x000fca00078e0002 */
[----:B-1----:R-:W-:Y:S02]  /*22e0*/  LEA R12, P1, R2, c[0x0][0x1f8], 0x1 ;  /* 0x00007e00020c7a11 */ /* 0x002fe400078208ff */
[----:B------:R-:W-:Y:S02]  /*22f0*/  IADD3 R0, R3, R0, RZ ;  /* 0x0000000003007210 */ /* 0x000fe40007ffe0ff */
[----:B--2---:R-:W-:Y:S02]  /*2300*/  IADD3 R10, P0, R12, UR7, RZ ;  /* 0x000000070c0a7c10 */ /* 0x004fe4000ff1e0ff */
[----:B------:R-:W-:Y:S02]  /*2310*/  LEA.HI.X R13, R2, c[0x0][0x1fc], R0, 0x1, P1 ;  /* 0x00007f00020d7a11 */ /* 0x000fe400008f0c00 */
[----:B---3--:R-:W-:Y:S02]  /*2320*/  IADD3 R8, P2, R10, UR7, RZ ;  /* 0x000000070a087c10 */ /* 0x008fe4000ff5e0ff */
[----:B------:R-:W-:Y:S01]  /*2330*/  IADD3.X R11, R13, UR5, RZ, P0, !PT ;  /* 0x000000050d0b7c10 */ /* 0x000fe200087fe4ff */
[----:B------:R-:W-:Y:S04]  /*2340*/  LDSM.16.M88.4 R32, [R230] ;  /* 0x00000000e620783b */ /* 0x000fe80000000200 */
[----:B------:R-:W1:Y:S01]  /*2350*/  LDSM.16.M88.4 R44, [R119] ;  /* 0x00000000772c783b */ /* 0x000e620000000200 */
[----:B------:R-:W-:-:S02]  /*2360*/  IADD3 R6, P1, R8, UR7, RZ ;  /* 0x0000000708067c10 */ /* 0x000fc4000ff3e0ff */
[----:B------:R-:W-:Y:S01]  /*2370*/  IADD3.X R9, R11, UR5, RZ, P2, !PT ;  /* 0x000000050b097c10 */ /* 0x000fe200097fe4ff */
[----:B------:R-:W2:Y:S03]  /*2380*/  LDSM.16.M88.4 R28, [R230+0x2000] ;  /* 0x00200000e61c783b */ /* 0x000ea60000000200 */
[----:B------:R-:W-:Y:S01]  /*2390*/  IADD3.X R7, R9, UR5, RZ, P1, !PT ;  /* 0x0000000509077c10 */ /* 0x000fe20008ffe4ff */
[----:B------:R-:W-:Y:S01]  /*23a0*/  LDSM.16.M88.4 R24, [R233] ;  /* 0x00000000e918783b */ /* 0x000fe20000000200 */
[----:B------:R-:W-:Y:S02]  /*23b0*/  ISETP.GE.AND P1, PT, R18, c[0x0][0x1d4], PT ;  /* 0x0000750012007a0c */ /* 0x000fe40003f26270 */
[----:B------:R-:W-:Y:S01]  /*23c0*/  IADD3 R4, P0, R6, UR7, RZ ;  /* 0x0000000706047c10 */ /* 0x000fe2000ff1e0ff */
[----:B------:R-:W3:Y:S01]  /*23d0*/  LDSM.16.M88.4 R48, [R234] ;  /* 0x00000000ea30783b */ /* 0x000ee20000000200 */
[----:B------:R-:W-:-:S02]  /*23e0*/  ISETP.LT.OR P3, PT, R14, 0x1, P1 ;  /* 0x000000010e00780c */ /* 0x000fc40000f61670 */
[C---:B------:R-:W-:Y:S01]  /*23f0*/  ISETP.LT.OR P2, PT, R14.reuse, 0x11, P1 ;  /* 0x000000110e00780c */ /* 0x040fe20000f41670 */
[----:B------:R-:W-:Y:S01]  /*2400*/  LDSM.16.M88.4 R72, [R119+0x800] ;  /* 0x000800007748783b */ /* 0x000fe20000000200 */
[----:B------:R-:W-:Y:S02]  /*2410*/  IADD3.X R5, R7, UR5, RZ, P0, !PT ;  /* 0x0000000507057c10 */ /* 0x000fe400087fe4ff */
[----:B------:R-:W-:Y:S01]  /*2420*/  ISETP.LT.OR P0, PT, R14, 0x21, P1 ;  /* 0x000000210e00780c */ /* 0x000fe20000f01670 */
[----:B------:R-:W-:Y:S01]  /*2430*/  LDSM.16.M88.4 R84, [R119+0x1000] ;  /* 0x001000007754783b */ /* 0x000fe20000000200 */
[----:B------:R-:W-:-:S03]  /*2440*/  IADD3 R2, P5, R4, UR7, RZ ;  /* 0x0000000704027c10 */ /* 0x000fc6000ffbe0ff */
[----:B------:R-:W-:Y:S01]  /*2450*/  LDSM.16.M88.4 R92, [R119+0x1800] ;  /* 0x00180000775c783b */ /* 0x000fe20000000200 */
[----:B------:R-:W-:Y:S02]  /*2460*/  IADD3.X R3, R5, UR5, RZ, P5, !PT ;  /* 0x0000000505037c10 */ /* 0x000fe4000affe4ff */
[C---:B------:R-:W-:Y:S01]  /*2470*/  ISETP.LT.OR P5, PT, R14.reuse, 0x31, P1 ;  /* 0x000000310e00780c */ /* 0x040fe20000fa1670 */
[----:B------:R-:W-:Y:S04]  /*2480*/  LDSM.16.M88.4 R100, [R119+0x2000] ;  /* 0x002000007764783b */ /* 0x000fe80000000200 */
[----:B------:R-:W-:Y:S04]  /*2490*/  LDSM.16.M88.4 R108, [R119+0x2800] ;  /* 0x00280000776c783b */ /* 0x000fe80000000200 */
[----:B------:R-:W-:Y:S04]  /*24a0*/  LDSM.16.M88.4 R120, [R119+0x3000] ;  /* 0x003000007778783b */ /* 0x000fe80000000200 */
[----:B------:R-:W4:Y:S04]  /*24b0*/  LDSM.16.M88.4 R20, [R233+0x2000] ;  /* 0x00200000e914783b */ /* 0x000f280000000200 */
[----:B------:R-:W-:Y:S04]  /*24c0*/  LDSM.16.M88.4 R80, [R240] ;  /* 0x00000000f050783b */ /* 0x000fe80000000200 */
[----:B------:R-:W-:Y:S04]  /*24d0*/  LDSM.16.M88.4 R88, [R239] ;  /* 0x00000000ef58783b */ /* 0x000fe80000000200 */
[----:B------:R-:W-:Y:S04]  /*24e0*/  LDSM.16.M88.4 R96, [R238] ;  /* 0x00000000ee60783b */ /* 0x000fe80000000200 */
[----:B------:R-:W-:Y:S04]  /*24f0*/  LDSM.16.M88.4 R104, [R237] ;  /* 0x00000000ed68783b */ /* 0x000fe80000000200 */
[----:B------:R-:W-:Y:S04]  /*2500*/  LDSM.16.M88.4 R112, [R236] ;  /* 0x00000000ec70783b */ /* 0x000fe80000000200 */
[----:B------:R-:W-:Y:S04]  /*2510*/  LDSM.16.M88.4 R124, [R235] ;  /* 0x00000000eb7c783b */ /* 0x000fe80000000200 */
        /* <DEDUP_REMOVED lines=8> */
[----:B------:R2:W-:Y:S04]  /*25a0*/  LDGSTS.E.BYPASS.LTC128B.128 [R241+0x1100], [R8.64], !P0 ;  /* 0x0110000008f17fae */ /* 0x0005e8000c101d48 */
[----:B------:R3:W-:Y:S04]  /*25b0*/  LDGSTS.E.BYPASS.LTC128B.128 [R241+0x1900], [R6.64], !P5 ;  /* 0x0190000006f17fae */ /* 0x0007e8000e901d48 */
[----:B------:R3:W-:Y:S04]  /*25c0*/  LDGSTS.E.BYPASS.LTC128B.128 [R241+0x2100], [R4.64], !P3 ;  /* 0x0210000004f17fae */ /* 0x0007e8000d901d48 */
[----:B------:R3:W-:Y:S01]  /*25d0*/  LDGSTS.E.BYPASS.LTC128B.128 [R241+0x2900], [R2.64], !P2 ;  /* 0x0290000002f17fae */ /* 0x0007e2000d101d48 */
[----:B-1----:R-:W-:Y:S01]  /*25e0*/  HMMA.16816.F32 R12, R32, R44, RZ ;  /* 0x0000002c200c723c */ /* 0x002fe200000018ff */
[----:B--2---:R-:W-:-:S04]  /*25f0*/  IADD3 R8, P0, R2, UR7, RZ ;  /* 0x0000000702087c10 */ /* 0x004fc8000ff1e0ff */
[----:B------:R-:W-:-:S05]  /*2600*/  IADD3.X R9, R3, UR5, RZ, P0, !PT ;  /* 0x0000000503097c10 */ /* 0x000fca00087fe4ff */
[----:B------:R5:W-:Y:S04]  /*2610*/  LDGSTS.E.BYPASS.LTC128B.128 [R241+0x3100], [R8.64], !P1 ;  /* 0x0310000008f17fae */ /* 0x000be8000c901d48 */
[----:B------:R-:W-:Y:S04]  /*2620*/  LDSM.16.M88.4 R36, [R229] ;  /* 0x00000000e524783b */ /* 0x000fe80000000200 */
[----:B------:R-:W1:Y:S01]  /*2630*/  LDSM.16.M88.4 R16, [R231] ;  /* 0x00000000e710783b */ /* 0x000e620000000200 */
[----:B------:R-:W-:Y:S03]  /*2640*/  HMMA.16816.F32 R52, R28, R44, RZ ;  /* 0x0000002c1c34723c */ /* 0x000fe600000018ff */
[----:B------:R-:W-:Y:S04]  /*2650*/  LDSM.16.M88.4 R40, [R226] ;  /* 0x00000000e228783b */ /* 0x000fe80000000200 */
[----:B---3--:R-:W-:Y:S01]  /*2660*/  LDSM.16.M88.4 R4, [R232+0x2000] ;  /* 0x00200000e804783b */ /* 0x008fe20000000200 */
[----:B------:R-:W-:Y:S03]  /*2670*/  HMMA.16816.F32 R56, R24, R48, R12 ;  /* 0x000000301838723c */ /* 0x000fe6000000180c */
[----:B------:R-:W2:Y:S04]  /*2680*/  LDSM.16.M88.4 R12, [R231+0x2000] ;  /* 0x00200000e70c783b */ /* 0x000ea80000000200 */
[----:B------:R-:W0:Y:S04]  /*2690*/  LDGDEPBAR ;  /* 0x00000000000079af */ /* 0x000e280000000000 */
[----:B-----5:R-:W3:Y:S01]  /*26a0*/  LDSM.16.M88.4 R8, [R232] ;  /* 0x00000000e808783b */ /* 0x020ee20000000200 */
[----:B------:R-:W-:Y:S08]  /*26b0*/  HMMA.16816.F32 R64, R32, R46, RZ ;  /* 0x0000002e2040723c */ /* 0x000ff000000018ff */
[----:B----4-:R-:W-:Y:S08]  /*26c0*/  HMMA.16816.F32 R52, R20, R48, R52 ;  /* 0x000000301434723c */ /* 0x010ff00000001834 */
[----:B-1----:R-:W-:Y:S08]  /*26d0*/  HMMA.16816.F32 R60, R16, R36, R56 ;  /* 0x00000024103c723c */ /* 0x002ff00000001838 */
[----:B------:R-:W-:Y:S08]  /*26e0*/  HMMA.16816.F32 R56, R28, R46, RZ ;  /* 0x0000002e1c38723c */ /* 0x000ff000000018ff */
[----:B--2---:R-:W-:Y:S08]  /*26f0*/  HMMA.16816.F32 R44, R12, R36, R52 ;  /* 0x000000240c2c723c */ /* 0x004ff00000001834 */
[----:B------:R-:W-:Y:S08]  /*2700*/  HMMA.16816.F32 R52, R24, R50, R64 ;  /* 0x000000321834723c */ /* 0x000ff00000001840 */
[----:B---3--:R-:W-:Y:S08]  /*2710*/  HMMA.16816.F32 R64, R8, R40, R60 ;  /* 0x000000280840723c */ /* 0x008ff0000000183c */
[----:B------:R-:W-:Y:S08]  /*2720*/  HMMA.16816.F32 R60, R20, R50, R56 ;  /* 0x00000032143c723c */ /* 0x000ff00000001838 */
[----:B------:R-:W-:Y:S08]  /*2730*/  HMMA.16816.F32 R56, R32, R72, RZ ;  /* 0x000000482038723c */ /* 0x000ff000000018ff */
[----:B------:R-:W-:Y:S01]  /*2740*/  HMMA.16816.F32 R76, R4, R40, R44 ;  /* 0x00000028044c723c */ /* 0x000fe2000000182c */
[----:B------:R-:W1:Y:S07]  /*2750*/  LDSM.16.M88.4 R44, [R229+0x800] ;  /* 0x00080000e52c783b */ /* 0x000e6e0000000200 */
[----:B------:R-:W-:Y:S01]  /*2760*/  HMMA.16816.F32 R48, R16, R38, R52 ;  /* 0x000000261030723c */ /* 0x000fe20000001834 */
[----:B------:R-:W-:-:S07]  /*2770*/  FMUL.FTZ R0, R64, c[0x0][0x320] ;  /* 0x0000c80040007a20 */ /* 0x000fce0000410000 */
[----:B------:R-:W-:Y:S01]  /*2780*/  HMMA.16816.F32 R52, R28, R72, RZ ;  /* 0x000000481c34723c */ /* 0x000fe200000018ff */
[----:B------:R2:W3:Y:S07]  /*2790*/  MUFU.TANH R214, R0 ;  /* 0x0000000000d67308 */ /* 0x0004ee0000002400 */
[----:B------:R-:W-:Y:S01]  /*27a0*/  HMMA.16816.F32 R56, R24, R80, R56 ;  /* 0x000000501838723c */ /* 0x000fe20000001838 */
[----:B--2---:R-:W-:-:S07]  /*27b0*/  FMUL.FTZ R0, R65, c[0x0][0x320] ;  /* 0x0000c80041007a20 */ /* 0x004fce0000410000 */
[----:B------:R-:W-:Y:S01]  /*27c0*/  HMMA.16816.F32 R60, R12, R38, R60 ;  /* 0x000000260c3c723c */ /* 0x000fe2000000183c */
[----:B------:R-:W2:Y:S01]  /*27d0*/  LDSM.16.M88.4 R36, [R226+0x800] ;  /* 0x00080000e224783b */ /* 0x000ea20000000200 */
[----:B------:R4:W1:Y:S02]  /*27e0*/  MUFU.TANH R213, R0 ;  /* 0x0000000000d57308 */ /* 0x0008640000002400 */
[----:B----4-:R-:W-:-:S06]  /*27f0*/  FMUL.FTZ R0, R66, c[0x0][0x320] ;  /* 0x0000c80042007a20 */ /* 0x010fcc0000410000 */
[----:B------:R4:W1:Y:S02]  /*2800*/  MUFU.TANH R216, R0 ;  /* 0x0000000000d87308 */ /* 0x0008640000002400 */
[----:B----4-:R-:W-:Y:S02]  /*2810*/  FMUL.FTZ R0, R67, c[0x0][0x320] ;  /* 0x0000c80043007a20 */ /* 0x010fe40000410000 */
[----:B------:R-:W-:Y:S04]  /*2820*/  HMMA.16816.F32 R64, R8, R42, R48 ;  /* 0x0000002a0840723c */ /* 0x000fe80000001830 */
[----:B------:R4:W1:Y:S04]  /*2830*/  MUFU.TANH R215, R0 ;  /* 0x0000000000d77308 */ /* 0x0008680000002400 */
[----:B------:R-:W-:Y:S01]  /*2840*/  HMMA.16816.F32 R48, R20, R80, R52 ;  /* 0x000000501430723c */ /* 0x000fe20000001834 */
[----:B----4-:R-:W-:-:S07]  /*2850*/  FMUL.FTZ R0, R76, c[0x0][0x320] ;  /* 0x0000c8004c007a20 */ /* 0x010fce0000410000 */
[----:B------:R-:W-:Y:S01]  /*2860*/  HMMA.16816.F32 R52, R32, R74, RZ ;  /* 0x0000004a2034723c */ /* 0x000fe200000018ff */
[----:B------:R4:W2:Y:S07]  /*2870*/  MUFU.TANH R157, R0 ;  /* 0x00000000009d7308 */ /* 0x0008ae0000002400 */
[----:B-1----:R-:W-:Y:S01]  /*2880*/  HMMA.16816.F32 R56, R16, R44, R56 ;  /* 0x0000002c1038723c */ /* 0x002fe20000001838 */
[----:B----4-:R-:W-:-:S04]  /*2890*/  FMUL.FTZ R0, R77, c[0x0][0x320] ;  /* 0x0000c8004d007a20 */ /* 0x010fc80000410000 */
[----:B------:R1:W4:Y:S03]  /*28a0*/  MUFU.TANH R139, R0 ;  /* 0x00000000008b7308 */ /* 0x0003260000002400 */
[----:B------:R-:W-:Y:S01]  /*28b0*/  HMMA.16816.F32 R68, R4, R42, R60 ;  /* 0x0000002a0444723c */ /* 0x000fe2000000183c */
[----:B-1----:R-:W-:-:S04]  /*28c0*/  FMUL.FTZ R0, R78, c[0x0][0x320] ;  /* 0x0000c8004e007a20 */ /* 0x002fc80000410000 */
[----:B------:R1:W1:Y:S03]  /*28d0*/  MUFU.TANH R162, R0 ;  /* 0x0000000000a27308 */ /* 0x0002660000002400 */
[----:B------:R-:W-:Y:S01]  /*28e0*/  HMMA.16816.F32 R60, R28, R74, RZ ;  /* 0x0000004a1c3c723c */ /* 0x000fe200000018ff */
[----:B-1----:R-:W-:-:S04]  /*28f0*/  FMUL.FTZ R0, R79, c[0x0][0x320] ;  /* 0x0000c8004f007a20 */ /* 0x002fc80000410000 */
[----:B------:R1:W1:Y:S03]  /*2900*/  MUFU.TANH R161, R0 ;  /* 0x0000000000a17308 */ /* 0x0002660000002400 */
[----:B------:R-:W-:Y:S01]  /*2910*/  HMMA.16816.F32 R40, R12, R44, R48 ;  /* 0x0000002c0c28723c */ /* 0x000fe20000001830 */
[----:B-1----:R-:W-:-:S04]  /*2920*/  FMUL.FTZ R0, R64, c[0x0][0x320] ;  /* 0x0000c80040007a20 */ /* 0x002fc80000410000 */
[----:B------:R1:W1:Y:S03]  /*2930*/  MUFU.TANH R210, R0 ;  /* 0x0000000000d27308 */ /* 0x0002660000002400 */
[----:B------:R-:W-:Y:S01]  /*2940*/  HMMA.16816.F32 R48, R24, R82, R52 ;  /* 0x000000521830723c */ /* 0x000fe20000001834 */
[----:B-1----:R-:W-:-:S04]  /*2950*/  FMUL.FTZ R0, R65, c[0x0][0x320] ;  /* 0x0000c80041007a20 */ /* 0x002fc80000410000 */
[----:B------:R1:W1:Y:S03]  /*2960*/  MUFU.TANH R209, R0 ;  /* 0x0000000000d17308 */ /* 0x0002660000002400 */
[----:B------:R-:W-:Y:S01]  /*2970*/  HMMA.16816.F32 R60, R20, R82, R60 ;  /* 0x00000052143c723c */ /* 0x000fe2000000183c */
[----:B-1----:R-:W-:-:S04]  /*2980*/  FMUL.FTZ R0, R66, c[0x0][0x320] ;  /* 0x0000c80042007a20 */ /* 0x002fc80000410000 */
[----:B------:R1:W1:Y:S02]  /*2990*/  MUFU.TANH R212, R0 ;  /* 0x0000000000d47308 */ /* 0x0002640000002400 */
[----:B-1----:R-:W-:Y:S02]  /*29a0*/  FMUL.FTZ R0, R67, c[0x0][0x320] ;  /* 0x0000c80043007a20 */ /* 0x002fe40000410000 */
[----:B--2---:R-:W-:Y:S04]  /*29b0*/  HMMA.16816.F32 R64, R8, R36, R56 ;  /* 0x000000240840723c */ /* 0x004fe80000001838 */
[----:B------:R1:W2:Y:S04]  /*29c0*/  MUFU.TANH R211, R0 ;  /* 0x0000000000d37308 */ /* 0x0002a80000002400 */
[----:B------:R-:W-:Y:S01]  /*29d0*/  HMMA.16816.F32 R56, R32, R84, RZ ;  /* 0x000000542038723c */ /* 0x000fe200000018ff */
[----:B-1----:R-:W-:-:S04]  /*29e0*/  FMUL.FTZ R0, R68, c[0x0][0x320] ;  /* 0x0000c80044007a20 */ /* 0x002fc80000410000 */
[----:B------:R1:W1:Y:S03]  /*29f0*/  MUFU.TANH R138, R0 ;  /* 0x00000000008a7308 */ /* 0x0002660000002400 */
[----:B------:R-:W-:Y:S01]  /*2a00*/  HMMA.16816.F32 R72, R4, R36, R40 ;  /* 0x000000240448723c */ /* 0x000fe20000001828 */
[----:B------:R-:W5:Y:S07]  /*2a10*/  LDSM.16.M88.4 R40, [R229+0x1000] ;  /* 0x00100000e528783b */ /* 0x000f6e0000000200 */
[----:B------:R-:W-:Y:S01]  /*2a20*/  HMMA.16816.F32 R48, R16, R46, R48 ;  /* 0x0000002e1030723c */ /* 0x000fe20000001830 */
[----:B-1----:R-:W-:-:S04]  /*2a30*/  FMUL.FTZ R0, R69, c[0x0][0x320] ;  /* 0x0000c80045007a20 */ /* 0x002fc80000410000 */
[----:B------:R1:W1:Y:S03]  /*2a40*/  MUFU.TANH R137, R0 ;  /* 0x0000000000897308 */ /* 0x0002660000002400 */
[----:B------:R-:W-:Y:S01]  /*2a50*/  HMMA.16816.F32 R52, R28, R84, RZ ;  /* 0x000000541c34723c */ /* 0x000fe200000018ff */
[----:B-1----:R-:W-:-:S04]  /*2a60*/  FMUL.FTZ R0, R70, c[0x0][0x320] ;  /* 0x0000c80046007a20 */ /* 0x002fc80000410000 */
[----:B------:R1:W1:Y:S03]  /*2a70*/  MUFU.TANH R142, R0 ;  /* 0x00000000008e7308 */ /* 0x0002660000002400 */
[----:B------:R-:W-:Y:S01]  /*2a80*/  HMMA.16816.F32 R60, R12, R46, R60 ;  /* 0x0000002e0c3c723c */ /* 0x000fe2000000183c */
[----:B------:R-:W2:Y:S01]  /*2a90*/  LDSM.16.M88.4 R44, [R226+0x1000] ;  /* 0x00100000e22c783b */ /* 0x000ea20000000200 */
[----:B-1----:R-:W-:-:S04]  /*2aa0*/  FMUL.FTZ R0, R71, c[0x0][0x320] ;  /* 0x0000c80047007a20 */ /* 0x002fc80000410000 */
[----:B------:R1:W1:Y:S02]  /*2ab0*/  MUFU.TANH R143, R0 ;  /* 0x00000000008f7308 */ /* 0x0002640000002400 */
[----:B------:R-:W-:Y:S01]  /*2ac0*/  HMMA.16816.F32 R56, R24, R88, R56 ;  /* 0x000000581838723c */ /* 0x000fe20000001838 */
[----:B-1----:R-:W-:-:S05]  /*2ad0*/  FMUL.FTZ R0, R64, c[0x0][0x320] ;  /* 0x0000c80040007a20 */ /* 0x002fca0000410000 */
[----:B------:R1:W1:Y:S02]  /*2ae0*/  MUFU.TANH R206, R0 ;  /* 0x0000000000ce7308 */ /* 0x0002640000002400 */
[----:B-1----:R-:W-:-:S06]  /*2af0*/  FMUL.FTZ R0, R65, c[0x0][0x320] ;  /* 0x0000c80041007a20 */ /* 0x002fcc0000410000 */
[----:B------:R1:W1:Y:S02]  /*2b00*/  MUFU.TANH R205, R0 ;  /* 0x0000000000cd7308 */ /* 0x0002640000002400 */
[----:B-1----:R-:W-:-:S06]  /*2b10*/  FMUL.FTZ R0, R66, c[0x0][0x320] ;  /* 0x0000c80042007a20 */ /* 0x002fcc0000410000 */
[----:B------:R1:W1:Y:S02]  /*2b20*/  MUFU.TANH R208, R0 ;  /* 0x0000000000d07308 */ /* 0x0002640000002400 */
[----:B-1----:R-:W-:Y:S02]  /*2b30*/  FMUL.FTZ R0, R67, c[0x0][0x320] ;  /* 0x0000c80043007a20 */ /* 0x002fe40000410000 */
[----:B------:R-:W-:Y:S04]  /*2b40*/  HMMA.16816.F32 R64, R8, R38, R48 ;  /* 0x000000260840723c */ /* 0x000fe80000001830 */
[----:B------:R1:W1:Y:S04]  /*2b50*/  MUFU.TANH R207, R0 ;  /* 0x0000000000cf7308 */ /* 0x0002680000002400 */
[----:B------:R-:W-:Y:S01]  /*2b60*/  HMMA.16816.F32 R48, R20, R88, R52 ;  /* 0x000000581430723c */ /* 0x000fe20000001834 */
[----:B-1----:R-:W-:-:S07]  /*2b70*/  FMUL.FTZ R0, R72, c[0x0][0x320] ;  /* 0x0000c80048007a20 */ /* 0x002fce0000410000 */
[----:B------:R-:W-:Y:S01]  /*2b80*/  HMMA.16816.F32 R52, R32, R86, RZ ;  /* 0x000000562034723c */ /* 0x000fe200000018ff */
[----:B------:R1:W1:Y:S07]  /*2b90*/  MUFU.TANH R136, R0 ;  /* 0x0000000000887308 */ /* 0x00026e0000002400 */
[----:B------:R-:W-:Y:S01]  /*2ba0*/  HMMA.16816.F32 R68, R4, R38, R60 ;  /* 0x000000260444723c */ /* 0x000fe2000000183c */
[----:B-1----:R-:W-:-:S07]  /*2bb0*/  FMUL.FTZ R0, R73, c[0x0][0x320] ;  /* 0x0000c80049007a20 */ /* 0x002fce0000410000 */
[----:B-----5:R-:W-:Y:S01]  /*2bc0*/  HMMA.16816.F32 R56, R16, R40, R56 ;  /* 0x000000281038723c */ /* 0x020fe20000001838 */
[----:B------:R1:W1:Y:S07]  /*2bd0*/  MUFU.TANH R135, R0 ;  /* 0x0000000000877308 */ /* 0x00026e0000002400 */
        /* <DEDUP_REMOVED lines=12> */
[----:B-1----:R-:W-:-:S06]  /*2ca0*/  FMUL.FTZ R0, R66, c[0x0][0x320] ;  /* 0x0000c80042007a20 */ /* 0x002fcc0000410000 */
[----:B------:R1:W1:Y:S02]  /*2cb0*/  MUFU.TANH R204, R0 ;  /* 0x0000000000cc7308 */ /* 0x0002640000002400 */
[----:B-1----:R-:W-:Y:S02]  /*2cc0*/  FMUL.FTZ R0, R67, c[0x0][0x320] ;  /* 0x0000c80043007a20 */ /* 0x002fe40000410000 */
[----:B--2---:R-:W-:Y:S04]  /*2cd0*/  HMMA.16816.F32 R64, R8, R44, R56 ;  /* 0x0000002c0840723c */ /* 0x004fe80000001838 */
[----:B------:R1:W2:Y:S04]  /*2ce0*/  MUFU.TANH R203, R0 ;  /* 0x0000000000cb7308 */ /* 0x0002a80000002400 */
[----:B------:R-:W-:Y:S01]  /*2cf0*/  HMMA.16816.F32 R56, R32, R92, RZ ;  /* 0x0000005c2038723c */ /* 0x000fe200000018ff */
[----:B-1----:R-:W-:-:S04]  /*2d00*/  FMUL.FTZ R0, R68, c[0x0][0x320] ;  /* 0x0000c80044007a20 */ /* 0x002fc80000410000 */
[----:B------:R1:W1:Y:S03]  /*2d10*/  MUFU.TANH R132, R0 ;  /* 0x0000000000847308 */ /* 0x0002660000002400 */
[----:B------:R-:W-:Y:S08]  /*2d20*/  HMMA.16816.F32 R72, R4, R44, R36 ;  /* 0x0000002c0448723c */ /* 0x000ff00000001824 */
[----:B------:R-:W-:Y:S01]  /*2d30*/  HMMA.16816.F32 R36, R16, R42, R48 ;  /* 0x0000002a1024723c */ /* 0x000fe20000001830 */
[----:B------:R-:W5:Y:S01]  /*2d40*/  LDSM.16.M88.4 R48, [R229+0x1800] ;  /* 0x00180000e530783b */ /* 0x000f620000000200 */
[----:B-1----:R-:W-:-:S04]  /*2d50*/  FMUL.FTZ R0, R69, c[0x0][0x320] ;  /* 0x0000c80045007a20 */ /* 0x002fc80000410000 */
[----:B------:R1:W1:Y:S02]  /*2d60*/  MUFU.TANH R118, R0 ;  /* 0x0000000000767308 */ /* 0x0002640000002400 */
[----:B------:R-:W-:Y:S01]  /*2d70*/  HMMA.16816.F32 R60, R12, R42, R60 ;  /* 0x0000002a0c3c723c */ /* 0x000fe2000000183c */
[----:B-1----:R-:W-:-:S05]  /*2d80*/  FMUL.FTZ R0, R70, c[0x0][0x320] ;  /* 0x0000c80046007a20 */ /* 0x002fca0000410000 */
[----:B------:R1:W1:Y:S02]  /*2d90*/  MUFU.TANH R133, R0 ;  /* 0x0000000000857308 */ /* 0x0002640000002400 */
[----:B------:R-:W-:Y:S01]  /*2da0*/  HMMA.16816.F32 R52, R28, R92, RZ ;  /* 0x0000005c1c34723c */ /* 0x000fe200000018ff */
[----:B-1----:R-:W-:-:S05]  /*2db0*/  FMUL.FTZ R0, R71, c[0x0][0x320] ;  /* 0x0000c80047007a20 */ /* 0x002fca0000410000 */
[----:B------:R1:W1:Y:S02]  /*2dc0*/  MUFU.TANH R134, R0 ;  /* 0x0000000000867308 */ /* 0x0002640000002400 */
[----:B------:R-:W-:Y:S01]  /*2dd0*/  HMMA.16816.F32 R56, R24, R96, R56 ;  /* 0x000000601838723c */ /* 0x000fe20000001838 */
[----:B-1----:R-:W-:-:S05]  /*2de0*/  FMUL.FTZ R0, R64, c[0x0][0x320] ;  /* 0x0000c80040007a20 */ /* 0x002fca0000410000 */
[----:B------:R1:W1:Y:S02]  /*2df0*/  MUFU.TANH R198, R0 ;  /* 0x0000000000c67308 */ /* 0x0002640000002400 */
[----:B-1----:R-:W-:-:S06]  /*2e00*/  FMUL.FTZ R0, R65, c[0x0][0x320] ;  /* 0x0000c80041007a20 */ /* 0x002fcc0000410000 */
[----:B------:R1:W1:Y:S01]  /*2e10*/  MUFU.TANH R197, R0 ;  /* 0x0000000000c57308 */ /* 0x0002620000002400 */
[----:B------:R-:W-:Y:S01]  /*2e20*/  HMMA.16816.F32 R68, R4, R46, R60 ;  /* 0x0000002e0444723c */ /* 0x000fe2000000183c */
[----:B-1----:R-:W-:-:S06]  /*2e30*/  FMUL.FTZ R0, R66, c[0x0][0x320] ;  /* 0x0000c80042007a20 */ /* 0x002fcc0000410000 */
[----:B------:R1:W1:Y:S01]  /*2e40*/  MUFU.TANH R200, R0 ;  /* 0x0000000000c87308 */ /* 0x0002620000002400 */
[----:B------:R-:W-:Y:S01]  /*2e50*/  HMMA.16816.F32 R40, R20, R96, R52 ;  /* 0x000000601428723c */ /* 0x000fe20000001834 */
[----:B-1----:R-:W-:-:S07]  /*2e60*/  FMUL.FTZ R0, R67, c[0x0][0x320] ;  /* 0x0000c80043007a20 */ /* 0x002fce0000410000 */
[----:B------:R-:W-:Y:S01]  /*2e70*/  HMMA.16816.F32 R64, R8, R46, R36 ;  /* 0x0000002e0840723c */ /* 0x000fe20000001824 */
[----:B------:R-:W1:Y:S01]  /*2e80*/  LDSM.16.M88.4 R36, [R226+0x1800] ;  /* 0x00180000e224783b */ /* 0x000e620000000200 */
[----:B------:R2:W1:Y:S06]  /*2e90*/  MUFU.TANH R199, R0 ;  /* 0x0000000000c77308 */ /* 0x00046c0000002400 */
[----:B------:R-:W-:Y:S01]  /*2ea0*/  HMMA.16816.F32 R44, R32, R94, RZ ;  /* 0x0000005e202c723c */ /* 0x000fe200000018ff */
[----:B--2---:R-:W-:-:S04]  /*2eb0*/  FMUL.FTZ R0, R72, c[0x0][0x320] ;  /* 0x0000c80048007a20 */ /* 0x004fc80000410000 */
[----:B------:R2:W1:Y:S03]  /*2ec0*/  MUFU.TANH R117, R0 ;  /* 0x0000000000757308 */ /* 0x0004660000002400 */
[----:B-----5:R-:W-:Y:S01]  /*2ed0*/  HMMA.16816.F32 R52, R16, R48, R56 ;  /* 0x000000301034723c */ /* 0x020fe20000001838 */
[----:B--2---:R-:W-:-:S04]  /*2ee0*/  FMUL.FTZ R0, R73, c[0x0][0x320] ;  /* 0x0000c80049007a20 */ /* 0x004fc80000410000 */
[----:B------:R2:W1:Y:S03]  /*2ef0*/  MUFU.TANH R93, R0 ;  /* 0x00000000005d7308 */ /* 0x0004660000002400 */
[----:B------:R-:W-:Y:S01]  /*2f00*/  HMMA.16816.F32 R56, R28, R94, RZ ;  /* 0x0000005e1c38723c */ /* 0x000fe200000018ff */
[----:B--2---:R-:W-:-:S04]  /*2f10*/  FMUL.FTZ R0, R74, c[0x0][0x320] ;  /* 0x0000c8004a007a20 */ /* 0x004fc80000410000 */
[----:B------:R2:W1:Y:S03]  /*2f20*/  MUFU.TANH R96, R0 ;  /* 0x0000000000607308 */ /* 0x0004660000002400 */
[----:B------:R-:W-:Y:S01]  /*2f30*/  HMMA.16816.F32 R40, R12, R48, R40 ;  /* 0x000000300c28723c */ /* 0x000fe20000001828 */
[----:B--2---:R-:W-:-:S04]  /*2f40*/  FMUL.FTZ R0, R75, c[0x0][0x320] ;  /* 0x0000c8004b007a20 */ /* 0x004fc80000410000 */
[----:B------:R2:W1:Y:S03]  /*2f50*/  MUFU.TANH R97, R0 ;  /* 0x0000000000617308 */ /* 0x0004660000002400 */
[----:B------:R-:W-:Y:S01]  /*2f60*/  HMMA.16816.F32 R44, R24, R98, R44 ;  /* 0x00000062182c723c */ /* 0x000fe2000000182c */
[----:B--2---:R-:W-:-:S04]  /*2f70*/  FMUL.FTZ R0, R64, c[0x0][0x320] ;  /* 0x0000c80040007a20 */ /* 0x004fc80000410000 */
[----:B------:R2:W1:Y:S02]  /*2f80*/  MUFU.TANH R194, R0 ;  /* 0x0000000000c27308 */ /* 0x0004640000002400 */
[----:B--2---:R-:W-:-:S06]  /*2f90*/  FMUL.FTZ R0, R65, c[0x0][0x320] ;  /* 0x0000c80041007a20 */ /* 0x004fcc0000410000 */
[----:B------:R2:W1:Y:S01]  /*2fa0*/  MUFU.TANH R192, R0 ;  /* 0x0000000000c07308 */ /* 0x0004620000002400 */
[----:B------:R-:W-:Y:S01]  /*2fb0*/  HMMA.16816.F32 R60, R20, R98, R56 ;  /* 0x00000062143c723c */ /* 0x000fe20000001838 */
[----:B--2---:R-:W-:-:S06]  /*2fc0*/  FMUL.FTZ R0, R66, c[0x0][0x320] ;  /* 0x0000c80042007a20 */ /* 0x004fcc0000410000 */
[----:B------:R2:W1:Y:S01]  /*2fd0*/  MUFU.TANH R196, R0 ;  /* 0x0000000000c47308 */ /* 0x0004620000002400 */
[----:B------:R-:W-:Y:S01]  /*2fe0*/  HMMA.16816.F32 R56, R32, R100, RZ ;  /* 0x000000642038723c */ /* 0x000fe200000018ff */
[----:B--2---:R-:W-:-:S07]  /*2ff0*/  FMUL.FTZ R0, R67, c[0x0][0x320] ;  /* 0x0000c80043007a20 */ /* 0x004fce0000410000 */
[----:B-1----:R-:W-:Y:S01]  /*3000*/  HMMA.16816.F32 R64, R8, R36, R52 ;  /* 0x000000240840723c */ /* 0x002fe20000001834 */
[----:B------:R1:W2:Y:S02]  /*3010*/  MUFU.TANH R195, R0 ;  /* 0x0000000000c37308 */ /* 0x0002a40000002400 */
[----:B-1----:R-:W-:-:S06]  /*3020*/  FMUL.FTZ R0, R68, c[0x0][0x320] ;  /* 0x0000c80044007a20 */ /* 0x002fcc0000410000 */
[----:B------:R1:W1:Y:S01]  /*3030*/  MUFU.TANH R89, R0 ;  /* 0x0000000000597308 */ /* 0x0002620000002400 */
[----:B------:R-:W-:Y:S01]  /*3040*/  HMMA.16816.F32 R72, R4, R36, R40 ;  /* 0x000000240448723c */ /* 0x000fe20000001828 */
[----:B------:R-:W5:Y:S07]  /*3050*/  LDSM.16.M88.4 R40, [R229+0x2000] ;  /* 0x00200000e528783b */ /* 0x000f6e0000000200 */
[----:B------:R-:W-:Y:S01]  /*3060*/  HMMA.16816.F32 R44, R16, R50, R44 ;  /* 0x00000032102c723c */ /* 0x000fe2000000182c */
[----:B-1----:R-:W-:-:S07]  /*3070*/  FMUL.FTZ R0, R69, c[0x0][0x320] ;  /* 0x0000c80045007a20 */ /* 0x002fce0000410000 */
[----:B------:R-:W-:Y:S01]  /*3080*/  HMMA.16816.F32 R52, R28, R100, RZ ;  /* 0x000000641c34723c */ /* 0x000fe200000018ff */
[----:B------:R1:W1:Y:S02]  /*3090*/  MUFU.TANH R88, R0 ;  /* 0x0000000000587308 */ /* 0x0002640000002400 */
[----:B-1----:R-:W-:-:S06]  /*30a0*/  FMUL.FTZ R0, R70, c[0x0][0x320] ;  /* 0x0000c80046007a20 */ /* 0x002fcc0000410000 */
[----:B------:R1:W1:Y:S01]  /*30b0*/  MUFU.TANH R90, R0 ;  /* 0x00000000005a7308 */ /* 0x0002620000002400 */
[----:B------:R-:W-:Y:S01]  /*30c0*/  HMMA.16816.F32 R60, R12, R50, R60 ;  /* 0x000000320c3c723c */ /* 0x000fe2000000183c */
        /* <DEDUP_REMOVED lines=8> */
[----:B------:R-:W-:Y:S01]  /*3150*/  HMMA.16816.F32 R52, R32, R102, RZ ;  /* 0x000000662034723c */ /* 0x000fe200000018ff */
[----:B-1----:R-:W-:-:S06]  /*3160*/  FMUL.FTZ R0, R66, c[0x0][0x320] ;  /* 0x0000c80042007a20 */ /* 0x002fcc0000410000 */
[----:B------:R1:W1:Y:S02]  /*3170*/  MUFU.TANH R193, R0 ;  /* 0x0000000000c17308 */ /* 0x0002640000002400 */
[----:B-1----:R-:W-:Y:S02]  /*3180*/  FMUL.FTZ R0, R67, c[0x0][0x320] ;  /* 0x0000c80043007a20 */ /* 0x002fe40000410000 */
[----:B------:R-:W-:Y:S01]  /*3190*/  HMMA.16816.F32 R64, R8, R38, R44 ;  /* 0x000000260840723c */ /* 0x000fe2000000182c */
[----:B------:R-:W1:Y:S03]  /*31a0*/  LDSM.16.M88.4 R44, [R226+0x2000] ;  /* 0x00200000e22c783b */ /* 0x000e660000000200 */
[----:B------:R2:W1:Y:S02]  /*31b0*/  MUFU.TANH R191, R0 ;  /* 0x0000000000bf7308 */ /* 0x0004640000002400 */
[----:B--2---:R-:W-:-:S06]  /*31c0*/  FMUL.FTZ R0, R72, c[0x0][0x320] ;  /* 0x0000c80048007a20 */ /* 0x004fcc0000410000 */
[----:B------:R2:W1:Y:S01]  /*31d0*/  MUFU.TANH R87, R0 ;  /* 0x0000000000577308 */ /* 0x0004620000002400 */
[----:B------:R-:W-:Y:S08]  /*31e0*/  HMMA.16816.F32 R68, R4, R38, R60 ;  /* 0x000000260444723c */ /* 0x000ff0000000183c */
[----:B-----5:R-:W-:Y:S01]  /*31f0*/  HMMA.16816.F32 R56, R16, R40, R56 ;  /* 0x000000281038723c */ /* 0x020fe20000001838 */
[----:B--2---:R-:W-:-:S07]  /*3200*/  FMUL.FTZ R0, R73, c[0x0][0x320] ;  /* 0x0000c80049007a20 */ /* 0x004fce0000410000 */
[----:B------:R-:W-:Y:S01]  /*3210*/  HMMA.16816.F32 R60, R28, R102, RZ ;  /* 0x000000661c3c723c */ /* 0x000fe200000018ff */
[----:B------:R2:W1:Y:S07]  /*3220*/  MUFU.TANH R86, R0 ;  /* 0x0000000000567308 */ /* 0x00046e0000002400 */
        /* <DEDUP_REMOVED lines=10> */
[----:B------:R2:W2:Y:S01]  /*32d0*/  MUFU.TANH R152, R0 ;  /* 0x0000000000987308 */ /* 0x0004a20000002400 */
[----:B-1----:R-:W-:Y:S01]  /*32e0*/  HMMA.16816.F32 R72, R4, R44, R36 ;  /* 0x0000002c0448723c */ /* 0x002fe20000001824 */
[----:B--2---:R-:W-:-:S06]  /*32f0*/  FMUL.FTZ R0, R66, c[0x0][0x320] ;  /* 0x0000c80042007a20 */ /* 0x004fcc0000410000 */
[----:B------:R1:W2:Y:S01]  /*3300*/  MUFU.TANH R163, R0 ;  /* 0x0000000000a37308 */ /* 0x0002a20000002400 */
[----:B------:R-:W-:Y:S01]  /*3310*/  HMMA.16816.F32 R36, R16, R42, R48 ;  /* 0x0000002a1024723c */ /* 0x000fe20000001830 */
[----:B------:R-:W5:Y:S01]  /*3320*/  LDSM.16.M88.4 R48, [R229+0x2800] ;  /* 0x00280000e530783b */ /* 0x000f620000000200 */
[----:B-1----:R-:W-:-:S06]  /*3330*/  FMUL.FTZ R0, R67, c[0x0][0x320] ;  /* 0x0000c80043007a20 */ /* 0x002fcc0000410000 */
[----:B------:R-:W-:Y:S08]  /*3340*/  HMMA.16816.F32 R64, R8, R44, R56 ;  /* 0x0000002c0840723c */ /* 0x000ff00000001838 */
[----:B------:R-:W-:Y:S01]  /*3350*/  HMMA.16816.F32 R56, R32, R108, RZ ;  /* 0x0000006c2038723c */ /* 0x000fe200000018ff */
[----:B------:R1:W1:Y:S02]  /*3360*/  MUFU.TANH R160, R0 ;  /* 0x0000000000a07308 */ /* 0x0002640000002400 */
[----:B-1----:R-:W-:-:S06]  /*3370*/  FMUL.FTZ R0, R68, c[0x0][0x320] ;  /* 0x0000c80044007a20 */ /* 0x002fcc0000410000 */
[----:B------:R1:W1:Y:S01]  /*3380*/  MUFU.TANH R83, R0 ;  /* 0x0000000000537308 */ /* 0x0002620000002400 */
[----:B------:R-:W-:Y:S08]  /*3390*/  HMMA.16816.F32 R52, R28, R108, RZ ;  /* 0x0000006c1c34723c */ /* 0x000ff000000018ff */
        /* <DEDUP_REMOVED lines=8> */
[----:B-1----:R-:W-:-:S06]  /*3420*/  FMUL.FTZ R0, R64, c[0x0][0x320] ;  /* 0x0000c80040007a20 */ /* 0x002fcc0000410000 */
[----:B------:R1:W1:Y:S01]  /*3430*/  MUFU.TANH R99, R0 ;  /* 0x0000000000637308 */ /* 0x0002620000002400 */
[----:B------:R-:W-:Y:S01]  /*3440*/  HMMA.16816.F32 R40, R20, R112, R52 ;  /* 0x000000701428723c */ /* 0x000fe20000001834 */
[----:B-1----:R-:W-:-:S06]  /*3450*/  FMUL.FTZ R0, R65, c[0x0][0x320] ;  /* 0x0000c80041007a20 */ /* 0x002fcc0000410000 */
[----:B------:R1:W1:Y:S01]  /*3460*/  MUFU.TANH R98, R0 ;  /* 0x0000000000627308 */ /* 0x0002620000002400 */
[----:B------:R-:W-:Y:S08]  /*3470*/  HMMA.16816.F32 R68, R4, R46, R60 ;  /* 0x0000002e0444723c */ /* 0x000ff0000000183c */
[----:B-----5:R-:W-:Y:S01]  /*3480*/  HMMA.16816.F32 R52, R16, R48, R56 ;  /* 0x000000301034723c */ /* 0x020fe20000001838 */
[----:B-1----:R-:W-:-:S04]  /*3490*/  FMUL.FTZ R0, R66, c[0x0][0x320] ;  /* 0x0000c80042007a20 */ /* 0x002fc80000410000 */
[----:B------:R1:W1:Y:S03]  /*34a0*/  MUFU.TANH R156, R0 ;  /* 0x00000000009c7308 */ /* 0x0002660000002400 */
[----:B------:R-:W-:Y:S01]  /*34b0*/  HMMA.16816.F32 R56, R28, R110, RZ ;  /* 0x0000006e1c38723c */ /* 0x000fe200000018ff */
[----:B-1----:R-:W-:-:S07]  /*34c0*/  FMUL.FTZ R0, R67, c[0x0][0x320] ;  /* 0x0000c80043007a20 */ /* 0x002fce0000410000 */
[----:B------:R-:W-:Y:S01]  /*34d0*/  HMMA.16816.F32 R64, R8, R46, R36 ;  /* 0x0000002e0840723c */ /* 0x000fe20000001824 */
[----:B------:R-:W1:Y:S07]  /*34e0*/  LDSM.16.M88.4 R36, [R226+0x2800] ;  /* 0x00280000e224783b */ /* 0x000e6e0000000200 */
[----:B------:R-:W-:Y:S01]  /*34f0*/  HMMA.16816.F32 R44, R32, R110, RZ ;  /* 0x0000006e202c723c */ /* 0x000fe200000018ff */
[----:B------:R5:W1:Y:S07]  /*3500*/  MUFU.TANH R155, R0 ;  /* 0x00000000009b7308 */ /* 0x000a6e0000002400 */
[-C--:B------:R-:W-:Y:S01]  /*3510*/  HMMA.16816.F32 R60, R20, R114.reuse, R56 ;  /* 0x00000072143c723c */ /* 0x080fe20000001838 */
[----:B-----5:R-:W-:Y:S11]  /*3520*/  FMUL.FTZ R0, R72, c[0x0][0x320] ;  /* 0x0000c80048007a20 */ /* 0x020ff60000410000 */
[----:B------:R-:W-:Y:S04]  /*3530*/  @!UPT UIADD3 URZ, URZ, URZ, URZ ;  /* 0x0000003f3f3ff290 */ /* 0x000fe8000fffe03f */
[----:B------:R-:W-:Y:S01]  /*3540*/  HMMA.16816.F32 R44, R24, R114, R44 ;  /* 0x00000072182c723c */ /* 0x000fe2000000182c */
[----:B------:R5:W1:Y:S02]  /*3550*/  MUFU.TANH R79, R0 ;  /* 0x00000000004f7308 */ /* 0x000a640000002400 */
[----:B-----5:R-:W-:-:S06]  /*3560*/  FMUL.FTZ R0, R73, c[0x0][0x320] ;  /* 0x0000c80049007a20 */ /* 0x020fcc0000410000 */
[----:B------:R5:W1:Y:S01]  /*3570*/  MUFU.TANH R78, R0 ;  /* 0x00000000004e7308 */ /* 0x000a620000002400 */
[----:B------:R-:W-:Y:S01]  /*3580*/  HMMA.16816.F32 R40, R12, R48, R40 ;  /* 0x000000300c28723c */ /* 0x000fe20000001828 */
[----:B-----5:R-:W-:-:S06]  /*3590*/  FMUL.FTZ R0, R74, c[0x0][0x320] ;  /* 0x0000c8004a007a20 */ /* 0x020fcc0000410000 */
[----:B------:R5:W1:Y:S07]  /*35a0*/  MUFU.TANH R81, R0 ;  /* 0x0000000000517308 */ /* 0x000a6e0000002400 */
[-C--:B------:R-:W-:Y:S08]  /*35b0*/  HMMA.16816.F32 R44, R16, R50.reuse, R44 ;  /* 0x00000032102c723c */ /* 0x080ff0000000182c */
[----:B------:R-:W-:Y:S01]  /*35c0*/  HMMA.16816.F32 R48, R12, R50, R60 ;  /* 0x000000320c30723c */ /* 0x000fe2000000183c */
[----:B-----5:R-:W-:-:S04]  /*35d0*/  FMUL.FTZ R0, R75, c[0x0][0x320] ;  /* 0x0000c8004b007a20 */ /* 0x020fc80000410000 */
[----:B------:R5:W1:Y:S02]  /*35e0*/  MUFU.TANH R80, R0 ;  /* 0x0000000000507308 */ /* 0x000a640000002400 */
[----:B-----5:R-:W-:-:S06]  /*35f0*/  FMUL.FTZ R0, R64, c[0x0][0x320] ;  /* 0x0000c80040007a20 */ /* 0x020fcc0000410000 */
[----:B------:R5:W1:Y:S02]  /*3600*/  MUFU.TANH R95, R0 ;  /* 0x00000000005f7308 */ /* 0x000a640000002400 */
[----:B-----5:R-:W-:-:S06]  /*3610*/  FMUL.FTZ R0, R65, c[0x0][0x320] ;  /* 0x0000c80041007a20 */ /* 0x020fcc0000410000 */
[----:B------:R5:W1:Y:S01]  /*3620*/  MUFU.TANH R94, R0 ;  /* 0x00000000005e7308 */ /* 0x000a620000002400 */
[----:B------:R-:W-:Y:S01]  /*3630*/  HMMA.16816.F32 R56, R32, R120, RZ ;  /* 0x000000782038723c */ /* 0x000fe200000018ff */
[----:B-----5:R-:W-:-:S06]  /*3640*/  FMUL.FTZ R0, R66, c[0x0][0x320] ;  /* 0x0000c80042007a20 */ /* 0x020fcc0000410000 */
[----:B------:R5:W1:Y:S01]  /*3650*/  MUFU.TANH R150, R0 ;  /* 0x0000000000967308 */ /* 0x000a620000002400 */
[----:B------:R-:W-:Y:S01]  /*3660*/  HMMA.16816.F32 R32, R32, R122, RZ ;  /* 0x0000007a2020723c */ /* 0x000fe200000018ff */
[----:B-----5:R-:W-:-:S07]  /*3670*/  FMUL.FTZ R0, R67, c[0x0][0x320] ;  /* 0x0000c80043007a20 */ /* 0x020fce0000410000 */
[----:B-1----:R-:W-:Y:S01]  /*3680*/  HMMA.16816.F32 R64, R8, R36, R52 ;  /* 0x000000240840723c */ /* 0x002fe20000001834 */
[----:B------:R1:W1:Y:S07]  /*3690*/  MUFU.TANH R149, R0 ;  /* 0x0000000000957308 */ /* 0x00026e0000002400 */
[----:B------:R-:W-:Y:S01]  /*36a0*/  HMMA.16816.F32 R52, R28, R120, RZ ;  /* 0x000000781c34723c */ /* 0x000fe200000018ff */
[----:B-1----:R-:W-:-:S07]  /*36b0*/  FMUL.FTZ R0, R68, c[0x0][0x320] ;  /* 0x0000c80044007a20 */ /* 0x002fce0000410000 */
[----:B------:R-:W-:Y:S01]  /*36c0*/  HMMA.16816.F32 R60, R4, R38, R48 ;  /* 0x00000026043c723c */ /* 0x000fe20000001830 */
[----:B------:R1:W1:Y:S07]  /*36d0*/  MUFU.TANH R76, R0 ;  /* 0x00000000004c7308 */ /* 0x00026e0000002400 */
[----:B------:R-:W-:Y:S01]  /*36e0*/  HMMA.16816.F32 R48, R28, R122, RZ ;  /* 0x0000007a1c30723c */ /* 0x000fe200000018ff */
[----:B-1----:R-:W-:-:S07]  /*36f0*/  FMUL.FTZ R0, R69, c[0x0][0x320] ;  /* 0x0000c80045007a20 */ /* 0x002fce0000410000 */
[----:B------:R-:W-:Y:S01]  /*3700*/  HMMA.16816.F32 R72, R4, R36, R40 ;  /* 0x000000240448723c */ /* 0x000fe20000001828 */
[----:B------:R-:W1:Y:S01]  /*3710*/  LDSM.16.M88.4 R40, [R229+0x3000] ;  /* 0x00300000e528783b */ /* 0x000e620000000200 */
[----:B------:R5:W1:Y:S02]  /*3720*/  MUFU.TANH R69, R0 ;  /* 0x0000000000457308 */ /* 0x000a640000002400 */
[----:B-----5:R-:W-:-:S06]  /*3730*/  FMUL.FTZ R0, R70, c[0x0][0x320] ;  /* 0x0000c80046007a20 */ /* 0x020fcc0000410000 */
[----:B------:R5:W1:Y:S01]  /*3740*/  MUFU.TANH R77, R0 ;  /* 0x00000000004d7308 */ /* 0x000a620000002400 */
[----:B------:R-:W-:Y:S01]  /*3750*/  HMMA.16816.F32 R56, R24, R124, R56 ;  /* 0x0000007c1838723c */ /* 0x000fe20000001838 */
[----:B-----5:R-:W-:-:S06]  /*3760*/  FMUL.FTZ R0, R71, c[0x0][0x320] ;  /* 0x0000c80047007a20 */ /* 0x020fcc0000410000 */
[----:B------:R5:W1:Y:S01]  /*3770*/  MUFU.TANH R70, R0 ;  /* 0x0000000000467308 */ /* 0x000a620000002400 */
[----:B------:R-:W-:Y:S01]  /*3780*/  HMMA.16816.F32 R52, R20, R124, R52 ;  /* 0x0000007c1434723c */ /* 0x000fe20000001834 */
[----:B-----5:R-:W-:-:S06]  /*3790*/  FMUL.FTZ R0, R64, c[0x0][0x320] ;  /* 0x0000c80040007a20 */ /* 0x020fcc0000410000 */
[----:B------:R5:W1:Y:S01]  /*37a0*/  MUFU.TANH R144, R0 ;  /* 0x0000000000907308 */ /* 0x000a620000002400 */
[-C--:B------:R-:W-:Y:S08]  /*37b0*/  HMMA.16816.F32 R24, R24, R126.reuse, R32 ;  /* 0x0000007e1818723c */ /* 0x080ff00000001820 */
[----:B------:R-:W-:Y:S01]  /*37c0*/  HMMA.16816.F32 R32, R20, R126, R48 ;  /* 0x0000007e1420723c */ /* 0x000fe20000001830 */
[----:B-----5:R-:W-:-:S04]  /*37d0*/  FMUL.FTZ R0, R65, c[0x0][0x320] ;  /* 0x0000c80041007a20 */ /* 0x020fc80000410000 */
[----:B------:R5:W1:Y:S02]  /*37e0*/  MUFU.TANH R92, R0 ;  /* 0x00000000005c7308 */ /* 0x000a640000002400 */
[----:B-----5:R-:W-:-:S06]  /*37f0*/  FMUL.FTZ R0, R66, c[0x0][0x320] ;  /* 0x0000c80042007a20 */ /* 0x020fcc0000410000 */
[----:B------:R5:W1:Y:S02]  /*3800*/  MUFU.TANH R148, R0 ;  /* 0x0000000000947308 */ /* 0x000a640000002400 */
[----:B-----5:R-:W-:Y:S02]  /*3810*/  FMUL.FTZ R0, R67, c[0x0][0x320] ;  /* 0x0000c80043007a20 */ /* 0x020fe40000410000 */
[----:B------:R-:W-:Y:S01]  /*3820*/  HMMA.16816.F32 R64, R8, R38, R44 ;  /* 0x000000260840723c */ /* 0x000fe2000000182c */
[----:B------:R-:W5:Y:S07]  /*3830*/  LDSM.16.M88.4 R44, [R226+0x3000] ;  /* 0x00300000e22c783b */ /* 0x000f6e0000000200 */
[----:B-1----:R-:W-:Y:S01]  /*3840*/  HMMA.16816.F32 R28, R12, R40, R52 ;  /* 0x000000280c1c723c */ /* 0x002fe20000001834 */
[----:B------:R-:W-:Y:S01]  /*3850*/  FMUL.FTZ R73, R73, c[0x0][0x320] ;  /* 0x0000c80049497a20 */ /* 0x000fe20000410000 */
[----:B------:R1:W1:Y:S01]  /*3860*/  MUFU.TANH R154, R0 ;  /* 0x00000000009a7308 */ /* 0x0002620000002400 */
[----:B------:R-:W-:Y:S01]  /*3870*/  FMUL.FTZ R74, R74, c[0x0][0x320] ;  /* 0x0000c8004a4a7a20 */ /* 0x000fe20000410000 */
[----:B------:R-:W-:Y:S01]  /*3880*/  ISETP.GE.AND P0, PT, R217, 0x2, PT ;  /* 0x00000002d900780c */ /* 0x000fe20003f06270 */
[----:B------:R-:W-:Y:S01]  /*3890*/  FMUL.FTZ R75, R75, c[0x0][0x320] ;  /* 0x0000c8004b4b7a20 */ /* 0x000fe20000410000 */
[----:B------:R-:W-:-:S04]  /*38a0*/  DEPBAR.LE SB0, 0x0 ;  /* 0x000080000000791a */ /* 0x000fc80000000000 */
[C---:B------:R-:W-:Y:S08]  /*38b0*/  HMMA.16816.F32 R36, R16.reuse, R40, R56 ;  /* 0x000000281024723c */ /* 0x040ff00000001838 */
[-C--:B------:R-:W-:Y:S08]  /*38c0*/  HMMA.16816.F32 R16, R16, R42.reuse, R24 ;  /* 0x0000002a1010723c */ /* 0x080ff00000001818 */
[----:B------:R-:W-:Y:S08]  /*38d0*/  HMMA.16816.F32 R12, R12, R42, R32 ;  /* 0x0000002a0c0c723c */ /* 0x000ff00000001820 */
[-C--:B-----5:R-:W-:Y:S08]  /*38e0*/  HMMA.16816.F32 R20, R4, R44.reuse, R28 ;  /* 0x0000002c0414723c */ /* 0x0a0ff0000000181c */
[C---:B------:R-:W-:Y:S08]  /*38f0*/  HMMA.16816.F32 R36, R8.reuse, R44, R36 ;  /* 0x0000002c0824723c */ /* 0x040ff00000001824 */
[-C--:B------:R-:W-:Y:S08]  /*3900*/  HMMA.16816.F32 R8, R8, R46.reuse, R16 ;  /* 0x0000002e0808723c */ /* 0x080ff00000001810 */
[----:B------:R-:W-:Y:S01]  /*3910*/  HMMA.16816.F32 R4, R4, R46, R12 ;  /* 0x0000002e0404723c */ /* 0x000fe2000000180c */
[----:B------:R-:W-:-:S02]  /*3920*/  FMUL.FTZ R64, R64, c[0x0][0x320] ;  /* 0x0000c80040407a20 */ /* 0x000fc40000410000 */
[----:B------:R-:W-:Y:S02]  /*3930*/  FMUL.FTZ R65, R65, c[0x0][0x320] ;  /* 0x0000c80041417a20 */ /* 0x000fe40000410000 */
[----:B------:R-:W-:Y:S02]  /*3940*/  FMUL.FTZ R66, R66, c[0x0][0x320] ;  /* 0x0000c80042427a20 */ /* 0x000fe40000410000 */
[----:B------:R-:W-:Y:S02]  /*3950*/  FMUL.FTZ R67, R67, c[0x0][0x320] ;  /* 0x0000c80043437a20 */ /* 0x000fe40000410000 */
[----:B------:R-:W-:Y:S02]  /*3960*/  FMUL.FTZ R60, R60, c[0x0][0x320] ;  /* 0x0000c8003c3c7a20 */ /* 0x000fe40000410000 */
[----:B------:R-:W-:Y:S02]  /*3970*/  FMUL.FTZ R61, R61, c[0x0][0x320] ;  /* 0x0000c8003d3d7a20 */ /* 0x000fe40000410000 */
[----:B------:R-:W-:-:S02]  /*3980*/  FMUL.FTZ R62, R62, c[0x0][0x320] ;  /* 0x0000c8003e3e7a20 */ /* 0x000fc40000410000 */
[----:B------:R-:W-:Y:S02]  /*3990*/  FMUL.FTZ R63, R63, c[0x0][0x320] ;  /* 0x0000c8003f3f7a20 */ /* 0x000fe40000410000 */
[----:B------:R-:W-:Y:S02]  /*39a0*/  FMUL.FTZ R20, R20, c[0x0][0x320] ;  /* 0x0000c80014147a20 */ /* 0x000fe40000410000 */
[----:B------:R-:W-:Y:S02]  /*39b0*/  FMUL.FTZ R23, R23, c[0x0][0x320] ;  /* 0x0000c80017177a20 */ /* 0x000fe40000410000 */
[----:B-1----:R-:W-:Y:S02]  /*39c0*/  FMUL.FTZ R0, R72, c[0x0][0x320] ;  /* 0x0000c80048007a20 */ /* 0x002fe40000410000 */
[----:B------:R-:W-:Y:S02]  /*39d0*/  FMUL.FTZ R36, R36, c[0x0][0x320] ;  /* 0x0000c80024247a20 */ /* 0x000fe40000410000 */
        /* <DEDUP_REMOVED lines=10> */
[----:B------:R-:W-:Y:S02]  /*3a80*/  FMUL.FTZ R5, R5, c[0x0][0x320] ;  /* 0x0000c80005057a20 */ /* 0x000fe40000410000 */
[----:B------:R-:W-:Y:S02]  /*3a90*/  FMUL.FTZ R6, R6, c[0x0][0x320] ;  /* 0x0000c80006067a20 */ /* 0x000fe40000410000 */
[----:B------:R-:W-:Y:S01]  /*3aa0*/  FMUL.FTZ R7, R7, c[0x0][0x320] ;  /* 0x0000c80007077a20 */ /* 0x000fe20000410000 */
[----:B------:R1:W1:Y:S08]  /*3ab0*/  MUFU.TANH R71, R64 ;  /* 0x0000004000477308 */ /* 0x0002700000002400 */
[----:B------:R1:W1:Y:S08]  /*3ac0*/  MUFU.TANH R125, R65 ;  /* 0x00000041007d7308 */ /* 0x0002700000002400 */
[----:B------:R1:W1:Y:S08]  /*3ad0*/  MUFU.TANH R24, R20 ;  /* 0x0000001400187308 */ /* 0x0002700000002400 */
[----:B------:R1:W1:Y:S08]  /*3ae0*/  MUFU.TANH R27, R23 ;  /* 0x00000017001b7308 */ /* 0x0002700000002400 */
[----:B------:R1:W1:Y:S08]  /*3af0*/  MUFU.TANH R68, R0 ;  /* 0x0000000000447308 */ /* 0x0002700000002400 */
        /* <DEDUP_REMOVED lines=23> */
[----:B------:R-:W-:Y:S01]  /*3c70*/  BSSY B0, `(.L_x_515) ;  /* 0x0000026000007945 */ /* 0x000fe20003800000 */
[----:B------:R-:W-:Y:S06]  /*3c80*/  BAR.SYNC.DEFER_BLOCKING 0x0 ;  /* 0x0000000000007b1d */ /* 0x000fec0000010000 */
[----:B------:R-:W-:Y:S05]  /*3c90*/  @!P0 BRA `(.L_x_516) ;  /* 0x0000023000008947 */ /* 0x000fea0003800000 */
[----:B-1234-:R-:W-:Y:S01]  /*3ca0*/  IADD3 R0, R217, -0x2, RZ ;  /* 0xfffffffed9007810 */ /* 0x01efe20007ffe0ff */
[C---:B------:R-:W-:Y:S01]  /*3cb0*/  IMAD.SHL.U32 R15, R164.reuse, 0x20, RZ ;  /* 0x00000020a40f7824 */ /* 0x040fe200078e00ff */
[----:B------:R-:W-:-:S02]  /*3cc0*/  SHF.L.U64.HI R14, R164, 0x5, R165 ;  /* 0x00000005a40e7819 */ /* 0x000fc400000102a5 */
[----:B------:R-:W-:-:S05]  /*3cd0*/  SHF.R.S32.HI R2, RZ, 0x1f, R0 ;  /* 0x0000001fff027819 */ /* 0x000fca0000011400 */
[----:B------:R-:W-:Y:S02]  /*3ce0*/  IMAD R4, R2, c[0x0][0x1e0], RZ ;  /* 0x0000780002047a24 */ /* 0x000fe400078e02ff */
[----:B------:R-:W-:-:S04]  /*3cf0*/  IMAD.WIDE.U32 R2, R0, c[0x0][0x1e0], RZ ;  /* 0x0000780000027a25 */ /* 0x000fc800078e00ff */
[----:B------:R-:W-:-:S04]  /*3d00*/  IMAD R0, R0, c[0x0][0x1e4], R4 ;  /* 0x0000790000007a24 */ /* 0x000fc800078e0204 */
[----:B------:R-:W-:Y:S02]  /*3d10*/  IMAD.IADD R0, R3, 0x1, R0 ;  /* 0x0000000103007824 */ /* 0x000fe400078e0200 */
[----:B------:R-:W-:-:S04]  /*3d20*/  IMAD.WIDE.U32 R2, R2, 0x70, R128 ;  /* 0x0000007002027825 */ /* 0x000fc800078e0080 */
[----:B------:R-:W-:Y:S01]  /*3d30*/  IMAD R0, R0, 0x70, RZ ;  /* 0x0000007000007824 */ /* 0x000fe200078e02ff */
[----:B------:R-:W-:-:S03]  /*3d40*/  LEA R12, P0, R2, c[0x0][0x1c8], 0x1 ;  /* 0x00007200020c7a11 */ /* 0x000fc600078008ff */
[----:B------:R-:W-:Y:S01]  /*3d50*/  IMAD.IADD R0, R3, 0x1, R0 ;  /* 0x0000000103007824 */ /* 0x000fe200078e0200 */
[----:B------:R-:W-:-:S04]  /*3d60*/  IADD3 R10, P1, R15, R12, RZ ;  /* 0x0000000c0f0a7210 */ /* 0x000fc80007f3e0ff */
[----:B------:R-:W-:Y:S02]  /*3d70*/  LEA.HI.X R13, R2, c[0x0][0x1cc], R0, 0x1, P0 ;  /* 0x00007300020d7a11 */ /* 0x000fe400000f0c00 */
[----:B------:R-:W-:Y:S02]  /*3d80*/  IADD3 R8, P0, R10, R15, RZ ;  /* 0x0000000f0a087210 */ /* 0x000fe40007f1e0ff */
[----:B------:R-:W-:Y:S01]  /*3d90*/  IADD3.X R11, R14, R13, RZ, P1, !PT ;  /* 0x0000000d0e0b7210 */ /* 0x000fe20000ffe4ff */
[----:B------:R-:W-:Y:S01]  /*3da0*/  @!PT LDS RZ, [RZ] ;  /* 0x00000000fffff984 */ /* 0x000fe20000000800 */
[----:B------:R-:W-:Y:S01]  /*3db0*/  @!PT LDS RZ, [RZ] ;  /* 0x00000000fffff984 */ /* 0x000fe20000000800 */
[----:B------:R-:W-:Y:S01]  /*3dc0*/  @!PT LDS RZ, [RZ] ;  /* 0x00000000fffff984 */ /* 0x000fe20000000800 */
[----:B------:R1:W-:Y:S01]  /*3dd0*/  LDGSTS.E.BYPASS.LTC128B.128 [R241+0x3900], [R12.64], !P6 ;  /* 0x039000000cf17fae */ /* 0x0003e2000f101d48 */
[----:B------:R-:W-:-:S03]  /*3de0*/  IADD3 R6, P1, R8, R15, RZ ;  /* 0x0000000f08067210 */ /* 0x000fc60007f3e0ff */
[--C-:B------:R-:W-:Y:S01]  /*3df0*/  IMAD.X R9, R11, 0x1, R14.reuse, P0 ;  /* 0x000000010b097824 */ /* 0x100fe200000e060e */
[-C--:B------:R-:W-:Y:S01]  /*3e00*/  IADD3 R4, P0, R6, R15.reuse, RZ ;  /* 0x0000000f06047210 */ /* 0x080fe20007f1e0ff */
[----:B------:R2:W-:Y:S02]  /*3e10*/  LDGSTS.E.BYPASS.LTC128B.128 [R241+0x4100], [R10.64], !P6 ;  /* 0x041000000af17fae */ /* 0x0005e4000f101d48 */
[--C-:B------:R-:W-:Y:S01]  /*3e20*/  IMAD.X R7, R9, 0x1, R14.reuse, P1 ;  /* 0x0000000109077824 */ /* 0x100fe200008e060e */
[-C--:B------:R-:W-:Y:S01]  /*3e30*/  IADD3 R2, P1, R4, R15.reuse, RZ ;  /* 0x0000000f04027210 */ /* 0x080fe20007f3e0ff */
[----:B------:R2:W-:Y:S03]  /*3e40*/  LDGSTS.E.BYPASS.LTC128B.128 [R241+0x4900], [R8.64], !P6 ;  /* 0x0490000008f17fae */ /* 0x0005e6000f101d48 */
[----:B------:R-:W-:Y:S01]  /*3e50*/  IADD3.X R5, R7, R14, RZ, P0, !PT ;  /* 0x0000000e07057210 */ /* 0x000fe200007fe4ff */
[----:B------:R2:W-:Y:S04]  /*3e60*/  LDGSTS.E.BYPASS.LTC128B.128 [R241+0x5100], [R6.64], !P6 ;  /* 0x0510000006f17fae */ /* 0x0005e8000f101d48 */
[----:B------:R-:W-:Y:S01]  /*3e70*/  IMAD.X R3, R5, 0x1, R14, P1 ;  /* 0x0000000105037824 */ /* 0x000fe200008e060e */
[----:B------:R2:W-:Y:S04]  /*3e80*/  LDGSTS.E.BYPASS.LTC128B.128 [R241+0x5900], [R4.64], !P6 ;  /* 0x0590000004f17fae */ /* 0x0005e8000f101d48 */
[----:B------:R2:W-:Y:S01]  /*3e90*/  LDGSTS.E.BYPASS.LTC128B.128 [R241+0x6100], [R2.64], !P6 ;  /* 0x0610000002f17fae */ /* 0x0005e2000f101d48 */
[----:B-1----:R-:W-:-:S04]  /*3ea0*/  IADD3 R12, P0, R2, R15, RZ ;  /* 0x0000000f020c7210 */ /* 0x002fc80007f1e0ff */
[----:B------:R-:W-:-:S05]  /*3eb0*/  IADD3.X R13, R3, R14, RZ, P0, !PT ;  /* 0x0000000e030d7210 */ /* 0x000fca00007fe4ff */
[----:B------:R2:W-:Y:S04]  /*3ec0*/  LDGSTS.E.BYPASS.LTC128B.128 [R241+0x6900], [R12.64], !P6 ;  /* 0x069000000cf17fae */ /* 0x0005e8000f101d48 */
.L_x_516:
[----:B--234-:R-:W-:Y:S05]  /*3ed0*/  BSYNC B0 ;  /* 0x0000000000007941 */ /* 0x01cfea0003800000 */
.L_x_515:
[----:B------:R-:W2:Y:S04]  /*3ee0*/  LDL R2, [R1+0x50] ;  /* 0x0000500001027983 */ /* 0x000ea80000100800 */
[----:B-1----:R-:W2:Y:S04]  /*3ef0*/  LDL R0, [R1+0x74] ;  /* 0x0000740001007983 */ /* 0x002ea80000100800 */
[----:B------:R-:W3:Y:S04]  /*3f00*/  LDL R7, [R1+0x4c] ;  /* 0x00004c0001077983 */ /* 0x000ee80000100800 */
        /* <DEDUP_REMOVED lines=8> */
[----:B------:R-:W-:Y:S04]  /*3f90*/  LDSM.16.MT88.4 R48, [R224] ;  /* 0x00000000e030783b */ /* 0x000fe80000004200 */
[----:B------:R-:W-:Y:S04]  /*3fa0*/  LDSM.16.MT88.4 R52, [R228] ;  /* 0x00000000e434783b */ /* 0x000fe80000004200 */
[----:B------:R-:W-:Y:S04]  /*3fb0*/  LDSM.16.MT88.4 R56, [R224+0x800] ;  /* 0x00080000e038783b */ /* 0x000fe80000004200 */
[----:B------:R-:W0:Y:S01]  /*3fc0*/  LDGDEPBAR ;  /* 0x00000000000079af */ /* 0x000e220000000000 */
[----:B--2---:R-:W-:-:S04]  /*3fd0*/  IMAD.IADD R0, R0, 0x1, R2 ;  /* 0x0000000100007824 */ /* 0x004fc800078e0202 */
[----:B------:R-:W-:-:S04]  /*3fe0*/  @P4 IMAD.HI.U32 R2, R0, c[0x0][0x2c8], RZ ;  /* 0x0000b20000024a27 */ /* 0x000fc800078e00ff */
[----:B------:R-:W-:Y:S01]  /*3ff0*/  IMAD.MOV.U32 R5, RZ, RZ, R0 ;  /* 0x000000ffff057224 */ /* 0x000fe200078e0000 */
[----:B------:R-:W-:Y:S02]  /*4000*/  @P4 SHF.R.U32.HI R5, RZ, c[0x0][0x2cc], R2 ;  /* 0x0000b300ff054a19 */ /* 0x000fe40000011602 */
[----:B------:R-:W-:-:S03]  /*4010*/  IADD3 R0, R116, c[0x0][0x1d0], RZ ;  /* 0x0000740074007a10 */ /* 0x000fc60007ffe0ff */
[----:B------:R-:W1:Y:S01]  /*4020*/  SHFL.IDX PT, R2, R5, 0x2, 0x1c1f ;  /* 0x005c1f0005027f89 */ /* 0x000e6200000e0000 */
[----:B---3--:R-:W-:Y:S01]  /*4030*/  IADD3 R3, -R7, 0x1, R0 ;  /* 0x0000000107037810 */ /* 0x008fe20007ffe100 */
[----:B------:R-:W-:Y:S02]  /*4040*/  IMAD.IADD R7, R0, 0x1, -R7 ;  /* 0x0000000100077824 */ /* 0x000fe400078e0a07 */
[----:B------:R-:W2:Y:S01]  /*4050*/  SHFL.IDX PT, R4, R5, 0x3, 0x1c1f ;  /* 0x007c1f0005047f89 */ /* 0x000ea200000e0000 */
[----:B------:R-:W-:-:S05]  /*4060*/  IADD3 R6, R3, -c[0x0][0x168], RZ ;  /* 0x80005a0003067a10 */ /* 0x000fca0007ffe0ff */
[C---:B-1----:R-:W-:Y:S02]  /*4070*/  IMAD.IADD R2, R6.reuse, 0x1, R2 ;  /* 0x0000000106027824 */ /* 0x042fe400078e0202 */
[----:B--2---:R-:W-:-:S03]  /*4080*/  IMAD.IADD R0, R6, 0x1, R4 ;  /* 0x0000000106007824 */ /* 0x004fc600078e0204 */
[----:B------:R-:W-:-:S04]  /*4090*/  IMNMX R2, R7, R2, PT ;  /* 0x0000000207027217 */ /* 0x000fc80003800200 */
[C---:B------:R-:W-:Y:S02]  /*40a0*/  ISETP.GT.AND P1, PT, R2.reuse, RZ, PT ;  /* 0x000000ff0200720c */ /* 0x040fe40003f24270 */
[C---:B------:R-:W-:Y:S02]  /*40b0*/  ISETP.GT.AND P3, PT, R2.reuse, 0x9, PT ;  /* 0x000000090200780c */ /* 0x040fe40003f64270 */
[C---:B------:R-:W-:Y:S02]  /*40c0*/  ISETP.GT.AND P2, PT, R2.reuse, 0x10, PT ;  /* 0x000000100200780c */ /* 0x040fe40003f44270 */
[C---:B------:R-:W-:Y:S02]  /*40d0*/  ISETP.GT.AND P0, PT, R2.reuse, 0x1, PT ;  /* 0x000000010200780c */ /* 0x040fe40003f04270 */
[----:B------:R-:W-:Y:S02]  /*40e0*/  FSEL R8, R157, -INF , P1 ;  /* 0xff8000009d087808 */ /* 0x000fe40000800000 */
[----:B------:R-:W-:-:S02]  /*40f0*/  ISETP.GT.AND P1, PT, R2, 0x11, PT ;  /* 0x000000110200780c */ /* 0x000fc40003f24270 */
[----:B------:R-:W-:Y:S02]  /*4100*/  FSEL R15, R137, -INF , P3 ;  /* 0xff800000890f7808 */ /* 0x000fe40001800000 */
[----:B------:R-:W-:Y:S02]  /*4110*/  FSEL R16, R136, -INF , P2 ;  /* 0xff80000088107808 */ /* 0x000fe40001000000 */
[C---:B------:R-:W-:Y:S02]  /*4120*/  ISETP.GT.AND P3, PT, R2.reuse, 0x20, PT ;  /* 0x000000200200780c */ /* 0x040fe40003f64270 */
[C---:B------:R-:W-:Y:S02]  /*4130*/  ISETP.GT.AND P2, PT, R2.reuse, 0x21, PT ;  /* 0x000000210200780c */ /* 0x040fe40003f44270 */
[----:B------:R-:W-:Y:S02]  /*4140*/  ISETP.GT.AND P5, PT, R2, 0x8, PT ;  /* 0x000000080200780c */ /* 0x000fe40003fa4270 */
[----:B------:R-:W-:-:S02]  /*4150*/  FSEL R9, R139, -INF , P0 ;  /* 0xff8000008b097808 */ /* 0x000fc40000000000 */
[C---:B------:R-:W-:Y:S02]  /*4160*/  ISETP.GT.AND P0, PT, R2.reuse, 0x18, PT ;  /* 0x000000180200780c */ /* 0x040fe40003f04270 */
[----:B------:R-:W-:Y:S02]  /*4170*/  FSEL R18, R135, -INF , P1 ;  /* 0xff80000087127808 */ /* 0x000fe40000800000 */
[C---:B------:R-:W-:Y:S02]  /*4180*/  ISETP.GT.AND P1, PT, R2.reuse, 0x28, PT ;  /* 0x000000280200780c */ /* 0x040fe40003f24270 */
[----:B------:R-:W-:Y:S02]  /*4190*/  FSEL R104, R117, -INF , P3 ;  /* 0xff80000075687808 */ /* 0x000fe40001800000 */
[----:B------:R-:W-:Y:S02]  /*41a0*/  FSEL R105, R93, -INF , P2 ;  /* 0xff8000005d697808 */ /* 0x000fe40001000000 */
[----:B------:R-:W-:-:S02]  /*41b0*/  ISETP.GT.AND P3, PT, R2, 0x31, PT ;  /* 0x000000310200780c */ /* 0x000fc40003f64270 */
[----:B------:R-:W-:Y:S02]  /*41c0*/  ISETP.GT.AND P2, PT, R2, 0x38, PT ;  /* 0x000000380200780c */ /* 0x000fe40003f44270 */
[----:B------:R-:W-:Y:S02]  /*41d0*/  FSEL R14, R138, -INF , P5 ;  /* 0xff8000008a0e7808 */ /* 0x000fe40002800000 */
[----:B------:R-:W-:Y:S02]  /*41e0*/  ISETP.GT.AND P5, PT, R2, 0x19, PT ;  /* 0x000000190200780c */ /* 0x000fe40003fa4270 */
[----:B------:R-:W-:Y:S02]  /*41f0*/  FSEL R19, R132, -INF , P0 ;  /* 0xff80000084137808 */ /* 0x000fe40000000000 */
[----:B------:R-:W-:Y:S02]  /*4200*/  ISETP.GT.AND P0, PT, R2, 0x29, PT ;  /* 0x000000290200780c */ /* 0x000fe40003f04270 */
[----:B------:R-:W-:-:S02]  /*4210*/  FSEL R106, R89, -INF , P1 ;  /* 0xff800000596a7808 */ /* 0x000fc40000800000 */
[----:B------:R-:W-:Y:S02]  /*4220*/  ISETP.GT.AND P1, PT, R2, 0x39, PT ;  /* 0x000000390200780c */ /* 0x000fe40003f24270 */
[----:B------:R-:W-:Y:S02]  /*4230*/  FSEL R137, R86, -INF , P3 ;  /* 0xff80000056897808 */ /* 0x000fe40001800000 */
[----:B------:R-:W-:Y:S02]  /*4240*/  FSEL R139, R83, -INF , P2 ;  /* 0xff800000538b7808 */ /* 0x000fe40001000000 */
[C---:B------:R-:W-:Y:S02]  /*4250*/  ISETP.GT.AND P3, PT, R2.reuse, 0x48, PT ;  /* 0x000000480200780c */ /* 0x040fe40003f64270 */
[----:B------:R-:W-:Y:S02]  /*4260*/  ISETP.GT.AND P2, PT, R2, 0x49, PT ;  /* 0x000000490200780c */ /* 0x000fe40003f44270 */
[----:B------:R-:W-:-:S02]  /*4270*/  FSEL R21, R118, -INF , P5 ;  /* 0xff80000076157808 */ /* 0x000fc40002800000 */
[----:B------:R-:W-:Y:S02]  /*4280*/  ISETP.GT.AND P5, PT, R2, 0x30, PT ;  /* 0x000000300200780c */ /* 0x000fe40003fa4270 */
[----:B------:R-:W-:Y:S02]  /*4290*/  FSEL R107, R88, -INF , P0 ;  /* 0xff800000586b7808 */ /* 0x000fe40000000000 */
[----:B------:R-:W-:Y:S02]  /*42a0*/  ISETP.GT.AND P0, PT, R2, 0x40, PT ;  /* 0x000000400200780c */ /* 0x000fe40003f04270 */
[----:B------:R-:W-:Y:S02]  /*42b0*/  FSEL R138, R82, -INF , P1 ;  /* 0xff800000528a7808 */ /* 0x000fe40000800000 */
[----:B------:R-:W-:Y:S02]  /*42c0*/  ISETP.GT.AND P1, PT, R2, 0x50, PT ;  /* 0x000000500200780c */ /* 0x000fe40003f24270 */
[----:B------:R-:W-:-:S02]  /*42d0*/  FSEL R189, R76, -INF , P3 ;  /* 0xff8000004cbd7808 */ /* 0x000fc40001800000 */
[----:B------:R-:W-:Y:S02]  /*42e0*/  FSEL R190, R69, -INF , P2 ;  /* 0xff80000045be7808 */ /* 0x000fe40001000000 */
[----:B------:R-:W-:Y:S02]  /*42f0*/  FMNMX.FTZ R72, R8, R9, !PT ;  /* 0x0000000908487209 */ /* 0x000fe40007810000 */
[C---:B------:R-:W-:Y:S02]  /*4300*/  ISETP.GT.AND P3, PT, R2.reuse, 0x59, PT ;  /* 0x000000590200780c */ /* 0x040fe40003f64270 */
[----:B------:R-:W-:Y:S02]  /*4310*/  ISETP.GT.AND P2, PT, R2, 0x60, PT ;  /* 0x000000600200780c */ /* 0x000fe40003f44270 */
[----:B------:R-:W-:Y:S02]  /*4320*/  IMNMX R0, R7, R0, PT ;  /* 0x0000000007007217 */ /* 0x000fe40003800200 */
[----:B------:R-:W-:-:S02]  /*4330*/  FSEL R136, R87, -INF , P5 ;  /* 0xff80000057887808 */ /* 0x000fc40002800000 */
[C---:B------:R-:W-:Y:S02]  /*4340*/  ISETP.GT.AND P5, PT, R2.reuse, 0x41, PT ;  /* 0x000000410200780c */ /* 0x040fe40003fa4270 */
[----:B------:R-:W-:Y:S02]  /*4350*/  FSEL R187, R79, -INF , P0 ;  /* 0xff8000004fbb7808 */ /* 0x000fe40000000000 */
[----:B------:R-:W-:Y:S02]  /*4360*/  ISETP.GT.AND P0, PT, R2, 0x51, PT ;  /* 0x000000510200780c */ /* 0x000fe40003f04270 */
[----:B------:R-:W-:Y:S02]  /*4370*/  FSEL R223, R68, -INF , P1 ;  /* 0xff80000044df7808 */ /* 0x000fe40000800000 */
[----:B------:R-:W-:Y:S02]  /*4380*/  FMNMX.FTZ R72, R14, R72, !PT ;  /* 0x000000480e487209 */ /* 0x000fe40007810000 */
[----:B------:R-:W-:-:S02]  /*4390*/  ISETP.GT.AND P1, PT, R2, 0x61, PT ;  /* 0x000000610200780c */ /* 0x000fc40003f24270 */
[----:B------:R-:W-:Y:S02]  /*43a0*/  FSEL R232, R61, -INF , P3 ;  /* 0xff8000003de87808 */ /* 0x000fe40001800000 */
[----:B------:R-:W-:Y:S02]  /*43b0*/  FSEL R231, R24, -INF , P2 ;  /* 0xff80000018e77808 */ /* 0x000fe40001000000 */
[C---:B------:R-:W-:Y:S02]  /*43c0*/  ISETP.GT.AND P3, PT, R0.reuse, RZ, PT ;  /* 0x000000ff0000720c */ /* 0x040fe40003f64270 */
[----:B------:R-:W-:Y:S02]  /*43d0*/  ISETP.GT.AND P2, PT, R0, 0x1, PT ;  /* 0x000000010000780c */ /* 0x000fe40003f44270 */
[----:B------:R-:W-:Y:S02]  /*43e0*/  FSEL R188, R78, -INF , P5 ;  /* 0xff8000004ebc7808 */ /* 0x000fe40002800000 */
[----:B------:R-:W-:-:S02]  /*43f0*/  ISETP.GT.AND P5, PT, R2, 0x58, PT ;  /* 0x000000580200780c */ /* 0x000fc40003fa4270 */
[----:B------:R-:W-:Y:S02]  /*4400*/  FSEL R234, R73, -INF , P0 ;  /* 0xff80000049ea7808 */ /* 0x000fe40000000000 */
[----:B------:R-:W-:Y:S02]  /*4410*/  FMNMX.FTZ R72, R15, R72, !PT ;  /* 0x000000480f487209 */ /* 0x000fe40007810000 */
[----:B------:R-:W-:Y:S02]  /*4420*/  ISETP.GT.AND P0, PT, R2, 0x68, PT ;  /* 0x000000680200780c */ /* 0x000fe40003f04270 */
[----:B------:R-:W-:Y:S02]  /*4430*/  FSEL R249, R20, -INF , P1 ;  /* 0xff80000014f97808 */ /* 0x000fe40000800000 */
[----:B------:R-:W-:Y:S02]  /*4440*/  ISETP.GT.AND P1, PT, R0, 0x8, PT ;  /* 0x000000080000780c */ /* 0x000fe40003f24270 */
[----:B------:R-:W-:-:S02]  /*4450*/  FSEL R10, R162, -INF , P3 ;  /* 0xff800000a20a7808 */ /* 0x000fc40001800000 */
[----:B------:R-:W-:Y:S02]  /*4460*/  FSEL R13, R161, -INF , P2 ;  /* 0xff800000a10d7808 */ /* 0x000fe40001000000 */
[----:B------:R-:W-:Y:S02]  /*4470*/  FSEL R233, R60, -INF , P5 ;  /* 0xff8000003ce97808 */ /* 0x000fe40002800000 */
[----:B------:R-:W-:Y:S02]  /*4480*/  FMNMX.FTZ R72, R16, R72, !PT ;  /* 0x0000004810487209 */ /* 0x000fe40007810000 */
[----:B------:R-:W-:Y:S02]  /*4490*/  ISETP.GT.AND P5, PT, R2, 0x69, PT ;  /* 0x000000690200780c */ /* 0x000fe40003fa4270 */
[----:B------:R-:W-:Y:S02]  /*44a0*/  FSEL R229, R17, -INF , P0 ;  /* 0xff80000011e57808 */ /* 0x000fe40000000000 */
[----:B------:R-:W-:-:S02]  /*44b0*/  ISETP.GT.AND P0, PT, R0, 0x9, PT ;  /* 0x000000090000780c */ /* 0x000fc40003f04270 */
[----:B------:R-:W-:Y:S02]  /*44c0*/  FSEL R12, R142, -INF , P1 ;  /* 0xff8000008e0c7808 */ /* 0x000fe40000800000 */
[----:B------:R-:W-:Y:S02]  /*44d0*/  FMNMX.FTZ R2, R10, R13, !PT ;  /* 0x0000000d0a027209 */ /* 0x000fe40007810000 */
[----:B------:R-:W-:Y:S02]  /*44e0*/  FMNMX.FTZ R72, R18, R72, !PT ;  /* 0x0000004812487209 */ /* 0x000fe40007810000 */
[----:B------:R-:W-:Y:S02]  /*44f0*/  ISETP.GT.AND P2, PT, R0, 0x10, PT ;  /* 0x000000100000780c */ /* 0x000fe40003f44270 */
[----:B------:R-:W-:Y:S02]  /*4500*/  FSEL R11, R143, -INF , P0 ;  /* 0xff8000008f0b7808 */ /* 0x000fe40000000000 */
[----:B------:R-:W-:-:S02]  /*4510*/  FMNMX.FTZ R2, R12, R2, !PT ;  /* 0x000000020c027209 */ /* 0x000fc40007810000 */
[----:B------:R-:W-:Y:S02]  /*4520*/  FMNMX.FTZ R72, R19, R72, !PT ;  /* 0x0000004813487209 */ /* 0x000fe40007810000 */
[----:B------:R-:W-:Y:S02]  /*4530*/  ISETP.GT.AND P1, PT, R0, 0x11, PT ;  /* 0x000000110000780c */ /* 0x000fe40003f24270 */
[----:B------:R-:W-:Y:S02]  /*4540*/  FSEL R17, R140, -INF , P2 ;  /* 0xff8000008c117808 */ /* 0x000fe40001000000 */
[----:B------:R-:W-:Y:S02]  /*4550*/  FMNMX.FTZ R2, R11, R2, !PT ;  /* 0x000000020b027209 */ /* 0x000fe40007810000 */
[----:B------:R-:W-:Y:S02]  /*4560*/  FMNMX.FTZ R72, R21, R72, !PT ;  /* 0x0000004815487209 */ /* 0x000fe40007810000 */
        /* <DEDUP_REMOVED lines=26> */
[----:B------:R-:W-:Y:S01]  /*4710*/  FMNMX.FTZ R2, R101, R2, !PT ;  /* 0x0000000265027209 */ /* 0x000fe20007810000 */
[----:B------:R-:W-:Y:S01]  /*4720*/  LDSM.16.MT88.4 R88, [R227+0x800] ;  /* 0x00080000e358783b */ /* 0x000fe20000004200 */
        /* <DEDUP_REMOVED lines=15> */
[----:B------:R-:W-:Y:S01]  /*4820*/  FMNMX.FTZ R2, R129, R2, !PT ;  /* 0x0000000281027209 */ /* 0x000fe20007810000 */
[----:B------:R-:W-:Y:S01]  /*4830*/  LDSM.16.MT88.4 R84, [R227] ;  /* 0x00000000e354783b */ /* 0x000fe20000004200 */
[----:B------:R-:W-:-:S02]  /*4840*/  FMNMX.FTZ R72, R189, R72, !PT ;  /* 0x00000048bd487209 */ /* 0x000fc40007810000 */
[----:B------:R-:W-:Y:S02]  /*4850*/  ISETP.GT.AND P1, PT, R0, 0x41, PT ;  /* 0x000000410000780c */ /* 0x000fe40003f24270 */
[----:B------:R-:W-:Y:S02]  /*4860*/  FSEL R185, R81, -INF , P2 ;  /* 0xff80000051b97808 */ /* 0x000fe40001000000 */
[----:B------:R-:W-:Y:S02]  /*4870*/  FMNMX.FTZ R2, R128, R2, !PT ;  /* 0x0000000280027209 */ /* 0x000fe40007810000 */
[----:B------:R-:W-:Y:S02]  /*4880*/  FMNMX.FTZ R72, R190, R72, !PT ;  /* 0x00000048be487209 */ /* 0x000fe40007810000 */
[----:B------:R-:W-:Y:S02]  /*4890*/  ISETP.GT.AND P0, PT, R0, 0x48, PT ;  /* 0x000000480000780c */ /* 0x000fe40003f04270 */
[----:B------:R-:W-:-:S02]  /*48a0*/  FSEL R184, R80, -INF , P1 ;  /* 0xff80000050b87808 */ /* 0x000fc40000800000 */
[----:B------:R-:W-:Y:S01]  /*48b0*/  FMNMX.FTZ R2, R185, R2, !PT ;  /* 0x00000002b9027209 */ /* 0x000fe20007810000 */
[----:B------:R-:W-:Y:S01]  /*48c0*/  LDSM.16.MT88.4 R80, [R225+0x800] ;  /* 0x00080000e150783b */ /* 0x000fe20000004200 */
[----:B------:R-:W-:Y:S02]  /*48d0*/  FMNMX.FTZ R72, R223, R72, !PT ;  /* 0x00000048df487209 */ /* 0x000fe40007810000 */
[----:B------:R-:W-:Y:S02]  /*48e0*/  ISETP.GT.AND P2, PT, R0, 0x49, PT ;  /* 0x000000490000780c */ /* 0x000fe40003f44270 */
[----:B------:R-:W-:Y:S02]  /*48f0*/  FSEL R162, R77, -INF , P0 ;  /* 0xff8000004da27808 */ /* 0x000fe40000000000 */
[----:B------:R-:W-:Y:S01]  /*4900*/  FMNMX.FTZ R2, R184, R2, !PT ;  /* 0x00000002b8027209 */ /* 0x000fe20007810000 */
[----:B------:R-:W-:Y:S01]  /*4910*/  LDSM.16.MT88.4 R76, [R228+0x800] ;  /* 0x00080000e44c783b */ /* 0x000fe20000004200 */
[----:B------:R-:W-:-:S02]  /*4920*/  FMNMX.FTZ R72, R234, R72, !PT ;  /* 0x00000048ea487209 */ /* 0x000fc40007810000 */
[----:B------:R-:W-:Y:S02]  /*4930*/  ISETP.GT.AND P1, PT, R0, 0x50, PT ;  /* 0x000000500000780c */ /* 0x000fe40003f24270 */
[----:B------:R-:W-:Y:S02]  /*4940*/  FSEL R186, R70, -INF , P2 ;  /* 0xff80000046ba7808 */ /* 0x000fe40001000000 */
[----:B------:R-:W-:Y:S02]  /*4950*/  FMNMX.FTZ R2, R162, R2, !PT ;  /* 0x00000002a2027209 */ /* 0x000fe40007810000 */
[----:B------:R-:W-:Y:S02]  /*4960*/  FMNMX.FTZ R72, R233, R72, !PT ;  /* 0x00000048e9487209 */ /* 0x000fe40007810000 */
[----:B------:R-:W-:Y:S02]  /*4970*/  ISETP.GT.AND P0, PT, R0, 0x51, PT ;  /* 0x000000510000780c */ /* 0x000fe40003f04270 */
[----:B------:R-:W-:-:S02]  /*4980*/  FSEL R119, R74, -INF , P1 ;  /* 0xff8000004a777808 */ /* 0x000fc40000800000 */
[----:B------:R-:W-:Y:S02]  /*4990*/  FMNMX.FTZ R2, R186, R2, !PT ;  /* 0x00000002ba027209 */ /* 0x000fe40007810000 */
[----:B------:R-:W-:Y:S02]  /*49a0*/  FMNMX.FTZ R72, R232, R72, !PT ;  /* 0x00000048e8487209 */ /* 0x000fe40007810000 */
[----:B------:R-:W-:Y:S02]  /*49b0*/  ISETP.GT.AND P2, PT, R0, 0x58, PT ;  /* 0x000000580000780c */ /* 0x000fe40003f44270 */
[----:B------:R-:W-:Y:S02]  /*49c0*/  FSEL R251, R75, -INF , P0 ;  /* 0xff8000004bfb7808 */ /* 0x000fe40000000000 */
[----:B------:R-:W-:Y:S02]  /*49d0*/  FMNMX.FTZ R2, R119, R2, !PT ;  /* 0x0000000277027209 */ /* 0x000fe40007810000 */
        /* <DEDUP_REMOVED lines=8> */
[----:B------:R-:W-:Y:S01]  /*4a60*/  LDSM.16.MT88.4 R60, [R225] ;  /* 0x00000000e13c783b */ /* 0x000fe20000004200 */
[----:B------:R-:W-:Y:S02]  /*4a70*/  FSEL R226, R23, -INF , P5 ;  /* 0xff80000017e27808 */ /* 0x000fe40002800000 */
[----:B------:R-:W-:Y:S02]  /*4a80*/  FMNMX.FTZ R72, R229, R72, !PT ;  /* 0x00000048e5487209 */ /* 0x000fe40007810000 */
[----:B------:R-:W-:Y:S02]  /*4a90*/  ISETP.GT.AND P1, PT, R0, 0x61, PT ;  /* 0x000000610000780c */ /* 0x000fe40003f24270 */
[----:B------:R-:W-:Y:S02]  /*4aa0*/  FSEL R157, R28, -INF , P0 ;  /* 0xff8000001c9d7808 */ /* 0x000fe40000000000 */
[----:B------:R-:W-:-:S02]  /*4ab0*/  FMNMX.FTZ R2, R69, R2, !PT ;  /* 0x0000000245027209 */ /* 0x000fc40007810000 */
[----:B------:R-:W-:Y:S02]  /*4ac0*/  FMNMX.FTZ R72, R226, R72, !PT ;  /* 0x00000048e2487209 */ /* 0x000fe40007810000 */
[C---:B------:R-:W-:Y:S02]  /*4ad0*/  ISETP.GT.AND P0, PT, R0.reuse, 0x68, PT ;  /* 0x000000680000780c */ /* 0x040fe40003f04270 */
[----:B------:R-:W-:Y:S01]  /*4ae0*/  FSEL R244, R27, -INF , P1 ;  /* 0xff8000001bf47808 */ /* 0x000fe20000800000 */
[----:B------:R-:W1:Y:S01]  /*4af0*/  SHFL.BFLY PT, R3, R72, 0x2, 0x1f ;  /* 0x0c401f0048037f89 */ /* 0x000e6200000e0000 */
[----:B------:R-:W-:Y:S02]  /*4b00*/  FMNMX.FTZ R2, R157, R2, !PT ;  /* 0x000000029d027209 */ /* 0x000fe40007810000 */
[----:B------:R-:W-:Y:S02]  /*4b10*/  ISETP.GT.AND P1, PT, R0, 0x69, PT ;  /* 0x000000690000780c */ /* 0x000fe40003f24270 */
[----:B------:R-:W-:-:S02]  /*4b20*/  FSEL R252, R26, -INF , P0 ;  /* 0xff8000001afc7808 */ /* 0x000fc40000000000 */
[----:B------:R-:W-:Y:S02]  /*4b30*/  FMNMX.FTZ R0, R244, R2, !PT ;  /* 0x00000002f4007209 */ /* 0x000fe40007810000 */
[----:B------:R-:W-:Y:S02]  /*4b40*/  FSEL R250, R25, -INF , P1 ;  /* 0xff80000019fa7808 */ /* 0x000fe40000800000 */
[----:B------:R-:W-:-:S04]  /*4b50*/  FMNMX.FTZ R0, R252, R0, !PT ;  /* 0x00000000fc007209 */ /* 0x000fc80007810000 */
[----:B------:R-:W-:-:S05]  /*4b60*/  FMNMX.FTZ R0, R250, R0, !PT ;  /* 0x00000000fa007209 */ /* 0x000fca0007810000 */
[----:B------:R-:W2:Y:S01]  /*4b70*/  SHFL.BFLY PT, R2, R0, 0x2, 0x1f ;  /* 0x0c401f0000027f89 */ /* 0x000ea200000e0000 */
[----:B-1----:R-:W-:-:S05]  /*4b80*/  FMNMX.FTZ R72, R72, R3, !PT ;  /* 0x0000000348487209 */ /* 0x002fca0007810000 */
[----:B------:R-:W1:Y:S01]  /*4b90*/  SHFL.BFLY PT, R3, R72, 0x1, 0x1f ;  /* 0x0c201f0048037f89 */ /* 0x000e6200000e0000 */
[----:B--2---:R-:W-:-:S05]  /*4ba0*/  FMNMX.FTZ R0, R0, R2, !PT ;  /* 0x0000000200007209 */ /* 0x004fca0007810000 */
[----:B------:R-:W2:Y:S01]  /*4bb0*/  SHFL.BFLY PT, R70, R0, 0x1, 0x1f ;  /* 0x0c201f0000467f89 */ /* 0x000ea200000e0000 */
[----:B-1----:R-:W-:-:S04]  /*4bc0*/  FMNMX.FTZ R72, R72, R3, !PT ;  /* 0x0000000348487209 */ /* 0x002fc80007810000 */
[C---:B------:R-:W-:Y:S01]  /*4bd0*/  FSETP.NEU.FTZ.AND P0, PT, R72.reuse, -INF , PT ;  /* 0xff8000004800780b */ /* 0x040fe20003f1d000 */
[----:B------:R-:W-:-:S05]  /*4be0*/  FMUL.FTZ R4, R72, c[0x0][0x2d0] ;  /* 0x0000b40048047a20 */ /* 0x000fca0000410000 */
[----:B------:R-:W-:-:S05]  /*4bf0*/  FSEL R4, R4, RZ, P0 ;  /* 0x000000ff04047208 */ /* 0x000fca0000000000 */
[----:B------:R-:W-:-:S04]  /*4c00*/  FFMA.FTZ R2, R8, c[0x0][0x2d0], -R4 ;  /* 0x0000b40008027a23 */ /* 0x000fc80000010804 */
[----:B------:R1:W-:Y:S01]  /*4c10*/  MUFU.EX2 R243, R2 ;  /* 0x0000000200f37308 */ /* 0x0003e20000000800 */
[----:B--2---:R-:W-:Y:S01]  /*4c20*/  FMNMX.FTZ R70, R0, R70, !PT ;  /* 0x0000004600467209 */ /* 0x004fe20007810000 */
[----:B------:R-:W-:-:S03]  /*4c30*/  FFMA.FTZ R0, R9, c[0x0][0x2d0], -R4 ;  /* 0x0000b40009007a23 */ /* 0x000fc60000010804 */
[C---:B------:R-:W-:Y:S01]  /*4c40*/  FSETP.NEU.FTZ.AND P0, PT, R70.reuse, -INF , PT ;  /* 0xff8000004600780b */ /* 0x040fe20003f1d000 */
[----:B------:R-:W-:Y:S02]  /*4c50*/  FMUL.FTZ R3, R70, c[0x0][0x2d0] ;  /* 0x0000b40046037a20 */ /* 0x000fe40000410000 */
[----:B------:R2:W3:Y:S03]  /*4c60*/  MUFU.EX2 R47, R0 ;  /* 0x00000000002f7308 */ /* 0x0004e60000000800 */
[----:B------:R-:W-:Y:S01]  /*4c70*/  FSEL R3, R3, RZ, P0 ;  /* 0x000000ff03037208 */ /* 0x000fe20000000000 */
[----:B-1----:R-:W1:Y:S01]  /*4c80*/  SHFL.IDX PT, R2, R5, RZ, 0x1c1f ;  /* 0x001c1fff05027589 */ /* 0x002e6200000e0000 */
[----:B--2---:R-:W-:Y:S01]  /*4c90*/  FFMA.FTZ R0, R14, c[0x0][0x2d0], -R4 ;  /* 0x0000b4000e007a23 */ /* 0x004fe20000010804 */
[----:B---3--:R-:W-:-:S03]  /*4ca0*/  F2FP.PACK_AB R8, R47, R243 ;  /* 0x000000f32f08723e */ /* 0x008fc600000000ff */
[----:B------:R2:W-:Y:S01]  /*4cb0*/  MUFU.EX2 R248, R0 ;  /* 0x0000000000f87308 */ /* 0x0005e20000000800 */
[----:B-1----:R-:W-:Y:S02]  /*4cc0*/  IMAD.IADD R2, R6, 0x1, R2 ;  /* 0x0000000106027824 */ /* 0x002fe400078e0202 */
[----:B--2---:R-:W-:-:S03]  /*4cd0*/  FFMA.FTZ R0, R15, c[0x0][0x2d0], -R4 ;  /* 0x0000b4000f007a23 */ /* 0x004fc60000010804 */
[----:B------:R-:W-:Y:S02]  /*4ce0*/  IMNMX R2, R7, R2, PT ;  /* 0x0000000207027217 */ /* 0x000fe40003800200 */
[----:B------:R1:W2:Y:S02]  /*4cf0*/  MUFU.EX2 R247, R0 ;  /* 0x0000000000f77308 */ /* 0x0002a40000000800 */
[C---:B------:R-:W-:Y:S02]  /*4d00*/  ISETP.GT.AND P1, PT, R2.reuse, RZ, PT ;  /* 0x000000ff0200720c */ /* 0x040fe40003f24270 */
[C---:B------:R-:W-:Y:S02]  /*4d10*/  ISETP.GT.AND P0, PT, R2.reuse, 0x1, PT ;  /* 0x000000010200780c */ /* 0x040fe40003f04270 */
[C---:B------:R-:W-:Y:S02]  /*4d20*/  ISETP.GT.AND P5, PT, R2.reuse, 0x8, PT ;  /* 0x000000080200780c */ /* 0x040fe40003fa4270 */
[----:B------:R-:W-:-:S02]  /*4d30*/  ISETP.GT.AND P3, PT, R2, 0x9, PT ;  /* 0x000000090200780c */ /* 0x000fc40003f64270 */
[----:B------:R-:W-:Y:S01]  /*4d40*/  ISETP.GT.AND P2, PT, R2, 0x10, PT ;  /* 0x000000100200780c */ /* 0x000fe20003f44270 */
[----:B-1----:R-:W-:Y:S01]  /*4d50*/  FFMA.FTZ R0, R10, c[0x0][0x2d0], -R3 ;  /* 0x0000b4000a007a23 */ /* 0x002fe20000010803 */
[----:B--2---:R-:W-:-:S03]  /*4d60*/  F2FP.PACK_AB R10, R247, R248 ;  /* 0x000000f8f70a723e */ /* 0x004fc600000000ff */
        /* <DEDUP_REMOVED lines=11> */
[C---:B------:R-:W-:Y:S08]  /*4e20*/  HMMA.16816.F32 R40, R8.reuse, R48, RZ ;  /* 0x000000300828723c */ /* 0x040ff000000018ff */
[----:B------:R-:W-:Y:S01]  /*4e30*/  HMMA.16816.F32 R36, R8, R52, RZ ;  /* 0x000000340824723c */ /* 0x000fe200000018ff */
[----:B-1----:R-:W-:-:S04]  /*4e40*/  FFMA.FTZ R0, R18, c[0x0][0x2d0], -R4 ;  /* 0x0000b40012007a23 */ /* 0x002fc80000010804 */
[----:B------:R1:W2:Y:S03]  /*4e50*/  MUFU.EX2 R97, R0 ;  /* 0x0000000000617308 */ /* 0x0002a60000000800 */
[C---:B------:R-:W-:Y:S08]  /*4e60*/  HMMA.16816.F32 R32, R8.reuse, R60, RZ ;  /* 0x0000003c0820723c */ /* 0x040ff000000018ff */
[----:B------:R-:W-:Y:S01]  /*4e70*/  HMMA.16816.F32 R28, R8, R84, RZ ;  /* 0x00000054081c723c */ /* 0x000fe200000018ff */
[----:B-1----:R-:W-:-:S07]  /*4e80*/  FFMA.FTZ R0, R19, c[0x0][0x2d0], -R4 ;  /* 0x0000b40013007a23 */ /* 0x002fce0000010804 */
[C---:B------:R-:W-:Y:S01]  /*4e90*/  HMMA.16816.F32 R24, R8.reuse, R50, RZ ;  /* 0x000000320818723c */ /* 0x040fe200000018ff */
[----:B------:R1:W-:Y:S07]  /*4ea0*/  MUFU.EX2 R220, R0 ;  /* 0x0000000000dc7308 */ /* 0x0003ee0000000800 */
[----:B------:R-:W-:Y:S01]  /*4eb0*/  HMMA.16816.F32 R12, R8, R86, RZ ;  /* 0x00000056080c723c */ /* 0x000fe200000018ff */
[----:B-1----:R-:W-:-:S04]  /*4ec0*/  FFMA.FTZ R0, R21, c[0x0][0x2d0], -R4 ;  /* 0x0000b40015007a23 */ /* 0x002fc80000010804 */
[----:B------:R1:W-:Y:S02]  /*4ed0*/  MUFU.EX2 R219, R0 ;  /* 0x0000000000db7308 */ /* 0x0003e40000000800 */
[--C-:B-1----:R-:W-:Y:S02]  /*4ee0*/  FFMA.FTZ R0, R17, c[0x0][0x2d0], -R3.reuse ;  /* 0x0000b40011007a23 */ /* 0x102fe40000010803 */
[----:B------:R-:W-:Y:S04]  /*4ef0*/  HMMA.16816.F32 R16, R8, R62, RZ ;  /* 0x0000003e0810723c */ /* 0x000fe800000018ff */
[----:B------:R1:W-:Y:S02]  /*4f00*/  MUFU.EX2 R242, R0 ;  /* 0x0000000000f27308 */ /* 0x0003e40000000800 */
[----:B-1----:R-:W-:-:S06]  /*4f10*/  FFMA.FTZ R0, R20, c[0x0][0x2d0], -R3 ;  /* 0x0000b40014007a23 */ /* 0x002fcc0000010803 */
[----:B------:R1:W3:Y:S02]  /*4f20*/  MUFU.EX2 R96, R0 ;  /* 0x0000000000607308 */ /* 0x0002e40000000800 */
[----:B-1----:R-:W-:Y:S02]  /*4f30*/  FFMA.FTZ R0, R22, c[0x0][0x2d0], -R3 ;  /* 0x0000b40016007a23 */ /* 0x002fe40000010803 */
[----:B------:R-:W-:Y:S04]  /*4f40*/  HMMA.16816.F32 R20, R8, R54, RZ ;  /* 0x000000360814723c */ /* 0x000fe800000018ff */
[----:B------:R1:W-:Y:S03]  /*4f50*/  MUFU.EX2 R221, R0 ;  /* 0x0000000000dd7308 */ /* 0x0003e60000000800 */
[----:B--2---:R-:W-:-:S02]  /*4f60*/  F2FP.PACK_AB R8, R97, R245 ;  /* 0x000000f56108723e */ /* 0x004fc400000000ff */
[----:B---3--:R-:W-:Y:S02]  /*4f70*/  F2FP.PACK_AB R9, R96, R242 ;  /* 0x000000f26009723e */ /* 0x008fe400000000ff */
[----:B------:R-:W-:Y:S01]  /*4f80*/  F2FP.PACK_AB R10, R219, R220 ;  /* 0x000000dcdb0a723e */ /* 0x000fe200000000ff */
[----:B-1----:R-:W-:-:S04]  /*4f90*/  FFMA.FTZ R0, R44, c[0x0][0x2d0], -R3 ;  /* 0x0000b4002c007a23 */ /* 0x002fc80000010803 */
[----:B------:R1:W2:Y:S02]  /*4fa0*/  MUFU.EX2 R218, R0 ;  /* 0x0000000000da7308 */ /* 0x0002a40000000800 */
[----:B-1----:R-:W1:Y:S01]  /*4fb0*/  SHFL.IDX PT, R0, R5, 0x1, 0x1c1f ;  /* 0x003c1f0005007f89 */ /* 0x002e6200000e0000 */
[----:B--2---:R-:W-:-:S07]  /*4fc0*/  F2FP.PACK_AB R11, R218, R221 ;  /* 0x000000ddda0b723e */ /* 0x004fce00000000ff */
[C---:B------:R-:W-:Y:S08]  /*4fd0*/  HMMA.16816.F32 R132, R8.reuse, R56, R40 ;  /* 0x000000380884723c */ /* 0x040ff00000001828 */
[----:B------:R-:W-:Y:S01]  /*4fe0*/  HMMA.16816.F32 R164, R8, R76, R36 ;  /* 0x0000004c08a4723c */ /* 0x000fe20000001824 */
[----:B-1----:R-:W-:-:S07]  /*4ff0*/  IMAD.IADD R0, R6, 0x1, R0 ;  /* 0x0000000106007824 */ /* 0x002fce00078e0200 */
[----:B------:R-:W-:Y:S01]  /*5000*/  HMMA.16816.F32 R180, R8, R80, R32 ;  /* 0x0000005008b4723c */ /* 0x000fe20000001820 */
[----:B------:R-:W-:Y:S02]  /*5010*/  IMNMX R0, R7, R0, PT ;  /* 0x0000000007007217 */ /* 0x000fe40003800200 */
[----:B------:R-:W-:-:S04]  /*5020*/  FSEL R7, R214, -INF , P1 ;  /* 0xff800000d6077808 */ /* 0x000fc80000800000 */
[----:B------:R-:W-:Y:S01]  /*5030*/  IMAD.MOV.U32 R32, RZ, RZ, R116 ;  /* 0x000000ffff207224 */ /* 0x000fe200078e0074 */
[C---:B------:R-:W-:Y:S01]  /*5040*/  HMMA.16816.F32 R176, R8.reuse, R88, R28 ;  /* 0x0000005808b0723c */ /* 0x040fe2000000181c */
[----:B------:R-:W-:Y:S01]  /*5050*/  ISETP.GT.AND P1, PT, R2, 0x11, PT ;  /* 0x000000110200780c */ /* 0x000fe20003f24270 */
[----:B------:R-:W-:Y:S02]  /*5060*/  IMAD.MOV.U32 R34, RZ, RZ, R219 ;  /* 0x000000ffff227224 */ /* 0x000fe400078e00db */
[----:B------:R-:W-:Y:S02]  /*5070*/  IMAD.MOV.U32 R33, RZ, RZ, R218 ;  /* 0x000000ffff217224 */ /* 0x000fe400078e00da */
[----:B------:R-:W-:Y:S02]  /*5080*/  IMAD.MOV.U32 R35, RZ, RZ, R243 ;  /* 0x000000ffff237224 */ /* 0x000fe400078e00f3 */
[----:B------:R-:W-:Y:S01]  /*5090*/  HMMA.16816.F32 R108, R8, R58, R24 ;  /* 0x0000003a086c723c */ /* 0x000fe20000001818 */
[----:B------:R-:W-:-:S02]  /*50a0*/  IMAD.MOV.U32 R31, RZ, RZ, R217 ;  /* 0x000000ffff1f7224 */ /* 0x000fc400078e00d9 */
[----:B------:R-:W-:Y:S02]  /*50b0*/  IMAD.MOV.U32 R30, RZ, RZ, R47 ;  /* 0x000000ffff1e7224 */ /* 0x000fe400078e002f */
[----:B------:R-:W-:-:S03]  /*50c0*/  IMAD.MOV.U32 R214, RZ, RZ, R32 ;  /* 0x000000ffffd67224 */ /* 0x000fc600078e0020 */
[C---:B------:R-:W-:Y:S08]  /*50d0*/  HMMA.16816.F32 R172, R8.reuse, R78, R20 ;  /* 0x0000004e08ac723c */ /* 0x040ff00000001814 */
[C---:B------:R-:W-:Y:S07]  /*50e0*/  HMMA.16816.F32 R168, R8.reuse, R82, R16 ;  /* 0x0000005208a8723c */ /* 0x040fee0000001810 */
[----:B------:R-:W-:Y:S01]  /*50f0*/  FSEL R17, R209, -INF , P3 ;  /* 0xff800000d1117808 */ /* 0x000fe20001800000 */
[----:B------:R-:W-:Y:S01]  /*5100*/  HMMA.16816.F32 R140, R8, R90, R12 ;  /* 0x0000005a088c723c */ /* 0x000fe2000000180c */
[----:B------:R-:W-:-:S02]  /*5110*/  FSEL R18, R206, -INF , P2 ;  /* 0xff800000ce127808 */ /* 0x000fc40001000000 */
[----:B------:R-:W-:Y:S01]  /*5120*/  FSEL R19, R205, -INF , P1 ;  /* 0xff800000cd137808 */ /* 0x000fe20000800000 */
[----:B------:R-:W-:Y:S01]  /*5130*/  IMAD.MOV.U32 R205, RZ, RZ, R97 ;  /* 0x000000ffffcd7224 */ /* 0x000fe200078e0061 */
[----:B------:R-:W-:Y:S02]  /*5140*/  ISETP.GT.AND P3, PT, R2, 0x20, PT ;  /* 0x000000200200780c */ /* 0x000fe40003f64270 */
[----:B------:R-:W-:Y:S01]  /*5150*/  FSEL R11, R213, -INF , P0 ;  /* 0xff800000d50b7808 */ /* 0x000fe20000000000 */
[----:B------:R-:W-:Y:S01]  /*5160*/  IMAD.MOV.U32 R213, RZ, RZ, R33 ;  /* 0x000000ffffd57224 */ /* 0x000fe200078e0021 */
[----:B------:R-:W-:Y:S01]  /*5170*/  FSEL R15, R210, -INF , P5 ;  /* 0xff800000d20f7808 */ /* 0x000fe20002800000 */
[----:B------:R-:W-:Y:S01]  /*5180*/  IMAD.MOV.U32 R210, RZ, RZ, R34 ;  /* 0x000000ffffd27224 */ /* 0x000fe200078e0022 */
[----:B------:R-:W-:Y:S02]  /*5190*/  FMNMX.FTZ R5, R7, R11, !PT ;  /* 0x0000000b07057209 */ /* 0x000fe40007810000 */
[----:B------:R-:W-:-:S02]  /*51a0*/  ISETP.GT.AND P0, PT, R2, 0x18, PT ;  /* 0x000000180200780c */ /* 0x000fc40003f04270 */
[----:B------:R-:W-:Y:S02]  /*51b0*/  FMNMX.FTZ R5, R15, R5, !PT ;  /* 0x000000050f057209 */ /* 0x000fe40007810000 */
[----:B------:R-:W-:Y:S02]  /*51c0*/  ISETP.GT.AND P5, PT, R2, 0x19, PT ;  /* 0x000000190200780c */ /* 0x000fe40003fa4270 */
[----:B------:R-:W-:Y:S02]  /*51d0*/  FMNMX.FTZ R5, R17, R5, !PT ;  /* 0x0000000511057209 */ /* 0x000fe40007810000 */
[----:B------:R-:W-:Y:S01]  /*51e0*/  FSEL R21, R202, -INF , P0 ;  /* 0xff800000ca157808 */ /* 0x000fe20000000000 */
[----:B------:R-:W-:Y:S01]  /*51f0*/  IMAD.MOV.U32 R202, RZ, RZ, R96 ;  /* 0x000000ffffca7224 */ /* 0x000fe200078e0060 */
[----:B------:R-:W-:Y:S01]  /*5200*/  FSEL R22, R201, -INF , P5 ;  /* 0xff800000c9167808 */ /* 0x000fe20002800000 */
[----:B------:R-:W-:Y:S01]  /*5210*/  IMAD.MOV.U32 R201, RZ, RZ, R93 ;  /* 0x000000ffffc97224 */ /* 0x000fe200078e005d */
[----:B------:R-:W-:-:S02]  /*5220*/  ISETP.GT.AND P2, PT, R2, 0x21, PT ;  /* 0x000000210200780c */ /* 0x000fc40003f44270 */
[C---:B------:R-:W-:Y:S02]  /*5230*/  ISETP.GT.AND P1, PT, R2.reuse, 0x28, PT ;  /* 0x000000280200780c */ /* 0x040fe40003f24270 */
[C---:B------:R-:W-:Y:S02]  /*5240*/  ISETP.GT.AND P0, PT, R2.reuse, 0x29, PT ;  /* 0x000000290200780c */ /* 0x040fe40003f04270 */
[----:B------:R-:W-:Y:S02]  /*5250*/  ISETP.GT.AND P5, PT, R2, 0x30, PT ;  /* 0x000000300200780c */ /* 0x000fe40003fa4270 */
[----:B------:R-:W-:Y:S02]  /*5260*/  FMNMX.FTZ R5, R18, R5, !PT ;  /* 0x0000000512057209 */ /* 0x000fe40007810000 */
[----:B------:R-:W-:Y:S01]  /*5270*/  FSEL R40, R198, -INF , P3 ;  /* 0xff800000c6287808 */ /* 0x000fe20001800000 */
[----:B------:R-:W-:Y:S01]  /*5280*/  IMAD.MOV.U32 R198, RZ, RZ, R242 ;  /* 0x000000ffffc67224 */ /* 0x000fe200078e00f2 */
[----:B------:R-:W-:Y:S01]  /*5290*/  FSEL R41, R197, -INF , P2 ;  /* 0xff800000c5297808 */ /* 0x000fe20001000000 */
[----:B------:R-:W-:Y:S01]  /*52a0*/  IMAD.MOV.U32 R197, RZ, RZ, R245 ;  /* 0x000000ffffc57224 */ /* 0x000fe200078e00f5 */
[----:B------:R-:W-:-:S02]  /*52b0*/  FSEL R42, R194, -INF , P1 ;  /* 0xff800000c22a7808 */ /* 0x000fc40000800000 */
[----:B------:R-:W-:Y:S02]  /*52c0*/  FSEL R43, R192, -INF , P0 ;  /* 0xff800000c02b7808 */ /* 0x000fe40000000000 */
[----:B------:R-:W-:Y:S02]  /*52d0*/  FSEL R112, R159, -INF , P5 ;  /* 0xff8000009f707808 */ /* 0x000fe40002800000 */
[----:B------:R-:W-:Y:S02]  /*52e0*/  FMNMX.FTZ R5, R19, R5, !PT ;  /* 0x0000000513057209 */ /* 0x000fe40007810000 */
[C---:B------:R-:W-:Y:S02]  /*52f0*/  ISETP.GT.AND P3, PT, R2.reuse, 0x31, PT ;  /* 0x000000310200780c */ /* 0x040fe40003f64270 */
[C---:B------:R-:W-:Y:S02]  /*5300*/  ISETP.GT.AND P2, PT, R2.reuse, 0x38, PT ;  /* 0x000000380200780c */ /* 0x040fe40003f44270 */
[----:B------:R-:W-:-:S02]  /*5310*/  ISETP.GT.AND P1, PT, R2, 0x39, PT ;  /* 0x000000390200780c */ /* 0x000fc40003f24270 */
[C---:B------:R-:W-:Y:S02]  /*5320*/  ISETP.GT.AND P0, PT, R2.reuse, 0x40, PT ;  /* 0x000000400200780c */ /* 0x040fe40003f04270 */
[----:B------:R-:W-:Y:S02]  /*5330*/  ISETP.GT.AND P5, PT, R2, 0x41, PT ;  /* 0x000000410200780c */ /* 0x000fe40003fa4270 */
[----:B------:R-:W-:Y:S02]  /*5340*/  FMNMX.FTZ R5, R21, R5, !PT ;  /* 0x0000000515057209 */ /* 0x000fe40007810000 */
[----:B------:R-:W-:Y:S02]  /*5350*/  FSEL R113, R158, -INF , P3 ;  /* 0xff8000009e717808 */ /* 0x000fe40001800000 */
[----:B------:R-:W-:Y:S02]  /*5360*/  FSEL R115, R153, -INF , P2 ;  /* 0xff80000099737808 */ /* 0x000fe40001000000 */
[----:B------:R-:W-:-:S02]  /*5370*/  FSEL R114, R152, -INF , P1 ;  /* 0xff80000098727808 */ /* 0x000fc40000800000 */
[----:B------:R-:W-:Y:S02]  /*5380*/  FSEL R118, R99, -INF , P0 ;  /* 0xff80000063767808 */ /* 0x000fe40000000000 */
[----:B------:R-:W-:Y:S02]  /*5390*/  FSEL R123, R98, -INF , P5 ;  /* 0xff800000627b7808 */ /* 0x000fe40002800000 */
[C---:B------:R-:W-:Y:S02]  /*53a0*/  ISETP.GT.AND P3, PT, R2.reuse, 0x48, PT ;  /* 0x000000480200780c */ /* 0x040fe40003f64270 */
[C---:B------:R-:W-:Y:S02]  /*53b0*/  ISETP.GT.AND P2, PT, R2.reuse, 0x49, PT ;  /* 0x000000490200780c */ /* 0x040fe40003f44270 */
[C---:B------:R-:W-:Y:S02]  /*53c0*/  ISETP.GT.AND P1, PT, R2.reuse, 0x50, PT ;  /* 0x000000500200780c */ /* 0x040fe40003f24270 */
[----:B------:R-:W-:-:S02]  /*53d0*/  ISETP.GT.AND P0, PT, R2, 0x51, PT ;  /* 0x000000510200780c */ /* 0x000fc40003f04270 */
[----:B------:R-:W-:Y:S02]  /*53e0*/  ISETP.GT.AND P5, PT, R2, 0x58, PT ;  /* 0x000000580200780c */ /* 0x000fe40003fa4270 */
[----:B------:R-:W-:Y:S02]  /*53f0*/  FMNMX.FTZ R5, R22, R5, !PT ;  /* 0x0000000516057209 */ /* 0x000fe40007810000 */
        /* <DEDUP_REMOVED lines=10> */
[----:B------:R-:W-:Y:S02]  /*54a0*/  FMNMX.FTZ R2, R40, R5, !PT ;  /* 0x0000000528027209 */ /* 0x000fe40007810000 */
[----:B------:R-:W-:Y:S02]  /*54b0*/  FSEL R125, R125, -INF , P3 ;  /* 0xff8000007d7d7808 */ /* 0x000fe40001800000 */
[----:B------:R-:W-:Y:S02]  /*54c0*/  FSEL R124, R65, -INF , P2 ;  /* 0xff800000417c7808 */ /* 0x000fe40001000000 */
[C---:B------:R-:W-:Y:S02]  /*54d0*/  ISETP.GT.AND P3, PT, R0.reuse, RZ, PT ;  /* 0x000000ff0000720c */ /* 0x040fe40003f64270 */
[----:B------:R-:W-:Y:S02]  /*54e0*/  ISETP.GT.AND P2, PT, R0, 0x1, PT ;  /* 0x000000010000780c */ /* 0x000fe40003f44270 */
[----:B------:R-:W-:-:S02]  /*54f0*/  FMNMX.FTZ R2, R41, R2, !PT ;  /* 0x0000000229027209 */ /* 0x000fc40007810000 */
[----:B------:R-:W-:Y:S02]  /*5500*/  FSEL R120, R64, -INF , P1 ;  /* 0xff80000040787808 */ /* 0x000fe40000800000 */
[----:B------:R-:W-:Y:S02]  /*5510*/  ISETP.GT.AND P1, PT, R0, 0x8, PT ;  /* 0x000000080000780c */ /* 0x000fe40003f24270 */
[----:B------:R-:W-:Y:S02]  /*5520*/  FMNMX.FTZ R2, R42, R2, !PT ;  /* 0x000000022a027209 */ /* 0x000fe40007810000 */
[----:B------:R-:W-:Y:S02]  /*5530*/  FSEL R10, R216, -INF , P3 ;  /* 0xff800000d80a7808 */ /* 0x000fe40001800000 */
[----:B------:R-:W-:Y:S01]  /*5540*/  FSEL R14, R215, -INF , P2 ;  /* 0xff800000d70e7808 */ /* 0x000fe20001000000 */
[----:B------:R-:W-:Y:S01]  /*5550*/  IMAD.MOV.U32 R215, RZ, RZ, R251 ;  /* 0x000000ffffd77224 */ /* 0x000fe200078e00fb */
[----:B------:R-:W-:-:S02]  /*5560*/  FSEL R117, R45, -INF , P0 ;  /* 0xff8000002d757808 */ /* 0x000fc40000000000 */
[----:B------:R-:W-:Y:S02]  /*5570*/  ISETP.GT.AND P0, PT, R0, 0x9, PT ;  /* 0x000000090000780c */ /* 0x000fe40003f04270 */
[----:B------:R-:W-:Y:S02]  /*5580*/  FMNMX.FTZ R2, R43, R2, !PT ;  /* 0x000000022b027209 */ /* 0x000fe40007810000 */
[----:B------:R-:W-:Y:S01]  /*5590*/  FSEL R13, R212, -INF , P1 ;  /* 0xff800000d40d7808 */ /* 0x000fe20000800000 */
[----:B------:R-:W-:Y:S01]  /*55a0*/  IMAD.MOV.U32 R212, RZ, RZ, R249 ;  /* 0x000000ffffd47224 */ /* 0x000fe200078e00f9 */
[----:B------:R-:W-:Y:S02]  /*55b0*/  FMNMX.FTZ R5, R10, R14, !PT ;  /* 0x0000000e0a057209 */ /* 0x000fe40007810000 */
[----:B------:R-:W-:Y:S02]  /*55c0*/  ISETP.GT.AND P2, PT, R0, 0x10, PT ;  /* 0x000000100000780c */ /* 0x000fe40003f44270 */
[----:B------:R-:W-:-:S02]  /*55d0*/  FMNMX.FTZ R2, R112, R2, !PT ;  /* 0x0000000270027209 */ /* 0x000fc40007810000 */
[----:B------:R-:W-:Y:S01]  /*55e0*/  FSEL R12, R211, -INF , P0 ;  /* 0xff800000d30c7808 */ /* 0x000fe20000000000 */
[----:B------:R-:W-:Y:S01]  /*55f0*/  IMAD.MOV.U32 R211, RZ, RZ, R248 ;  /* 0x000000ffffd37224 */ /* 0x000fe200078e00f8 */
[----:B------:R-:W-:Y:S02]  /*5600*/  FMNMX.FTZ R5, R13, R5, !PT ;  /* 0x000000050d057209 */ /* 0x000fe40007810000 */
[----:B------:R-:W-:Y:S02]  /*5610*/  ISETP.GT.AND P1, PT, R0, 0x11, PT ;  /* 0x000000110000780c */ /* 0x000fe40003f24270 */
[----:B------:R-:W-:Y:S02]  /*5620*/  FMNMX.FTZ R2, R113, R2, !PT ;  /* 0x0000000271027209 */ /* 0x000fe40007810000 */
[----:B------:R-:W-:Y:S01]  /*5630*/  FSEL R9, R208, -INF , P2 ;  /* 0xff800000d0097808 */ /* 0x000fe20001000000 */
[----:B------:R-:W-:Y:S01]  /*5640*/  IMAD.MOV.U32 R208, RZ, RZ, R223 ;  /* 0x000000ffffd07224 */ /* 0x000fe200078e00df */
[----:B------:R-:W-:-:S02]  /*5650*/  FMNMX.FTZ R5, R12, R5, !PT ;  /* 0x000000050c057209 */ /* 0x000fc40007810000 */
[C---:B------:R-:W-:Y:S02]  /*5660*/  ISETP.GT.AND P0, PT, R0.reuse, 0x18, PT ;  /* 0x000000180000780c */ /* 0x040fe40003f04270 */
        /* <DEDUP_REMOVED lines=14> */
[----:B------:R-:W-:Y:S02]  /*5750*/  ISETP.GT.AND P0, PT, R0, 0x21, PT ;  /* 0x000000210000780c */ /* 0x000fe40003f04270 */
[----:B------:R-:W-:Y:S02]  /*5760*/  FMNMX.FTZ R2, R123, R2, !PT ;  /* 0x000000027b027209 */ /* 0x000fe40007810000 */
[----:B------:R-:W-:Y:S01]  /*5770*/  FSEL R39, R200, -INF , P1 ;  /* 0xff800000c8277808 */ /* 0x000fe20000800000 */
[----:B------:R-:W-:Y:S01]  /*5780*/  IMAD.MOV.U32 R200, RZ, RZ, R244 ;  /* 0x000000ffffc87224 */ /* 0x000fe200078e00f4 */
[----:B------:R-:W-:Y:S02]  /*5790*/  FMNMX.FTZ R5, R20, R5, !PT ;  /* 0x0000000514057209 */ /* 0x000fe40007810000 */
[----:B------:R-:W-:Y:S02]  /*57a0*/  ISETP.GT.AND P2, PT, R0, 0x28, PT ;  /* 0x000000280000780c */ /* 0x000fe40003f44270 */
[----:B------:R-:W-:-:S02]  /*57b0*/  FMNMX.FTZ R2, R122, R2, !PT ;  /* 0x000000027a027209 */ /* 0x000fc40007810000 */
[----:B------:R-:W-:Y:S02]  /*57c0*/  FSEL R38, R199, -INF , P0 ;  /* 0xff800000c7267808 */ /* 0x000fe40000000000 */
[----:B------:R-:W-:Y:S02]  /*57d0*/  FMNMX.FTZ R5, R39, R5, !PT ;  /* 0x0000000527057209 */ /* 0x000fe40007810000 */
[----:B------:R-:W-:Y:S02]  /*57e0*/  ISETP.GT.AND P1, PT, R0, 0x29, PT ;  /* 0x000000290000780c */ /* 0x000fe40003f24270 */
[----:B------:R-:W-:Y:S02]  /*57f0*/  FMNMX.FTZ R2, R121, R2, !PT ;  /* 0x0000000279027209 */ /* 0x000fe40007810000 */
[----:B------:R-:W-:Y:S02]  /*5800*/  FSEL R37, R196, -INF , P2 ;  /* 0xff800000c4257808 */ /* 0x000fe40001000000 */
        /* <DEDUP_REMOVED lines=17> */
[----:B------:R-:W-:Y:S02]  /*5920*/  FSEL R69, R163, -INF , P1 ;  /* 0xff800000a3457808 */ /* 0x000fe40000800000 */
        /* <DEDUP_REMOVED lines=9> */
[----:B------:R-:W-:Y:S02]  /*59c0*/  FSEL R116, R46, -INF , P5 ;  /* 0xff8000002e747808 */ /* 0x000fe40002800000 */
[----:B------:R-:W-:Y:S02]  /*59d0*/  FMNMX.FTZ R2, R117, R2, !PT ;  /* 0x0000000275027209 */ /* 0x000fe40007810000 */
[----:B------:R-:W-:Y:S02]  /*59e0*/  ISETP.GT.AND P0, PT, R0, 0x48, PT ;  /* 0x000000480000780c */ /* 0x000fe40003f04270 */
[----:B------:R-:W-:Y:S02]  /*59f0*/  FSEL R155, R155, -INF , P1 ;  /* 0xff8000009b9b7808 */ /* 0x000fe40000800000 */
[----:B------:R-:W-:Y:S02]  /*5a00*/  FMNMX.FTZ R5, R156, R5, !PT ;  /* 0x000000059c057209 */ /* 0x000fe40007810000 */
[----:B------:R-:W-:-:S02]  /*5a10*/  FMNMX.FTZ R2, R116, R2, !PT ;  /* 0x0000000274027209 */ /* 0x000fc40007810000 */
[----:B------:R-:W-:Y:S02]  /*5a20*/  ISETP.GT.AND P1, PT, R0, 0x49, PT ;  /* 0x000000490000780c */ /* 0x000fe40003f24270 */
[----:B------:R-:W-:Y:S01]  /*5a30*/  FSEL R150, R150, -INF , P0 ;  /* 0xff80000096967808 */ /* 0x000fe20000000000 */
[----:B------:R-:W1:Y:S01]  /*5a40*/  SHFL.BFLY PT, R6, R2, 0x2, 0x1f ;  /* 0x0c401f0002067f89 */ /* 0x000e6200000e0000 */
[----:B------:R-:W-:Y:S02]  /*5a50*/  FMNMX.FTZ R5, R155, R5, !PT ;  /* 0x000000059b057209 */ /* 0x000fe40007810000 */
[----:B------:R-:W-:Y:S02]  /*5a60*/  ISETP.GT.AND P0, PT, R0, 0x50, PT ;  /* 0x000000500000780c */ /* 0x000fe40003f04270 */
[----:B------:R-:W-:Y:S02]  /*5a70*/  FSEL R149, R149, -INF , P1 ;  /* 0xff80000095957808 */ /* 0x000fe40000800000 */
[----:B------:R-:W-:-:S02]  /*5a80*/  FMNMX.FTZ R5, R150, R5, !PT ;  /* 0x0000000596057209 */ /* 0x000fc40007810000 */
[----:B------:R-:W-:Y:S02]  /*5a90*/  ISETP.GT.AND P1, PT, R0, 0x51, PT ;  /* 0x000000510000780c */ /* 0x000fe40003f24270 */
[----:B------:R-:W-:Y:S02]  /*5aa0*/  FSEL R148, R148, -INF , P0 ;  /* 0xff80000094947808 */ /* 0x000fe40000000000 */
        /* <DEDUP_REMOVED lines=16> */
[----:B-1----:R-:W-:Y:S02]  /*5bb0*/  FMNMX.FTZ R2, R2, R6, !PT ;  /* 0x0000000602027209 */ /* 0x002fe40007810000 */
[----:B------:R-:W-:Y:S02]  /*5bc0*/  ISETP.GT.AND P1, PT, R0, 0x69, PT ;  /* 0x000000690000780c */ /* 0x000fe40003f24270 */
[----:B------:R-:W-:Y:S01]  /*5bd0*/  FSEL R146, R146, -INF , P0 ;  /* 0xff80000092927808 */ /* 0x000fe20000000000 */
[----:B------:R-:W1:Y:S01]  /*5be0*/  SHFL.BFLY PT, R6, R2, 0x1, 0x1f ;  /* 0x0c201f0002067f89 */ /* 0x000e6200000e0000 */
[----:B------:R-:W-:Y:S02]  /*5bf0*/  FMNMX.FTZ R0, R147, R5, !PT ;  /* 0x0000000593007209 */ /* 0x000fe40007810000 */
[----:B------:R-:W-:Y:S02]  /*5c00*/  FSEL R145, R145, -INF , P1 ;  /* 0xff80000091917808 */ /* 0x000fe40000800000 */
[----:B------:R-:W-:-:S04]  /*5c10*/  FMNMX.FTZ R0, R146, R0, !PT ;  /* 0x0000000092007209 */ /* 0x000fc80007810000 */
[----:B------:R-:W-:-:S05]  /*5c20*/  FMNMX.FTZ R0, R145, R0, !PT ;  /* 0x0000000091007209 */ /* 0x000fca0007810000 */
[----:B------:R-:W2:Y:S01]  /*5c30*/  SHFL.BFLY PT, R5, R0, 0x2, 0x1f ;  /* 0x0c401f0000057f89 */ /* 0x000ea200000e0000 */
[----:B-1----:R-:W-:-:S04]  /*5c40*/  FMNMX.FTZ R74, R2, R6, !PT ;  /* 0x00000006024a7209 */ /* 0x002fc80007810000 */
[C---:B------:R-:W-:Y:S01]  /*5c50*/  FSETP.NEU.FTZ.AND P0, PT, R74.reuse, -INF , PT ;  /* 0xff8000004a00780b */ /* 0x040fe20003f1d000 */
[----:B------:R-:W-:-:S05]  /*5c60*/  FMUL.FTZ R2, R74, c[0x0][0x2d0] ;  /* 0x0000b4004a027a20 */ /* 0x000fca0000410000 */
[----:B------:R-:W-:Y:S02]  /*5c70*/  FSEL R2, R2, RZ, P0 ;  /* 0x000000ff02027208 */ /* 0x000fe40000000000 */
[----:B--2---:R-:W-:-:S03]  /*5c80*/  FMNMX.FTZ R0, R0, R5, !PT ;  /* 0x0000000500007209 */ /* 0x004fc60007810000 */
[--C-:B------:R-:W-:Y:S02]  /*5c90*/  FFMA.FTZ R5, R7, c[0x0][0x2d0], -R2.reuse ;  /* 0x0000b40007057a23 */ /* 0x100fe40000010802 */
[----:B------:R-:W-:Y:S01]  /*5ca0*/  IMAD.MOV.U32 R7, RZ, RZ, R35 ;  /* 0x000000ffff077224 */ /* 0x000fe200078e0023 */
[----:B------:R-:W1:Y:S01]  /*5cb0*/  SHFL.BFLY PT, R6, R0, 0x1, 0x1f ;  /* 0x0c201f0000067f89 */ /* 0x000e6200000e0000 */
[----:B------:R2:W-:Y:S02]  /*5cc0*/  MUFU.EX2 R158, R5 ;  /* 0x00000005009e7308 */ /* 0x0005e40000000800 */
[----:B--2---:R-:W-:-:S06]  /*5cd0*/  FFMA.FTZ R5, R11, c[0x0][0x2d0], -R2 ;  /* 0x0000b4000b057a23 */ /* 0x004fcc0000010802 */
[----:B------:R2:W-:Y:S01]  /*5ce0*/  MUFU.EX2 R157, R5 ;  /* 0x00000005009d7308 */ /* 0x0005e20000000800 */
[----:B-1----:R-:W-:Y:S01]  /*5cf0*/  FMNMX.FTZ R73, R0, R6, !PT ;  /* 0x0000000600497209 */ /* 0x002fe20007810000 */
[----:B------:R-:W-:-:S03]  /*5d00*/  IMAD.MOV.U32 R6, RZ, RZ, R31 ;  /* 0x000000ffff067224 */ /* 0x000fc600078e001f */
[C---:B------:R-:W-:Y:S01]  /*5d10*/  FSETP.NEU.FTZ.AND P0, PT, R73.reuse, -INF , PT ;  /* 0xff8000004900780b */ /* 0x040fe20003f1d000 */
[----:B------:R-:W-:-:S05]  /*5d20*/  FMUL.FTZ R0, R73, c[0x0][0x2d0] ;  /* 0x0000b40049007a20 */ /* 0x000fca0000410000 */
[----:B------:R-:W-:Y:S01]  /*5d30*/  FSEL R0, R0, RZ, P0 ;  /* 0x000000ff00007208 */ /* 0x000fe20000000000 */
[----:B--2---:R-:W-:-:S04]  /*5d40*/  FFMA.FTZ R5, R15, c[0x0][0x2d0], -R2 ;  /* 0x0000b4000f057a23 */ /* 0x004fc80000010802 */
[----:B------:R1:W-:Y:S02]  /*5d50*/  MUFU.EX2 R163, R5 ;  /* 0x0000000500a37308 */ /* 0x0003e40000000800 */
[----:B-1----:R-:W-:-:S06]  /*5d60*/  FFMA.FTZ R5, R17, c[0x0][0x2d0], -R2 ;  /* 0x0000b40011057a23 */ /* 0x002fcc0000010802 */
        /* <DEDUP_REMOVED lines=8> */
[----:B------:R1:W2:Y:S02]  /*5df0*/  MUFU.EX2 R29, R5 ;  /* 0x00000005001d7308 */ /* 0x0002a40000000800 */
[----:B-1----:R-:W-:Y:S01]  /*5e00*/  FFMA.FTZ R5, R10, c[0x0][0x2d0], -R0 ;  /* 0x0000b4000a057a23 */ /* 0x002fe20000010800 */
[----:B--2---:R-:W-:-:S05]  /*5e10*/  F2FP.PACK_AB R10, R29, R28 ;  /* 0x0000001c1d0a723e */ /* 0x004fca00000000ff */
[----:B------:R1:W-:Y:S02]  /*5e20*/  MUFU.EX2 R160, R5 ;  /* 0x0000000500a07308 */ /* 0x0003e40000000800 */
[----:B-1----:R-:W-:Y:S01]  /*5e30*/  FFMA.FTZ R5, R14, c[0x0][0x2d0], -R0 ;  /* 0x0000b4000e057a23 */ /* 0x002fe20000010800 */
[----:B------:R-:W-:-:S05]  /*5e40*/  F2FP.PACK_AB R14, R209, R163 ;  /* 0x000000a3d10e723e */ /* 0x000fca00000000ff */
        /* <DEDUP_REMOVED lines=10> */
[----:B------:R-:W-:Y:S01]  /*5ef0*/  HMMA.16816.F32 R24, R12, R48, RZ ;  /* 0x000000300c18723c */ /* 0x000fe200000018ff */
[----:B-1----:R-:W-:Y:S01]  /*5f00*/  FFMA.FTZ R5, R8, c[0x0][0x2d0], -R0 ;  /* 0x0000b40008057a23 */ /* 0x002fe20000010800 */
[----:B------:R-:W-:-:S04]  /*5f10*/  F2FP.PACK_AB R8, R218, R219 ;  /* 0x000000dbda08723e */ /* 0x000fc800000000ff */
[----:B------:R1:W2:Y:S02]  /*5f20*/  MUFU.EX2 R243, R5 ;  /* 0x0000000500f37308 */ /* 0x0002a40000000800 */
[--C-:B-1----:R-:W-:Y:S01]  /*5f30*/  FFMA.FTZ R5, R16, c[0x0][0x2d0], -R0.reuse ;  /* 0x0000b40010057a23 */ /* 0x102fe20000010800 */
[----:B--2---:R-:W-:Y:S01]  /*5f40*/  F2FP.PACK_AB R9, R243, R217 ;  /* 0x000000d9f309723e */ /* 0x004fe200000000ff */
[----:B------:R-:W-:Y:S04]  /*5f50*/  HMMA.16816.F32 R16, R12, R60, RZ ;  /* 0x0000003c0c10723c */ /* 0x000fe800000018ff */
[----:B------:R1:W-:Y:S02]  /*5f60*/  MUFU.EX2 R244, R5 ;  /* 0x0000000500f47308 */ /* 0x0003e40000000800 */
[----:B-1----:R-:W-:-:S02]  /*5f70*/  FFMA.FTZ R5, R20, c[0x0][0x2d0], -R0 ;  /* 0x0000b40014057a23 */ /* 0x002fc40000010800 */
[----:B------:R-:W-:Y:S04]  /*5f80*/  HMMA.16816.F32 R20, R12, R52, RZ ;  /* 0x000000340c14723c */ /* 0x000fe800000018ff */
[----:B------:R1:W2:Y:S02]  /*5f90*/  MUFU.EX2 R206, R5 ;  /* 0x0000000500ce7308 */ /* 0x0002a40000000800 */
[----:B-1----:R-:W-:Y:S01]  /*5fa0*/  FFMA.FTZ R5, R40, c[0x0][0x2d0], -R2 ;  /* 0x0000b40028057a23 */ /* 0x002fe20000010802 */
[----:B--2---:R-:W-:-:S05]  /*5fb0*/  F2FP.PACK_AB R11, R206, R244 ;  /* 0x000000f4ce0b723e */ /* 0x004fca00000000ff */
[----:B------:R1:W-:Y:S04]  /*5fc0*/  MUFU.EX2 R223, R5 ;  /* 0x0000000500df7308 */ /* 0x0003e80000000800 */
[----:B------:R-:W-:Y:S07]  /*5fd0*/  HMMA.16816.F32 R92, R8, R80, R16 ;  /* 0x00000050085c723c */ /* 0x000fee0000001810 */
[----:B------:R-:W-:Y:S01]  /*5fe0*/  IMAD.MOV.U32 R80, RZ, RZ, R221 ;  /* 0x000000ffff507224 */ /* 0x000fe200078e00dd */
[----:B------:R-:W-:Y:S01]  /*5ff0*/  HMMA.16816.F32 R16, R12, R84, RZ ;  /* 0x000000540c10723c */ /* 0x000fe200000018ff */
[----:B------:R-:W-:-:S02]  /*6000*/  IMAD.MOV.U32 R81, RZ, RZ, R28 ;  /* 0x000000ffff517224 */ /* 0x000fc400078e001c */
[----:B-1----:R-:W-:-:S04]  /*6010*/  FFMA.FTZ R5, R41, c[0x0][0x2d0], -R2 ;  /* 0x0000b40029057a23 */ /* 0x002fc80000010802 */
[----:B------:R-:W-:Y:S01]  /*6020*/  IMAD.MOV.U32 R85, RZ, RZ, R220 ;  /* 0x000000ffff557224 */ /* 0x000fe200078e00dc */
[----:B------:R1:W2:Y:S01]  /*6030*/  MUFU.EX2 R242, R5 ;  /* 0x0000000500f27308 */ /* 0x0002a20000000800 */
[C---:B------:R-:W-:Y:S07]  /*6040*/  HMMA.16816.F32 R64, R8.reuse, R76, R20 ;  /* 0x0000004c0840723c */ /* 0x040fee0000001814 */
[----:B------:R-:W-:Y:S01]  /*6050*/  IMAD.MOV.U32 R77, RZ, RZ, R29 ;  /* 0x000000ffff4d7224 */ /* 0x000fe200078e001d */
[----:B------:R-:W-:Y:S01]  /*6060*/  HMMA.16816.F32 R44, R8, R56, R24 ;  /* 0x00000038082c723c */ /* 0x000fe20000001818 */
[----:B------:R-:W-:-:S02]  /*6070*/  IMAD.MOV.U32 R76, RZ, RZ, R30 ;  /* 0x000000ffff4c7224 */ /* 0x000fc400078e001e */
[----:B-1----:R-:W-:-:S05]  /*6080*/  FFMA.FTZ R5, R42, c[0x0][0x2d0], -R2 ;  /* 0x0000b4002a057a23 */ /* 0x002fca0000010802 */
[----:B------:R-:W-:Y:S01]  /*6090*/  HMMA.16816.F32 R28, R12, R50, RZ ;  /* 0x000000320c1c723c */ /* 0x000fe200000018ff */
[----:B------:R1:W-:Y:S07]  /*60a0*/  MUFU.EX2 R193, R5 ;  /* 0x0000000500c17308 */ /* 0x0003ee0000000800 */
[----:B------:R-:W-:Y:S01]  /*60b0*/  HMMA.16816.F32 R96, R8, R88, R16 ;  /* 0x000000580860723c */ /* 0x000fe20000001810 */
[----:B------:R-:W3:Y:S07]  /*60c0*/  LDSM.16.MT88.4 R16, [R224+0x1000] ;  /* 0x00100000e010783b */ /* 0x000eee0000004200 */
[----:B------:R-:W-:Y:S01]  /*60d0*/  HMMA.16816.F32 R24, R12, R54, RZ ;  /* 0x000000360c18723c */ /* 0x000fe200000018ff */
[----:B-1----:R-:W-:-:S04]  /*60e0*/  FFMA.FTZ R5, R43, c[0x0][0x2d0], -R2 ;  /* 0x0000b4002b057a23 */ /* 0x002fc80000010802 */
[----:B------:R1:W4:Y:S03]  /*60f0*/  MUFU.EX2 R194, R5 ;  /* 0x0000000500c27308 */ /* 0x0003260000000800 */
[C---:B------:R-:W-:Y:S08]  /*6100*/  HMMA.16816.F32 R20, R12.reuse, R62, RZ ;  /* 0x0000003e0c14723c */ /* 0x040ff000000018ff */
[----:B------:R-:W-:Y:S01]  /*6110*/  HMMA.16816.F32 R12, R12, R86, RZ ;  /* 0x000000560c0c723c */ /* 0x000fe200000018ff */
[----:B-1----:R-:W-:-:S07]  /*6120*/  FFMA.FTZ R5, R39, c[0x0][0x2d0], -R0 ;  /* 0x0000b40027057a23 */ /* 0x002fce0000010800 */
[C---:B------:R-:W-:Y:S01]  /*6130*/  HMMA.16816.F32 R32, R8.reuse, R58, R28 ;  /* 0x0000003a0820723c */ /* 0x040fe2000000181c */
[----:B------:R1:W-:Y:S07]  /*6140*/  MUFU.EX2 R222, R5 ;  /* 0x0000000500de7308 */ /* 0x0003ee0000000800 */
[C---:B------:R-:W-:Y:S01]  /*6150*/  HMMA.16816.F32 R60, R8.reuse, R78, R24 ;  /* 0x0000004e083c723c */ /* 0x040fe20000001818 */
[----:B------:R-:W3:Y:S07]  /*6160*/  LDSM.16.MT88.4 R24, [R228+0x1000] ;  /* 0x00100000e418783b */ /* 0x000eee0000004200 */
[----:B------:R-:W-:Y:S01]  /*6170*/  HMMA.16816.F32 R56, R8, R82, R20 ;  /* 0x000000520838723c */ /* 0x000fe20000001814 */
[----:B------:R-:W3:Y:S01]  /*6180*/  LDSM.16.MT88.4 R20, [R225+0x1000] ;  /* 0x00100000e114783b */ /* 0x000ee20000004200 */
[----:B-1----:R-:W-:-:S04]  /*6190*/  FFMA.FTZ R5, R38, c[0x0][0x2d0], -R0 ;  /* 0x0000b40026057a23 */ /* 0x002fc80000010800 */
[----:B------:R1:W1:Y:S02]  /*61a0*/  MUFU.EX2 R192, R5 ;  /* 0x0000000500c07308 */ /* 0x0002640000000800 */
[----:B------:R-:W-:Y:S07]  /*61b0*/  HMMA.16816.F32 R28, R8, R90, R12 ;  /* 0x0000005a081c723c */ /* 0x000fee000000180c */
[----:B--2---:R-:W-:Y:S02]  /*61c0*/  F2FP.PACK_AB R12, R242, R223 ;  /* 0x000000dff20c723e */ /* 0x004fe400000000ff */
[----:B----4-:R-:W-:Y:S01]  /*61d0*/  F2FP.PACK_AB R14, R194, R193 ;  /* 0x000000c1c20e723e */ /* 0x010fe200000000ff */
[----:B-1----:R-:W-:Y:S01]  /*61e0*/  FFMA.FTZ R5, R37, c[0x0][0x2d0], -R0 ;  /* 0x0000b40025057a23 */ /* 0x002fe20000010800 */
[----:B------:R-:W-:-:S03]  /*61f0*/  F2FP.PACK_AB R13, R192, R222 ;  /* 0x000000dec00d723e */ /* 0x000fc600000000ff */
[----:B------:R1:W-:Y:S02]  /*6200*/  MUFU.EX2 R199, R5 ;  /* 0x0000000500c77308 */ /* 0x0003e40000000800 */
[----:B-1----:R-:W-:-:S06]  /*6210*/  FFMA.FTZ R5, R36, c[0x0][0x2d0], -R0 ;  /* 0x0000b40024057a23 */ /* 0x002fcc0000010800 */
[----:B------:R1:W2:Y:S02]  /*6220*/  MUFU.EX2 R196, R5 ;  /* 0x0000000500c47308 */ /* 0x0002a40000000800 */
[----:B-1----:R-:W-:Y:S01]  /*6230*/  FFMA.FTZ R5, R104, c[0x0][0x2d0], -R4 ;  /* 0x0000b40068057a23 */ /* 0x002fe20000010804 */
[----:B--2---:R-:W-:-:S05]  /*6240*/  F2FP.PACK_AB R15, R196, R199 ;  /* 0x000000c7c40f723e */ /* 0x004fca00000000ff */
[----:B------:R1:W-:Y:S02]  /*6250*/  MUFU.EX2 R221, R5 ;  /* 0x0000000500dd7308 */ /* 0x0003e40000000800 */
[C---:B---3--:R-:W-:Y:S08]  /*6260*/  HMMA.16816.F32 R44, R12.reuse, R16, R44 ;  /* 0x000000100c2c723c */ /* 0x048ff0000000182c */
[----:B------:R-:W-:Y:S01]  /*6270*/  HMMA.16816.F32 R40, R12, R18, R32 ;  /* 0x000000120c28723c */ /* 0x000fe20000001820 */
[----:B-1----:R-:W-:-:S04]  /*6280*/  FFMA.FTZ R5, R105, c[0x0][0x2d0], -R4 ;  /* 0x0000b40069057a23 */ /* 0x002fc80000010804 */
[----:B------:R1:W2:Y:S03]  /*6290*/  MUFU.EX2 R248, R5 ;  /* 0x0000000500f87308 */ /* 0x0002a60000000800 */
[C---:B------:R-:W-:Y:S08]  /*62a0*/  HMMA.16816.F32 R36, R12.reuse, R24, R64 ;  /* 0x000000180c24723c */ /* 0x040ff00000001840 */
[----:B------:R-:W-:Y:S01]  /*62b0*/  HMMA.16816.F32 R92, R12, R20, R92 ;  /* 0x000000140c5c723c */ /* 0x000fe2000000185c */
        /* <DEDUP_REMOVED lines=13> */
[----:B-1----:R-:W-:Y:S02]  /*6390*/  FFMA.FTZ R5, R100, c[0x0][0x2d0], -R3 ;  /* 0x0000b40064057a23 */ /* 0x002fe40000010803 */
[----:B------:R-:W-:Y:S04]  /*63a0*/  HMMA.16816.F32 R100, R12, R26, R60 ;  /* 0x0000001a0c64723c */ /* 0x000fe8000000183c */
[----:B------:R-:W1:Y:S02]  /*63b0*/  MUFU.EX2 R247, R5 ;  /* 0x0000000500f77308 */ /* 0x000e640000000800 */
[----:B-1----:R-:W-:Y:S01]  /*63c0*/  F2FP.PACK_AB R11, R247, R246 ;  /* 0x000000f6f70b723e */ /* 0x002fe200000000ff */
[----:B------:R-:W-:-:S06]  /*63d0*/  FFMA.FTZ R5, R112, c[0x0][0x2d0], -R2 ;  /* 0x0000b40070057a23 */ /* 0x000fcc0000010802 */
[C---:B------:R-:W-:Y:S08]  /*63e0*/  HMMA.16816.F32 R48, R8.reuse, R16, R132 ;  /* 0x000000100830723c */ /* 0x040ff00000001884 */
[C---:B------:R-:W-:Y:S01]  /*63f0*/  HMMA.16816.F32 R52, R8.reuse, R18, R108 ;  /* 0x000000120834723c */ /* 0x040fe2000000186c */
[----:B------:R-:W1:Y:S07]  /*6400*/  LDSM.16.MT88.4 R16, [R227+0x1000] ;  /* 0x00100000e310783b */ /* 0x000e6e0000004200 */
[C---:B------:R-:W-:Y:S07]  /*6410*/  HMMA.16816.F32 R88, R8.reuse, R22, R168 ;  /* 0x000000160858723c */ /* 0x040fee00000018a8 */
[----:B------:R-:W-:Y:S01]  /*6420*/  IMAD.MOV.U32 R170, RZ, RZ, R212 ;  /* 0x000000ffffaa7224 */ /* 0x000fe200078e00d4 */
[----:B------:R-:W-:Y:S01]  /*6430*/  HMMA.16816.F32 R32, R8, R24, R164 ;  /* 0x000000180820723c */ /* 0x000fe200000018a4 */
[----:B------:R2:W-:Y:S01]  /*6440*/  MUFU.EX2 R212, R5 ;  /* 0x0000000500d47308 */ /* 0x0005e20000000800 */
[----:B------:R-:W-:-:S02]  /*6450*/  IMAD.MOV.U32 R171, RZ, RZ, R215 ;  /* 0x000000ffffab7224 */ /* 0x000fc400078e00d7 */
[----:B------:R-:W-:Y:S02]  /*6460*/  IMAD.MOV.U32 R169, RZ, RZ, R207 ;  /* 0x000000ffffa97224 */ /* 0x000fe400078e00cf */
[----:B------:R-:W-:Y:S02]  /*6470*/  IMAD.MOV.U32 R168, RZ, RZ, R208 ;  /* 0x000000ffffa87224 */ /* 0x000fe400078e00d0 */
[----:B------:R-:W-:Y:S02]  /*6480*/  IMAD.MOV.U32 R167, RZ, RZ, R85 ;  /* 0x000000ffffa77224 */ /* 0x000fe400078e0055 */
[----:B------:R-:W-:Y:S01]  /*6490*/  HMMA.16816.F32 R84, R8, R20, R180 ;  /* 0x000000140854723c */ /* 0x000fe200000018b4 */
[----:B------:R-:W-:Y:S02]  /*64a0*/  IMAD.MOV.U32 R164, RZ, RZ, R202 ;  /* 0x000000ffffa47224 */ /* 0x000fe400078e00ca */
[----:B------:R-:W-:Y:S02]  /*64b0*/  IMAD.MOV.U32 R166, RZ, RZ, R80 ;  /* 0x000000ffffa67224 */ /* 0x000fe400078e0050 */
[----:B------:R-:W-:-:S02]  /*64c0*/  IMAD.MOV.U32 R165, RZ, RZ, R81 ;  /* 0x000000ffffa57224 */ /* 0x000fc400078e0051 */
[----:B--2---:R-:W-:Y:S01]  /*64d0*/  FFMA.FTZ R5, R113, c[0x0][0x2d0], -R2 ;  /* 0x0000b40071057a23 */ /* 0x004fe20000010802 */
[----:B------:R-:W-:Y:S01]  /*64e0*/  HMMA.16816.F32 R80, R12, R22, R56 ;  /* 0x000000160c50723c */ /* 0x000fe20000001838 */
[----:B------:R-:W-:Y:S01]  /*64f0*/  IMAD.MOV.U32 R181, RZ, RZ, R76 ;  /* 0x000000ffffb57224 */ /* 0x000fe200078e004c */
[----:B------:R-:W-:Y:S01]  /*6500*/  LDSM.16.MT88.4 R20, [R225+0x1800] ;  /* 0x00180000e114783b */ /* 0x000fe20000004200 */
[----:B------:R-:W-:Y:S02]  /*6510*/  IMAD.MOV.U32 R180, RZ, RZ, R77 ;  /* 0x000000ffffb47224 */ /* 0x000fe400078e004d */
[----:B------:R-:W-:Y:S02]  /*6520*/  IMAD.MOV.U32 R182, RZ, RZ, R199 ;  /* 0x000000ffffb67224 */ /* 0x000fe400078e00c7 */
[----:B------:R-:W-:Y:S01]  /*6530*/  IMAD.MOV.U32 R183, RZ, RZ, R193 ;  /* 0x000000ffffb77224 */ /* 0x000fe200078e00c1 */
[-C--:B-1----:R-:W-:Y:S07]  /*6540*/  HMMA.16816.F32 R108, R8, R16.reuse, R176 ;  /* 0x00000010086c723c */ /* 0x082fee00000018b0 */
[----:B------:R-:W-:Y:S01]  /*6550*/  IMAD.MOV.U32 R176, RZ, RZ, R213 ;  /* 0x000000ffffb07224 */ /* 0x000fe200078e00d5 */
[----:B------:R-:W-:Y:S01]  /*6560*/  HMMA.16816.F32 R64, R12, R16, R96 ;  /* 0x000000100c40723c */ /* 0x000fe20000001860 */
[----:B------:R1:W2:Y:S01]  /*6570*/  MUFU.EX2 R213, R5 ;  /* 0x0000000500d57308 */ /* 0x0002a20000000800 */
[----:B------:R-:W-:-:S02]  /*6580*/  IMAD.MOV.U32 R178, RZ, RZ, R203 ;  /* 0x000000ffffb27224 */ /* 0x000fc400078e00cb */
[----:B------:R-:W-:Y:S02]  /*6590*/  IMAD.MOV.U32 R177, RZ, RZ, R204 ;  /* 0x000000ffffb17224 */ /* 0x000fe400078e00cc */
[----:B------:R-:W-:Y:S02]  /*65a0*/  IMAD.MOV.U32 R179, RZ, RZ, R200 ;  /* 0x000000ffffb37224 */ /* 0x000fe400078e00c8 */
[----:B------:R-:W-:Y:S01]  /*65b0*/  IMAD.MOV.U32 R98, RZ, RZ, R214 ;  /* 0x000000ffff627224 */ /* 0x000fe200078e00d6 */
[----:B------:R-:W-:Y:S01]  /*65c0*/  HMMA.16816.F32 R76, R8, R26, R172 ;  /* 0x0000001a084c723c */ /* 0x000fe200000018ac */
[----:B------:R-:W-:Y:S01]  /*65d0*/  IMAD.MOV.U32 R99, RZ, RZ, R211 ;  /* 0x000000ffff637224 */ /* 0x000fe200078e00d3 */
[----:B------:R-:W-:Y:S01]  /*65e0*/  LDSM.16.MT88.4 R24, [R228+0x1800] ;  /* 0x00180000e418783b */ /* 0x000fe20000004200 */
[----:B------:R-:W-:Y:S02]  /*65f0*/  IMAD.MOV.U32 R97, RZ, RZ, R169 ;  /* 0x000000ffff617224 */ /* 0x000fe400078e00a9 */
[----:B------:R-:W-:-:S02]  /*6600*/  IMAD.MOV.U32 R169, RZ, RZ, R198 ;  /* 0x000000ffffa97224 */ /* 0x000fc400078e00c6 */
[----:B------:R-:W-:Y:S01]  /*6610*/  IMAD.MOV.U32 R175, RZ, RZ, R210 ;  /* 0x000000ffffaf7224 */ /* 0x000fe200078e00d2 */
[-C--:B------:R-:W-:Y:S01]  /*6620*/  HMMA.16816.F32 R104, R8, R18.reuse, R140 ;  /* 0x000000120868723c */ /* 0x080fe2000000188c */
[----:B-1----:R-:W-:Y:S02]  /*6630*/  FFMA.FTZ R5, R115, c[0x0][0x2d0], -R2 ;  /* 0x0000b40073057a23 */ /* 0x002fe40000010802 */
[----:B------:R-:W-:Y:S02]  /*6640*/  IMAD.MOV.U32 R173, RZ, RZ, R205 ;  /* 0x000000ffffad7224 */ /* 0x000fe400078e00cd */
[----:B------:R1:W-:Y:S01]  /*6650*/  MUFU.EX2 R214, R5 ;  /* 0x0000000500d67308 */ /* 0x0003e20000000800 */
[----:B------:R-:W-:Y:S02]  /*6660*/  IMAD.MOV.U32 R174, RZ, RZ, R206 ;  /* 0x000000ffffae7224 */ /* 0x000fe400078e00ce */
[----:B------:R-:W-:Y:S01]  /*6670*/  HMMA.16816.F32 R28, R12, R18, R28 ;  /* 0x000000120c1c723c */ /* 0x000fe2000000181c */
[----:B------:R-:W3:Y:S01]  /*6680*/  LDSM.16.MT88.4 R16, [R224+0x1800] ;  /* 0x00180000e010783b */ /* 0x000ee20000004200 */
[----:B------:R-:W-:-:S02]  /*6690*/  IMAD.MOV.U32 R172, RZ, RZ, R201 ;  /* 0x000000ffffac7224 */ /* 0x000fc400078e00c9 */
[----:B------:R-:W-:Y:S02]  /*66a0*/  IMAD.MOV.U32 R96, RZ, RZ, R177 ;  /* 0x000000ffff607224 */ /* 0x000fe400078e00b1 */
[----:B------:R-:W-:Y:S01]  /*66b0*/  IMAD.MOV.U32 R177, RZ, RZ, R6 ;  /* 0x000000ffffb17224 */ /* 0x000fe200078e0006 */
[----:B--2---:R-:W-:Y:S01]  /*66c0*/  F2FP.PACK_AB R12, R213, R212 ;  /* 0x000000d4d50c723e */ /* 0x004fe200000000ff */
[--C-:B------:R-:W-:Y:S02]  /*66d0*/  FFMA.FTZ R6, R122, c[0x0][0x2d0], -R2.reuse ;  /* 0x0000b4007a067a23 */ /* 0x100fe40000010802 */
[----:B-1----:R-:W-:-:S04]  /*66e0*/  FFMA.FTZ R5, R114, c[0x0][0x2d0], -R2 ;  /* 0x0000b40072057a23 */ /* 0x002fc80000010802 */
[----:B------:R1:W2:Y:S02]  /*66f0*/  MUFU.EX2 R215, R5 ;  /* 0x0000000500d77308 */ /* 0x0002a40000000800 */
[----:B-1----:R-:W-:Y:S01]  /*6700*/  FFMA.FTZ R5, R75, c[0x0][0x2d0], -R0 ;  /* 0x0000b4004b057a23 */ /* 0x002fe20000010800 */
[----:B--2---:R-:W-:Y:S01]  /*6710*/  F2FP.PACK_AB R14, R215, R214 ;  /* 0x000000d6d70e723e */ /* 0x004fe200000000ff */
[----:B------:R-:W-:-:S04]  /*6720*/  IMAD.MOV.U32 R75, RZ, RZ, R178 ;  /* 0x000000ffff4b7224 */ /* 0x000fc800078e00b2 */
[----:B------:R1:W-:Y:S01]  /*6730*/  MUFU.EX2 R207, R5 ;  /* 0x0000000500cf7308 */ /* 0x0003e20000000800 */
[----:B------:R-:W-:Y:S02]  /*6740*/  IMAD.MOV.U32 R178, RZ, RZ, R196 ;  /* 0x000000ffffb27224 */ /* 0x000fe400078e00c4 */
[----:B-1----:R-:W-:Y:S02]  /*6750*/  FFMA.FTZ R5, R71, c[0x0][0x2d0], -R0 ;  /* 0x0000b40047057a23 */ /* 0x002fe40000010800 */
[----:B------:R-:W-:-:S03]  /*6760*/  IMAD.MOV.U32 R71, RZ, RZ, R195 ;  /* 0x000000ffff477224 */ /* 0x000fc600078e00c3 */
[----:B------:R1:W2:Y:S02]  /*6770*/  MUFU.EX2 R208, R5 ;  /* 0x0000000500d07308 */ /* 0x0002a40000000800 */
[----:B-1----:R-:W-:Y:S01]  /*6780*/  FFMA.FTZ R5, R69, c[0x0][0x2d0], -R0 ;  /* 0x0000b40045057a23 */ /* 0x002fe20000010800 */
[----:B--2---:R-:W-:Y:S01]  /*6790*/  F2FP.PACK_AB R13, R208, R207 ;  /* 0x000000cfd00d723e */ /* 0x004fe200000000ff */
[----:B------:R-:W-:-:S04]  /*67a0*/  IMAD.MOV.U32 R69, RZ, RZ, R179 ;  /* 0x000000ffff457224 */ /* 0x000fc800078e00b3 */
[----:B------:R1:W-:Y:S01]  /*67b0*/  MUFU.EX2 R210, R5 ;  /* 0x0000000500d27308 */ /* 0x0003e20000000800 */
[----:B------:R-:W-:Y:S02]  /*67c0*/  IMAD.MOV.U32 R179, RZ, RZ, R180 ;  /* 0x000000ffffb37224 */ /* 0x000fe400078e00b4 */
[----:B------:R-:W-:Y:S02]  /*67d0*/  IMAD.MOV.U32 R180, RZ, RZ, R192 ;  /* 0x000000ffffb47224 */ /* 0x000fe400078e00c0 */
[----:B-1----:R-:W-:Y:S02]  /*67e0*/  FFMA.FTZ R5, R68, c[0x0][0x2d0], -R0 ;  /* 0x0000b40044057a23 */ /* 0x002fe40000010800 */
[----:B------:R-:W-:Y:S02]  /*67f0*/  IMAD.MOV.U32 R68, RZ, RZ, R191 ;  /* 0x000000ffff447224 */ /* 0x000fe400078e00bf */
        /* <DEDUP_REMOVED lines=8> */
[----:B------:R-:W-:Y:S01]  /*6880*/  HMMA.16816.F32 R112, R12, R20, R92 ;  /* 0x000000140c70723c */ /* 0x000fe2000000185c */
[----:B-1----:R-:W-:Y:S01]  /*6890*/  FFMA.FTZ R5, R139, c[0x0][0x2d0], -R4 ;  /* 0x0000b4008b057a23 */ /* 0x002fe20000010804 */
[----:B--2---:R-:W-:-:S03]  /*68a0*/  F2FP.PACK_AB R8, R204, R203 ;  /* 0x000000cbcc08723e */ /* 0x004fc600000000ff */
[----:B------:R1:W-:Y:S02]  /*68b0*/  MUFU.EX2 R205, R5 ;  /* 0x0000000500cd7308 */ /* 0x0003e40000000800 */
[----:B-1----:R-:W-:Y:S02]  /*68c0*/  FFMA.FTZ R5, R138, c[0x0][0x2d0], -R4 ;  /* 0x0000b4008a057a23 */ /* 0x002fe40000010804 */
[----:B------:R-:W-:Y:S04]  /*68d0*/  HMMA.16816.F32 R136, R12, R18, R40 ;  /* 0x000000120c88723c */ /* 0x000fe80000001828 */
        /* <DEDUP_REMOVED lines=13> */
[----:B------:R-:W-:-:S05]  /*69b0*/  FFMA.FTZ R5, R187, c[0x0][0x2d0], -R4 ;  /* 0x0000b400bb057a23 */ /* 0x000fca0000010804 */
[----:B------:R1:W-:Y:S01]  /*69c0*/  MUFU.EX2 R193, R5 ;  /* 0x0000000500c17308 */ /* 0x0003e20000000800 */
[C---:B------:R-:W-:Y:S08]  /*69d0*/  HMMA.16816.F32 R60, R8.reuse, R16, R48 ;  /* 0x00000010083c723c */ /* 0x040ff00000001830 */
[----:B------:R-:W-:Y:S01]  /*69e0*/  HMMA.16816.F32 R56, R8, R18, R52 ;  /* 0x000000120838723c */ /* 0x000fe20000001834 */
[----:B------:R-:W2:Y:S01]  /*69f0*/  LDSM.16.MT88.4 R16, [R227+0x1800] ;  /* 0x00180000e310783b */ /* 0x000ea20000004200 */
[----:B-1----:R-:W-:-:S02]  /*6a00*/  FFMA.FTZ R5, R188, c[0x0][0x2d0], -R4 ;  /* 0x0000b400bc057a23 */ /* 0x002fc40000010804 */
[----:B------:R-:W-:-:S04]  /*6a10*/  IMAD.MOV.U32 R188, RZ, RZ, R98 ;  /* 0x000000ffffbc7224 */ /* 0x000fc800078e0062 */
[----:B------:R-:W-:Y:S01]  /*6a20*/  HMMA.16816.F32 R48, R8, R24, R32 ;  /* 0x000000180830723c */ /* 0x000fe20000001820 */
[----:B------:R1:W3:Y:S01]  /*6a30*/  MUFU.EX2 R195, R5 ;  /* 0x0000000500c37308 */ /* 0x0002e20000000800 */
[----:B------:R-:W-:Y:S02]  /*6a40*/  IMAD.MOV.U32 R98, RZ, RZ, R168 ;  /* 0x000000ffff627224 */ /* 0x000fe400078e00a8 */
[----:B------:R-:W-:-:S04]  /*6a50*/  IMAD.MOV.U32 R168, RZ, RZ, R197 ;  /* 0x000000ffffa87224 */ /* 0x000fc800078e00c5 */
[C---:B------:R-:W-:Y:S01]  /*6a60*/  HMMA.16816.F32 R44, R8.reuse, R26, R76 ;  /* 0x0000001a082c723c */ /* 0x040fe2000000184c */
[----:B------:R-:W4:Y:S06]  /*6a70*/  LDSM.16.MT88.4 R24, [R224+0x2000] ;  /* 0x00200000e018783b */ /* 0x000f2c0000004200 */
[----:B------:R-:W-:Y:S01]  /*6a80*/  IMAD.MOV.U32 R78, RZ, RZ, R181 ;  /* 0x000000ffff4e7224 */ /* 0x000fe200078e00b5 */
[----:B------:R-:W-:Y:S01]  /*6a90*/  HMMA.16816.F32 R36, R8, R22, R88 ;  /* 0x000000160824723c */ /* 0x000fe20000001858 */
[----:B-1----:R-:W-:Y:S02]  /*6aa0*/  FFMA.FTZ R5, R189, c[0x0][0x2d0], -R4 ;  /* 0x0000b400bd057a23 */ /* 0x002fe40000010804 */
[----:B------:R-:W-:Y:S01]  /*6ab0*/  IMAD.MOV.U32 R181, RZ, RZ, R194 ;  /* 0x000000ffffb57224 */ /* 0x000fe200078e00c2 */
[----:B------:R1:W-:Y:S01]  /*6ac0*/  MUFU.EX2 R189, R6 ;  /* 0x0000000600bd7308 */ /* 0x0003e20000000800 */
[----:B------:R-:W-:-:S02]  /*6ad0*/  IMAD.MOV.U32 R79, RZ, RZ, R7 ;  /* 0x000000ffff4f7224 */ /* 0x000fc400078e0007 */
[----:B------:R-:W-:Y:S01]  /*6ae0*/  FFMA.FTZ R7, R123, c[0x0][0x2d0], -R2 ;  /* 0x0000b4007b077a23 */ /* 0x000fe20000010802 */
[C---:B------:R-:W-:Y:S01]  /*6af0*/  HMMA.16816.F32 R40, R8.reuse, R20, R84 ;  /* 0x000000140828723c */ /* 0x040fe20000001854 */
[----:B------:R-:W-:Y:S02]  /*6b00*/  IMAD.MOV.U32 R77, RZ, RZ, R79 ;  /* 0x000000ffff4d7224 */ /* 0x000fe400078e004f */
[----:B------:R-:W-:Y:S01]  /*6b10*/  IMAD.MOV.U32 R79, RZ, RZ, R69 ;  /* 0x000000ffff4f7224 */ /* 0x000fe200078e0045 */
[----:B------:R3:W-:Y:S01]  /*6b20*/  MUFU.EX2 R197, R5 ;  /* 0x0000000500c57308 */ /* 0x0007e20000000800 */
[----:B------:R-:W-:Y:S02]  /*6b30*/  IMAD.MOV.U32 R69, RZ, RZ, R96 ;  /* 0x000000ffff457224 */ /* 0x000fe400078e0060 */
[----:B------:R-:W-:Y:S01]  /*6b40*/  IMAD.MOV.U32 R96, RZ, RZ, R98 ;  /* 0x000000ffff607224 */ /* 0x000fe200078e0062 */
[----:B--2---:R-:W-:Y:S01]  /*6b50*/  HMMA.16816.F32 R52, R8, R16, R108 ;  /* 0x000000100834723c */ /* 0x004fe2000000186c */
[----:B------:R-:W-:-:S02]  /*6b60*/  IMAD.MOV.U32 R98, RZ, RZ, R170 ;  /* 0x000000ffff627224 */ /* 0x000fc400078e00aa */
[----:B------:R-:W-:Y:S01]  /*6b70*/  IMAD.MOV.U32 R170, RZ, RZ, R172 ;  /* 0x000000ffffaa7224 */ /* 0x000fe200078e00ac */
[----:B------:R-:W-:Y:S01]  /*6b80*/  MUFU.EX2 R187, R7 ;  /* 0x0000000700bb7308 */ /* 0x000fe20000000800 */
[----:B------:R-:W-:Y:S02]  /*6b90*/  FFMA.FTZ R172, R120, c[0x0][0x2d0], -R2 ;  /* 0x0000b40078ac7a23 */ /* 0x000fe40000010802 */
[--C-:B-1----:R-:W-:Y:S01]  /*6ba0*/  FFMA.FTZ R6, R155, c[0x0][0x2d0], -R0.reuse ;  /* 0x0000b4009b067a23 */ /* 0x102fe20000010800 */
[----:B------:R-:W-:Y:S01]  /*6bb0*/  HMMA.16816.F32 R32, R8, R18, R104 ;  /* 0x000000120820723c */ /* 0x000fe20000001868 */
[----:B------:R-:W-:Y:S02]  /*6bc0*/  FFMA.FTZ R155, R145, c[0x0][0x2d0], -R0 ;  /* 0x0000b400919b7a23 */ /* 0x000fe40000010800 */
[----:B---3--:R-:W-:-:S04]  /*6bd0*/  FFMA.FTZ R5, R190, c[0x0][0x2d0], -R4 ;  /* 0x0000b400be057a23 */ /* 0x008fc80000010804 */
[----:B------:R-:W-:Y:S01]  /*6be0*/  F2FP.PACK_AB R8, R195, R193 ;  /* 0x000000c1c308723e */ /* 0x000fe200000000ff */
[----:B------:R1:W2:Y:S01]  /*6bf0*/  MUFU.EX2 R198, R5 ;  /* 0x0000000500c67308 */ /* 0x0002a20000000800 */
[C---:B------:R-:W-:Y:S01]  /*6c00*/  HMMA.16816.F32 R108, R12.reuse, R22, R80 ;  /* 0x000000160c6c723c */ /* 0x040fe20000001850 */
[----:B------:R-:W3:Y:S07]  /*6c10*/  LDSM.16.MT88.4 R20, [R228+0x2000] ;  /* 0x00200000e414783b */ /* 0x000eee0000004200 */
[----:B------:R-:W-:Y:S01]  /*6c20*/  HMMA.16816.F32 R100, R12, R16, R64 ;  /* 0x000000100c64723c */ /* 0x000fe20000001840 */
[----:B-1----:R-:W-:-:S07]  /*6c30*/  FFMA.FTZ R5, R185, c[0x0][0x2d0], -R3 ;  /* 0x0000b400b9057a23 */ /* 0x002fce0000010803 */
[----:B------:R-:W-:Y:S01]  /*6c40*/  HMMA.16816.F32 R88, R12, R18, R28 ;  /* 0x000000120c58723c */ /* 0x000fe2000000181c */
[----:B------:R-:W1:Y:S01]  /*6c50*/  LDSM.16.MT88.4 R16, [R225+0x2000] ;  /* 0x00200000e110783b */ /* 0x000e620000004200 */
[----:B------:R-:W-:Y:S01]  /*6c60*/  FFMA.FTZ R64, R144, c[0x0][0x2d0], -R2 ;  /* 0x0000b40090407a23 */ /* 0x000fe20000010802 */
[----:B------:R4:W-:Y:S01]  /*6c70*/  MUFU.EX2 R191, R5 ;  /* 0x0000000500bf7308 */ /* 0x0009e20000000800 */
[----:B------:R-:W-:Y:S01]  /*6c80*/  IMAD.MOV.U32 R144, RZ, RZ, R78 ;  /* 0x000000ffff907224 */ /* 0x000fe200078e004e */
[----:B------:R-:W1:Y:S01]  /*6c90*/  LDSM.16.MT88.4 R12, [R227+0x2000] ;  /* 0x00200000e30c783b */ /* 0x000e620000004200 */
[----:B------:R-:W-:Y:S01]  /*6ca0*/  IMAD.MOV.U32 R78, RZ, RZ, R68 ;  /* 0x000000ffff4e7224 */ /* 0x000fe200078e0044 */
[----:B--2---:R-:W-:Y:S01]  /*6cb0*/  F2FP.PACK_AB R10, R198, R197 ;  /* 0x000000c5c60a723e */ /* 0x004fe200000000ff */
[----:B------:R-:W-:Y:S02]  /*6cc0*/  IMAD.MOV.U32 R68, RZ, RZ, R75 ;  /* 0x000000ffff447224 */ /* 0x000fe400078e004b */
[----:B------:R-:W-:-:S02]  /*6cd0*/  IMAD.MOV.U32 R75, RZ, RZ, R97 ;  /* 0x000000ffff4b7224 */ /* 0x000fc400078e0061 */
[----:B------:R-:W-:Y:S02]  /*6ce0*/  IMAD.MOV.U32 R97, RZ, RZ, R99 ;  /* 0x000000ffff617224 */ /* 0x000fe400078e0063 */
[----:B------:R-:W-:Y:S02]  /*6cf0*/  IMAD.MOV.U32 R99, RZ, RZ, R171 ;  /* 0x000000ffff637224 */ /* 0x000fe400078e00ab */
[----:B------:R-:W-:Y:S02]  /*6d00*/  IMAD.MOV.U32 R171, RZ, RZ, R173 ;  /* 0x000000ffffab7224 */ /* 0x000fe400078e00ad */
[----:B------:R-:W-:Y:S02]  /*6d10*/  FFMA.FTZ R173, R117, c[0x0][0x2d0], -R2 ;  /* 0x0000b40075ad7a23 */ /* 0x000fe40000010802 */
[----:B----4-:R-:W-:Y:S02]  /*6d20*/  FFMA.FTZ R5, R184, c[0x0][0x2d0], -R3 ;  /* 0x0000b400b8057a23 */ /* 0x010fe40000010803 */
[----:B------:R-:W-:Y:S01]  /*6d30*/  IMAD.MOV.U32 R117, RZ, RZ, R77 ;  /* 0x000000ffff757224 */ /* 0x000fe200078e004d */
[----:B------:R-:W-:Y:S01]  /*6d40*/  MUFU.EX2 R184, R6 ;  /* 0x0000000600b87308 */ /* 0x000fe20000000800 */
[----:B------:R-:W-:-:S02]  /*6d50*/  IMAD.MOV.U32 R77, RZ, RZ, R78 ;  /* 0x000000ffff4d7224 */ /* 0x000fc400078e004e */
[----:B------:R-:W-:Y:S02]  /*6d60*/  IMAD.MOV.U32 R78, RZ, RZ, R79 ;  /* 0x000000ffff4e7224 */ /* 0x000fe400078e004f */
[----:B------:R-:W-:Y:S02]  /*6d70*/  IMAD.MOV.U32 R79, RZ, RZ, R69 ;  /* 0x000000ffff4f7224 */ /* 0x000fe400078e0045 */
[----:B------:R-:W-:Y:S01]  /*6d80*/  IMAD.MOV.U32 R69, RZ, RZ, R170 ;  /* 0x000000ffff457224 */ /* 0x000fe200078e00aa */
[----:B------:R-:W2:Y:S01]  /*6d90*/  MUFU.EX2 R192, R5 ;  /* 0x0000000500c07308 */ /* 0x000ea20000000800 */
[----:B------:R-:W-:Y:S02]  /*6da0*/  IMAD.MOV.U32 R170, RZ, RZ, R174 ;  /* 0x000000ffffaa7224 */ /* 0x000fe400078e00ae */
[----:B------:R-:W-:Y:S02]  /*6db0*/  FFMA.FTZ R174, R116, c[0x0][0x2d0], -R2 ;  /* 0x0000b40074ae7a23 */ /* 0x000fe40000010802 */
[----:B------:R-:W-:-:S02]  /*6dc0*/  IMAD.MOV.U32 R29, RZ, RZ, R75 ;  /* 0x000000ffff1d7224 */ /* 0x000fc400078e004b */
[--C-:B------:R-:W-:Y:S02]  /*6dd0*/  FFMA.FTZ R65, R127, c[0x0][0x2d0], -R2.reuse ;  /* 0x0000b4007f417a23 */ /* 0x100fe40000010802 */
[--C-:B------:R-:W-:Y:S02]  /*6de0*/  FFMA.FTZ R66, R126, c[0x0][0x2d0], -R2.reuse ;  /* 0x0000b4007e427a23 */ /* 0x100fe40000010802 */
[----:B------:R-:W-:Y:S02]  /*6df0*/  FFMA.FTZ R67, R125, c[0x0][0x2d0], -R2 ;  /* 0x0000b4007d437a23 */ /* 0x000fe40000010802 */
[----:B------:R-:W-:Y:S02]  /*6e00*/  IMAD.MOV.U32 R116, RZ, RZ, R78 ;  /* 0x000000ffff747224 */ /* 0x000fe400078e004e */
[----:B------:R-:W-:Y:S01]  /*6e10*/  IMAD.MOV.U32 R30, RZ, RZ, R79 ;  /* 0x000000ffff1e7224 */ /* 0x000fe200078e004f */
[----:B--2---:R-:W-:Y:S01]  /*6e20*/  F2FP.PACK_AB R9, R192, R191 ;  /* 0x000000bfc009723e */ /* 0x004fe200000000ff */
[----:B------:R-:W-:-:S02]  /*6e30*/  FFMA.FTZ R5, R162, c[0x0][0x2d0], -R3 ;  /* 0x0000b400a2057a23 */ /* 0x000fc40000010803 */
[--C-:B------:R-:W-:Y:S02]  /*6e40*/  FFMA.FTZ R162, R124, c[0x0][0x2d0], -R2.reuse ;  /* 0x0000b4007ca27a23 */ /* 0x100fe40000010802 */
[----:B------:R2:W-:Y:S01]  /*6e50*/  MUFU.EX2 R194, R5 ;  /* 0x0000000500c27308 */ /* 0x0005e20000000800 */
[----:B------:R-:W-:Y:S02]  /*6e60*/  IMAD.MOV.U32 R75, RZ, RZ, R97 ;  /* 0x000000ffff4b7224 */ /* 0x000fe400078e0061 */
[----:B------:R-:W-:Y:S02]  /*6e70*/  FFMA.FTZ R28, R118, c[0x0][0x2d0], -R2 ;  /* 0x0000b400761c7a23 */ /* 0x000fe40000010802 */
[--C-:B------:R-:W-:Y:S02]  /*6e80*/  FFMA.FTZ R31, R153, c[0x0][0x2d0], -R0.reuse ;  /* 0x0000b400991f7a23 */ /* 0x100fe40000010800 */
[----:B------:R-:W-:Y:S01]  /*6e90*/  FFMA.FTZ R153, R147, c[0x0][0x2d0], -R0 ;  /* 0x0000b40093997a23 */ /* 0x000fe20000010800 */
[----:B------:R-:W-:Y:S01]  /*6ea0*/  MUFU.EX2 R185, R28 ;  /* 0x0000001c00b97308 */ /* 0x000fe20000000800 */
[----:B--2---:R-:W-:-:S07]  /*6eb0*/  FFMA.FTZ R5, R186, c[0x0][0x2d0], -R3 ;  /* 0x0000b400ba057a23 */ /* 0x004fce0000010803 */
[----:B------:R-:W2:Y:S02]  /*6ec0*/  MUFU.EX2 R196, R5 ;  /* 0x0000000500c47308 */ /* 0x000ea40000000800 */
[----:B--2---:R-:W-:Y:S01]  /*6ed0*/  F2FP.PACK_AB R11, R196, R194 ;  /* 0x000000c2c40b723e */ /* 0x004fe200000000ff */
[----:B------:R-:W-:Y:S02]  /*6ee0*/  FFMA.FTZ R5, R121, c[0x0][0x2d0], -R2 ;  /* 0x0000b40079057a23 */ /* 0x000fe40000010802 */
[----:B------:R-:W-:-:S03]  /*6ef0*/  FFMA.FTZ R2, R156, c[0x0][0x2d0], -R0 ;  /* 0x0000b4009c027a23 */ /* 0x000fc60000010800 */
[----:B------:R2:W-:Y:S01]  /*6f00*/  MUFU.EX2 R190, R5 ;  /* 0x0000000500be7308 */ /* 0x0005e20000000800 */
[C---:B------:R-:W-:Y:S07]  /*6f10*/  HMMA.16816.F32 R120, R8.reuse, R24, R60 ;  /* 0x000000180878723c */ /* 0x040fee000000183c */
[----:B------:R4:W1:Y:S01]  /*6f20*/  MUFU.EX2 R118, R2 ;  /* 0x0000000200767308 */ /* 0x0008620000000800 */
[----:B------:R-:W-:Y:S01]  /*6f30*/  IMAD.MOV.U32 R60, RZ, RZ, R96 ;  /* 0x000000ffff3c7224 */ /* 0x000fe200078e0060 */
[----:B------:R-:W-:Y:S01]  /*6f40*/  HMMA.16816.F32 R124, R8, R26, R56 ;  /* 0x0000001a087c723c */ /* 0x000fe20000001838 */
[----:B------:R-:W-:-:S02]  /*6f50*/  IMAD.MOV.U32 R61, RZ, RZ, R98 ;  /* 0x000000ffff3d7224 */ /* 0x000fc400078e0062 */
[----:B------:R-:W-:Y:S02]  /*6f60*/  IMAD.MOV.U32 R62, RZ, RZ, R99 ;  /* 0x000000ffff3e7224 */ /* 0x000fe400078e0063 */
[----:B------:R-:W-:Y:S02]  /*6f70*/  IMAD.MOV.U32 R63, RZ, RZ, R77 ;  /* 0x000000ffff3f7224 */ /* 0x000fe400078e004d */
[----:B--2---:R-:W-:Y:S01]  /*6f80*/  FFMA.FTZ R5, R150, c[0x0][0x2d0], -R0 ;  /* 0x0000b40096057a23 */ /* 0x004fe20000010800 */
[C---:B---3--:R-:W-:Y:S01]  /*6f90*/  HMMA.16816.F32 R104, R8.reuse, R20, R48 ;  /* 0x000000140868723c */ /* 0x048fe20000001830 */
[----:B------:R-:W-:Y:S02]  /*6fa0*/  IMAD.MOV.U32 R59, RZ, RZ, R62 ;  /* 0x000000ffff3b7224 */ /* 0x000fe400078e003e */
[----:B----4-:R-:W-:Y:S01]  /*6fb0*/  FFMA.FTZ R2, R149, c[0x0][0x2d0], -R0 ;  /* 0x0000b40095027a23 */ /* 0x010fe20000010800 */
[----:B------:R-:W-:Y:S04]  /*6fc0*/  MUFU.EX2 R186, R5 ;  /* 0x0000000500ba7308 */ /* 0x000fe80000000800 */
[----:B------:R-:W-:Y:S01]  /*6fd0*/  HMMA.16816.F32 R96, R8, R22, R44 ;  /* 0x000000160860723c */ /* 0x000fe2000000182c */
[----:B------:R-:W-:-:S07]  /*6fe0*/  IMAD.MOV.U32 R58, RZ, RZ, R59 ;  /* 0x000000ffff3a7224 */ /* 0x000fce00078e003b */
[----:B-1----:R-:W-:Y:S01]  /*6ff0*/  HMMA.16816.F32 R92, R8, R16, R40 ;  /* 0x00000010085c723c */ /* 0x002fe20000001828 */
[----:B------:R-:W-:-:S07]  /*7000*/  IMAD.MOV.U32 R62, RZ, RZ, R63 ;  /* 0x000000ffff3e7224 */ /* 0x000fce00078e003f */
[C---:B------:R-:W-:Y:S08]  /*7010*/  HMMA.16816.F32 R84, R8.reuse, R18, R36 ;  /* 0x000000120854723c */ /* 0x040ff00000001824 */
[C---:B------:R-:W-:Y:S08]  /*7020*/  HMMA.16816.F32 R80, R8.reuse, R12, R52 ;  /* 0x0000000c0850723c */ /* 0x040ff00000001834 */
[----:B------:R-:W-:Y:S01]  /*7030*/  HMMA.16816.F32 R76, R8, R14, R32 ;  /* 0x0000000e084c723c */ /* 0x000fe20000001820 */
[----:B------:R-:W-:-:S02]  /*7040*/  FFMA.FTZ R45, R152, c[0x0][0x2d0], -R0 ;  /* 0x0000b400982d7a23 */ /* 0x000fc40000010800 */
[----:B------:R-:W-:Y:S02]  /*7050*/  IMAD.MOV.U32 R63, RZ, RZ, R144 ;  /* 0x000000ffff3f7224 */ /* 0x000fe400078e0090 */
[----:B------:R-:W-:Y:S02]  /*7060*/  FFMA.FTZ R46, R148, c[0x0][0x2d0], -R0 ;  /* 0x0000b400942e7a23 */ /* 0x000fe40000010800 */
[----:B------:R-:W-:Y:S02]  /*7070*/  FFMA.FTZ R11, R60, c[0x0][0x2d0], -R4 ;  /* 0x0000b4003c0b7a23 */ /* 0x000fe40000010804 */
[----:B------:R-:W-:Y:S02]  /*7080*/  IMAD.MOV.U32 R60, RZ, RZ, R61 ;  /* 0x000000ffff3c7224 */ /* 0x000fe400078e003d */
[----:B------:R-:W-:Y:S02]  /*7090*/  IMAD.MOV.U32 R61, RZ, RZ, R117 ;  /* 0x000000ffff3d7224 */ /* 0x000fe400078e0075 */
[----:B------:R-:W-:-:S02]  /*70a0*/  IMAD.MOV.U32 R57, RZ, RZ, R58 ;  /* 0x000000ffff397224 */ /* 0x000fc400078e003a */
[----:B------:R-:W-:Y:S02]  /*70b0*/  IMAD.MOV.U32 R59, RZ, RZ, R61 ;  /* 0x000000ffff3b7224 */ /* 0x000fe400078e003d */
[----:B------:R-:W-:Y:S02]  /*70c0*/  FFMA.FTZ R152, R151, c[0x0][0x2d0], -R0 ;  /* 0x0000b40097987a23 */ /* 0x000fe40000010800 */
[----:B------:R-:W-:Y:S02]  /*70d0*/  IMAD.MOV.U32 R58, RZ, RZ, R59 ;  /* 0x000000ffff3a7224 */ /* 0x000fe400078e003b */
[----:B------:R-:W-:Y:S02]  /*70e0*/  IMAD.MOV.U32 R59, RZ, RZ, R63 ;  /* 0x000000ffff3b7224 */ /* 0x000fe400078e003f */
[----:B------:R-:W-:Y:S02]  /*70f0*/  IMAD.MOV.U32 R117, RZ, RZ, R188 ;  /* 0x000000ffff757224 */ /* 0x000fe400078e00bc */
[----:B------:R-:W-:-:S02]  /*7100*/  IMAD.MOV.U32 R144, RZ, RZ, R230 ;  /* 0x000000ffff907224 */ /* 0x000fc400078e00e6 */
[----:B------:R-:W-:Y:S02]  /*7110*/  IMAD.MOV.U32 R148, RZ, RZ, R58 ;  /* 0x000000ffff947224 */ /* 0x000fe400078e003a */
[----:B------:R-:W-:Y:S01]  /*7120*/  IMAD.MOV.U32 R151, RZ, RZ, R59 ;  /* 0x000000ffff977224 */ /* 0x000fe200078e003b */
[----:B------:R1:W2:Y:S01]  /*7130*/  MUFU.EX2 R188, R2 ;  /* 0x0000000200bc7308 */ /* 0x0002a20000000800 */
[--C-:B------:R-:W-:Y:S02]  /*7140*/  FFMA.FTZ R44, R154, c[0x0][0x2d0], -R0.reuse ;  /* 0x0000b4009a2c7a23 */ /* 0x100fe40000010800 */
[----:B------:R-:W-:Y:S02]  /*7150*/  FFMA.FTZ R154, R146, c[0x0][0x2d0], -R0 ;  /* 0x0000b400929a7a23 */ /* 0x000fe40000010800 */
[----:B------:R-:W-:Y:S02]  /*7160*/  IMAD.MOV.U32 R149, RZ, RZ, R117 ;  /* 0x000000ffff957224 */ /* 0x000fe400078e0075 */
[----:B------:R-:W-:-:S02]  /*7170*/  IMAD.MOV.U32 R156, RZ, RZ, R144 ;  /* 0x000000ffff9c7224 */ /* 0x000fc400078e0090 */
[--C-:B------:R-:W-:Y:S02]  /*7180*/  FFMA.FTZ R0, R119, c[0x0][0x2d0], -R3.reuse ;  /* 0x0000b40077007a23 */ /* 0x100fe40000010803 */
[--C-:B------:R-:W-:Y:S02]  /*7190*/  FFMA.FTZ R29, R29, c[0x0][0x2d0], -R3.reuse ;  /* 0x0000b4001d1d7a23 */ /* 0x100fe40000010803 */
[--C-:B------:R-:W-:Y:S02]  /*71a0*/  FFMA.FTZ R30, R30, c[0x0][0x2d0], -R3.reuse ;  /* 0x0000b4001e1e7a23 */ /* 0x100fe40000010803 */
[--C-:B------:R-:W-:Y:S02]  /*71b0*/  FFMA.FTZ R68, R68, c[0x0][0x2d0], -R3.reuse ;  /* 0x0000b40044447a23 */ /* 0x100fe40000010803 */
[--C-:B-1----:R-:W-:Y:S02]  /*71c0*/  FFMA.FTZ R2, R57, c[0x0][0x2d0], -R3.reuse ;  /* 0x0000b40039027a23 */ /* 0x102fe40000010803 */
[----:B------:R-:W-:-:S02]  /*71d0*/  FFMA.FTZ R116, R116, c[0x0][0x2d0], -R3 ;  /* 0x0000b40074747a23 */ /* 0x000fc40000010803 */
[--C-:B------:R-:W-:Y:S02]  /*71e0*/  FFMA.FTZ R117, R252, c[0x0][0x2d0], -R3.reuse ;  /* 0x0000b400fc757a23 */ /* 0x100fe40000010803 */
[----:B------:R-:W-:Y:S02]  /*71f0*/  FFMA.FTZ R144, R250, c[0x0][0x2d0], -R3 ;  /* 0x0000b400fa907a23 */ /* 0x000fe40000010803 */
[----:B------:R-:W-:Y:S02]  /*7200*/  IMAD.MOV.U32 R150, RZ, RZ, R75 ;  /* 0x000000ffff967224 */ /* 0x000fe400078e004b */
[----:B------:R-:W-:Y:S02]  /*7210*/  FADD.FTZ R3, R148, R151 ;  /* 0x0000009794037221 */ /* 0x000fe40000010000 */
[----:B------:R-:W-:Y:S02]  /*7220*/  FFMA.FTZ R10, R234, c[0x0][0x2d0], -R4 ;  /* 0x0000b400ea0a7a23 */ /* 0x000fe40000010804 */
[----:B------:R-:W-:Y:S01]  /*7230*/  FADD.FTZ R3, R150, R3 ;  /* 0x0000000396037221 */ /* 0x000fe20000010000 */
[----:B------:R1:W5:Y:S01]  /*7240*/  LDL.LU R234, [R1+0xa8] ;  /* 0x0000a80001ea7983 */ /* 0x0003620000300800 */
[----:B------:R-:W-:-:S02]  /*7250*/  IMAD.MOV.U32 R150, RZ, RZ, R62 ;  /* 0x000000ffff967224 */ /* 0x000fc400078e003e */
[--C-:B------:R-:W-:Y:S02]  /*7260*/  FFMA.FTZ R9, R233, c[0x0][0x2d0], -R4.reuse ;  /* 0x0000b400e9097a23 */ /* 0x100fe40000010804 */
[----:B------:R-:W-:Y:S01]  /*7270*/  FADD.FTZ R3, R150, R3 ;  /* 0x0000000396037221 */ /* 0x000fe20000010000 */
[----:B------:R1:W5:Y:S01]  /*7280*/  LDL.LU R233, [R1+0xa4] ;  /* 0x0000a40001e97983 */ /* 0x0003620000300800 */
[--C-:B------:R-:W-:Y:S02]  /*7290*/  FFMA.FTZ R8, R232, c[0x0][0x2d0], -R4.reuse ;  /* 0x0000b400e8087a23 */ /* 0x100fe40000010804 */
[--C-:B------:R-:W-:Y:S01]  /*72a0*/  FFMA.FTZ R47, R231, c[0x0][0x2d0], -R4.reuse ;  /* 0x0000b400e72f7a23 */ /* 0x100fe20000010804 */
[----:B------:R1:W5:Y:S01]  /*72b0*/  LDL.LU R232, [R1+0xa0] ;  /* 0x0000a00001e87983 */ /* 0x0003620000300800 */
[----:B------:R-:W-:Y:S02]  /*72c0*/  IMAD.MOV.U32 R250, RZ, RZ, R171 ;  /* 0x000000fffffa7224 */ /* 0x000fe400078e00ab */
[----:B------:R-:W-:Y:S01]  /*72d0*/  FADD.FTZ R3, R168, R3 ;  /* 0x00000003a8037221 */ /* 0x000fe20000010000 */
[----:B------:R1:W5:Y:S01]  /*72e0*/  LDL.LU R231, [R1+0x9c] ;  /* 0x00009c0001e77983 */ /* 0x0003620000300800 */
[----:B------:R-:W-:-:S02]  /*72f0*/  FFMA.FTZ R61, R229, c[0x0][0x2d0], -R4 ;  /* 0x0000b400e53d7a23 */ /* 0x000fc40000010804 */
[--C-:B------:R-:W-:Y:S01]  /*7300*/  FFMA.FTZ R63, R226, c[0x0][0x2d0], -R4.reuse ;  /* 0x0000b400e23f7a23 */ /* 0x100fe20000010804 */
[----:B------:R1:W5:Y:S01]  /*7310*/  LDL.LU R230, [R1+0x98] ;  /* 0x0000980001e67983 */ /* 0x0003620000300800 */
[----:B------:R-:W-:Y:S01]  /*7320*/  FADD.FTZ R3, R250, R3 ;  /* 0x00000003fa037221 */ /* 0x000fe20000010000 */
[----:B------:R-:W-:Y:S01]  /*7330*/  F2FP.PACK_AB R5, R184, R118 ;  /* 0x00000076b805723e */ /* 0x000fe200000000ff */
[----:B------:R-:W-:Y:S01]  /*7340*/  FFMA.FTZ R60, R60, c[0x0][0x2d0], -R4 ;  /* 0x0000b4003c3c7a23 */ /* 0x000fe20000010804 */
[----:B------:R1:W5:Y:S04]  /*7350*/  LDL.LU R229, [R1+0x94] ;  /* 0x0000940001e57983 */ /* 0x0003680000300800 */
[----:B------:R1:W5:Y:S04]  /*7360*/  LDL.LU R226, [R1+0x90] ;  /* 0x0000900001e27983 */ /* 0x0003680000300800 */
[----:B------:R1:W5:Y:S01]  /*7370*/  LDL.LU R119, [R1+0x8c] ;  /* 0x00008c0001777983 */ /* 0x0003620000300800 */
[----:B------:R-:W-:Y:S01]  /*7380*/  F2FP.PACK_AB R4, R187, R185 ;  /* 0x000000b9bb04723e */ /* 0x000fe200000000ff */
[----:B------:R3:W-:Y:S01]  /*7390*/  MUFU.EX2 R75, R0 ;  /* 0x00000000004b7308 */ /* 0x0007e20000000800 */
[----:B------:R-:W-:Y:S01]  /*73a0*/  F2FP.PACK_AB R6, R190, R189 ;  /* 0x000000bdbe06723e */ /* 0x000fe200000000ff */
[----:B------:R-:W4:Y:S01]  /*73b0*/  LDL R250, [R1+0x50] ;  /* 0x0000500001fa7983 */ /* 0x000f220000100800 */
[----:B--2---:R-:W-:Y:S01]  /*73c0*/  F2FP.PACK_AB R7, R188, R186 ;  /* 0x000000babc07723e */ /* 0x004fe200000000ff */
[----:B------:R-:W-:-:S02]  /*73d0*/  FADD.FTZ R28, R158, R157 ;  /* 0x0000009d9e1c7221 */ /* 0x000fc40000010000 */
[----:B------:R-:W-:Y:S02]  /*73e0*/  IMAD.MOV.U32 R252, RZ, RZ, R164 ;  /* 0x000000fffffc7224 */ /* 0x000fe400078e00a4 */
[----:B------:R-:W-:Y:S01]  /*73f0*/  MUFU.EX2 R62, R46 ;  /* 0x0000002e003e7308 */ /* 0x000fe20000000800 */
[----:B------:R-:W-:Y:S01]  /*7400*/  IMAD.MOV.U32 R145, RZ, RZ, R165 ;  /* 0x000000ffff917224 */ /* 0x000fe200078e00a5 */
[C---:B------:R-:W-:Y:S01]  /*7410*/  HMMA.16816.F32 R32, R4.reuse, R16, R112 ;  /* 0x000000100420723c */ /* 0x040fe20000001870 */
[----:B------:R-:W-:Y:S02]  /*7420*/  IMAD.MOV.U32 R147, RZ, RZ, R166 ;  /* 0x000000ffff937224 */ /* 0x000fe400078e00a6 */
[----:B------:R-:W-:Y:S02]  /*7430*/  IMAD.MOV.U32 R146, RZ, RZ, R167 ;  /* 0x000000ffff927224 */ /* 0x000fe400078e00a7 */
[----:B------:R-:W-:Y:S01]  /*7440*/  LDSM.16.MT88.4 R164, [R225+0x3000] ;  /* 0x00300000e1a4783b */ /* 0x000fe20000004200 */
[----:B------:R-:W-:Y:S01]  /*7450*/  MUFU.EX2 R112, R8 ;  /* 0x0000000800707308 */ /* 0x000fe20000000800 */
[----:B---3--:R-:W-:Y:S01]  /*7460*/  FADD.FTZ R0, R160, R159 ;  /* 0x0000009fa0007221 */ /* 0x008fe20000010000 */
[----:B------:R-:W-:Y:S01]  /*7470*/  HMMA.16816.F32 R36, R4, R18, R108 ;  /* 0x000000120424723c */ /* 0x000fe2000000186c */
[----:B------:R-:W2:Y:S01]  /*7480*/  LDSM.16.MT88.4 R16, [R224+0x2800] ;  /* 0x00280000e010783b */ /* 0x000ea20000004200 */
[----:B------:R-:W-:-:S04]  /*7490*/  FADD.FTZ R3, R146, R3 ;  /* 0x0000000392037221 */ /* 0x000fc80000010000 */
[----:B------:R-:W-:Y:S02]  /*74a0*/  MUFU.EX2 R108, R11 ;  /* 0x0000000b006c7308 */ /* 0x000fe40000000800 */
[C---:B------:R-:W-:Y:S06]  /*74b0*/  HMMA.16816.F32 R48, R4.reuse, R20, R132 ;  /* 0x000000140430723c */ /* 0x040fec0000001884 */
[----:B------:R-:W-:Y:S02]  /*74c0*/  MUFU.EX2 R46, R44 ;  /* 0x0000002c002e7308 */ /* 0x000fe40000000800 */
[C---:B------:R-:W-:Y:S01]  /*74d0*/  HMMA.16816.F32 R40, R4.reuse, R22, R128 ;  /* 0x000000160428723c */ /* 0x040fe20000001880 */
[----:B------:R-:W-:Y:S05]  /*74e0*/  LDSM.16.MT88.4 R20, [R227+0x2800] ;  /* 0x00280000e314783b */ /* 0x000fea0000004200 */
[----:B------:R-:W-:Y:S02]  /*74f0*/  MUFU.EX2 R65, R65 ;  /* 0x0000004100417308 */ /* 0x000fe40000000800 */
[C---:B------:R-:W-:Y:S06]  /*7500*/  HMMA.16816.F32 R100, R4.reuse, R12, R100 ;  /* 0x0000000c0464723c */ /* 0x040fec0000001864 */
[----:B------:R-:W-:Y:S02]  /*7510*/  MUFU.EX2 R66, R66 ;  /* 0x0000004200427308 */ /* 0x000fe40000000800 */
[C---:B------:R-:W-:Y:S01]  /*7520*/  HMMA.16816.F32 R88, R4.reuse, R14, R88 ;  /* 0x0000000e0458723c */ /* 0x040fe20000001858 */
[----:B------:R-:W3:Y:S05]  /*7530*/  LDSM.16.MT88.4 R12, [R228+0x2800] ;  /* 0x00280000e40c783b */ /* 0x000eea0000004200 */
[----:B------:R-:W-:Y:S02]  /*7540*/  MUFU.EX2 R67, R67 ;  /* 0x0000004300437308 */ /* 0x000fe40000000800 */
[C---:B------:R-:W-:Y:S06]  /*7550*/  HMMA.16816.F32 R56, R4.reuse, R24, R140 ;  /* 0x000000180438723c */ /* 0x040fec000000188c */
[----:B------:R-:W-:Y:S01]  /*7560*/  MUFU.EX2 R45, R45 ;  /* 0x0000002d002d7308 */ /* 0x000fe20000000800 */
[----:B------:R-:W-:Y:S01]  /*7570*/  FADD.FTZ R24, R161, R0 ;  /* 0x00000000a1187221 */ /* 0x000fe20000010000 */
[----:B------:R-:W-:Y:S01]  /*7580*/  HMMA.16816.F32 R52, R4, R26, R136 ;  /* 0x0000001a0434723c */ /* 0x000fe20000001888 */
[----:B------:R-:W-:Y:S01]  /*7590*/  IMAD.MOV.U32 R113, RZ, RZ, R182 ;  /* 0x000000ffff717224 */ /* 0x000fe200078e00b6 */
[----:B------:R-:W-:Y:S01]  /*75a0*/  LDSM.16.MT88.4 R132, [R224+0x3000] ;  /* 0x00300000e084783b */ /* 0x000fe20000004200 */
[----:B------:R-:W-:-:S03]  /*75b0*/  FADD.FTZ R24, R216, R24 ;  /* 0x00000018d8187221 */ /* 0x000fc60000010000 */
[----:B------:R-:W1:Y:S01]  /*75c0*/  MUFU.EX2 R109, R10 ;  /* 0x0000000a006d7308 */ /* 0x000e620000000800 */
[----:B------:R-:W-:Y:S02]  /*75d0*/  FADD.FTZ R4, R163, R28 ;  /* 0x0000001ca3047221 */ /* 0x000fe40000010000 */
[----:B------:R-:W-:Y:S02]  /*75e0*/  FADD.FTZ R24, R217, R24 ;  /* 0x00000018d9187221 */ /* 0x000fe40000010000 */
[----:B------:R-:W-:Y:S02]  /*75f0*/  FADD.FTZ R0, R209, R4 ;  /* 0x00000004d1007221 */ /* 0x000fe40000010000 */
[----:B------:R-:W-:Y:S01]  /*7600*/  IMAD.MOV.U32 R138, RZ, RZ, R176 ;  /* 0x000000ffff8a7224 */ /* 0x000fe200078e00b0 */
[----:B------:R2:W2:Y:S01]  /*7610*/  MUFU.EX2 R111, R9 ;  /* 0x00000009006f7308 */ /* 0x0004a20000000800 */
[----:B------:R-:W-:Y:S02]  /*7620*/  FADD.FTZ R0, R219, R0 ;  /* 0x00000000db007221 */ /* 0x000fe40000010000 */
[----:B------:R-:W-:-:S02]  /*7630*/  IMAD.MOV.U32 R137, RZ, RZ, R175 ;  /* 0x000000ffff897224 */ /* 0x000fc400078e00af */
[----:B------:R-:W-:Y:S02]  /*7640*/  FADD.FTZ R0, R218, R0 ;  /* 0x00000000da007221 */ /* 0x000fe40000010000 */
[----:B------:R-:W-:Y:S01]  /*7650*/  IMAD.MOV.U32 R139, RZ, RZ, R178 ;  /* 0x000000ffff8b7224 */ /* 0x000fe200078e00b2 */
[----:B------:R-:W-:Y:S01]  /*7660*/  MUFU.EX2 R110, R64 ;  /* 0x00000040006e7308 */ /* 0x000fe20000000800 */
[----:B-1----:R-:W-:Y:S01]  /*7670*/  F2FP.PACK_AB R4, R109, R108 ;  /* 0x0000006c6d04723e */ /* 0x002fe200000000ff */
[----:B------:R-:W-:-:S04]  /*7680*/  FADD.FTZ R0, R145, R0 ;  /* 0x0000000091007221 */ /* 0x000fc80000010000 */
[----:B------:R-:W-:Y:S01]  /*7690*/  FADD.FTZ R0, R179, R0 ;  /* 0x00000000b3007221 */ /* 0x000fe20000010000 */
[----:B--2---:R-:W1:Y:S01]  /*76a0*/  LDSM.16.MT88.4 R8, [R225+0x2800] ;  /* 0x00280000e108783b */ /* 0x004e620000004200 */
[----:B------:R2:W2:Y:S01]  /*76b0*/  MUFU.EX2 R64, R2 ;  /* 0x0000000200407308 */ /* 0x0004a20000000800 */
[----:B------:R-:W-:-:S07]  /*76c0*/  F2FP.PACK_AB R6, R112, R111 ;  /* 0x0000006f7006723e */ /* 0x000fce00000000ff */
[----:B------:R-:W-:Y:S01]  /*76d0*/  MUFU.EX2 R44, R31 ;  /* 0x0000001f002c7308 */ /* 0x000fe20000000800 */
[----:B--2---:R-:W-:Y:S01]  /*76e0*/  FADD.FTZ R2, R69, R149 ;  /* 0x0000009545027221 */ /* 0x004fe20000010000 */
[----:B------:R-:W-:-:S06]  /*76f0*/  F2FP.PACK_AB R5, R64, R75 ;  /* 0x0000004b4005723e */ /* 0x000fcc00000000ff */
[----:B------:R-:W-:Y:S01]  /*7700*/  MUFU.EX2 R69, R29 ;  /* 0x0000001d00457308 */ /* 0x000fe20000000800 */
[----:B------:R-:W-:Y:S01]  /*7710*/  FADD.FTZ R0, R223, R0 ;  /* 0x00000000df007221 */ /* 0x000fe20000010000 */
[----:B------:R-:W2:Y:S01]  /*7720*/  LDSM.16.MT88.4 R148, [R228+0x3000] ;  /* 0x00300000e494783b */ /* 0x000ea20000004200 */
[----:B------:R-:W-:Y:S02]  /*7730*/  FADD.FTZ R2, R156, R2 ;  /* 0x000000029c027221 */ /* 0x000fe40000010000 */
[----:B------:R-:W-:-:S03]  /*7740*/  IMAD.MOV.U32 R156, RZ, RZ, R71 ;  /* 0x000000ffff9c7224 */ /* 0x000fc600078e0047 */
[----:B------:R-:W1:Y:S01]  /*7750*/  MUFU.EX2 R71, R30 ;  /* 0x0000001e00477308 */ /* 0x000e620000000800 */
[----:B------:R-:W-:Y:S02]  /*7760*/  FADD.FTZ R2, R156, R2 ;  /* 0x000000029c027221 */ /* 0x000fe40000010000 */
[----:B------:R-:W-:Y:S02]  /*7770*/  IMAD.MOV.U32 R156, RZ, RZ, R170 ;  /* 0x000000ffff9c7224 */ /* 0x000fe400078e00aa */
[----:B------:R-:W-:Y:S02]  /*7780*/  FADD.FTZ R2, R169, R2 ;  /* 0x00000002a9027221 */ /* 0x000fe40000010000 */
[----:B------:R-:W-:Y:S01]  /*7790*/  IMAD.MOV.U32 R136, RZ, RZ, R156 ;  /* 0x000000ffff887224 */ /* 0x000fe200078e009c */
[----:B------:R-:W-:Y:S01]  /*77a0*/  MUFU.EX2 R28, R68 ;  /* 0x00000044001c7308 */ /* 0x000fe20000000800 */
[----:B------:R-:W-:Y:S02]  /*77b0*/  FADD.FTZ R2, R252, R2 ;  /* 0x00000002fc027221 */ /* 0x000fe40000010000 */
[----:B------:R-:W-:-:S02]  /*77c0*/  FADD.FTZ R3, R137, R3 ;  /* 0x0000000389037221 */ /* 0x000fc40000010000 */
[----:B------:R-:W-:Y:S02]  /*77d0*/  FADD.FTZ R2, R147, R2 ;  /* 0x0000000293027221 */ /* 0x000fe40000010000 */
[----:B------:R-:W-:Y:S01]  /*77e0*/  IMAD.MOV.U32 R216, RZ, RZ, R180 ;  /* 0x000000ffffd87224 */ /* 0x000fe200078e00b4 */
[----:B-1----:R-:W-:Y:S01]  /*77f0*/  F2FP.PACK_AB R7, R71, R69 ;  /* 0x000000454707723e */ /* 0x002fe200000000ff */
[----:B------:R-:W-:Y:S01]  /*7800*/  IMAD.MOV.U32 R209, RZ, RZ, R183 ;  /* 0x000000ffffd17224 */ /* 0x000fe200078e00b7 */
[----:B------:R-:W-:Y:S01]  /*7810*/  MUFU.EX2 R47, R47 ;  /* 0x0000002f002f7308 */ /* 0x000fe20000000800 */
[----:B------:R-:W-:Y:S02]  /*7820*/  IMAD.MOV.U32 R115, RZ, RZ, R139 ;  /* 0x000000ffff737224 */ /* 0x000fe400078e008b */
[----:B------:R-:W-:Y:S02]  /*7830*/  IMAD.MOV.U32 R114, RZ, RZ, R181 ;  /* 0x000000ffff727224 */ /* 0x000fe400078e00b5 */
[----:B------:R-:W-:Y:S01]  /*7840*/  HMMA.16816.F32 R120, R4, R16, R120 ;  /* 0x000000100478723c */ /* 0x000fe20000001878 */
[----:B------:R-:W-:-:S02]  /*7850*/  IMAD.MOV.U32 R252, RZ, RZ, R177 ;  /* 0x000000fffffc7224 */ /* 0x000fc400078e00b1 */
[----:B------:R-:W-:Y:S05]  /*7860*/  MUFU.EX2 R27, R116 ;  /* 0x00000074001b7308 */ /* 0x000fea0000000800 */
[C---:B------:R-:W-:Y:S03]  /*7870*/  HMMA.16816.F32 R124, R4.reuse, R18, R124 ;  /* 0x00000012047c723c */ /* 0x040fe6000000187c */
[----:B------:R-:W-:Y:S05]  /*7880*/  MUFU.EX2 R31, R60 ;  /* 0x0000003c001f7308 */ /* 0x000fea0000000800 */
[C---:B---3--:R-:W-:Y:S03]  /*7890*/  HMMA.16816.F32 R104, R4.reuse, R12, R104 ;  /* 0x0000000c0468723c */ /* 0x048fe60000001868 */
[----:B------:R-:W-:Y:S05]  /*78a0*/  MUFU.EX2 R25, R117 ;  /* 0x0000007500197308 */ /* 0x000fea0000000800 */
[C---:B------:R-:W-:Y:S03]  /*78b0*/  HMMA.16816.F32 R96, R4.reuse, R14, R96 ;  /* 0x0000000e0460723c */ /* 0x040fe60000001860 */
[----:B------:R-:W-:Y:S05]  /*78c0*/  MUFU.EX2 R30, R61 ;  /* 0x0000003d001e7308 */ /* 0x000fea0000000800 */
[C---:B------:R-:W-:Y:S03]  /*78d0*/  HMMA.16816.F32 R92, R4.reuse, R8, R92 ;  /* 0x00000008045c723c */ /* 0x040fe6000000185c */
[----:B------:R-:W-:Y:S05]  /*78e0*/  MUFU.EX2 R26, R144 ;  /* 0x00000090001a7308 */ /* 0x000fea0000000800 */
[C---:B------:R-:W-:Y:S03]  /*78f0*/  HMMA.16816.F32 R84, R4.reuse, R10, R84 ;  /* 0x0000000a0454723c */ /* 0x040fe60000001854 */
[----:B------:R-:W-:Y:S05]  /*7900*/  MUFU.EX2 R29, R63 ;  /* 0x0000003f001d7308 */ /* 0x000fea0000000800 */
[C---:B------:R-:W-:Y:S08]  /*7910*/  HMMA.16816.F32 R80, R4.reuse, R20, R80 ;  /* 0x000000140450723c */ /* 0x040ff00000001850 */
[----:B------:R-:W-:Y:S07]  /*7920*/  HMMA.16816.F32 R76, R4, R22, R76 ;  /* 0x00000016044c723c */ /* 0x000fee000000184c */
[----:B------:R-:W-:-:S02]  /*7930*/  F2FP.PACK_AB R4, R65, R110 ;  /* 0x0000006e4104723e */ /* 0x000fc400000000ff */
[----:B------:R-:W-:Y:S02]  /*7940*/  F2FP.PACK_AB R5, R46, R62 ;  /* 0x0000003e2e05723e */ /* 0x000fe400000000ff */
[----:B------:R-:W-:Y:S02]  /*7950*/  F2FP.PACK_AB R6, R67, R66 ;  /* 0x000000424306723e */ /* 0x000fe400000000ff */
[----:B------:R-:W-:-:S07]  /*7960*/  F2FP.PACK_AB R7, R45, R44 ;  /* 0x0000002c2d07723e */ /* 0x000fce00000000ff */
[C---:B------:R-:W-:Y:S07]  /*7970*/  HMMA.16816.F32 R32, R4.reuse, R8, R32 ;  /* 0x000000080420723c */ /* 0x040fee0000001820 */
[----:B------:R-:W-:Y:S01]  /*7980*/  FADD.FTZ R8, R243, R24 ;  /* 0x00000018f3087221 */ /* 0x000fe20000010000 */
[----:B------:R-:W-:Y:S03]  /*7990*/  HMMA.16816.F32 R168, R4, R20, R100 ;  /* 0x0000001404a8723c */ /* 0x000fe60000001864 */
[----:B------:R-:W-:-:S02]  /*79a0*/  FADD.FTZ R8, R244, R8 ;  /* 0x00000008f4087221 */ /* 0x000fc40000010000 */
[----:B------:R-:W-:-:S03]  /*79b0*/  FADD.FTZ R2, R138, R2 ;  /* 0x000000028a027221 */ /* 0x000fc60000010000 */
[C---:B------:R-:W-:Y:S08]  /*79c0*/  HMMA.16816.F32 R56, R4.reuse, R16, R56 ;  /* 0x000000100438723c */ /* 0x040ff00000001838 */
[C---:B------:R-:W-:Y:S08]  /*79d0*/  HMMA.16816.F32 R52, R4.reuse, R18, R52 ;  /* 0x000000120434723c */ /* 0x040ff00000001834 */
[C---:B------:R-:W-:Y:S08]  /*79e0*/  HMMA.16816.F32 R48, R4.reuse, R12, R48 ;  /* 0x0000000c0430723c */ /* 0x040ff00000001830 */
[C---:B------:R-:W-:Y:S08]  /*79f0*/  HMMA.16816.F32 R40, R4.reuse, R14, R40 ;  /* 0x0000000e0428723c */ /* 0x040ff00000001828 */
[C---:B------:R-:W-:Y:S08]  /*7a00*/  HMMA.16816.F32 R36, R4.reuse, R10, R36 ;  /* 0x0000000a0424723c */ /* 0x040ff00000001824 */
[----:B------:R-:W-:Y:S01]  /*7a10*/  HMMA.16816.F32 R20, R4, R22, R88 ;  /* 0x000000160414723c */ /* 0x000fe20000001858 */
[----:B------:R-:W-:Y:S01]  /*7a20*/  MUFU.EX2 R9, R152 ;  /* 0x0000009800097308 */ /* 0x000fe20000000800 */
[----:B------:R-:W1:Y:S05]  /*7a30*/  LDSM.16.MT88.4 R12, [R227+0x3000] ;  /* 0x00300000e30c783b */ /* 0x000e6a0000004200 */
[----:B------:R-:W-:-:S04]  /*7a40*/  FADD.FTZ R4, R136, R8 ;  /* 0x0000000888047221 */ /* 0x000fc80000010000 */
[----:B------:R-:W-:Y:S02]  /*7a50*/  FADD.FTZ R7, R222, R4 ;  /* 0x00000004de077221 */ /* 0x000fe40000010000 */
[----:B------:R-:W-:Y:S02]  /*7a60*/  FADD.FTZ R4, R220, R2 ;  /* 0x00000002dc047221 */ /* 0x000fe40000010000 */
[----:B------:R-:W-:Y:S02]  /*7a70*/  FADD.FTZ R5, R242, R0 ;  /* 0x00000000f2057221 */ /* 0x000fe40000010000 */
[----:B----4-:R-:W-:-:S04]  /*7a80*/  @P4 IMAD.HI.U32 R2, R250, c[0x0][0x2c8], RZ ;  /* 0x0000b200fa024a27 */ /* 0x010fc800078e00ff */
[----:B------:R-:W-:Y:S01]  /*7a90*/  IMAD.MOV.U32 R0, RZ, RZ, R250 ;  /* 0x000000ffff007224 */ /* 0x000fe200078e00fa */
[----:B------:R-:W-:Y:S01]  /*7aa0*/  @P4 SHF.R.U32.HI R0, RZ, c[0x0][0x2cc], R2 ;  /* 0x0000b300ff004a19 */ /* 0x000fe20000011602 */
[----:B------:R-:W-:Y:S02]  /*7ab0*/  IMAD.MOV.U32 R2, RZ, RZ, c[0x0][0x168] ;  /* 0x00005a00ff027624 */ /* 0x000fe400078e00ff */
[----:B------:R-:W-:-:S03]  /*7ac0*/  FADD.FTZ R6, R221, R3 ;  /* 0x00000003dd067221 */ /* 0x000fc60000010000 */
[----:B------:R-:W-:Y:S01]  /*7ad0*/  IADD3 R3, R0, c[0x0][0x1d0], -R2 ;  /* 0x0000740000037a10 */ /* 0x000fe20007ffe802 */
[----:B------:R-:W-:-:S04]  /*7ae0*/  IMAD.MOV.U32 R2, RZ, RZ, RZ ;  /* 0x000000ffff027224 */ /* 0x000fc800078e00ff */
[----:B------:R-:W-:-:S05]  /*7af0*/  IMAD.HI R2, R3, -0x6db6db6d, R2 ;  /* 0x9249249303027827 */ /* 0x000fca00078e0202 */
[----:B------:R-:W-:Y:S01]  /*7b00*/  SHF.R.U32.HI R0, RZ, 0x1f, R2 ;  /* 0x0000001fff007819 */ /* 0x000fe20000011602 */
[----:B------:R-:W-:-:S03]  /*7b10*/  FADD.FTZ R3, R248, R6 ;  /* 0x00000006f8037221 */ /* 0x000fc60000010000 */
[----:B------:R-:W-:Y:S01]  /*7b20*/  LEA.HI.SX32 R8, R2, R0, 0x1a ;  /* 0x0000000002087211 */ /* 0x000fe200078fd2ff */
        /* <DEDUP_REMOVED lines=42> */
[----:B------:R-:W3:Y:S01]  /*7dd0*/  MUFU.EX2 R11, R162 ;  /* 0x000000a2000b7308 */ /* 0x000ee20000000800 */
[----:B------:R-:W-:-:S02]  /*7de0*/  FADD.FTZ R5, R110, R5 ;  /* 0x000000056e057221 */ /* 0x000fc40000010000 */
[----:B------:R-:W-:Y:S02]  /*7df0*/  FADD.FTZ R0, R62, R0 ;  /* 0x000000003e007221 */ /* 0x000fe40000010000 */
[----:B------:R-:W-:Y:S02]  /*7e00*/  FADD.FTZ R3, R108, R3 ;  /* 0x000000036c037221 */ /* 0x000fe40000010000 */
[----:B------:R-:W-:Y:S01]  /*7e10*/  FADD.FTZ R4, R75, R4 ;  /* 0x000000044b047221 */ /* 0x000fe20000010000 */
[----:B------:R-:W4:Y:S01]  /*7e20*/  MUFU.EX2 R10, R172 ;  /* 0x000000ac000a7308 */ /* 0x000f220000000800 */
[----:B------:R-:W-:Y:S02]  /*7e30*/  FADD.FTZ R5, R65, R5 ;  /* 0x0000000541057221 */ /* 0x000fe40000010000 */
[----:B------:R-:W-:Y:S02]  /*7e40*/  FADD.FTZ R2, R46, R0 ;  /* 0x000000002e027221 */ /* 0x000fe40000010000 */
[----:B------:R-:W-:-:S02]  /*7e50*/  FADD.FTZ R0, R109, R3 ;  /* 0x000000036d007221 */ /* 0x000fc40000010000 */
[----:B------:R-:W-:Y:S01]  /*7e60*/  FADD.FTZ R4, R64, R4 ;  /* 0x0000000440047221 */ /* 0x000fe20000010000 */
[----:B------:R-:W1:Y:S01]  /*7e70*/  MUFU.EX2 R16, R153 ;  /* 0x0000009900107308 */ /* 0x000e620000000800 */
[----:B------:R-:W-:Y:S02]  /*7e80*/  FADD.FTZ R5, R66, R5 ;  /* 0x0000000542057221 */ /* 0x000fe40000010000 */
[----:B------:R-:W-:Y:S02]  /*7e90*/  FADD.FTZ R3, R44, R2 ;  /* 0x000000022c037221 */ /* 0x000fe40000010000 */
[----:B------:R-:W-:-:S03]  /*7ea0*/  FADD.FTZ R2, R111, R0 ;  /* 0x000000006f027221 */ /* 0x000fc60000010000 */
[----:B------:R-:W1:Y:S01]  /*7eb0*/  MUFU.EX2 R17, R173 ;  /* 0x000000ad00117308 */ /* 0x000e620000000800 */
[----:B------:R-:W-:Y:S02]  /*7ec0*/  FADD.FTZ R0, R69, R4 ;  /* 0x0000000445007221 */ /* 0x000fe40000010000 */
[----:B------:R-:W-:Y:S02]  /*7ed0*/  FADD.FTZ R5, R67, R5 ;  /* 0x0000000543057221 */ /* 0x000fe40000010000 */
[----:B------:R-:W-:-:S03]  /*7ee0*/  FADD.FTZ R4, R45, R3 ;  /* 0x000000032d047221 */ /* 0x000fc60000010000 */
[----:B------:R-:W1:Y:S01]  /*7ef0*/  MUFU.EX2 R18, R154 ;  /* 0x0000009a00127308 */ /* 0x000e620000000800 */
[----:B------:R-:W-:Y:S02]  /*7f00*/  FADD.FTZ R3, R112, R2 ;  /* 0x0000000270037221 */ /* 0x000fe40000010000 */
[----:B------:R-:W-:-:S05]  /*7f10*/  FADD.FTZ R2, R71, R0 ;  /* 0x0000000047027221 */ /* 0x000fca0000010000 */
[----:B------:R-:W2:Y:S01]  /*7f20*/  MUFU.EX2 R19, R174 ;  /* 0x000000ae00137308 */ /* 0x000ea20000000800 */
[----:B---3--:R-:W-:Y:S02]  /*7f30*/  FADD.FTZ R0, R11, R5 ;  /* 0x000000050b007221 */ /* 0x008fe40000010000 */
[----:B------:R-:W-:-:S05]  /*7f40*/  FADD.FTZ R4, R9, R4 ;  /* 0x0000000409047221 */ /* 0x000fca0000010000 */
[----:B------:R-:W3:Y:S01]  /*7f50*/  MUFU.EX2 R24, R155 ;  /* 0x0000009b00187308 */ /* 0x000ee20000000800 */
[----:B------:R-:W-:Y:S02]  /*7f60*/  FADD.FTZ R6, R28, R2 ;  /* 0x000000021c067221 */ /* 0x000fe40000010000 */
[----:B------:R-:W-:Y:S02]  /*7f70*/  FADD.FTZ R3, R47, R3 ;  /* 0x000000032f037221 */ /* 0x000fe40000010000 */
[----:B----4-:R-:W-:Y:S02]  /*7f80*/  FADD.FTZ R2, R10, R0 ;  /* 0x000000000a027221 */ /* 0x010fe40000010000 */
[----:B-1----:R-:W-:Y:S02]  /*7f90*/  FADD.FTZ R0, R16, R4 ;  /* 0x0000000410007221 */ /* 0x002fe40000010000 */
[----:B------:R-:W-:Y:S02]  /*7fa0*/  FADD.FTZ R6, R27, R6 ;  /* 0x000000061b067221 */ /* 0x000fe40000010000 */
[----:B------:R-:W-:-:S02]  /*7fb0*/  FADD.FTZ R4, R31, R3 ;  /* 0x000000031f047221 */ /* 0x000fc40000010000 */
[----:B------:R-:W-:Y:S02]  /*7fc0*/  FADD.FTZ R5, R17, R2 ;  /* 0x0000000211057221 */ /* 0x000fe40000010000 */
[----:B------:R-:W-:Y:S01]  /*7fd0*/  FADD.FTZ R3, R18, R0 ;  /* 0x0000000012037221 */ /* 0x000fe20000010000 */
[----:B------:R-:W-:Y:S01]  /*7fe0*/  IMNMX R7, RZ, R8, !PT ;  /* 0x00000008ff077217 */ /* 0x000fe20007800200 */
[----:B------:R-:W-:Y:S02]  /*7ff0*/  FADD.FTZ R0, R25, R6 ;  /* 0x0000000619007221 */ /* 0x000fe40000010000 */
[----:B------:R-:W-:Y:S02]  /*8000*/  FADD.FTZ R2, R30, R4 ;  /* 0x000000041e027221 */ /* 0x000fe40000010000 */
[----:B--2---:R-:W-:Y:S02]  /*8010*/  FADD.FTZ R4, R19, R5 ;  /* 0x0000000513047221 */ /* 0x004fe40000010000 */
[----:B---3--:R-:W-:-:S02]  /*8020*/  FADD.FTZ R3, R24, R3 ;  /* 0x0000000318037221 */ /* 0x008fc40000010000 */
[----:B------:R-:W-:Y:S01]  /*8030*/  FADD.FTZ R0, R26, R0 ;  /* 0x000000001a007221 */ /* 0x000fe20000010000 */
[----:B------:R1:W-:Y:S01]  /*8040*/  STL [R1+0x8], R7 ;  /* 0x0000080701007387 */ /* 0x0003e20000100800 */
[----:B------:R-:W-:-:S03]  /*8050*/  FADD.FTZ R2, R29, R2 ;  /* 0x000000021d027221 */ /* 0x000fc60000010000 */
[----:B------:R1:W-:Y:S01]  /*8060*/  STL [R1+0x10], R4 ;  /* 0x0000100401007387 */ /* 0x0003e20000100800 */
[----:B------:R-:W-:-:S03]  /*8070*/  IADD3 R242, R252, -0x2, RZ ;  /* 0xfffffffefcf27810 */ /* 0x000fc60007ffe0ff */
[----:B------:R1:W-:Y:S04]  /*8080*/  STL [R1+0x18], R3 ;  /* 0x0000180301007387 */ /* 0x0003e80000100800 */
[----:B------:R1:W-:Y:S04]  /*8090*/  STL [R1+0x1c], R0 ;  /* 0x00001c0001007387 */ /* 0x0003e80000100800 */
[----:B------:R1:W-:Y:S01]  /*80a0*/  STL [R1+0x14], R2 ;  /* 0x0000140201007387 */ /* 0x0003e20000100800 */
[----:B------:R-:W-:Y:S02]  /*80b0*/  ISETP.GE.AND P0, PT, R242, R7, PT ;  /* 0x00000007f200720c */ /* 0x000fe40003f06270 */
        /* <DEDUP_REMOVED lines=25> */
[----:B-1----:R-:W2:Y:S01]  /*8250*/  LDL R252, [R1+0x74] ;  /* 0x0000740001fc7983 */ /* 0x002ea20000100800 */
[----:B------:R-:W-:Y:S01]  /*8260*/  IMAD.MOV.U32 R116, RZ, RZ, R73 ;  /* 0x000000ffff747224 */ /* 0x000fe200078e0049 */
[----:B------:R-:W-:Y:S01]  /*8270*/  MOV R3, R74 ;  /* 0x0000004a00037202 */ /* 0x000fe20000000f00 */
[----:B------:R-:W-:Y:S01]  /*8280*/  IMAD.MOV.U32 R118, RZ, RZ, R70 ;  /* 0x000000ffff767224 */ /* 0x000fe200078e0046 */
[----:B------:R-:W-:-:S02]  /*8290*/  MOV R117, R72 ;  /* 0x0000004800757202 */ /* 0x000fc40000000f00 */
[----:B------:R-:W-:Y:S01]  /*82a0*/  MOV R196, R242 ;  /* 0x000000f200c47202 */ /* 0x000fe20000000f00 */
[----:B--2---:R-:W-:-:S05]  /*82b0*/  IMAD.IADD R0, R252, 0x1, R250 ;  /* 0x00000001fc007824 */ /* 0x004fca00078e02fa */
[----:B------:R1:W-:Y:S02]  /*82c0*/  STL [R1+0x4], R0 ;  /* 0x0000040001007387 */ /* 0x0003e40000100800 */
[----:B-1----:R-:W-:-:S05]  /*82d0*/  @P4 IMAD.HI.U32 R0, R0, c[0x0][0x2c8], RZ ;  /* 0x0000b20000004a27 */ /* 0x002fca00078e00ff */
[----:B------:R-:W-:-:S05]  /*82e0*/  @P4 SHF.R.U32.HI R0, RZ, c[0x0][0x2cc], R0 ;  /* 0x0000b300ff004a19 */ /* 0x000fca0000011600 */
[----:B------:R1:W-:Y:S02]  /*82f0*/  @P4 STL [R1+0xc], R0 ;  /* 0x00000c0001004387 */ /* 0x0003e40000100800 */
.L_x_518:
[----:B------:R-:W-:Y:S04]  /*8300*/  DEPBAR.LE SB0, 0x0 ;  /* 0x000080000000791a */ /* 0x000fe80000000000 */
[----:B------:R-:W-:Y:S01]  /*8310*/  WARPSYNC 0xffffffff ;  /* 0xffffffff00007948 */ /* 0x000fe20003800000 */
[----:B------:R-:W-:Y:S01]  /*8320*/  BAR.SYNC.DEFER_BLOCKING 0x0 ;  /* 0x0000000000007b1d */ /* 0x000fe20000010000 */
[----:B------:R-:W-:Y:S11]  /*8330*/  ISETP.GE.AND P2, PT, R196, RZ, PT ;  /* 0x000000ffc400720c */ /* 0x000ff60003f46270 */
[----:B------:R-:W-:Y:S02]  /*8340*/  @!UPT UIADD3 URZ, URZ, URZ, URZ ;  /* 0x0000003f3f3ff290 */ /* 0x000fe4000fffe03f */
[----:B-12---:R-:W-:Y:S05]  /*8350*/  @P2 SHF.R.S32.HI R0, RZ, 0x1f, R196 ;  /* 0x0000001fff002819 */ /* 0x006fea00000114c4 */
[----:B------:R-:W-:Y:S04]  /*8360*/  @P2 IMAD R0, R0, c[0x0][0x208], RZ ;  /* 0x0000820000002a24 */ /* 0x000fe800078e02ff */
[C---:B------:R-:W-:Y:S01]  /*8370*/  @P2 IMAD R0, R196.reuse, c[0x0][0x20c], R0 ;  /* 0x00008300c4002a24 */ /* 0x040fe200078e0200 */
[----:B-----5:R-:W-:Y:S08]  /*8380*/  LDSM.16.M88.4 R112, [R230] ;  /* 0x00000000e670783b */ /* 0x020ff00000000200 */
[----:B------:R-:W1:Y:S08]  /*8390*/  LDSM.16.M88.4 R16, [R119] ;  /* 0x000000007710783b */ /* 0x000e700000000200 */
[----:B------:R-:W2:Y:S08]  /*83a0*/  LDSM.16.M88.4 R108, [R230+0x2000] ;  /* 0x00200000e66c783b */ /* 0x000eb00000000200 */
[----:B------:R-:W3:Y:S08]  /*83b0*/  LDSM.16.M88.4 R32, [R119+0x800] ;  /* 0x000800007720783b */ /* 0x000ef00000000200 */
[----:B------:R-:W2:Y:S08]  /*83c0*/  LDSM.16.M88.4 R48, [R119+0x1000] ;  /* 0x001000007730783b */ /* 0x000eb00000000200 */
[----:B------:R-:W1:Y:S08]  /*83d0*/  LDSM.16.M88.4 R64, [R119+0x1800] ;  /* 0x001800007740783b */ /* 0x000e700000000200 */
[----:B------:R-:W1:Y:S08]  /*83e0*/  LDSM.16.M88.4 R80, [R119+0x2000] ;  /* 0x002000007750783b */ /* 0x000e700000000200 */
[----:B------:R-:W1:Y:S08]  /*83f0*/  LDSM.16.M88.4 R96, [R119+0x2800] ;  /* 0x002800007760783b */ /* 0x000e700000000200 */
[----:B------:R-:W1:Y:S08]  /*8400*/  LDSM.16.M88.4 R184, [R119+0x3000] ;  /* 0x0030000077b8783b */ /* 0x000e700000000200 */
[----:B------:R-:W-:Y:S08]  /*8410*/  LDSM.16.M88.4 R188, [R233] ;  /* 0x00000000e9bc783b */ /* 0x000ff00000000200 */
[----:B------:R-:W1:Y:S08]  /*8420*/  LDSM.16.M88.4 R192, [R234] ;  /* 0x00000000eac0783b */ /* 0x000e700000000200 */
[----:B------:R-:W4:Y:S04]  /*8430*/  LDL R2, [R1+0x40] ;  /* 0x0000400001027983 */ /* 0x000f280000100800 */
[----:B------:R-:W4:Y:S06]  /*8440*/  LDL.64 R198, [R1+0x38] ;  /* 0x0000380001c67983 */ /* 0x000f2c0000100a00 */
[----:B------:R1:W-:Y:S04]  /*8450*/  STL [R1+0x8c], R230 ;  /* 0x00008ce601007387 */ /* 0x0003e80000100800 */
[----:B------:R2:W-:Y:S04]  /*8460*/  STL [R1+0x90], R119 ;  /* 0x0000907701007387 */ /* 0x0005e80000100800 */
[----:B------:R-:W-:Y:S04]  /*8470*/  STL [R1+0x94], R234 ;  /* 0x000094ea01007387 */ /* 0x000fe80000100800 */
[----:B------:R-:W-:Y:S04]  /*8480*/  STL [R1+0x98], R233 ;  /* 0x000098e901007387 */ /* 0x000fe80000100800 */
[----:B------:R-:W-:Y:S04]  /*8490*/  STL [R1+0x9c], R240 ;  /* 0x00009cf001007387 */ /* 0x000fe80000100800 */
[----:B------:R-:W-:Y:S04]  /*84a0*/  STL [R1+0xa0], R239 ;  /* 0x0000a0ef01007387 */ /* 0x000fe80000100800 */
[----:B-1----:R-:W4:Y:S04]  /*84b0*/  LDL R230, [R1+0xc] ;  /* 0x00000c0001e67983 */ /* 0x002f280000100800 */
[----:B--2---:R-:W2:Y:S01]  /*84c0*/  LDL R119, [R1+0x4c] ;  /* 0x00004c0001777983 */ /* 0x004ea20000100800 */
[-C--:B------:R-:W-:Y:S08]  /*84d0*/  HMMA.16816.F32 R4, R112, R16.reuse, RZ ;  /* 0x000000107004723c */ /* 0x080ff000000018ff */
[C---:B------:R-:W-:Y:S08]  /*84e0*/  HMMA.16816.F32 R8, R108.reuse, R16, RZ ;  /* 0x000000106c08723c */ /* 0x040ff000000018ff */
[-C--:B------:R-:W-:Y:S08]  /*84f0*/  HMMA.16816.F32 R12, R108, R18.reuse, RZ ;  /* 0x000000126c0c723c */ /* 0x080ff000000018ff */
[C---:B------:R-:W-:Y:S08]  /*8500*/  HMMA.16816.F32 R16, R112.reuse, R18, RZ ;  /* 0x000000127010723c */ /* 0x040ff000000018ff */
[-C--:B---3--:R-:W-:Y:S08]  /*8510*/  HMMA.16816.F32 R20, R112, R32.reuse, RZ ;  /* 0x000000207014723c */ /* 0x088ff000000018ff */
        /* <DEDUP_REMOVED lines=23> */
[----:B------:R-:W1:Y:S07]  /*8690*/  LDSM.16.M88.4 R184, [R233+0x2000] ;  /* 0x00200000e9b8783b */ /* 0x000e6e0000000200 */
[-C--:B------:R-:W-:Y:S08]  /*86a0*/  HMMA.16816.F32 R4, R188, R192.reuse, R4 ;  /* 0x000000c0bc04723c */ /* 0x080ff00000001804 */
[C---:B-1----:R-:W-:Y:S08]  /*86b0*/  HMMA.16816.F32 R8, R184.reuse, R192, R8 ;  /* 0x000000c0b808723c */ /* 0x042ff00000001808 */
[-C--:B------:R-:W-:Y:S08]  /*86c0*/  HMMA.16816.F32 R12, R184, R194.reuse, R12 ;  /* 0x000000c2b80c723c */ /* 0x080ff0000000180c */
[C---:B------:R-:W-:Y:S01]  /*86d0*/  HMMA.16816.F32 R16, R188.reuse, R194, R16 ;  /* 0x000000c2bc10723c */ /* 0x040fe20000001810 */
[----:B------:R-:W1:Y:S07]  /*86e0*/  LDSM.16.M88.4 R192, [R240] ;  /* 0x00000000f0c0783b */ /* 0x000e6e0000000200 */
[-C--:B-1----:R-:W-:Y:S08]  /*86f0*/  HMMA.16816.F32 R20, R188, R192.reuse, R20 ;  /* 0x000000c0bc14723c */ /* 0x082ff00000001814 */
[C---:B------:R-:W-:Y:S08]  /*8700*/  HMMA.16816.F32 R24, R184.reuse, R192, R24 ;  /* 0x000000c0b818723c */ /* 0x040ff00000001818 */
        /* <DEDUP_REMOVED lines=24> */
[C---:B------:R-:W-:Y:S07]  /*8890*/  HMMA.16816.F32 R104, R184.reuse, R192, R104 ;  /* 0x000000c0b868723c */ /* 0x040fee0000001868 */
[----:B------:R-:W-:Y:S01]  /*88a0*/  @P2 IMAD.MOV.U32 R192, RZ, RZ, c[0x0][0x208] ;  /* 0x00008200ffc02624 */ /* 0x000fe200078e00ff */
[-C--:B------:R-:W-:Y:S07]  /*88b0*/  HMMA.16816.F32 R108, R184, R194.reuse, R108 ;  /* 0x000000c2b86c723c */ /* 0x080fee000000186c */
[----:B------:R-:W-:Y:S01]  /*88c0*/  @P2 IMAD.WIDE.U32 R184, R196, c[0x0][0x208], RZ ;  /* 0x00008200c4b82a25 */ /* 0x000fe200078e00ff */
[----:B----4-:R-:W-:Y:S01]  /*88d0*/  @P2 MOV R187, R2 ;  /* 0x0000000200bb2202 */ /* 0x010fe20000000f00 */
[----:B------:R-:W-:Y:S04]  /*88e0*/  HMMA.16816.F32 R112, R188, R194, R112 ;  /* 0x000000c2bc70723c */ /* 0x000fe80000001870 */
[----:B------:R-:W-:Y:S02]  /*88f0*/  @P2 IMAD.IADD R0, R185, 0x1, R0 ;  /* 0x00000001b9002824 */ /* 0x000fe400078e0200 */
[----:B------:R-:W-:Y:S02]  /*8900*/  @P2 IMAD.MOV.U32 R186, RZ, RZ, R198 ;  /* 0x000000ffffba2224 */ /* 0x000fe400078e00c6 */
[----:B------:R-:W-:Y:S04]  /*8910*/  @P2 IMAD R2, R0, 0x70, RZ ;  /* 0x0000007000022824 */ /* 0x000fe800078e02ff */
[----:B------:R-:W-:Y:S04]  /*8920*/  @P2 IMAD.WIDE.U32 R186, R184, 0x70, R186 ;  /* 0x00000070b8ba2825 */ /* 0x000fe800078e00ba */
[----:B------:R-:W-:Y:S01]  /*8930*/  @P2 IMAD.MOV.U32 R184, RZ, RZ, 0x5 ;  /* 0x00000005ffb82424 */ /* 0x000fe200078e00ff */
[----:B------:R-:W-:Y:S01]  /*8940*/  @P2 IADD3 R185, R187, R2, RZ ;  /* 0x00000002bbb92210 */ /* 0x000fe20007ffe0ff */
[C---:B------:R-:W-:Y:S03]  /*8950*/  @P2 IMAD.SHL.U32 R2, R192.reuse, 0x20, RZ ;  /* 0x00000020c0022824 */ /* 0x040fe600078e00ff */
[----:B------:R-:W-:Y:S02]  /*8960*/  @P2 SHF.L.U64.HI R0, R192, R184, c[0x0][0x20c] ;  /* 0x00008300c0002619 */ /* 0x000fe400000102b8 */
[C---:B------:R-:W-:Y:S04]  /*8970*/  @P2 LEA R184, P0, R186.reuse, c[0x0][0x1f8], 0x1 ;  /* 0x00007e00bab82a11 */ /* 0x040fe800078008ff */
[----:B------:R-:W-:Y:S02]  /*8980*/  @P2 LEA.HI.X R185, R186, c[0x0][0x1fc], R185, 0x1, P0 ;  /* 0x00007f00bab92a11 */ /* 0x000fe400000f0cb9 */
[-C--:B------:R-:W-:Y:S03]  /*8990*/  @P2 IADD3 R186, P0, R184, R2.reuse, RZ ;  /* 0x00000002b8ba2210 */ /* 0x080fe60007f1e0ff */
[----:B------:R-:W-:Y:S01]  /*89a0*/  @!PT LDS RZ, [RZ] ;  /* 0x00000000fffff984 */ /* 0x000fe20000000800 */
[----:B------:R-:W-:Y:S01]  /*89b0*/  @!PT LDS RZ, [RZ] ;  /* 0x00000000fffff984 */ /* 0x000fe20000000800 */
[----:B------:R-:W-:Y:S01]  /*89c0*/  @!PT LDS RZ, [RZ] ;  /* 0x00000000fffff984 */ /* 0x000fe20000000800 */
[----:B------:R1:W-:Y:S02]  /*89d0*/  @P2 LDGSTS.E.BYPASS.LTC128B.128 [R241+0x100], [R184.64], !P6 ;  /* 0x00100000b8f12fae */ /* 0x0003e4000f101d48 */
[--C-:B------:R-:W-:Y:S06]  /*89e0*/  @P2 IMAD.X R187, R185, 0x1, R0.reuse, P0 ;  /* 0x00000001b9bb2824 */ /* 0x100fec00000e0600 */
[----:B------:R3:W-:Y:S01]  /*89f0*/  @P2 LDGSTS.E.BYPASS.LTC128B.128 [R241+0x900], [R186.64], !P6 ;  /* 0x00900000baf12fae */ /* 0x0007e2000f101d48 */
[----:B-1----:R-:W-:Y:S04]  /*8a00*/  @P2 IADD3 R184, P1, R186, R2, RZ ;  /* 0x00000002bab82210 */ /* 0x002fe80007f3e0ff */
[----:B------:R-:W-:Y:S02]  /*8a10*/  @P2 IADD3.X R185, R187, R0, RZ, P1, !PT ;  /* 0x00000000bbb92210 */ /* 0x000fe40000ffe4ff */
[-C--:B------:R-:W-:Y:S03]  /*8a20*/  @P2 IADD3 R192, P0, R184, R2.reuse, RZ ;  /* 0x00000002b8c02210 */ /* 0x080fe60007f1e0ff */
[----:B------:R1:W-:Y:S02]  /*8a30*/  @P2 LDGSTS.E.BYPASS.LTC128B.128 [R241+0x1100], [R184.64], !P6 ;  /* 0x01100000b8f12fae */ /* 0x0003e4000f101d48 */
[--C-:B------:R-:W-:Y:S01]  /*8a40*/  @P2 IMAD.X R193, R185, 0x1, R0.reuse, P0 ;  /* 0x00000001b9c12824 */ /* 0x100fe200000e0600 */
[-C--:B---3--:R-:W-:Y:S05]  /*8a50*/  @P2 IADD3 R186, P0, R192, R2.reuse, RZ ;  /* 0x00000002c0ba2210 */ /* 0x088fea0007f1e0ff */
[----:B------:R3:W-:Y:S01]  /*8a60*/  @P2 LDGSTS.E.BYPASS.LTC128B.128 [R241+0x1900], [R192.64], !P6 ;  /* 0x01900000c0f12fae */ /* 0x0007e2000f101d48 */
[--C-:B------:R-:W-:Y:S07]  /*8a70*/  @P2 IMAD.X R187, R193, 0x1, R0.reuse, P0 ;  /* 0x00000001c1bb2824 */ /* 0x100fee00000e0600 */
[----:B------:R4:W-:Y:S01]  /*8a80*/  @P2 LDGSTS.E.BYPASS.LTC128B.128 [R241+0x2100], [R186.64], !P6 ;  /* 0x02100000baf12fae */ /* 0x0009e2000f101d48 */
[----:B-1----:R-:W-:Y:S04]  /*8a90*/  @P2 IADD3 R184, P1, R186, R2, RZ ;  /* 0x00000002bab82210 */ /* 0x002fe80007f3e0ff */
[----:B------:R-:W-:Y:S02]  /*8aa0*/  @P2 IADD3.X R185, R187, R0, RZ, P1, !PT ;  /* 0x00000000bbb92210 */ /* 0x000fe40000ffe4ff */
[----:B---3--:R-:W-:Y:S03]  /*8ab0*/  @P2 IADD3 R192, P0, R184, R2, RZ ;  /* 0x00000002b8c02210 */ /* 0x008fe60007f1e0ff */
[----:B------:R4:W-:Y:S02]  /*8ac0*/  @P2 LDGSTS.E.BYPASS.LTC128B.128 [R241+0x2900], [R184.64], !P6 ;  /* 0x02900000b8f12fae */ /* 0x0009e4000f101d48 */
[----:B------:R-:W-:Y:S06]  /*8ad0*/  @P2 IMAD.X R193, R185, 0x1, R0, P0 ;  /* 0x00000001b9c12824 */ /* 0x000fec00000e0600 */
[----:B------:R1:W3:Y:S04]  /*8ae0*/  LDL R0, [R1+0x4] ;  /* 0x0000040001007983 */ /* 0x0002e80000100800 */
[----:B------:R1:W-:Y:S08]  /*8af0*/  @P2 LDGSTS.E.BYPASS.LTC128B.128 [R241+0x3100], [R192.64], !P6 ;  /* 0x03100000c0f12fae */ /* 0x0003f0000f101d48 */
[----:B------:R-:W-:Y:S08]  /*8b00*/  LDSM.16.M88.4 R188, [R229] ;  /* 0x00000000e5bc783b */ /* 0x000ff00000000200 */
[----:B----4-:R-:W4:Y:S08]  /*8b10*/  LDSM.16.M88.4 R184, [R231] ;  /* 0x00000000e7b8783b */ /* 0x010f300000000200 */
[----:B------:R-:W0:Y:S08]  /*8b20*/  LDGDEPBAR ;  /* 0x00000000000079af */ /* 0x000e300000000000 */
[----:B-1----:R-:W1:Y:S01]  /*8b30*/  LDSM.16.M88.4 R192, [R231+0x2000] ;  /* 0x00200000e7c0783b */ /* 0x002e620000000200 */
[-C--:B----4-:R-:W-:Y:S08]  /*8b40*/  HMMA.16816.F32 R4, R184, R188.reuse, R4 ;  /* 0x000000bcb804723c */ /* 0x090ff00000001804 */
[C---:B-1----:R-:W-:Y:S08]  /*8b50*/  HMMA.16816.F32 R8, R192.reuse, R188, R8 ;  /* 0x000000bcc008723c */ /* 0x042ff00000001808 */
[-C--:B------:R-:W-:Y:S08]  /*8b60*/  HMMA.16816.F32 R12, R192, R190.reuse, R12 ;  /* 0x000000bec00c723c */ /* 0x080ff0000000180c */
[C---:B------:R-:W-:Y:S01]  /*8b70*/  HMMA.16816.F32 R16, R184.reuse, R190, R16 ;  /* 0x000000beb810723c */ /* 0x040fe20000001810 */
[----:B------:R-:W1:Y:S07]  /*8b80*/  LDSM.16.M88.4 R188, [R229+0x800] ;  /* 0x00080000e5bc783b */ /* 0x000e6e0000000200 */
[-C--:B-1----:R-:W-:Y:S08]  /*8b90*/  HMMA.16816.F32 R20, R184, R188.reuse, R20 ;  /* 0x000000bcb814723c */ /* 0x082ff00000001814 */
[C---:B------:R-:W-:Y:S08]  /*8ba0*/  HMMA.16816.F32 R24, R192.reuse, R188, R24 ;  /* 0x000000bcc018723c */ /* 0x040ff00000001818 */
        /* <DEDUP_REMOVED lines=12> */
[----:B------:R-:W1:Y:S03]  /*8c70*/  LDSM.16.M88.4 R188, [R229+0x2000] ;  /* 0x00200000e5bc783b */ /* 0x000e660000000200 */
[----:B---3--:R-:W-:Y:S05]  /*8c80*/  @P4 IMAD.MOV.U32 R0, RZ, RZ, R230 ;  /* 0x000000ffff004224 */ /* 0x008fea00078e00e6 */
[----:B------:R-:W-:Y:S01]  /*8c90*/  SHFL.IDX PT, R2, R0, 0x2, 0x1c1f ;  /* 0x005c1f0000027f89 */ /* 0x000fe200000e0000 */
        /* <DEDUP_REMOVED lines=12> */
[-C--:B------:R-:W-:Y:S01]  /*8d60*/  HMMA.16816.F32 R108, R192, R190.reuse, R108 ;  /* 0x000000bec06c723c */ /* 0x080fe2000000186c */
[----:B------:R-:W-:Y:S07]  /*8d70*/  LDSM.16.M88.4 R192, [R232] ;  /* 0x00000000e8c0783b */ /* 0x000fee0000000200 */
[----:B------:R-:W-:Y:S01]  /*8d80*/  HMMA.16816.F32 R112, R184, R190, R112 ;  /* 0x000000beb870723c */ /* 0x000fe20000001870 */
[----:B------:R-:W1:Y:S08]  /*8d90*/  LDSM.16.M88.4 R184, [R226] ;  /* 0x00000000e2b8783b */ /* 0x000e700000000200 */
[----:B------:R-:W3:Y:S01]  /*8da0*/  LDSM.16.M88.4 R188, [R232+0x2000] ;  /* 0x00200000e8bc783b */ /* 0x000ee20000000200 */
[-C--:B-1----:R-:W-:Y:S08]  /*8db0*/  HMMA.16816.F32 R4, R192, R184.reuse, R4 ;  /* 0x000000b8c004723c */ /* 0x082ff00000001804 */
[C---:B---3--:R-:W-:Y:S08]  /*8dc0*/  HMMA.16816.F32 R8, R188.reuse, R184, R8 ;  /* 0x000000b8bc08723c */ /* 0x048ff00000001808 */
        /* <DEDUP_REMOVED lines=23> */
[----:B------:R4:W1:Y:S01]  /*8f40*/  MUFU.TANH R243, R8 ;  /* 0x0000000800f37308 */ /* 0x0008620000002400 */
[----:B---3--:R-:W3:Y:S09]  /*8f50*/  LDSM.16.M88.4 R4, [R226+0x800] ;  /* 0x00080000e204783b */ /* 0x008ef20000000200 */
[----:B------:R-:W-:Y:S10]  /*8f60*/  MUFU.TANH R220, R14 ;  /* 0x0000000e00dc7308 */ /* 0x000ff40000002400 */
[----:B------:R-:W-:Y:S01]  /*8f70*/  MUFU.TANH R14, R16 ;  /* 0x00000010000e7308 */ /* 0x000fe20000002400 */
[----:B----4-:R-:W-:Y:S09]  /*8f80*/  SHFL.IDX PT, R8, R0, 0x3, 0x1c1f ;  /* 0x007c1f0000087f89 */ /* 0x010ff200000e0000 */
[----:B------:R-:W4:Y:S10]  /*8f90*/  MUFU.TANH R222, R11 ;  /* 0x0000000b00de7308 */ /* 0x000f340000002400 */
[----:B------:R-:W-:Y:S01]  /*8fa0*/  MUFU.TANH R218, R15 ;  /* 0x0000000f00da7308 */ /* 0x000fe20000002400 */
[-C--:B---3--:R-:W-:Y:S09]  /*8fb0*/  HMMA.16816.F32 R20, R192, R4.reuse, R20 ;  /* 0x00000004c014723c */ /* 0x088ff20000001814 */
[----:B------:R-:W-:Y:S01]  /*8fc0*/  MUFU.TANH R15, R17 ;  /* 0x00000011000f7308 */ /* 0x000fe20000002400 */
[C---:B------:R-:W-:Y:S09]  /*8fd0*/  HMMA.16816.F32 R24, R188.reuse, R4, R24 ;  /* 0x00000004bc18723c */ /* 0x040ff20000001818 */
[----:B------:R-:W3:Y:S01]  /*8fe0*/  MUFU.TANH R221, R12 ;  /* 0x0000000c00dd7308 */ /* 0x000ee20000002400 */
[-C--:B------:R-:W-:Y:S04]  /*8ff0*/  HMMA.16816.F32 R28, R188, R6.reuse, R28 ;  /* 0x00000006bc1c723c */ /* 0x080fe8000000181c */
[----:B------:R-:W-:Y:S04]  /*9000*/  FMUL.FTZ R20, R20, c[0x0][0x320] ;  /* 0x0000c80014147a20 */ /* 0x000fe80000410000 */
[C---:B------:R-:W-:Y:S01]  /*9010*/  HMMA.16816.F32 R32, R192.reuse, R6, R32 ;  /* 0x00000006c020723c */ /* 0x040fe20000001820 */
[----:B------:R1:W-:Y:S01]  /*9020*/  MUFU.TANH R242, R10 ;  /* 0x0000000a00f27308 */ /* 0x0003e20000002400 */
[----:B------:R-:W1:Y:S02]  /*9030*/  LDSM.16.M88.4 R4, [R226+0x1000] ;  /* 0x00100000e204783b */ /* 0x000e640000000200 */
        /* <DEDUP_REMOVED lines=17> */
[----:B------:R-:W-:Y:S07]  /*9150*/  FMUL.FTZ R30, R30, c[0x0][0x320] ;  /* 0x0000c8001e1e7a20 */ /* 0x000fee0000410000 */
[----:B------:R-:W-:Y:S01]  /*9160*/  MUFU.TANH R215, R22 ;  /* 0x0000001600d77308 */ /* 0x000fe20000002400 */
[-C--:B-1----:R-:W-:Y:S08]  /*9170*/  HMMA.16816.F32 R36, R192, R4.reuse, R36 ;  /* 0x00000004c024723c */ /* 0x082ff00000001824 */
[C---:B------:R-:W-:Y:S01]  /*9180*/  HMMA.16816.F32 R40, R188.reuse, R4, R40 ;  /* 0x00000004bc28723c */ /* 0x040fe20000001828 */
[----:B------:R-:W1:Y:S07]  /*9190*/  MUFU.TANH R214, R23 ;  /* 0x0000001700d67308 */ /* 0x000e6e0000002400 */
[-C--:B------:R-:W-:Y:S03]  /*91a0*/  HMMA.16816.F32 R44, R188, R6.reuse, R44 ;  /* 0x00000006bc2c723c */ /* 0x080fe6000000182c */
[----:B------:R-:W-:Y:S05]  /*91b0*/  MUFU.TANH R199, R31 ;  /* 0x0000001f00c77308 */ /* 0x000fea0000002400 */
[C---:B------:R-:W-:Y:S01]  /*91c0*/  HMMA.16816.F32 R48, R192.reuse, R6, R48 ;  /* 0x00000006c030723c */ /* 0x040fe20000001830 */
[----:B------:R-:W1:Y:S03]  /*91d0*/  LDSM.16.M88.4 R4, [R226+0x1800] ;  /* 0x00180000e204783b */ /* 0x000e660000000200 */
[----:B------:R-:W-:Y:S01]  /*91e0*/  FMUL.FTZ R36, R36, c[0x0][0x320] ;  /* 0x0000c80024247a20 */ /* 0x000fe20000410000 */
[----:B------:R-:W1:Y:S01]  /*91f0*/  MUFU.TANH R210, R25 ;  /* 0x0000001900d27308 */ /* 0x000e620000002400 */
[----:B------:R-:W-:Y:S02]  /*9200*/  FMUL.FTZ R38, R38, c[0x0][0x320] ;  /* 0x0000c80026267a20 */ /* 0x000fe40000410000 */
[----:B------:R-:W-:Y:S04]  /*9210*/  FMUL.FTZ R43, R43, c[0x0][0x320] ;  /* 0x0000c8002b2b7a20 */ /* 0x000fe80000410000 */
        /* <DEDUP_REMOVED lines=15> */
[----:B------:R-:W-:Y:S01]  /*9310*/  FMUL.FTZ R40, R40, c[0x0][0x320] ;  /* 0x0000c80028287a20 */ /* 0x000fe20000410000 */
[-C--:B-1----:R-:W-:Y:S08]  /*9320*/  HMMA.16816.F32 R52, R192, R4.reuse, R52 ;  /* 0x00000004c034723c */ /* 0x082ff00000001834 */
[----:B------:R-:W1:Y:S01]  /*9330*/  MUFU.TANH R203, R33 ;  /* 0x0000002100cb7308 */ /* 0x000e620000002400 */
[C---:B------:R-:W-:Y:S09]  /*9340*/  HMMA.16816.F32 R56, R188.reuse, R4, R56 ;  /* 0x00000004bc38723c */ /* 0x040ff20000001838 */
[----:B------:R-:W-:Y:S01]  /*9350*/  MUFU.TANH R202, R34 ;  /* 0x0000002200ca7308 */ /* 0x000fe20000002400 */
[-C--:B------:R-:W-:Y:S09]  /*9360*/  HMMA.16816.F32 R60, R188, R6.reuse, R60 ;  /* 0x00000006bc3c723c */ /* 0x080ff2000000183c */
[----:B------:R1:W-:Y:S01]  /*9370*/  MUFU.TANH R212, R24 ;  /* 0x0000001800d47308 */ /* 0x0003e20000002400 */
[C---:B------:R-:W-:Y:S01]  /*9380*/  HMMA.16816.F32 R64, R192.reuse, R6, R64 ;  /* 0x00000006c040723c */ /* 0x040fe20000001840 */
[----:B------:R-:W1:Y:S03]  /*9390*/  LDSM.16.M88.4 R4, [R226+0x2000] ;  /* 0x00200000e204783b */ /* 0x000e660000000200 */
[----:B------:R-:W-:Y:S02]  /*93a0*/  FMUL.FTZ R52, R52, c[0x0][0x320] ;  /* 0x0000c80034347a20 */ /* 0x000fe40000410000 */
[----:B------:R-:W-:Y:S02]  /*93b0*/  FMUL.FTZ R53, R53, c[0x0][0x320] ;  /* 0x0000c80035357a20 */ /* 0x000fe40000410000 */
[----:B------:R-:W-:Y:S01]  /*93c0*/  FMUL.FTZ R56, R56, c[0x0][0x320] ;  /* 0x0000c80038387a20 */ /* 0x000fe20000410000 */
[----:B------:R-:W-:Y:S03]  /*93d0*/  MUFU.TANH R34, R52 ;  /* 0x0000003400227308 */ /* 0x000fe60000002400 */
        /* <DEDUP_REMOVED lines=14> */
[----:B------:R-:W-:Y:S03]  /*94c0*/  FMUL.FTZ R59, R59, c[0x0][0x320] ;  /* 0x0000c8003b3b7a20 */ /* 0x000fe60000410000 */
[----:B------:R2:W2:Y:S01]  /*94d0*/  MUFU.TANH R197, R27 ;  /* 0x0000001b00c57308 */ /* 0x0004a20000002400 */
[-C--:B-1----:R-:W-:Y:S09]  /*94e0*/  HMMA.16816.F32 R68, R192, R4.reuse, R68 ;  /* 0x00000004c044723c */ /* 0x082ff20000001844 */
[----:B------:R-:W1:Y:S01]  /*94f0*/  MUFU.TANH R208, R38 ;  /* 0x0000002600d07308 */ /* 0x000e620000002400 */
[C---:B------:R-:W-:Y:S08]  /*9500*/  HMMA.16816.F32 R72, R188.reuse, R4, R72 ;  /* 0x00000004bc48723c */ /* 0x040ff00000001848 */
[-C--:B------:R-:W-:Y:S01]  /*9510*/  HMMA.16816.F32 R76, R188, R6.reuse, R76 ;  /* 0x00000006bc4c723c */ /* 0x080fe2000000184c */
[----:B------:R-:W-:Y:S05]  /*9520*/  MUFU.TANH R248, R44 ;  /* 0x0000002c00f87308 */ /* 0x000fea0000002400 */
[----:B------:R-:W-:Y:S02]  /*9530*/  FMUL.FTZ R69, R69, c[0x0][0x320] ;  /* 0x0000c80045457a20 */ /* 0x000fe40000410000 */
[C---:B------:R-:W-:Y:S01]  /*9540*/  HMMA.16816.F32 R80, R192.reuse, R6, R80 ;  /* 0x00000006c050723c */ /* 0x040fe20000001850 */
[----:B------:R-:W1:Y:S02]  /*9550*/  LDSM.16.M88.4 R4, [R226+0x2800] ;  /* 0x00280000e204783b */ /* 0x000e640000000200 */
        /* <DEDUP_REMOVED lines=18> */
[-C--:B-1----:R-:W-:Y:S09]  /*9680*/  HMMA.16816.F32 R84, R192, R4.reuse, R84 ;  /* 0x00000004c054723c */ /* 0x082ff20000001854 */
[----:B------:R-:W-:Y:S01]  /*9690*/  MUFU.TANH R187, R37 ;  /* 0x0000002500bb7308 */ /* 0x000fe20000002400 */
[C---:B------:R-:W-:Y:S09]  /*96a0*/  HMMA.16816.F32 R88, R188.reuse, R4, R88 ;  /* 0x00000004bc58723c */ /* 0x040ff20000001858 */
[----:B------:R-:W-:Y:S01]  /*96b0*/  MUFU.TANH R250, R42 ;  /* 0x0000002a00fa7308 */ /* 0x000fe20000002400 */
[-C--:B------:R-:W-:Y:S09]  /*96c0*/  HMMA.16816.F32 R92, R188, R6.reuse, R92 ;  /* 0x00000006bc5c723c */ /* 0x080ff2000000185c */
[----:B------:R1:W1:Y:S01]  /*96d0*/  MUFU.TANH R185, R46 ;  /* 0x0000002e00b97308 */ /* 0x0002620000002400 */
[C---:B------:R-:W-:Y:S01]  /*96e0*/  HMMA.16816.F32 R96, R192.reuse, R6, R96 ;  /* 0x00000006c060723c */ /* 0x040fe20000001860 */
[----:B------:R-:W3:Y:S01]  /*96f0*/  LDSM.16.M88.4 R4, [R226+0x3000] ;  /* 0x00300000e204783b */ /* 0x000ee20000000200 */
[----:B------:R-:W-:Y:S04]  /*9700*/  DEPBAR.LE SB0, 0x0 ;  /* 0x000080000000791a */ /* 0x000fe80000000000 */
[----:B------:R-:W-:Y:S03]  /*9710*/  FMUL.FTZ R10, R86, c[0x0][0x320] ;  /* 0x0000c800560a7a20 */ /* 0x000fe60000410000 */
[----:B------:R-:W3:Y:S01]  /*9720*/  MUFU.TANH R42, R48 ;  /* 0x00000030002a7308 */ /* 0x000ee20000002400 */
[----:B------:R-:W-:Y:S02]  /*9730*/  BAR.SYNC.DEFER_BLOCKING 0x0 ;  /* 0x0000000000007b1d */ /* 0x000fe40000010000 */
[----:B------:R-:W-:Y:S02]  /*9740*/  FMUL.FTZ R24, R90, c[0x0][0x320] ;  /* 0x0000c8005a187a20 */ /* 0x000fe40000410000 */
[----:B--2---:R-:W-:Y:S02]  /*9750*/  FMUL.FTZ R27, R91, c[0x0][0x320] ;  /* 0x0000c8005b1b7a20 */ /* 0x004fe40000410000 */
[----:B------:R-:W-:Y:S03]  /*9760*/  FMUL.FTZ R11, R89, c[0x0][0x320] ;  /* 0x0000c800590b7a20 */ /* 0x000fe60000410000 */
        /* <DEDUP_REMOVED lines=8> */
[----:B-1----:R-:W-:Y:S02]  /*97f0*/  FMUL.FTZ R46, R85, c[0x0][0x320] ;  /* 0x0000c800552e7a20 */ /* 0x002fe40000410000 */
[----:B------:R-:W-:Y:S02]  /*9800*/  FMUL.FTZ R92, R92, c[0x0][0x320] ;  /* 0x0000c8005c5c7a20 */ /* 0x000fe40000410000 */
[----:B------:R-:W-:Y:S03]  /*9810*/  FMUL.FTZ R94, R94, c[0x0][0x320] ;  /* 0x0000c8005e5e7a20 */ /* 0x000fe60000410000 */
[----:B------:R-:W-:Y:S01]  /*9820*/  MUFU.TANH R11, R11 ;  /* 0x0000000b000b7308 */ /* 0x000fe20000002400 */
[-C--:B---3--:R-:W-:Y:S09]  /*9830*/  HMMA.16816.F32 R100, R192, R4.reuse, R100 ;  /* 0x00000004c064723c */ /* 0x088ff20000001864 */
[----:B------:R1:W-:Y:S01]  /*9840*/  MUFU.TANH R184, R47 ;  /* 0x0000002f00b87308 */ /* 0x0003e20000002400 */
[C---:B------:R-:W-:Y:S01]  /*9850*/  HMMA.16816.F32 R104, R188.reuse, R4, R104 ;  /* 0x00000004bc68723c */ /* 0x040fe20000001868 */
[----:B------:R-:W3:Y:S07]  /*9860*/  SHFL.IDX PT, R5, R0, RZ, 0x1c1f ;  /* 0x001c1fff00057589 */ /* 0x000eee00000e0000 */
[-C--:B------:R-:W-:Y:S01]  /*9870*/  HMMA.16816.F32 R108, R188, R6.reuse, R108 ;  /* 0x00000006bc6c723c */ /* 0x080fe2000000186c */
[----:B------:R-:W-:Y:S01]  /*9880*/  MUFU.TANH R95, R95 ;  /* 0x0000005f005f7308 */ /* 0x000fe20000002400 */
[----:B------:R2:W2:Y:S04]  /*9890*/  SHFL.IDX PT, R4, R0, 0x1, 0x1c1f ;  /* 0x003c1f0000047f89 */ /* 0x0004a800000e0000 */
[----:B------:R-:W-:Y:S02]  /*98a0*/  FMUL.FTZ R52, R100, c[0x0][0x320] ;  /* 0x0000c80064347a20 */ /* 0x000fe40000410000 */
[----:B------:R-:W-:Y:S03]  /*98b0*/  HMMA.16816.F32 R112, R192, R6, R112 ;  /* 0x00000006c070723c */ /* 0x000fe60000001870 */
[----:B------:R-:W3:Y:S01]  /*98c0*/  MUFU.TANH R56, R56 ;  /* 0x0000003800387308 */ /* 0x000ee20000002400 */
[----:B------:R-:W-:Y:S02]  /*98d0*/  FMUL.FTZ R102, R102, c[0x0][0x320] ;  /* 0x0000c80066667a20 */ /* 0x000fe40000410000 */
[----:B-1----:R-:W-:Y:S02]  /*98e0*/  FMUL.FTZ R47, R84, c[0x0][0x320] ;  /* 0x0000c800542f7a20 */ /* 0x002fe40000410000 */
[----:B------:R-:W-:Y:S05]  /*98f0*/  FMUL.FTZ R103, R103, c[0x0][0x320] ;  /* 0x0000c80067677a20 */ /* 0x000fea0000410000 */
[----:B------:R-:W-:Y:S01]  /*9900*/  MUFU.TANH R58, R58 ;  /* 0x0000003a003a7308 */ /* 0x000fe20000002400 */
[----:B------:R-:W-:Y:S02]  /*9910*/  FMUL.FTZ R104, R104, c[0x0][0x320] ;  /* 0x0000c80068687a20 */ /* 0x000fe40000410000 */
[----:B------:R-:W-:Y:S02]  /*9920*/  FMUL.FTZ R105, R105, c[0x0][0x320] ;  /* 0x0000c80069697a20 */ /* 0x000fe40000410000 */
[----:B--2---:R-:W-:Y:S02]  /*9930*/  IMAD R0, R196, -0x70, RZ ;  /* 0xffffff90c4007824 */ /* 0x004fe400078e02ff */
[----:B------:R-:W-:Y:S02]  /*9940*/  FMUL.FTZ R106, R106, c[0x0][0x320] ;  /* 0x0000c8006a6a7a20 */ /* 0x000fe40000410000 */
[----:B------:R-:W-:Y:S01]  /*9950*/  FMUL.FTZ R108, R108, c[0x0][0x320] ;  /* 0x0000c8006c6c7a20 */ /* 0x000fe20000410000 */
[----:B------:R-:W1:Y:S01]  /*9960*/  MUFU.TANH R61, R61 ;  /* 0x0000003d003d7308 */ /* 0x000e620000002400 */
[----:B------:R-:W-:Y:S01]  /*9970*/  IADD3 R0, -R119, 0x1, R0 ;  /* 0x0000000177007810 */ /* 0x000fe20007ffe100 */
[----:B------:R-:W-:Y:S02]  /*9980*/  FMUL.FTZ R112, R112, c[0x0][0x320] ;  /* 0x0000c80070707a20 */ /* 0x000fe40000410000 */
[----:B------:R-:W-:Y:S01]  /*9990*/  FMUL.FTZ R114, R114, c[0x0][0x320] ;  /* 0x0000c80072727a20 */ /* 0x000fe20000410000 */
[----:B------:R-:W-:Y:S01]  /*99a0*/  IADD3 R0, R0, c[0x0][0x1d0], RZ ;  /* 0x0000740000007a10 */ /* 0x000fe20007ffe0ff */
[----:B------:R-:W-:Y:S02]  /*99b0*/  FMUL.FTZ R113, R113, c[0x0][0x320] ;  /* 0x0000c80071717a20 */ /* 0x000fe40000410000 */
[----:B------:R-:W-:Y:S01]  /*99c0*/  FMUL.FTZ R110, R110, c[0x0][0x320] ;  /* 0x0000c8006e6e7a20 */ /* 0x000fe20000410000 */
[----:B------:R-:W-:Y:S01]  /*99d0*/  IADD3 R0, R0, -c[0x0][0x168], RZ ;  /* 0x80005a0000007a10 */ /* 0x000fe20007ffe0ff */
[----:B------:R-:W-:Y:S03]  /*99e0*/  MUFU.TANH R63, R63 ;  /* 0x0000003f003f7308 */ /* 0x000fe60000002400 */
[C---:B---3--:R-:W-:Y:S01]  /*99f0*/  IADD3 R5, R0.reuse, R5, RZ ;  /* 0x0000000500057210 */ /* 0x048fe20007ffe0ff */
[C---:B------:R-:W-:Y:S02]  /*9a00*/  IMAD.IADD R4, R0.reuse, 0x1, R4 ;  /* 0x0000000100047824 */ /* 0x040fe400078e0204 */
[C---:B------:R-:W-:Y:S01]  /*9a10*/  IMAD.IADD R2, R0.reuse, 0x1, R2 ;  /* 0x0000000100027824 */ /* 0x040fe200078e0202 */
[----:B------:R-:W-:Y:S01]  /*9a20*/  IADD3 R0, R0, R8, RZ ;  /* 0x0000000800007210 */ /* 0x000fe20007ffe0ff */
[----:B------:R-:W-:Y:S01]  /*9a30*/  FMUL.FTZ R8, R82, c[0x0][0x320] ;  /* 0x0000c80052087a20 */ /* 0x000fe20000410000 */
[----:B------:R-:W-:Y:S01]  /*9a40*/  ISETP.GT.AND P1, PT, R4, RZ, PT ;  /* 0x000000ff0400720c */ /* 0x000fe20003f24270 */
[----:B------:R-:W-:Y:S01]  /*9a50*/  MUFU.TANH R213, R39 ;  /* 0x0000002700d57308 */ /* 0x000fe20000002400 */
[----:B------:R-:W-:Y:S02]  /*9a60*/  ISETP.GT.AND P3, PT, R2, RZ, PT ;  /* 0x000000ff0200720c */ /* 0x000fe40003f64270 */
[----:B------:R-:W-:Y:S02]  /*9a70*/  FSEL R16, R246, -INF , P1 ;  /* 0xff800000f6107808 */ /* 0x000fe40000800000 */
[----:B------:R-:W-:Y:S02]  /*9a80*/  FSEL R20, R243, -INF , P3 ;  /* 0xff800000f3147808 */ /* 0x000fe40001800000 */
[C---:B------:R-:W-:Y:S02]  /*9a90*/  ISETP.GT.AND P1, PT, R0.reuse, 0x1, PT ;  /* 0x000000010000780c */ /* 0x040fe40003f24270 */
[----:B------:R-:W-:Y:S01]  /*9aa0*/  ISETP.GT.AND P3, PT, R0, 0x8, PT ;  /* 0x000000080000780c */ /* 0x000fe20003f64270 */
[----:B------:R-:W-:Y:S01]  /*9ab0*/  MUFU.TANH R57, R57 ;  /* 0x0000003900397308 */ /* 0x000fe20000002400 */
[----:B----4-:R-:W-:Y:S02]  /*9ac0*/  FSEL R29, R222, -INF , P1 ;  /* 0xff800000de1d7808 */ /* 0x010fe40000800000 */
[----:B------:R-:W-:Y:S02]  /*9ad0*/  FSEL R50, R220, -INF , P3 ;  /* 0xff800000dc327808 */ /* 0x000fe40001800000 */
[C---:B------:R-:W-:Y:S02]  /*9ae0*/  ISETP.GT.AND P5, PT, R4.reuse, 0x1, PT ;  /* 0x000000010400780c */ /* 0x040fe40003fa4270 */
[C---:B------:R-:W-:Y:S02]  /*9af0*/  ISETP.GT.AND P1, PT, R5.reuse, 0x8, PT ;  /* 0x000000080500780c */ /* 0x040fe40003f24270 */
[----:B------:R-:W-:Y:S01]  /*9b00*/  ISETP.GT.AND P3, PT, R4, 0x8, PT ;  /* 0x000000080400780c */ /* 0x000fe20003f64270 */
[----:B------:R-:W2:Y:S01]  /*9b10*/  MUFU.TANH R66, R66 ;  /* 0x0000004200427308 */ /* 0x000ea20000002400 */
[----:B------:R-:W-:Y:S02]  /*9b20*/  FSEL R17, R244, -INF , P5 ;  /* 0xff800000f4117808 */ /* 0x000fe40002800000 */
[----:B------:R-:W-:Y:S02]  /*9b30*/  ISETP.GT.AND P5, PT, R2, 0x8, PT ;  /* 0x000000080200780c */ /* 0x000fe40003fa4270 */
[----:B------:R-:W-:Y:S02]  /*9b40*/  FSEL R18, R18, -INF , P3 ;  /* 0xff80000012127808 */ /* 0x000fe40001800000 */
[----:B------:R-:W-:Y:S02]  /*9b50*/  FSEL R14, R14, -INF , P1 ;  /* 0xff8000000e0e7808 */ /* 0x000fe40000800000 */
[----:B------:R-:W-:Y:S01]  /*9b60*/  ISETP.GT.AND P1, PT, R5, 0x11, PT ;  /* 0x000000110500780c */ /* 0x000fe20003f24270 */
[----:B------:R-:W-:Y:S01]  /*9b70*/  MUFU.TANH R39, R68 ;  /* 0x0000004400277308 */ /* 0x000fe20000002400 */
[----:B------:R-:W-:Y:S02]  /*9b80*/  ISETP.GT.AND P3, PT, R4, 0x11, PT ;  /* 0x000000110400780c */ /* 0x000fe40003f64270 */
[----:B------:R-:W-:Y:S02]  /*9b90*/  FSEL R22, R221, -INF , P5 ;  /* 0xff800000dd167808 */ /* 0x000fe40002800000 */
[----:B------:R-:W-:Y:S02]  /*9ba0*/  FSEL R36, R216, -INF , P1 ;  /* 0xff800000d8247808 */ /* 0x000fe40000800000 */
[----:B------:R-:W-:Y:S02]  /*9bb0*/  FSEL R96, R214, -INF , P3 ;  /* 0xff800000d6607808 */ /* 0x000fe40001800000 */
[C---:B------:R-:W-:Y:S01]  /*9bc0*/  ISETP.GT.AND P1, PT, R2.reuse, 0x11, PT ;  /* 0x000000110200780c */ /* 0x040fe20003f24270 */
[----:B------:R-:W-:Y:S01]  /*9bd0*/  MUFU.TANH R48, R81 ;  /* 0x0000005100307308 */ /* 0x000fe20000002400 */
[----:B------:R-:W-:Y:S02]  /*9be0*/  ISETP.GT.AND P3, PT, R2, 0x18, PT ;  /* 0x000000180200780c */ /* 0x000fe40003f64270 */
[----:B------:R-:W-:Y:S02]  /*9bf0*/  ISETP.GT.AND P5, PT, R5, 0x9, PT ;  /* 0x000000090500780c */ /* 0x000fe40003fa4270 */
[----:B------:R-:W-:Y:S02]  /*9c00*/  FSEL R99, R210, -INF , P1 ;  /* 0xff800000d2637808 */ /* 0x000fe40000800000 */
[----:B------:R-:W-:Y:S02]  /*9c10*/  FSEL R15, R15, -INF , P5 ;  /* 0xff8000000f0f7808 */ /* 0x000fe40002800000 */
[----:B------:R-:W-:Y:S01]  /*9c20*/  ISETP.GT.AND P5, PT, R4, 0x10, PT ;  /* 0x000000100400780c */ /* 0x000fe20003fa4270 */
[----:B------:R-:W-:Y:S01]  /*9c30*/  MUFU.TANH R211, R26 ;  /* 0x0000001a00d37308 */ /* 0x000fe20000002400 */
[----:B------:R-:W-:Y:S02]  /*9c40*/  ISETP.GT.AND P1, PT, R0, 0x19, PT ;  /* 0x000000190000780c */ /* 0x000fe40003f24270 */
[----:B------:R-:W-:Y:S02]  /*9c50*/  FSEL R100, R206, -INF , P3 ;  /* 0xff800000ce647808 */ /* 0x000fe40001800000 */
[----:B------:R-:W-:Y:S02]  /*9c60*/  ISETP.GT.AND P3, PT, R5, 0x19, PT ;  /* 0x000000190500780c */ /* 0x000fe40003f64270 */
[----:B------:R-:W-:Y:S02]  /*9c70*/  FSEL R90, R215, -INF , P5 ;  /* 0xff800000d75a7808 */ /* 0x000fe40002800000 */
[----:B------:R-:W-:Y:S01]  /*9c80*/  FSEL R199, R199, -INF , P1 ;  /* 0xff800000c7c77808 */ /* 0x000fe20000800000 */
[----:B------:R-:W-:Y:S01]  /*9c90*/  MUFU.TANH R62, R62 ;  /* 0x0000003e003e7308 */ /* 0x000fe20000002400 */
[----:B------:R-:W-:Y:S02]  /*9ca0*/  FSEL R45, R203, -INF , P3 ;  /* 0xff800000cb2d7808 */ /* 0x000fe40001800000 */
[----:B------:R-:W-:Y:S02]  /*9cb0*/  ISETP.GT.AND P5, PT, R0, 0x11, PT ;  /* 0x000000110000780c */ /* 0x000fe40003fa4270 */
[----:B------:R-:W-:Y:S02]  /*9cc0*/  ISETP.GT.AND P1, PT, R5, 0x20, PT ;  /* 0x000000200500780c */ /* 0x000fe40003f24270 */
[----:B------:R-:W-:Y:S02]  /*9cd0*/  ISETP.GT.AND P3, PT, R4, 0x20, PT ;  /* 0x000000200400780c */ /* 0x000fe40003f64270 */
[----:B------:R-:W-:Y:S01]  /*9ce0*/  FSEL R197, R197, -INF , P5 ;  /* 0xff800000c5c57808 */ /* 0x000fe20002800000 */
[----:B------:R-:W-:Y:S01]  /*9cf0*/  MUFU.TANH R32, R64 ;  /* 0x0000004000207308 */ /* 0x000fe20000002400 */
[----:B------:R-:W-:Y:S02]  /*9d00*/  FSEL R44, R200, -INF , P1 ;  /* 0xff800000c82c7808 */ /* 0x000fe40000800000 */
[----:B------:R-:W-:Y:S02]  /*9d10*/  FSEL R208, R208, -INF , P3 ;  /* 0xff800000d0d07808 */ /* 0x000fe40001800000 */
[----:B------:R-:W-:Y:S02]  /*9d20*/  ISETP.GT.AND P3, PT, R0, 0x21, PT ;  /* 0x000000210000780c */ /* 0x000fe40003f64270 */
[----:B------:R-:W-:Y:S02]  /*9d30*/  ISETP.GT.AND P1, PT, R2, 0x21, PT ;  /* 0x000000210200780c */ /* 0x000fe40003f24270 */
[----:B------:R-:W-:Y:S01]  /*9d40*/  ISETP.GT.AND P5, PT, R5, 0x18, PT ;  /* 0x000000180500780c */ /* 0x000fe20003fa4270 */
[----:B------:R-:W3:Y:S01]  /*9d50*/  MUFU.TANH R71, R71 ;  /* 0x0000004700477308 */ /* 0x000ee20000002400 */
[----:B------:R-:W-:Y:S02]  /*9d60*/  FSEL R82, R186, -INF , P3 ;  /* 0xff800000ba527808 */ /* 0x000fe40001800000 */
[----:B------:R-:W-:Y:S02]  /*9d70*/  FSEL R35, R204, -INF , P5 ;  /* 0xff800000cc237808 */ /* 0x000fe40002800000 */
[----:B------:R-:W-:Y:S02]  /*9d80*/  FSEL R247, R247, -INF , P1 ;  /* 0xff800000f7f77808 */ /* 0x000fe40000800000 */
[C---:B------:R-:W-:Y:S02]  /*9d90*/  ISETP.GT.AND P1, PT, R0.reuse, 0x28, PT ;  /* 0x000000280000780c */ /* 0x040fe40003f24270 */
[C---:B------:R-:W-:Y:S01]  /*9da0*/  ISETP.GT.AND P2, PT, R5.reuse, 0x1, PT ;  /* 0x000000010500780c */ /* 0x040fe20003f44270 */
[----:B------:R-:W-:Y:S01]  /*9db0*/  MUFU.TANH R73, R73 ;  /* 0x0000004900497308 */ /* 0x000fe20000002400 */
[C---:B------:R-:W-:Y:S02]  /*9dc0*/  ISETP.GT.AND P5, PT, R5.reuse, 0x21, PT ;  /* 0x000000210500780c */ /* 0x040fe40003fa4270 */
[----:B------:R-:W-:Y:S02]  /*9dd0*/  ISETP.GT.AND P3, PT, R5, 0x28, PT ;  /* 0x000000280500780c */ /* 0x000fe40003f64270 */
[----:B------:R-:W-:Y:S02]  /*9de0*/  FSEL R239, R185, -INF , P1 ;  /* 0xff800000b9ef7808 */ /* 0x000fe40000800000 */
[----:B------:R-:W-:Y:S02]  /*9df0*/  FSEL R43, R187, -INF , P5 ;  /* 0xff800000bb2b7808 */ /* 0x000fe40002800000 */
[----:B------:R-:W-:Y:S01]  /*9e00*/  ISETP.GT.AND P5, PT, R0, 0x20, PT ;  /* 0x000000200000780c */ /* 0x000fe20003fa4270 */
[----:B------:R4:W-:Y:S01]  /*9e10*/  MUFU.TANH R219, R13 ;  /* 0x0000000d00db7308 */ /* 0x0009e20000002400 */
[----:B------:R-:W-:Y:S02]  /*9e20*/  ISETP.GT.AND P1, PT, R4, 0x29, PT ;  /* 0x000000290400780c */ /* 0x000fe40003f24270 */
[----:B------:R-:W-:Y:S02]  /*9e30*/  FSEL R250, R250, -INF , P5 ;  /* 0xff800000fafa7808 */ /* 0x000fe40002800000 */
[----:B------:R-:W-:Y:S02]  /*9e40*/  FSEL R42, R42, -INF , P3 ;  /* 0xff8000002a2a7808 */ /* 0x000fe40001800000 */
[----:B------:R-:W-:Y:S02]  /*9e50*/  FSEL R209, R209, -INF , P1 ;  /* 0xff800000d1d17808 */ /* 0x000fe40000800000 */
[----:B------:R-:W-:Y:S01]  /*9e60*/  ISETP.GT.AND P1, PT, R2, 0x30, PT ;  /* 0x000000300200780c */ /* 0x000fe20003f24270 */
[----:B------:R-:W-:Y:S01]  /*9e70*/  MUFU.TANH R67, R67 ;  /* 0x0000004300437308 */ /* 0x000fe20000002400 */
[----:B------:R-:W-:Y:S02]  /*9e80*/  ISETP.GT.AND P3, PT, R5, 0x31, PT ;  /* 0x000000310500780c */ /* 0x000fe40003f64270 */
[----:B------:R-:W-:Y:S02]  /*9e90*/  FSEL R234, R56, -INF , P1 ;  /* 0xff80000038ea7808 */ /* 0x000fe40000800000 */
[----:B------:R-:W-:Y:S02]  /*9ea0*/  FSEL R33, R33, -INF , P3 ;  /* 0xff80000021217808 */ /* 0x000fe40001800000 */
[----:B------:R-:W-:Y:S02]  /*9eb0*/  ISETP.GT.AND P1, PT, R2, 0x39, PT ;  /* 0x000000390200780c */ /* 0x000fe40003f24270 */
[----:B------:R-:W-:Y:S01]  /*9ec0*/  ISETP.GT.AND P5, PT, R0, 0x29, PT ;  /* 0x000000290000780c */ /* 0x000fe20003fa4270 */
[----:B------:R-:W-:Y:S01]  /*9ed0*/  MUFU.TANH R38, R69 ;  /* 0x0000004500267308 */ /* 0x000fe20000002400 */
[----:B-1----:R-:W-:Y:S02]  /*9ee0*/  FSEL R61, R61, -INF , P1 ;  /* 0xff8000003d3d7808 */ /* 0x002fe40000800000 */
[----:B------:R-:W-:Y:S02]  /*9ef0*/  ISETP.GT.AND P1, PT, R4, 0x38, PT ;  /* 0x000000380400780c */ /* 0x000fe40003f24270 */
[----:B----4-:R-:W-:Y:S02]  /*9f00*/  FSEL R13, R251, -INF , P2 ;  /* 0xff800000fb0d7808 */ /* 0x010fe40001000000 */
[----:B--2---:R-:W-:Y:S02]  /*9f10*/  FSEL R81, R66, -INF , P1 ;  /* 0xff80000042517808 */ /* 0x004fe40000800000 */
[----:B------:R-:W-:Y:S01]  /*9f20*/  ISETP.GT.AND P2, PT, R2, 0x1, PT ;  /* 0x000000010200780c */ /* 0x000fe20003f44270 */
[----:B------:R-:W1:Y:S01]  /*9f30*/  MUFU.TANH R76, R76 ;  /* 0x0000004c004c7308 */ /* 0x000e620000002400 */
[----:B------:R-:W-:Y:S02]  /*9f40*/  FSEL R184, R184, -INF , P5 ;  /* 0xff800000b8b87808 */ /* 0x000fe40002800000 */
[----:B------:R-:W-:Y:S02]  /*9f50*/  ISETP.GT.AND P5, PT, R5, 0x30, PT ;  /* 0x000000300500780c */ /* 0x000fe40003fa4270 */
[----:B------:R-:W-:Y:S02]  /*9f60*/  ISETP.GT.AND P1, PT, R4, 0x41, PT ;  /* 0x000000410400780c */ /* 0x000fe40003f24270 */
[----:B------:R-:W-:Y:S02]  /*9f70*/  FSEL R34, R34, -INF , P5 ;  /* 0xff80000022227808 */ /* 0x000fe40002800000 */
[C---:B------:R-:W-:Y:S01]  /*9f80*/  ISETP.GT.AND P5, PT, R2.reuse, 0x31, PT ;  /* 0x000000310200780c */ /* 0x040fe20003fa4270 */
[----:B------:R-:W-:Y:S01]  /*9f90*/  MUFU.TANH R78, R78 ;  /* 0x0000004e004e7308 */ /* 0x000fe20000002400 */
[----:B---3--:R-:W-:Y:S01]  /*9fa0*/  FSEL R64, R71, -INF , P1 ;  /* 0xff80000047407808 */ /* 0x008fe20000800000 */
[----:B------:R-:W-:Y:S01]  /*9fb0*/  FMUL.FTZ R71, R111, c[0x0][0x320] ;  /* 0x0000c8006f477a20 */ /* 0x000fe20000410000 */
[----:B------:R-:W-:Y:S02]  /*9fc0*/  FSEL R119, R57, -INF , P5 ;  /* 0xff80000039777808 */ /* 0x000fe40002800000 */
[----:B------:R-:W-:Y:S02]  /*9fd0*/  ISETP.GT.AND P1, PT, R2, 0x48, PT ;  /* 0x000000480200780c */ /* 0x000fe40003f24270 */
[----:B------:R-:W-:Y:S02]  /*9fe0*/  ISETP.GT.AND P3, PT, R0, 0x30, PT ;  /* 0x000000300000780c */ /* 0x000fe40003f64270 */
[----:B------:R-:W-:Y:S01]  /*9ff0*/  ISETP.GT.AND P0, PT, R5, RZ, PT ;  /* 0x000000ff0500720c */ /* 0x000fe20003f04270 */
[----:B------:R-:W-:Y:S01]  /*a000*/  MUFU.TANH R71, R71 ;  /* 0x0000004700477308 */ /* 0x000fe20000002400 */
[----:B------:R-:W-:Y:S02]  /*a010*/  FSEL R58, R58, -INF , P3 ;  /* 0xff8000003a3a7808 */ /* 0x000fe40001800000 */
[----:B------:R-:W-:Y:S02]  /*a020*/  ISETP.GT.AND P3, PT, R0, 0x39, PT ;  /* 0x000000390000780c */ /* 0x000fe40003f64270 */
[----:B-1----:R-:W-:Y:S02]  /*a030*/  FSEL R69, R76, -INF , P1 ;  /* 0xff8000004c457808 */ /* 0x002fe40000800000 */
[----:B------:R-:W-:Y:S02]  /*a040*/  FSEL R63, R63, -INF , P3 ;  /* 0xff8000003f3f7808 */ /* 0x000fe40001800000 */
[----:B------:R-:W-:Y:S01]  /*a050*/  ISETP.GT.AND P3, PT, R5, 0x40, PT ;  /* 0x000000400500780c */ /* 0x000fe20003f64270 */
[----:B------:R-:W1:Y:S01]  /*a060*/  MUFU.TANH R19, R19 ;  /* 0x0000001300137308 */ /* 0x000e620000002400 */
[----:B------:R-:W-:Y:S02]  /*a070*/  FSEL R7, R252, -INF , P0 ;  /* 0xff800000fc077808 */ /* 0x000fe40000000000 */
[----:B------:R-:W-:Y:S02]  /*a080*/  FSEL R39, R39, -INF , P3 ;  /* 0xff80000027277808 */ /* 0x000fe40001800000 */
[----:B------:R-:W-:Y:S02]  /*a090*/  ISETP.GT.AND P0, PT, R0, RZ, PT ;  /* 0x000000ff0000720c */ /* 0x000fe40003f04270 */
[----:B------:R-:W-:Y:S02]  /*a0a0*/  ISETP.GT.AND P3, PT, R2, 0x41, PT ;  /* 0x000000410200780c */ /* 0x000fe40003f64270 */
[----:B------:R-:W-:Y:S01]  /*a0b0*/  FSEL R26, R242, -INF , P0 ;  /* 0xff800000f21a7808 */ /* 0x000fe20000000000 */
[----:B------:R-:W2:Y:S01]  /*a0c0*/  MUFU.TANH R6, R83 ;  /* 0x0000005300067308 */ /* 0x000ea20000002400 */
[----:B------:R-:W-:Y:S02]  /*a0d0*/  ISETP.GT.AND P0, PT, R2, 0x9, PT ;  /* 0x000000090200780c */ /* 0x000fe40003f04270 */
[----:B------:R-:W-:Y:S02]  /*a0e0*/  IADD3 R242, R196, -0x1, RZ ;  /* 0xffffffffc4f27810 */ /* 0x000fe40007ffe0ff */
[----:B------:R-:W-:Y:S02]  /*a0f0*/  FSEL R23, R219, -INF , P0 ;  /* 0xff800000db177808 */ /* 0x000fe40000000000 */
[----:B------:R-:W-:Y:S02]  /*a100*/  ISETP.GT.AND P5, PT, R0, 0x38, PT ;  /* 0x000000380000780c */ /* 0x000fe40003fa4270 */
[----:B------:R-:W-:Y:S01]  /*a110*/  ISETP.GT.AND P0, PT, R4, 0x9, PT ;  /* 0x000000090400780c */ /* 0x000fe20003f04270 */
[----:B------:R-:W3:Y:S01]  /*a120*/  MUFU.TANH R12, R12 ;  /* 0x0000000c000c7308 */ /* 0x000ee20000002400 */
[----:B------:R-:W-:Y:S02]  /*a130*/  FSEL R62, R62, -INF , P5 ;  /* 0xff8000003e3e7808 */ /* 0x000fe40002800000 */
[----:B------:R-:W-:Y:S02]  /*a140*/  ISETP.GT.AND P5, PT, R4, 0x39, PT ;  /* 0x000000390400780c */ /* 0x000fe40003fa4270 */
[----:B-1----:R-:W-:Y:S02]  /*a150*/  FSEL R19, R19, -INF , P0 ;  /* 0xff80000013137808 */ /* 0x002fe40000000000 */
        /* <DEDUP_REMOVED lines=12> */
[C---:B------:R-:W-:Y:S02]  /*a220*/  ISETP.GT.AND P3, PT, R0.reuse, 0x48, PT ;  /* 0x000000480000780c */ /* 0x040fe40003f64270 */
[----:B------:R-:W-:Y:S01]  /*a230*/  ISETP.GT.AND P1, PT, R0, 0x51, PT ;  /* 0x000000510000780c */ /* 0x000fe20003f24270 */
[----:B------:R-:W1:Y:S01]  /*a240*/  MUFU.TANH R27, R27 ;  /* 0x0000001b001b7308 */ /* 0x000e620000002400 */
[----:B------:R-:W-:Y:S02]  /*a250*/  FSEL R67, R78, -INF , P3 ;  /* 0xff8000004e437808 */ /* 0x000fe40001800000 */
[----:B------:R-:W-:Y:S04]  /*a260*/  ISETP.GT.AND P3, PT, R4, 0x49, PT ;  /* 0x000000490400780c */ /* 0x000fe80003f64270 */
[----:B--2---:R-:W-:Y:S02]  /*a270*/  FSEL R216, R6, -INF , P3 ;  /* 0xff80000006d87808 */ /* 0x004fe40001800000 */
[----:B------:R-:W-:Y:S01]  /*a280*/  ISETP.GT.AND P3, PT, R2, 0x50, PT ;  /* 0x000000500200780c */ /* 0x000fe20003f64270 */
[----:B------:R-:W2:Y:S03]  /*a290*/  MUFU.TANH R93, R93 ;  /* 0x0000005d005d7308 */ /* 0x000ea60000002400 */
[----:B---3--:R-:W-:Y:S01]  /*a2a0*/  FSEL R252, R12, -INF , P3 ;  /* 0xff8000000cfc7808 */ /* 0x008fe20001800000 */
[----:B------:R-:W-:Y:S01]  /*a2b0*/  FMUL.FTZ R12, R107, c[0x0][0x320] ;  /* 0x0000c8006b0c7a20 */ /* 0x000fe20000410000 */
[----:B------:R-:W-:Y:S05]  /*a2c0*/  ISETP.GT.AND P3, PT, R2, 0x59, PT ;  /* 0x000000590200780c */ /* 0x000fea0003f64270 */
[----:B------:R-:W3:Y:S01]  /*a2d0*/  MUFU.TANH R72, R72 ;  /* 0x0000004800487308 */ /* 0x000ee20000002400 */
[----:B-1----:R-:W-:Y:S02]  /*a2e0*/  FSEL R65, R27, -INF , P1 ;  /* 0xff8000001b417808 */ /* 0x002fe40000800000 */
[----:B------:R-:W-:Y:S07]  /*a2f0*/  ISETP.GT.AND P1, PT, R4, 0x58, PT ;  /* 0x000000580400780c */ /* 0x000fee0003f24270 */
[----:B------:R-:W1:Y:S01]  /*a300*/  MUFU.TANH R28, R28 ;  /* 0x0000001c001c7308 */ /* 0x000e620000002400 */
[----:B--2---:R-:W-:Y:S02]  /*a310*/  FSEL R244, R93, -INF , P3 ;  /* 0xff8000005df47808 */ /* 0x004fe40001800000 */
[C---:B------:R-:W-:Y:S07]  /*a320*/  ISETP.GT.AND P3, PT, R5.reuse, 0x60, PT ;  /* 0x000000600500780c */ /* 0x040fee0003f64270 */
[----:B------:R-:W2:Y:S01]  /*a330*/  MUFU.TANH R52, R52 ;  /* 0x0000003400347308 */ /* 0x000ea20000002400 */
[----:B---3--:R-:W-:Y:S02]  /*a340*/  FSEL R83, R72, -INF , P5 ;  /* 0xff80000048537808 */ /* 0x008fe40002800000 */
[----:B------:R-:W-:Y:S07]  /*a350*/  ISETP.GT.AND P5, PT, R2, 0x49, PT ;  /* 0x000000490200780c */ /* 0x000fee0003fa4270 */
[----:B------:R-:W3:Y:S01]  /*a360*/  MUFU.TANH R77, R77 ;  /* 0x0000004d004d7308 */ /* 0x000ee20000002400 */
[----:B-1----:R-:W-:Y:S02]  /*a370*/  FSEL R206, R28, -INF , P1 ;  /* 0xff8000001cce7808 */ /* 0x002fe40000800000 */
[----:B------:R-:W-:Y:S07]  /*a380*/  ISETP.GT.AND P1, PT, R5, 0x69, PT ;  /* 0x000000690500780c */ /* 0x000fee0003f24270 */
[----:B------:R-:W1:Y:S01]  /*a390*/  MUFU.TANH R198, R30 ;  /* 0x0000001e00c67308 */ /* 0x000e620000002400 */
[----:B--2---:R-:W-:Y:S02]  /*a3a0*/  FSEL R28, R52, -INF , P3 ;  /* 0xff800000341c7808 */ /* 0x004fe40001800000 */
[----:B------:R-:W2:Y:S01]  /*a3b0*/  LDL R52, [R1+0x20] ;  /* 0x0000200001347983 */ /* 0x000ea20000100800 */
[C---:B------:R-:W-:Y:S06]  /*a3c0*/  ISETP.GT.AND P3, PT, R4.reuse, 0x61, PT ;  /* 0x000000610400780c */ /* 0x040fec0003f64270 */
[----:B------:R4:W4:Y:S01]  /*a3d0*/  MUFU.TANH R223, R9 ;  /* 0x0000000900df7308 */ /* 0x0009220000002400 */
[----:B---3--:R-:W-:Y:S02]  /*a3e0*/  FSEL R66, R77, -INF , P5 ;  /* 0xff8000004d427808 */ /* 0x008fe40002800000 */
[----:B------:R-:W3:Y:S01]  /*a3f0*/  LDL.64 R76, [R1+0x30] ;  /* 0x00003000014c7983 */ /* 0x000ee20000100a00 */
[----:B------:R-:W-:Y:S06]  /*a400*/  ISETP.GT.AND P5, PT, R4, 0x48, PT ;  /* 0x000000480400780c */ /* 0x000fec0003fa4270 */
[----:B------:R-:W4:Y:S01]  /*a410*/  MUFU.TANH R41, R49 ;  /* 0x0000003100297308 */ /* 0x000f220000002400 */
[----:B-1----:R-:W-:Y:S01]  /*a420*/  FSEL R198, R198, -INF , P0 ;  /* 0xff800000c6c67808 */ /* 0x002fe20000000000 */
[----:B------:R-:W-:Y:S01]  /*a430*/  FMUL.FTZ R30, R97, c[0x0][0x320] ;  /* 0x0000c800611e7a20 */ /* 0x000fe20000410000 */
[----:B------:R-:W-:Y:S07]  /*a440*/  ISETP.GT.AND P0, PT, R4, 0x18, PT ;  /* 0x000000180400780c */ /* 0x000fee0003f04270 */
[----:B------:R1:W1:Y:S01]  /*a450*/  MUFU.TANH R25, R54 ;  /* 0x0000003600197308 */ /* 0x0002620000002400 */
[----:B------:R-:W-:Y:S02]  /*a460*/  FSEL R91, R202, -INF , P0 ;  /* 0xff800000ca5b7808 */ /* 0x000fe40000000000 */
[----:B------:R-:W-:Y:S01]  /*a470*/  ISETP.GT.AND P0, PT, R4, 0x21, PT ;  /* 0x000000210400780c */ /* 0x000fe20003f04270 */
[----:B----4-:R-:W-:Y:S01]  /*a480*/  FMUL.FTZ R9, R87, c[0x0][0x320] ;  /* 0x0000c80057097a20 */ /* 0x010fe20000410000 */
[----:B------:R-:W-:Y:S02]  /*a490*/  FSEL R21, R223, -INF , P2 ;  /* 0xff800000df157808 */ /* 0x000fe40001000000 */
[----:B------:R-:W-:Y:S02]  /*a4a0*/  ISETP.GT.AND P2, PT, R0, 0x9, PT ;  /* 0x000000090000780c */ /* 0x000fe40003f44270 */
[----:B------:R-:W-:Y:S01]  /*a4b0*/  FSEL R213, R213, -INF , P0 ;  /* 0xff800000d5d57808 */ /* 0x000fe20000000000 */
[----:B------:R-:W4:Y:S01]  /*a4c0*/  MUFU.TANH R59, R59 ;  /* 0x0000003b003b7308 */ /* 0x000f220000002400 */
[----:B------:R-:W-:Y:S02]  /*a4d0*/  FSEL R51, R218, -INF , P2 ;  /* 0xff800000da337808 */ /* 0x000fe40001000000 */
[----:B------:R-:W-:Y:S02]  /*a4e0*/  ISETP.GT.AND P2, PT, R5, 0x10, PT ;  /* 0x000000100500780c */ /* 0x000fe40003f44270 */
[----:B------:R-:W-:Y:S02]  /*a4f0*/  ISETP.GT.AND P0, PT, R2, 0x28, PT ;  /* 0x000000280200780c */ /* 0x000fe40003f04270 */
[----:B------:R-:W-:Y:S02]  /*a500*/  FSEL R37, R217, -INF , P2 ;  /* 0xff800000d9257808 */ /* 0x000fe40001000000 */
[----:B------:R-:W-:Y:S01]  /*a510*/  ISETP.GT.AND P2, PT, R0, 0x10, PT ;  /* 0x000000100000780c */ /* 0x000fe20003f44270 */
[----:B------:R-:W4:Y:S01]  /*a520*/  MUFU.TANH R74, R74 ;  /* 0x0000004a004a7308 */ /* 0x000f220000002400 */
[----:B------:R-:W-:Y:S02]  /*a530*/  FSEL R248, R248, -INF , P0 ;  /* 0xff800000f8f87808 */ /* 0x000fe40000000000 */
[----:B------:R-:W-:Y:S01]  /*a540*/  ISETP.GT.AND P0, PT, R5, 0x29, PT ;  /* 0x000000290500780c */ /* 0x000fe20003f04270 */
[----:B-1----:R-:W-:Y:S01]  /*a550*/  FMUL.FTZ R54, R101, c[0x0][0x320] ;  /* 0x0000c80065367a20 */ /* 0x002fe20000410000 */
[----:B------:R-:W-:Y:S02]  /*a560*/  FSEL R195, R211, -INF , P2 ;  /* 0xff800000d3c37808 */ /* 0x000fe40001000000 */
[----:B------:R-:W-:Y:S02]  /*a570*/  FSEL R41, R41, -INF , P0 ;  /* 0xff80000029297808 */ /* 0x000fe40000000000 */
[----:B------:R-:W-:Y:S01]  /*a580*/  ISETP.GT.AND P0, PT, R4, 0x30, PT ;  /* 0x000000300400780c */ /* 0x000fe20003f04270 */
[----:B------:R-:W1:Y:S01]  /*a590*/  MUFU.TANH R55, R55 ;  /* 0x0000003700377308 */ /* 0x000e620000002400 */
[----:B------:R-:W-:Y:S02]  /*a5a0*/  ISETP.GT.AND P2, PT, R2, 0x19, PT ;  /* 0x000000190200780c */ /* 0x000fe40003f44270 */
[----:B------:R-:W-:Y:S02]  /*a5b0*/  FSEL R240, R25, -INF , P0 ;  /* 0xff80000019f07808 */ /* 0x000fe40000000000 */
[----:B------:R-:W-:Y:S02]  /*a5c0*/  FSEL R101, R205, -INF , P2 ;  /* 0xff800000cd657808 */ /* 0x000fe40001000000 */
[----:B------:R-:W-:Y:S02]  /*a5d0*/  ISETP.GT.AND P2, PT, R4, 0x19, PT ;  /* 0x000000190400780c */ /* 0x000fe40003f44270 */
[----:B------:R-:W-:Y:S01]  /*a5e0*/  ISETP.GT.AND P0, PT, R0, 0x31, PT ;  /* 0x000000310000780c */ /* 0x000fe20003f04270 */
[----:B------:R-:W1:Y:S01]  /*a5f0*/  MUFU.TANH R60, R60 ;  /* 0x0000003c003c7308 */ /* 0x000e620000002400 */
[----:B------:R-:W-:Y:S02]  /*a600*/  FSEL R97, R201, -INF , P2 ;  /* 0xff800000c9617808 */ /* 0x000fe40001000000 */
[C---:B------:R-:W-:Y:S02]  /*a610*/  ISETP.GT.AND P2, PT, R2.reuse, 0x20, PT ;  /* 0x000000200200780c */ /* 0x040fe40003f44270 */
[----:B----4-:R-:W-:Y:S02]  /*a620*/  FSEL R59, R59, -INF , P0 ;  /* 0xff8000003b3b7808 */ /* 0x010fe40000000000 */
[----:B------:R-:W-:Y:S02]  /*a630*/  ISETP.GT.AND P0, PT, R5, 0x38, PT ;  /* 0x000000380500780c */ /* 0x000fe40003f04270 */
[----:B------:R-:W-:Y:S01]  /*a640*/  FSEL R245, R245, -INF , P2 ;  /* 0xff800000f5f57808 */ /* 0x000fe20001000000 */
[----:B------:R-:W4:Y:S01]  /*a650*/  MUFU.TANH R70, R70 ;  /* 0x0000004600467308 */ /* 0x000f220000002400 */
[----:B------:R-:W-:Y:S02]  /*a660*/  ISETP.GT.AND P2, PT, R2, 0x29, PT ;  /* 0x000000290200780c */ /* 0x000fe40003f44270 */
[----:B------:R-:W-:Y:S02]  /*a670*/  FSEL R32, R32, -INF , P0 ;  /* 0xff80000020207808 */ /* 0x000fe40000000000 */
[----:B------:R-:W-:Y:S02]  /*a680*/  ISETP.GT.AND P0, PT, R5, 0x41, PT ;  /* 0x000000410500780c */ /* 0x000fe40003f04270 */
[----:B------:R-:W-:Y:S02]  /*a690*/  FSEL R249, R249, -INF , P2 ;  /* 0xff800000f9f97808 */ /* 0x000fe40001000000 */
[----:B------:R-:W-:Y:S01]  /*a6a0*/  FSEL R38, R38, -INF , P0 ;  /* 0xff80000026267808 */ /* 0x000fe20000000000 */
[----:B------:R4:W-:Y:S01]  /*a6b0*/  MUFU.TANH R49, R80 ;  /* 0x0000005000317308 */ /* 0x0009e20000002400 */
[----:B------:R-:W-:Y:S02]  /*a6c0*/  ISETP.GT.AND P2, PT, R4, 0x28, PT ;  /* 0x000000280400780c */ /* 0x000fe40003f44270 */
[----:B------:R-:W-:Y:S02]  /*a6d0*/  ISETP.GT.AND P0, PT, R0, 0x40, PT ;  /* 0x000000400000780c */ /* 0x000fe40003f04270 */
[----:B------:R-:W-:Y:S02]  /*a6e0*/  FSEL R207, R207, -INF , P2 ;  /* 0xff800000cfcf7808 */ /* 0x000fe40001000000 */
[----:B------:R-:W-:Y:S02]  /*a6f0*/  ISETP.GT.AND P2, PT, R4, 0x31, PT ;  /* 0x000000310400780c */ /* 0x000fe40003f44270 */
[----:B------:R-:W-:Y:S01]  /*a700*/  FSEL R56, R74, -INF , P0 ;  /* 0xff8000004a387808 */ /* 0x000fe20000000000 */
[----:B------:R-:W4:Y:S01]  /*a710*/  MUFU.TANH R75, R75 ;  /* 0x0000004b004b7308 */ /* 0x000f220000002400 */
[----:B-1----:R-:W-:Y:S02]  /*a720*/  FSEL R233, R55, -INF , P2 ;  /* 0xff80000037e97808 */ /* 0x002fe40001000000 */
[----:B------:R-:W-:Y:S02]  /*a730*/  ISETP.GT.AND P2, PT, R2, 0x38, PT ;  /* 0x000000380200780c */ /* 0x000fe40003f44270 */
[----:B------:R-:W-:Y:S02]  /*a740*/  FMNMX.FTZ R74, R7, R3, !PT ;  /* 0x00000003074a7209 */ /* 0x000fe40007810000 */
[----:B------:R-:W-:Y:S01]  /*a750*/  FSEL R230, R60, -INF , P2 ;  /* 0xff8000003ce67808 */ /* 0x000fe20001000000 */
[----:B------:R-:W-:Y:S01]  /*a760*/  IMAD.MOV.U32 R60, RZ, RZ, R58 ;  /* 0x000000ffff3c7224 */ /* 0x000fe200078e003a */
[----:B------:R-:W-:Y:S01]  /*a770*/  FMNMX.FTZ R74, R13, R74, !PT ;  /* 0x0000004a0d4a7209 */ /* 0x000fe20007810000 */
[----:B------:R-:W1:Y:S01]  /*a780*/  MUFU.TANH R8, R8 ;  /* 0x0000000800087308 */ /* 0x000e620000002400 */
[----:B------:R-:W-:Y:S02]  /*a790*/  ISETP.GT.AND P2, PT, R5, 0x39, PT ;  /* 0x000000390500780c */ /* 0x000fe40003f44270 */
[----:B------:R-:W-:Y:S02]  /*a7a0*/  FMNMX.FTZ R74, R14, R74, !PT ;  /* 0x0000004a0e4a7209 */ /* 0x000fe40007810000 */
[----:B------:R-:W-:Y:S02]  /*a7b0*/  FSEL R40, R40, -INF , P2 ;  /* 0xff80000028287808 */ /* 0x000fe40001000000 */
[----:B------:R-:W-:Y:S02]  /*a7c0*/  ISETP.GT.AND P2, PT, R4, 0x40, PT ;  /* 0x000000400400780c */ /* 0x000fe40003f44270 */
[----:B------:R-:W-:Y:S01]  /*a7d0*/  FMNMX.FTZ R74, R15, R74, !PT ;  /* 0x0000004a0f4a7209 */ /* 0x000fe20007810000 */
[----:B------:R-:W1:Y:S01]  /*a7e0*/  MUFU.TANH R46, R46 ;  /* 0x0000002e002e7308 */ /* 0x000e620000002400 */
[----:B----4-:R-:W-:Y:S02]  /*a7f0*/  FSEL R80, R70, -INF , P2 ;  /* 0xff80000046507808 */ /* 0x010fe40001000000 */
[----:B------:R-:W-:Y:S02]  /*a800*/  ISETP.GT.AND P2, PT, R0, 0x41, PT ;  /* 0x000000410000780c */ /* 0x000fe40003f44270 */
[----:B------:R-:W-:Y:S02]  /*a810*/  FMNMX.FTZ R74, R37, R74, !PT ;  /* 0x0000004a254a7209 */ /* 0x000fe40007810000 */
[----:B------:R-:W-:Y:S02]  /*a820*/  FSEL R55, R75, -INF , P2 ;  /* 0xff8000004b377808 */ /* 0x000fe40001000000 */
[----:B------:R-:W-:Y:S01]  /*a830*/  FMNMX.FTZ R74, R36, R74, !PT ;  /* 0x0000004a244a7209 */ /* 0x000fe20007810000 */
[----:B------:R-:W4:Y:S01]  /*a840*/  MUFU.TANH R79, R79 ;  /* 0x0000004f004f7308 */ /* 0x000f220000002400 */
[----:B------:R-:W-:Y:S02]  /*a850*/  ISETP.GT.AND P0, PT, R0, 0x49, PT ;  /* 0x000000490000780c */ /* 0x000fe40003f04270 */
[----:B------:R-:W-:Y:S02]  /*a860*/  FMNMX.FTZ R74, R35, R74, !PT ;  /* 0x0000004a234a7209 */ /* 0x000fe40007810000 */
[----:B-1----:R-:W-:Y:S02]  /*a870*/  FSEL R217, R8, -INF , P5 ;  /* 0xff80000008d97808 */ /* 0x002fe40002800000 */
[----:B------:R-:W-:Y:S02]  /*a880*/  FMNMX.FTZ R74, R45, R74, !PT ;  /* 0x0000004a2d4a7209 */ /* 0x000fe40007810000 */
[----:B------:R-:W-:Y:S01]  /*a890*/  ISETP.GT.AND P5, PT, R4, 0x51, PT ;  /* 0x000000510400780c */ /* 0x000fe20003fa4270 */
[----:B------:R-:W1:Y:S01]  /*a8a0*/  MUFU.TANH R24, R24 ;  /* 0x0000001800187308 */ /* 0x000e620000002400 */
[----:B------:R-:W-:Y:S02]  /*a8b0*/  FMNMX.FTZ R74, R44, R74, !PT ;  /* 0x0000004a2c4a7209 */ /* 0x000fe40007810000 */
[----:B------:R-:W-:Y:S02]  /*a8c0*/  ISETP.GT.AND P2, PT, R5, 0x48, PT ;  /* 0x000000480500780c */ /* 0x000fe40003f44270 */
[----:B------:R-:W-:Y:S02]  /*a8d0*/  FMNMX.FTZ R74, R43, R74, !PT ;  /* 0x0000004a2b4a7209 */ /* 0x000fe40007810000 */
[----:B------:R-:W-:Y:S02]  /*a8e0*/  FSEL R49, R49, -INF , P2 ;  /* 0xff80000031317808 */ /* 0x000fe40001000000 */
[----:B------:R-:W-:Y:S01]  /*a8f0*/  FMNMX.FTZ R74, R42, R74, !PT ;  /* 0x0000004a2a4a7209 */ /* 0x000fe20007810000 */
[----:B------:R1:W1:Y:S01]  /*a900*/  MUFU.TANH R6, R103 ;  /* 0x0000006700067308 */ /* 0x0002620000002400 */
[----:B------:R-:W-:Y:S02]  /*a910*/  ISETP.GT.AND P2, PT, R5, 0x51, PT ;  /* 0x000000510500780c */ /* 0x000fe40003f44270 */
[----:B------:R-:W-:Y:S02]  /*a920*/  FMNMX.FTZ R74, R41, R74, !PT ;  /* 0x0000004a294a7209 */ /* 0x000fe40007810000 */
[----:B------:R-:W-:Y:S02]  /*a930*/  FSEL R46, R46, -INF , P2 ;  /* 0xff8000002e2e7808 */ /* 0x000fe40001000000 */
[----:B------:R-:W-:Y:S02]  /*a940*/  ISETP.GT.AND P2, PT, R0, 0x50, PT ;  /* 0x000000500000780c */ /* 0x000fe40003f44270 */
[----:B----4-:R-:W-:Y:S01]  /*a950*/  FSEL R79, R79, -INF , P0 ;  /* 0xff8000004f4f7808 */ /* 0x010fe20000000000 */
[----:B------:R-:W4:Y:S01]  /*a960*/  MUFU.TANH R47, R47 ;  /* 0x0000002f002f7308 */ /* 0x000f220000002400 */
[----:B------:R-:W-:Y:S02]  /*a970*/  FMNMX.FTZ R74, R34, R74, !PT ;  /* 0x0000004a224a7209 */ /* 0x000fe40007810000 */
[----:B------:R-:W-:Y:S02]  /*a980*/  ISETP.GT.AND P0, PT, R5, 0x50, PT ;  /* 0x000000500500780c */ /* 0x000fe40003f04270 */
[----:B------:R-:W-:Y:S04]  /*a990*/  FMNMX.FTZ R74, R33, R74, !PT ;  /* 0x0000004a214a7209 */ /* 0x000fe80007810000 */
[----:B------:R-:W-:Y:S01]  /*a9a0*/  FMNMX.FTZ R74, R32, R74, !PT ;  /* 0x0000004a204a7209 */ /* 0x000fe20007810000 */
[----:B------:R-:W4:Y:S03]  /*a9b0*/  MUFU.TANH R9, R9 ;  /* 0x0000000900097308 */ /* 0x000f260000002400 */
[----:B------:R-:W-:Y:S01]  /*a9c0*/  FMNMX.FTZ R74, R40, R74, !PT ;  /* 0x0000004a284a7209 */ /* 0x000fe20007810000 */
[----:B-1----:R-:W-:Y:S01]  /*a9d0*/  IMAD.MOV.U32 R103, RZ, RZ, R64 ;  /* 0x000000ffff677224 */ /* 0x002fe200078e0040 */
[----:B------:R-:W-:Y:S02]  /*a9e0*/  FSEL R64, R24, -INF , P2 ;  /* 0xff80000018407808 */ /* 0x000fe40001000000 */
[----:B------:R-:W-:Y:S02]  /*a9f0*/  FMNMX.FTZ R74, R39, R74, !PT ;  /* 0x0000004a274a7209 */ /* 0x000fe40007810000 */
[----:B------:R-:W-:Y:S01]  /*aa00*/  FSEL R202, R6, -INF , P3 ;  /* 0xff80000006ca7808 */ /* 0x000fe20001800000 */
[----:B------:R-:W1:Y:S01]  /*aa10*/  MUFU.TANH R92, R92 ;  /* 0x0000005c005c7308 */ /* 0x000e620000002400 */
[----:B------:R-:W-:Y:S02]  /*aa20*/  FMNMX.FTZ R74, R38, R74, !PT ;  /* 0x0000004a264a7209 */ /* 0x000fe40007810000 */
[C---:B------:R-:W-:Y:S02]  /*aa30*/  ISETP.GT.AND P3, PT, R2.reuse, 0x60, PT ;  /* 0x000000600200780c */ /* 0x040fe40003f64270 */
[----:B----4-:R-:W-:Y:S02]  /*aa40*/  FSEL R47, R47, -INF , P0 ;  /* 0xff8000002f2f7808 */ /* 0x010fe40000000000 */
[C---:B------:R-:W-:Y:S02]  /*aa50*/  ISETP.GT.AND P0, PT, R2.reuse, 0x51, PT ;  /* 0x000000510200780c */ /* 0x040fe40003f04270 */
[----:B------:R-:W-:Y:S01]  /*aa60*/  ISETP.GT.AND P2, PT, R5, 0x59, PT ;  /* 0x000000590500780c */ /* 0x000fe20003f44270 */
[----:B------:R-:W4:Y:S01]  /*aa70*/  MUFU.TANH R31, R31 ;  /* 0x0000001f001f7308 */ /* 0x000f220000002400 */
[----:B------:R-:W-:Y:S02]  /*aa80*/  FSEL R251, R11, -INF , P0 ;  /* 0xff8000000bfb7808 */ /* 0x000fe40000000000 */
[----:B------:R-:W-:Y:S02]  /*aa90*/  ISETP.GT.AND P0, PT, R5, 0x58, PT ;  /* 0x000000580500780c */ /* 0x000fe40003f04270 */
[----:B------:R-:W-:Y:S01]  /*aaa0*/  FSEL R210, R9, -INF , P5 ;  /* 0xff80000009d27808 */ /* 0x000fe20002800000 */
[----:B------:R-:W-:Y:S01]  /*aab0*/  FMUL.FTZ R9, R115, c[0x0][0x320] ;  /* 0x0000c80073097a20 */ /* 0x000fe20000410000 */
[----:B------:R-:W-:Y:S01]  /*aac0*/  ISETP.GT.AND P5, PT, R2, 0x58, PT ;  /* 0x000000580200780c */ /* 0x000fe20003fa4270 */
[----:B------:R-:W-:Y:S01]  /*aad0*/  IMAD.MOV.U32 R115, RZ, RZ, R69 ;  /* 0x000000ffff737224 */ /* 0x000fe200078e0045 */
[----:B------:R-:W-:Y:S01]  /*aae0*/  FMNMX.FTZ R74, R49, R74, !PT ;  /* 0x0000004a314a7209 */ /* 0x000fe20007810000 */
[----:B------:R-:W4:Y:S03]  /*aaf0*/  MUFU.TANH R53, R53 ;  /* 0x0000003500357308 */ /* 0x000f260000002400 */
[----:B------:R-:W-:Y:S02]  /*ab00*/  FMNMX.FTZ R74, R48, R74, !PT ;  /* 0x0000004a304a7209 */ /* 0x000fe40007810000 */
[----:B-1----:R-:W-:Y:S02]  /*ab10*/  FSEL R246, R92, -INF , P5 ;  /* 0xff8000005cf67808 */ /* 0x002fe40002800000 */
[----:B------:R-:W-:Y:S02]  /*ab20*/  ISETP.GT.AND P5, PT, R4, 0x59, PT ;  /* 0x000000590400780c */ /* 0x000fe40003fa4270 */
[----:B------:R-:W-:Y:S01]  /*ab30*/  FMNMX.FTZ R74, R47, R74, !PT ;  /* 0x0000004a2f4a7209 */ /* 0x000fe20007810000 */
[----:B------:R-:W1:Y:S03]  /*ab40*/  MUFU.TANH R54, R54 ;  /* 0x0000003600367308 */ /* 0x000e660000002400 */
[----:B------:R-:W-:Y:S02]  /*ab50*/  FMNMX.FTZ R74, R46, R74, !PT ;  /* 0x0000004a2e4a7209 */ /* 0x000fe40007810000 */
[----:B----4-:R-:W-:Y:S02]  /*ab60*/  FSEL R31, R31, -INF , P0 ;  /* 0xff8000001f1f7808 */ /* 0x010fe40000000000 */
[----:B------:R-:W-:Y:S02]  /*ab70*/  ISETP.GT.AND P0, PT, R5, 0x61, PT ;  /* 0x000000610500780c */ /* 0x000fe40003f04270 */
[----:B------:R-:W-:Y:S01]  /*ab80*/  FMNMX.FTZ R74, R31, R74, !PT ;  /* 0x0000004a1f4a7209 */ /* 0x000fe20007810000 */
[----:B------:R-:W4:Y:S01]  /*ab90*/  MUFU.TANH R8, R102 ;  /* 0x0000006600087308 */ /* 0x000f220000002400 */
[----:B------:R-:W-:Y:S02]  /*aba0*/  FSEL R204, R53, -INF , P5 ;  /* 0xff80000035cc7808 */ /* 0x000fe40002800000 */
[----:B------:R-:W-:Y:S02]  /*abb0*/  MOV R53, R61 ;  /* 0x0000003d00357202 */ /* 0x000fe40000000f00 */
[----:B------:R-:W-:Y:S05]  /*abc0*/  ISETP.GT.AND P5, PT, R4, 0x60, PT ;  /* 0x000000600400780c */ /* 0x000fea0003fa4270 */
[----:B------:R-:W4:Y:S01]  /*abd0*/  MUFU.TANH R30, R30 ;  /* 0x0000001e001e7308 */ /* 0x000f220000002400 */
[----:B-1----:R-:W-:Y:S02]  /*abe0*/  FSEL R27, R54, -INF , P0 ;  /* 0xff800000361b7808 */ /* 0x002fe40000000000 */
[----:B------:R-:W-:Y:S07]  /*abf0*/  ISETP.GT.AND P0, PT, R4, 0x68, PT ;  /* 0x000000680400780c */ /* 0x000fee0003f04270 */
[----:B------:R-:W1:Y:S01]  /*ac00*/  MUFU.TANH R25, R112 ;  /* 0x0000007000197308 */ /* 0x000e620000002400 */
[----:B----4-:R-:W-:Y:S01]  /*ac10*/  FSEL R203, R8, -INF , P5 ;  /* 0xff80000008cb7808 */ /* 0x010fe20002800000 */
[----:B------:R-:W-:Y:S01]  /*ac20*/  FMUL.FTZ R8, R109, c[0x0][0x320] ;  /* 0x0000c8006d087a20 */ /* 0x000fe20000410000 */
[----:B------:R-:W-:Y:S02]  /*ac30*/  ISETP.GT.AND P5, PT, R4, 0x69, PT ;  /* 0x000000690400780c */ /* 0x000fe40003fa4270 */
[----:B------:R-:W-:Y:S05]  /*ac40*/  FMNMX.FTZ R4, R16, R116, !PT ;  /* 0x0000007410047209 */ /* 0x000fea0007810000 */
[----:B------:R-:W4:Y:S01]  /*ac50*/  MUFU.TANH R24, R113 ;  /* 0x0000007100187308 */ /* 0x000f220000002400 */
[----:B------:R-:W-:Y:S02]  /*ac60*/  FMNMX.FTZ R4, R17, R4, !PT ;  /* 0x0000000411047209 */ /* 0x000fe40007810000 */
[----:B------:R-:W-:Y:S02]  /*ac70*/  FSEL R30, R30, -INF , P2 ;  /* 0xff8000001e1e7808 */ /* 0x000fe40001000000 */
[----:B------:R-:W-:Y:S02]  /*ac80*/  FMNMX.FTZ R4, R18, R4, !PT ;  /* 0x0000000412047209 */ /* 0x000fe40007810000 */
[----:B------:R-:W-:Y:S03]  /*ac90*/  ISETP.GT.AND P2, PT, R5, 0x68, PT ;  /* 0x000000680500780c */ /* 0x000fe60003f44270 */
[----:B------:R-:W-:Y:S01]  /*aca0*/  MUFU.TANH R8, R8 ;  /* 0x0000000800087308 */ /* 0x000fe20000002400 */
[----:B------:R-:W-:Y:S02]  /*acb0*/  FMNMX.FTZ R74, R30, R74, !PT ;  /* 0x0000004a1e4a7209 */ /* 0x000fe40007810000 */
[----:B------:R-:W-:Y:S02]  /*acc0*/  FMNMX.FTZ R5, R26, R118, !PT ;  /* 0x000000761a057209 */ /* 0x000fe40007810000 */
[----:B-1----:R-:W-:Y:S02]  /*acd0*/  FSEL R25, R25, -INF , P2 ;  /* 0xff80000019197808 */ /* 0x002fe40001000000 */
[----:B------:R-:W-:Y:S02]  /*ace0*/  FMNMX.FTZ R74, R28, R74, !PT ;  /* 0x0000004a1c4a7209 */ /* 0x000fe40007810000 */
[----:B------:R-:W-:Y:S01]  /*acf0*/  ISETP.GT.AND P2, PT, R2, 0x61, PT ;  /* 0x000000610200780c */ /* 0x000fe20003f44270 */
[----:B------:R-:W1:Y:S01]  /*ad00*/  MUFU.TANH R114, R114 ;  /* 0x0000007200727308 */ /* 0x000e620000002400 */
[----:B------:R-:W-:Y:S02]  /*ad10*/  FMNMX.FTZ R74, R27, R74, !PT ;  /* 0x0000004a1b4a7209 */ /* 0x000fe40007810000 */
[----:B------:R-:W-:Y:S02]  /*ad20*/  FMNMX.FTZ R5, R29, R5, !PT ;  /* 0x000000051d057209 */ /* 0x000fe40007810000 */
[----:B----4-:R-:W-:Y:S02]  /*ad30*/  FSEL R24, R24, -INF , P1 ;  /* 0xff80000018187808 */ /* 0x010fe40000800000 */
[----:B------:R-:W-:Y:S02]  /*ad40*/  ISETP.GT.AND P1, PT, R2, 0x68, PT ;  /* 0x000000680200780c */ /* 0x000fe40003f24270 */
[----:B------:R-:W-:Y:S01]  /*ad50*/  FMNMX.FTZ R74, R25, R74, !PT ;  /* 0x0000004a194a7209 */ /* 0x000fe20007810000 */
[----:B------:R-:W4:Y:S01]  /*ad60*/  MUFU.TANH R9, R9 ;  /* 0x0000000900097308 */ /* 0x000f220000002400 */
[----:B------:R-:W-:Y:S02]  /*ad70*/  FMNMX.FTZ R5, R50, R5, !PT ;  /* 0x0000000532057209 */ /* 0x000fe40007810000 */
[----:B------:R-:W-:Y:S02]  /*ad80*/  FMNMX.FTZ R74, R24, R74, !PT ;  /* 0x0000004a184a7209 */ /* 0x000fe40007810000 */
[----:B------:R-:W-:Y:S02]  /*ad90*/  FMNMX.FTZ R5, R51, R5, !PT ;  /* 0x0000000533057209 */ /* 0x000fe40007810000 */
[----:B------:R-:W-:Y:S01]  /*ada0*/  MOV R113, R184 ;  /* 0x000000b800717202 */ /* 0x000fe20000000f00 */
[----:B------:R-:W2:Y:S01]  /*adb0*/  SHFL.BFLY PT, R6, R74, 0x2, 0x1f ;  /* 0x0c401f004a067f89 */ /* 0x000ea200000e0000 */
[----:B------:R-:W-:Y:S01]  /*adc0*/  FMNMX.FTZ R5, R195, R5, !PT ;  /* 0x00000005c3057209 */ /* 0x000fe20007810000 */
[----:B------:R-:W2:Y:S03]  /*add0*/  MUFU.TANH R104, R104 ;  /* 0x0000006800687308 */ /* 0x000ea60000002400 */
[----:B------:R-:W-:Y:S02]  /*ade0*/  FMNMX.FTZ R5, R197, R5, !PT ;  /* 0x00000005c5057209 */ /* 0x000fe40007810000 */
[----:B-1----:R-:W-:Y:S01]  /*adf0*/  FSEL R112, R114, -INF , P0 ;  /* 0xff80000072707808 */ /* 0x002fe20000000000 */
[----:B------:R-:W-:Y:S01]  /*ae00*/  IMAD.MOV.U32 R114, RZ, RZ, R73 ;  /* 0x000000ffff727224 */ /* 0x000fe200078e0049 */
[----:B------:R-:W-:Y:S02]  /*ae10*/  ISETP.GT.AND P0, PT, R2, 0x69, PT ;  /* 0x000000690200780c */ /* 0x000fe40003f04270 */
[----:B------:R-:W-:Y:S01]  /*ae20*/  FMNMX.FTZ R2, R19, R4, !PT ;  /* 0x0000000413027209 */ /* 0x000fe20007810000 */
[----:B------:R-:W1:Y:S01]  /*ae30*/  MUFU.TANH R105, R105 ;  /* 0x0000006900697308 */ /* 0x000e620000002400 */
[----:B------:R-:W-:Y:S02]  /*ae40*/  FMNMX.FTZ R4, R20, R117, !PT ;  /* 0x0000007514047209 */ /* 0x000fe40007810000 */
[----:B------:R-:W-:Y:S02]  /*ae50*/  FMNMX.FTZ R2, R90, R2, !PT ;  /* 0x000000025a027209 */ /* 0x000fe40007810000 */
[----:B------:R-:W-:Y:S02]  /*ae60*/  FMNMX.FTZ R4, R21, R4, !PT ;  /* 0x0000000415047209 */ /* 0x000fe40007810000 */
[----:B------:R-:W-:Y:S02]  /*ae70*/  FMNMX.FTZ R2, R96, R2, !PT ;  /* 0x0000000260027209 */ /* 0x000fe40007810000 */
        /* <DEDUP_REMOVED lines=41> */
[----:B--2---:R-:W-:Y:S02]  /*b110*/  FMNMX.FTZ R74, R74, R6, !PT ;  /* 0x000000064a4a7209 */ /* 0x004fe40007810000 */
[----:B------:R-:W-:Y:S02]  /*b120*/  FMNMX.FTZ R2, R203, R2, !PT ;  /* 0x00000002cb027209 */ /* 0x000fe40007810000 */
[----:B------:R-:W-:Y:S01]  /*b130*/  FMNMX.FTZ R5, R239, R5, !PT ;  /* 0x00000005ef057209 */ /* 0x000fe20007810000 */
[----:B------:R-:W2:Y:S01]  /*b140*/  SHFL.BFLY PT, R6, R74, 0x1, 0x1f ;  /* 0x0c201f004a067f89 */ /* 0x000ea200000e0000 */
[----:B------:R-:W-:Y:S02]  /*b150*/  FMNMX.FTZ R4, R114, R4, !PT ;  /* 0x0000000472047209 */ /* 0x000fe40007810000 */
[----:B------:R-:W-:Y:S02]  /*b160*/  FMNMX.FTZ R2, R202, R2, !PT ;  /* 0x00000002ca027209 */ /* 0x000fe40007810000 */
[----:B------:R-:W-:Y:S02]  /*b170*/  FMNMX.FTZ R4, R115, R4, !PT ;  /* 0x0000000473047209 */ /* 0x000fe40007810000 */
[----:B------:R-:W-:Y:S02]  /*b180*/  FMNMX.FTZ R5, R113, R5, !PT ;  /* 0x0000000571057209 */ /* 0x000fe40007810000 */
[----:B----4-:R-:W-:Y:S02]  /*b190*/  FSEL R89, R9, -INF , P5 ;  /* 0xff80000009597808 */ /* 0x010fe40002800000 */
[----:B------:R-:W4:Y:S01]  /*b1a0*/  MUFU.TANH R9, R110 ;  /* 0x0000006e00097308 */ /* 0x000f220000002400 */
[----:B------:R-:W-:Y:S02]  /*b1b0*/  FMNMX.FTZ R2, R112, R2, !PT ;  /* 0x0000000270027209 */ /* 0x000fe40007810000 */
[----:B------:R-:W-:Y:S02]  /*b1c0*/  FMNMX.FTZ R5, R60, R5, !PT ;  /* 0x000000053c057209 */ /* 0x000fe40007810000 */
[----:B------:R-:W-:Y:S02]  /*b1d0*/  FMNMX.FTZ R4, R66, R4, !PT ;  /* 0x0000000442047209 */ /* 0x000fe40007810000 */
[----:B------:R-:W-:Y:S02]  /*b1e0*/  FMNMX.FTZ R2, R89, R2, !PT ;  /* 0x0000000259027209 */ /* 0x000fe40007810000 */
[----:B------:R-:W-:Y:S02]  /*b1f0*/  FMNMX.FTZ R5, R59, R5, !PT ;  /* 0x000000053b057209 */ /* 0x000fe40007810000 */
[----:B------:R-:W-:Y:S01]  /*b200*/  FMNMX.FTZ R4, R252, R4, !PT ;  /* 0x00000004fc047209 */ /* 0x000fe20007810000 */
[----:B------:R-:W3:Y:S01]  /*b210*/  SHFL.BFLY PT, R73, R2, 0x2, 0x1f ;  /* 0x0c401f0002497f89 */ /* 0x000ee200000e0000 */
[----:B------:R-:W-:Y:S02]  /*b220*/  FMNMX.FTZ R5, R62, R5, !PT ;  /* 0x000000053e057209 */ /* 0x000fe40007810000 */
[----:B------:R-:W-:Y:S02]  /*b230*/  FMNMX.FTZ R4, R251, R4, !PT ;  /* 0x00000004fb047209 */ /* 0x000fe40007810000 */
[----:B------:R-:W-:Y:S02]  /*b240*/  FMNMX.FTZ R5, R63, R5, !PT ;  /* 0x000000053f057209 */ /* 0x000fe40007810000 */
[----:B------:R-:W-:Y:S02]  /*b250*/  FMNMX.FTZ R4, R246, R4, !PT ;  /* 0x00000004f6047209 */ /* 0x000fe40007810000 */
[----:B------:R-:W-:Y:S02]  /*b260*/  FMNMX.FTZ R5, R56, R5, !PT ;  /* 0x0000000538057209 */ /* 0x000fe40007810000 */
[----:B------:R-:W-:Y:S02]  /*b270*/  FSEL R192, R104, -INF , P3 ;  /* 0xff80000068c07808 */ /* 0x000fe40001800000 */
[----:B------:R-:W-:Y:S02]  /*b280*/  FMNMX.FTZ R4, R244, R4, !PT ;  /* 0x00000004f4047209 */ /* 0x000fe40007810000 */
[----:B--2---:R-:W-:Y:S02]  /*b290*/  FMNMX.FTZ R74, R74, R6, !PT ;  /* 0x000000064a4a7209 */ /* 0x004fe40007810000 */
[C---:B------:R-:W-:Y:S02]  /*b2a0*/  ISETP.GT.AND P5, PT, R0.reuse, 0x58, PT ;  /* 0x000000580000780c */ /* 0x040fe40003fa4270 */
[----:B------:R-:W-:Y:S01]  /*b2b0*/  ISETP.GT.AND P3, PT, R0, 0x60, PT ;  /* 0x000000600000780c */ /* 0x000fe20003f64270 */
[----:B------:R-:W-:Y:S01]  /*b2c0*/  FMUL.FTZ R6, R74, c[0x0][0x2d0] ;  /* 0x0000b4004a067a20 */ /* 0x000fe20000410000 */
[----:B------:R-:W-:Y:S02]  /*b2d0*/  FMNMX.FTZ R5, R55, R5, !PT ;  /* 0x0000000537057209 */ /* 0x000fe40007810000 */
[----:B-1----:R-:W-:Y:S02]  /*b2e0*/  FSEL R191, R105, -INF , P2 ;  /* 0xff80000069bf7808 */ /* 0x002fe40001000000 */
[----:B------:R-:W-:Y:S02]  /*b2f0*/  FMNMX.FTZ R4, R192, R4, !PT ;  /* 0x00000004c0047209 */ /* 0x000fe40007810000 */
[----:B------:R-:W-:Y:S02]  /*b300*/  FSEL R243, R94, -INF , P5 ;  /* 0xff8000005ef37808 */ /* 0x000fe40002800000 */
[----:B------:R-:W-:Y:S02]  /*b310*/  ISETP.GT.AND P5, PT, R0, 0x59, PT ;  /* 0x000000590000780c */ /* 0x000fe40003fa4270 */
[----:B------:R-:W-:Y:S02]  /*b320*/  FSEL R220, R106, -INF , P3 ;  /* 0xff8000006adc7808 */ /* 0x000fe40001800000 */
[----:B------:R-:W-:Y:S02]  /*b330*/  FSETP.NEU.FTZ.AND P3, PT, R74, -INF , PT ;  /* 0xff8000004a00780b */ /* 0x000fe40003f7d000 */
[----:B------:R-:W-:Y:S02]  /*b340*/  FSEL R190, R108, -INF , P1 ;  /* 0xff8000006cbe7808 */ /* 0x000fe40000800000 */
[----:B------:R-:W-:Y:S02]  /*b350*/  FMNMX.FTZ R5, R67, R5, !PT ;  /* 0x0000000543057209 */ /* 0x000fe40007810000 */
[----:B------:R-:W-:Y:S02]  /*b360*/  FMNMX.FTZ R4, R191, R4, !PT ;  /* 0x00000004bf047209 */ /* 0x000fe40007810000 */
[----:B------:R-:W-:Y:S02]  /*b370*/  FSEL R223, R95, -INF , P5 ;  /* 0xff8000005fdf7808 */ /* 0x000fe40002800000 */
[----:B------:R-:W-:Y:S02]  /*b380*/  ISETP.GE.AND P5, PT, R196, 0x1, PT ;  /* 0x00000001c400780c */ /* 0x000fe40003fa6270 */
[----:B------:R-:W-:Y:S02]  /*b390*/  FSEL R6, R6, RZ, P3 ;  /* 0x000000ff06067208 */ /* 0x000fe40001800000 */
[----:B------:R-:W-:Y:S02]  /*b3a0*/  FMNMX.FTZ R5, R79, R5, !PT ;  /* 0x000000054f057209 */ /* 0x000fe40007810000 */
[----:B------:R-:W-:Y:S01]  /*b3b0*/  FSEL R189, R8, -INF , P0 ;  /* 0xff80000008bd7808 */ /* 0x000fe20000000000 */
[--C-:B------:R-:W-:Y:S01]  /*b3c0*/  FFMA.FTZ R86, R36, c[0x0][0x2d0], -R6.reuse ;  /* 0x0000b40024567a23 */ /* 0x100fe20000010806 */
[----:B------:R-:W-:Y:S01]  /*b3d0*/  FMNMX.FTZ R4, R190, R4, !PT ;  /* 0x00000004be047209 */ /* 0x000fe20007810000 */
[--C-:B------:R-:W-:Y:S01]  /*b3e0*/  FFMA.FTZ R54, R38, c[0x0][0x2d0], -R6.reuse ;  /* 0x0000b40026367a23 */ /* 0x100fe20000010806 */
[----:B------:R-:W-:Y:S01]  /*b3f0*/  FMNMX.FTZ R5, R64, R5, !PT ;  /* 0x0000000540057209 */ /* 0x000fe20007810000 */
[--C-:B------:R-:W-:Y:S01]  /*b400*/  FFMA.FTZ R87, R37, c[0x0][0x2d0], -R6.reuse ;  /* 0x0000b40025577a23 */ /* 0x100fe20000010806 */
[----:B------:R-:W-:Y:S01]  /*b410*/  FMNMX.FTZ R4, R189, R4, !PT ;  /* 0x00000004bd047209 */ /* 0x000fe20007810000 */
[----:B------:R-:W-:Y:S01]  /*b420*/  @P5 IMAD.WIDE.U32 R10, R242, c[0x0][0x1e0], RZ ;  /* 0x00007800f20a5a25 */ /* 0x000fe200078e00ff */
[----:B---3--:R-:W-:Y:S02]  /*b430*/  FMNMX.FTZ R73, R2, R73, !PT ;  /* 0x0000004902497209 */ /* 0x008fe40007810000 */
[C---:B------:R-:W-:Y:S01]  /*b440*/  ISETP.GT.AND P0, PT, R0.reuse, 0x69, PT ;  /* 0x000000690000780c */ /* 0x040fe20003f04270 */
[--C-:B------:R-:W-:Y:S01]  /*b450*/  FFMA.FTZ R2, R7, c[0x0][0x2d0], -R6.reuse ;  /* 0x0000b40007027a23 */ /* 0x100fe20000010806 */
[----:B------:R-:W-:Y:S01]  /*b460*/  ISETP.GT.AND P2, PT, R0, 0x61, PT ;  /* 0x000000610000780c */ /* 0x000fe20003f44270 */
[--C-:B------:R-:W-:Y:S01]  /*b470*/  FFMA.FTZ R7, R13, c[0x0][0x2d0], -R6.reuse ;  /* 0x0000b4000d077a23 */ /* 0x100fe20000010806 */
[----:B------:R-:W-:Y:S01]  /*b480*/  MOV R37, R64 ;  /* 0x0000004000257202 */ /* 0x000fe20000000f00 */
[----:B------:R-:W-:Y:S01]  /*b490*/  MUFU.EX2 R186, R2 ;  /* 0x0000000200ba7308 */ /* 0x000fe20000000800 */
[----:B------:R-:W1:Y:S01]  /*b4a0*/  SHFL.BFLY PT, R72, R4, 0x2, 0x1f ;  /* 0x0c401f0004487f89 */ /* 0x000e6200000e0000 */
[----:B------:R-:W-:Y:S01]  /*b4b0*/  FSEL R71, R71, -INF , P0 ;  /* 0xff80000047477808 */ /* 0x000fe20000000000 */
[--C-:B------:R-:W-:Y:S01]  /*b4c0*/  FFMA.FTZ R84, R45, c[0x0][0x2d0], -R6.reuse ;  /* 0x0000b4002d547a23 */ /* 0x100fe20000010806 */
[----:B------:R-:W-:Y:S01]  /*b4d0*/  FSEL R219, R12, -INF , P2 ;  /* 0xff8000000cdb7808 */ /* 0x000fe20001000000 */
[--C-:B------:R-:W-:Y:S01]  /*b4e0*/  FFMA.FTZ R102, R44, c[0x0][0x2d0], -R6.reuse ;  /* 0x0000b4002c667a23 */ /* 0x100fe20000010806 */
[----:B------:R-:W-:Y:S01]  /*b4f0*/  ISETP.GT.AND P1, PT, R0, 0x68, PT ;  /* 0x000000680000780c */ /* 0x000fe20003f24270 */
[----:B------:R-:W-:Y:S01]  /*b500*/  FFMA.FTZ R95, R43, c[0x0][0x2d0], -R6 ;  /* 0x0000b4002b5f7a23 */ /* 0x000fe20000010806 */
[----:B------:R-:W-:Y:S01]  /*b510*/  FMNMX.FTZ R0, R65, R5, !PT ;  /* 0x0000000541007209 */ /* 0x000fe20007810000 */
[----:B------:R-:W2:Y:S01]  /*b520*/  SHFL.BFLY PT, R12, R73, 0x1, 0x1f ;  /* 0x0c201f00490c7f89 */ /* 0x000ea200000e0000 */
[----:B------:R3:W2:Y:S01]  /*b530*/  MUFU.EX2 R205, R7 ;  /* 0x0000000700cd7308 */ /* 0x0006a20000000800 */
[----:B------:R-:W-:Y:S01]  /*b540*/  @P5 SHF.R.S32.HI R5, RZ, 0x1f, R242 ;  /* 0x0000001fff055819 */ /* 0x000fe200000114f2 */
[----:B------:R-:W-:Y:S01]  /*b550*/  @P5 IMAD.MOV.U32 R8, RZ, RZ, R76 ;  /* 0x000000ffff085224 */ /* 0x000fe200078e004c */
[----:B------:R-:W-:Y:S01]  /*b560*/  FMNMX.FTZ R0, R243, R0, !PT ;  /* 0x00000000f3007209 */ /* 0x000fe20007810000 */
[--C-:B------:R-:W-:Y:S01]  /*b570*/  FFMA.FTZ R94, R42, c[0x0][0x2d0], -R6.reuse ;  /* 0x0000b4002a5e7a23 */ /* 0x100fe20000010806 */
[----:B----4-:R-:W-:Y:S01]  /*b580*/  FSEL R218, R9, -INF , P1 ;  /* 0xff80000009da7808 */ /* 0x010fe20000800000 */
[----:B------:R-:W-:Y:S01]  /*b590*/  @P5 IMAD R5, R5, c[0x0][0x1e0], RZ ;  /* 0x0000780005055a24 */ /* 0x000fe200078e02ff */
[----:B------:R-:W-:Y:S01]  /*b5a0*/  FMNMX.FTZ R0, R223, R0, !PT ;  /* 0x00000000df007209 */ /* 0x000fe20007810000 */
[--C-:B------:R-:W-:Y:S01]  /*b5b0*/  FFMA.FTZ R93, R41, c[0x0][0x2d0], -R6.reuse ;  /* 0x0000b400295d7a23 */ /* 0x100fe20000010806 */
[----:B------:R-:W-:Y:S01]  /*b5c0*/  @P5 MOV R9, R52 ;  /* 0x0000003400095202 */ /* 0x000fe20000000f00 */
[----:B------:R-:W-:Y:S01]  /*b5d0*/  @P5 IMAD R5, R242, c[0x0][0x1e4], R5 ;  /* 0x00007900f2055a24 */ /* 0x000fe200078e0205 */
[----:B------:R-:W-:Y:S01]  /*b5e0*/  FMNMX.FTZ R0, R220, R0, !PT ;  /* 0x00000000dc007209 */ /* 0x000fe20007810000 */
[----:B------:R-:W-:Y:S02]  /*b5f0*/  FFMA.FTZ R52, R39, c[0x0][0x2d0], -R6 ;  /* 0x0000b40027347a23 */ /* 0x000fe40000010806 */
[----:B------:R-:W-:Y:S01]  /*b600*/  @P5 IMAD.IADD R5, R11, 0x1, R5 ;  /* 0x000000010b055824 */ /* 0x000fe200078e0205 */
[----:B------:R-:W-:Y:S01]  /*b610*/  FMNMX.FTZ R0, R219, R0, !PT ;  /* 0x00000000db007209 */ /* 0x000fe20007810000 */
[----:B------:R-:W-:Y:S01]  /*b620*/  @P5 IMAD.WIDE.U32 R8, R10, 0x70, R8 ;  /* 0x000000700a085825 */ /* 0x000fe200078e0008 */
[----:B-1----:R-:W-:Y:S02]  /*b630*/  FMNMX.FTZ R72, R4, R72, !PT ;  /* 0x0000004804487209 */ /* 0x002fe40007810000 */
[----:B------:R-:W-:Y:S01]  /*b640*/  FMNMX.FTZ R0, R218, R0, !PT ;  /* 0x00000000da007209 */ /* 0x000fe20007810000 */
[----:B------:R-:W-:Y:S01]  /*b650*/  @P5 IMAD R5, R5, 0x70, RZ ;  /* 0x0000007005055824 */ /* 0x000fe200078e02ff */
[----:B------:R-:W-:Y:S01]  /*b660*/  @P5 LEA R4, P0, R8, c[0x0][0x1c8], 0x1 ;  /* 0x0000720008045a11 */ /* 0x000fe200078008ff */
[----:B------:R-:W-:Y:S01]  /*b670*/  IMAD.MOV.U32 R10, RZ, RZ, R68 ;  /* 0x000000ffff0a7224 */ /* 0x000fe200078e0044 */
[----:B------:R-:W-:Y:S01]  /*b680*/  FMNMX.FTZ R0, R71, R0, !PT ;  /* 0x0000000047007209 */ /* 0x000fe20007810000 */
[--C-:B---3--:R-:W-:Y:S01]  /*b690*/  FFMA.FTZ R7, R14, c[0x0][0x2d0], -R6.reuse ;  /* 0x0000b4000e077a23 */ /* 0x108fe20000010806 */
[----:B------:R-:W-:Y:S01]  /*b6a0*/  @P5 IADD3 R5, R9, R5, RZ ;  /* 0x0000000509055210 */ /* 0x000fe20007ffe0ff */
[--C-:B------:R-:W-:Y:S01]  /*b6b0*/  FFMA.FTZ R106, R40, c[0x0][0x2d0], -R6.reuse ;  /* 0x0000b400286a7a23 */ /* 0x100fe20000010806 */
[----:B--2---:R-:W-:Y:S01]  /*b6c0*/  FMNMX.FTZ R73, R73, R12, !PT ;  /* 0x0000000c49497209 */ /* 0x004fe20007810000 */
[----:B------:R1:W-:Y:S01]  /*b6d0*/  MUFU.EX2 R222, R7 ;  /* 0x0000000700de7308 */ /* 0x0003e20000000800 */
[----:B------:R-:W-:Y:S01]  /*b6e0*/  @P5 LEA.HI.X R5, R8, c[0x0][0x1cc], R5, 0x1, P0 ;  /* 0x0000730008055a11 */ /* 0x000fe200000f0c05 */
[----:B------:R-:W2:Y:S01]  /*b6f0*/  SHFL.BFLY PT, R2, R0, 0x2, 0x1f ;  /* 0x0c401f0000027f89 */ /* 0x000ea200000e0000 */
[----:B------:R-:W-:Y:S01]  /*b700*/  @P5 IMAD.MOV.U32 R8, RZ, RZ, c[0x0][0x1e0] ;  /* 0x00007800ff085624 */ /* 0x000fe200078e00ff */
[C---:B------:R-:W-:Y:S01]  /*b710*/  FSETP.NEU.FTZ.AND P2, PT, R73.reuse, -INF , PT ;  /* 0xff8000004900780b */ /* 0x040fe20003f5d000 */
[----:B------:R-:W-:Y:S01]  /*b720*/  FMUL.FTZ R88, R73, c[0x0][0x2d0] ;  /* 0x0000b40049587a20 */ /* 0x000fe20000410000 */
[----:B------:R-:W-:Y:S01]  /*b730*/  F2FP.PACK_AB R76, R205, R186 ;  /* 0x000000bacd4c723e */ /* 0x000fe200000000ff */
[--C-:B------:R-:W-:Y:S02]  /*b740*/  FFMA.FTZ R104, R30, c[0x0][0x2d0], -R6.reuse ;  /* 0x0000b4001e687a23 */ /* 0x100fe40000010806 */
[--C-:B------:R-:W-:Y:S01]  /*b750*/  FFMA.FTZ R57, R28, c[0x0][0x2d0], -R6.reuse ;  /* 0x0000b4001c397a23 */ /* 0x100fe20000010806 */
[----:B------:R3:W-:Y:S01]  /*b760*/  @P5 LDGSTS.E.BYPASS.LTC128B.128 [R241+0x3900], [R4.64], !P6 ;  /* 0x0390000004f15fae */ /* 0x0007e2000f101d48 */
[----:B------:R-:W-:Y:S01]  /*b770*/  FSEL R88, R88, RZ, P2 ;  /* 0x000000ff58587208 */ /* 0x000fe20001000000 */
[--C-:B------:R-:W-:Y:S02]  /*b780*/  FFMA.FTZ R61, R25, c[0x0][0x2d0], -R6.reuse ;  /* 0x0000b400193d7a23 */ /* 0x100fe40000010806 */
[----:B------:R-:W-:Y:S02]  /*b790*/  IMAD.MOV.U32 R11, RZ, RZ, R63 ;  /* 0x000000ffff0b7224 */ /* 0x000fe400078e003f */
[--C-:B------:R-:W-:Y:S02]  /*b7a0*/  FFMA.FTZ R63, R24, c[0x0][0x2d0], -R6.reuse ;  /* 0x0000b400183f7a23 */ /* 0x100fe40000010806 */
[----:B------:R-:W4:Y:S01]  /*b7b0*/  SHFL.BFLY PT, R9, R72, 0x1, 0x1f ;  /* 0x0c201f0048097f89 */ /* 0x000f2200000e0000 */
[--C-:B------:R-:W-:Y:S02]  /*b7c0*/  FFMA.FTZ R85, R35, c[0x0][0x2d0], -R6.reuse ;  /* 0x0000b40023557a23 */ /* 0x100fe40000010806 */
[--C-:B------:R-:W-:Y:S02]  /*b7d0*/  FFMA.FTZ R109, R34, c[0x0][0x2d0], -R6.reuse ;  /* 0x0000b400226d7a23 */ /* 0x100fe40000010806 */
[--C-:B------:R-:W-:Y:S02]  /*b7e0*/  FFMA.FTZ R108, R33, c[0x0][0x2d0], -R6.reuse ;  /* 0x0000b400216c7a23 */ /* 0x100fe40000010806 */
[----:B-1----:R-:W-:Y:S01]  /*b7f0*/  @P5 IMAD.MOV.U32 R7, RZ, RZ, 0x5 ;  /* 0x00000005ff075424 */ /* 0x002fe200078e00ff */
[----:B--2---:R-:W-:Y:S01]  /*b800*/  FMNMX.FTZ R0, R0, R2, !PT ;  /* 0x0000000200007209 */ /* 0x004fe20007810000 */
[----:B------:R-:W-:Y:S02]  /*b810*/  FFMA.FTZ R2, R15, c[0x0][0x2d0], -R6 ;  /* 0x0000b4000f027a23 */ /* 0x000fe40000010806 */
[----:B------:R-:W-:Y:S01]  /*b820*/  FFMA.FTZ R103, R103, c[0x0][0x2d0], -R88 ;  /* 0x0000b40067677a23 */ /* 0x000fe20000010858 */
[C---:B------:R-:W-:Y:S01]  /*b830*/  @P5 SHF.L.U64.HI R7, R8.reuse, R7, c[0x0][0x1e4] ;  /* 0x0000790008075619 */ /* 0x040fe20000010207 */
[----:B------:R1:W2:Y:S01]  /*b840*/  MUFU.EX2 R221, R2 ;  /* 0x0000000200dd7308 */ /* 0x0002a20000000800 */
[----:B------:R-:W-:Y:S01]  /*b850*/  @P5 SHF.L.U32 R8, R8, 0x5, RZ ;  /* 0x0000000508085819 */ /* 0x000fe200000006ff */
[--C-:B------:R-:W-:Y:S02]  /*b860*/  FFMA.FTZ R107, R32, c[0x0][0x2d0], -R6.reuse ;  /* 0x0000b400206b7a23 */ /* 0x100fe40000010806 */
[--C-:B------:R-:W-:Y:S01]  /*b870*/  FFMA.FTZ R49, R49, c[0x0][0x2d0], -R6.reuse ;  /* 0x0000b40031317a23 */ /* 0x100fe20000010806 */
[----:B---3--:R-:W-:Y:S01]  /*b880*/  @P5 IADD3 R4, P0, R4, R8, RZ ;  /* 0x0000000804045210 */ /* 0x008fe20007f1e0ff */
[--C-:B------:R-:W-:Y:S02]  /*b890*/  FFMA.FTZ R110, R48, c[0x0][0x2d0], -R6.reuse ;  /* 0x0000b400306e7a23 */ /* 0x100fe40000010806 */
[----:B------:R-:W-:Y:S02]  /*b8a0*/  FFMA.FTZ R47, R47, c[0x0][0x2d0], -R6 ;  /* 0x0000b4002f2f7a23 */ /* 0x000fe40000010806 */
[----:B------:R-:W-:Y:S01]  /*b8b0*/  @P5 IMAD.X R5, R7, 0x1, R5, P0 ;  /* 0x0000000107055824 */ /* 0x000fe200000e0605 */
[----:B----4-:R-:W-:Y:S01]  /*b8c0*/  FMNMX.FTZ R72, R72, R9, !PT ;  /* 0x0000000948487209 */ /* 0x010fe20007810000 */
[----:B------:R-:W-:Y:S02]  /*b8d0*/  FFMA.FTZ R9, R16, c[0x0][0x2d0], -R88 ;  /* 0x0000b40010097a23 */ /* 0x000fe40000010858 */
[--C-:B------:R-:W-:Y:S01]  /*b8e0*/  FFMA.FTZ R111, R46, c[0x0][0x2d0], -R6.reuse ;  /* 0x0000b4002e6f7a23 */ /* 0x100fe20000010806 */
[----:B------:R3:W-:Y:S01]  /*b8f0*/  @P5 LDGSTS.E.BYPASS.LTC128B.128 [R241+0x4100], [R4.64], !P6 ;  /* 0x0410000004f15fae */ /* 0x0007e2000f101d48 */
[----:B------:R4:W-:Y:S01]  /*b900*/  MUFU.EX2 R105, R9 ;  /* 0x0000000900697308 */ /* 0x0009e20000000800 */
[C---:B------:R-:W-:Y:S01]  /*b910*/  FMUL.FTZ R75, R72.reuse, c[0x0][0x2d0] ;  /* 0x0000b400484b7a20 */ /* 0x040fe20000410000 */
[----:B------:R-:W-:Y:S01]  /*b920*/  FSETP.NEU.FTZ.AND P1, PT, R72, -INF , PT ;  /* 0xff8000004800780b */ /* 0x000fe20003f3d000 */
[--C-:B------:R-:W-:Y:S02]  /*b930*/  FFMA.FTZ R35, R31, c[0x0][0x2d0], -R6.reuse ;  /* 0x0000b4001f237a23 */ /* 0x100fe40000010806 */
[----:B------:R-:W-:Y:S01]  /*b940*/  FFMA.FTZ R58, R27, c[0x0][0x2d0], -R6 ;  /* 0x0000b4001b3a7a23 */ /* 0x000fe20000010806 */
[----:B------:R-:W-:Y:S01]  /*b950*/  FSEL R75, R75, RZ, P1 ;  /* 0x000000ff4b4b7208 */ /* 0x000fe20000800000 */
[----:B-1----:R-:W1:Y:S01]  /*b960*/  SHFL.BFLY PT, R2, R0, 0x1, 0x1f ;  /* 0x0c201f0000027f89 */ /* 0x002e6200000e0000 */
[----:B--2---:R-:W-:Y:S01]  /*b970*/  F2FP.PACK_AB R78, R221, R222 ;  /* 0x000000dedd4e723e */ /* 0x004fe200000000ff */
[--C-:B----4-:R-:W-:Y:S01]  /*b980*/  FFMA.FTZ R9, R17, c[0x0][0x2d0], -R88.reuse ;  /* 0x0000b40011097a23 */ /* 0x110fe20000010858 */
[----:B---3--:R-:W-:Y:S03]  /*b990*/  @P5 IADD3 R4, P0, R4, R8, RZ ;  /* 0x0000000804045210 */ /* 0x008fe60007f1e0ff */
[----:B------:R2:W3:Y:S02]  /*b9a0*/  MUFU.EX2 R201, R9 ;  /* 0x0000000900c97308 */ /* 0x0004e40000000800 */
[----:B------:R-:W-:Y:S01]  /*b9b0*/  @P5 IMAD.X R5, R5, 0x1, R7, P0 ;  /* 0x0000000105055824 */ /* 0x000fe200000e0607 */
[----:B-1----:R-:W-:Y:S01]  /*b9c0*/  FMNMX.FTZ R70, R0, R2, !PT ;  /* 0x0000000200467209 */ /* 0x002fe20007810000 */
[--C-:B------:R-:W-:Y:S03]  /*b9d0*/  FFMA.FTZ R0, R19, c[0x0][0x2d0], -R88.reuse ;  /* 0x0000b40013007a23 */ /* 0x100fe60000010858 */
[----:B------:R1:W-:Y:S01]  /*b9e0*/  @P5 LDGSTS.E.BYPASS.LTC128B.128 [R241+0x4900], [R4.64], !P6 ;  /* 0x0490000004f15fae */ /* 0x0003e2000f101d48 */
[----:B------:R-:W-:Y:S02]  /*b9f0*/  FMUL.FTZ R92, R70, c[0x0][0x2d0] ;  /* 0x0000b400465c7a20 */ /* 0x000fe40000410000 */
[----:B------:R4:W-:Y:S01]  /*ba00*/  MUFU.EX2 R215, R0 ;  /* 0x0000000000d77308 */ /* 0x0009e20000000800 */
[----:B--2---:R-:W-:Y:S01]  /*ba10*/  FFMA.FTZ R9, R18, c[0x0][0x2d0], -R88 ;  /* 0x0000b40012097a23 */ /* 0x004fe20000010858 */
[----:B---3--:R-:W-:Y:S08]  /*ba20*/  F2FP.PACK_AB R77, R201, R105 ;  /* 0x00000069c94d723e */ /* 0x008ff000000000ff */
[----:B------:R-:W-:Y:S01]  /*ba30*/  MUFU.EX2 R214, R9 ;  /* 0x0000000900d67308 */ /* 0x000fe20000000800 */
[--C-:B----4-:R-:W-:Y:S01]  /*ba40*/  FFMA.FTZ R0, R20, c[0x0][0x2d0], -R75.reuse ;  /* 0x0000b40014007a23 */ /* 0x110fe2000001084b */
[-C--:B-1----:R-:W-:Y:S08]  /*ba50*/  @P5 IADD3 R4, P0, R4, R8.reuse, RZ ;  /* 0x0000000804045210 */ /* 0x082ff00007f1e0ff */
[----:B------:R1:W-:Y:S01]  /*ba60*/  MUFU.EX2 R184, R0 ;  /* 0x0000000000b87308 */ /* 0x0003e20000000800 */
[----:B------:R-:W-:Y:S05]  /*ba70*/  @P5 IADD3.X R5, R5, R7, RZ, P0, !PT ;  /* 0x0000000705055210 */ /* 0x000fea00007fe4ff */
[----:B------:R2:W-:Y:S01]  /*ba80*/  @P5 LDGSTS.E.BYPASS.LTC128B.128 [R241+0x5100], [R4.64], !P6 ;  /* 0x0510000004f15fae */ /* 0x0005e2000f101d48 */
[----:B-1----:R-:W-:Y:S04]  /*ba90*/  FFMA.FTZ R0, R21, c[0x0][0x2d0], -R75 ;  /* 0x0000b40015007a23 */ /* 0x002fe8000001084b */
[----:B------:R1:W3:Y:S01]  /*baa0*/  MUFU.EX2 R194, R0 ;  /* 0x0000000000c27308 */ /* 0x0002e20000000800 */
[----:B--2---:R-:W-:Y:S05]  /*bab0*/  @P5 IADD3 R4, P0, R4, R8, RZ ;  /* 0x0000000804045210 */ /* 0x004fea0007f1e0ff */
[----:B------:R-:W-:Y:S05]  /*bac0*/  @P5 IMAD.X R5, R5, 0x1, R7, P0 ;  /* 0x0000000105055824 */ /* 0x000fea00000e0607 */
[----:B------:R2:W-:Y:S01]  /*bad0*/  @P5 LDGSTS.E.BYPASS.LTC128B.128 [R241+0x5900], [R4.64], !P6 ;  /* 0x0590000004f15fae */ /* 0x0005e2000f101d48 */
[----:B-1----:R-:W-:Y:S01]  /*bae0*/  FFMA.FTZ R0, R22, c[0x0][0x2d0], -R75 ;  /* 0x0000b40016007a23 */ /* 0x002fe2000001084b */
[----:B---3--:R-:W-:Y:S03]  /*baf0*/  F2FP.PACK_AB R64, R194, R184 ;  /* 0x000000b8c240723e */ /* 0x008fe600000000ff */
[----:B------:R1:W-:Y:S01]  /*bb00*/  MUFU.EX2 R200, R0 ;  /* 0x0000000000c87308 */ /* 0x0003e20000000800 */
[----:B--2---:R-:W-:Y:S05]  /*bb10*/  @P5 IADD3 R4, P0, R4, R8, RZ ;  /* 0x0000000804045210 */ /* 0x004fea0007f1e0ff */
[----:B------:R-:W-:Y:S01]  /*bb20*/  @P5 IMAD.X R5, R5, 0x1, R7, P0 ;  /* 0x0000000105055824 */ /* 0x000fe200000e0607 */
[----:B------:R-:W-:Y:S01]  /*bb30*/  FSETP.NEU.FTZ.AND P0, PT, R70, -INF , PT ;  /* 0xff8000004600780b */ /* 0x000fe20003f1d000 */
[----:B-1----:R-:W-:Y:S03]  /*bb40*/  FFMA.FTZ R0, R23, c[0x0][0x2d0], -R75 ;  /* 0x0000b40017007a23 */ /* 0x002fe6000001084b */
[----:B------:R-:W-:Y:S01]  /*bb50*/  FSEL R92, R92, RZ, P0 ;  /* 0x000000ff5c5c7208 */ /* 0x000fe20000000000 */
[----:B------:R1:W-:Y:S01]  /*bb60*/  @P5 LDGSTS.E.BYPASS.LTC128B.128 [R241+0x6100], [R4.64], !P6 ;  /* 0x0610000004f15fae */ /* 0x0003e2000f101d48 */
[----:B------:R2:W3:Y:S03]  /*bb70*/  MUFU.EX2 R211, R0 ;  /* 0x0000000000d37308 */ /* 0x0004e60000000800 */
[--C-:B------:R-:W-:Y:S01]  /*bb80*/  FFMA.FTZ R2, R26, c[0x0][0x2d0], -R92.reuse ;  /* 0x0000b4001a027a23 */ /* 0x100fe2000001085c */
[----:B------:R-:W-:Y:S01]  /*bb90*/  MOV R26, R79 ;  /* 0x0000004f001a7202 */ /* 0x000fe20000000f00 */
[--C-:B------:R-:W-:Y:S01]  /*bba0*/  FFMA.FTZ R220, R220, c[0x0][0x2d0], -R92.reuse ;  /* 0x0000b400dcdc7a23 */ /* 0x100fe2000001085c */
[----:B------:R-:W-:Y:S01]  /*bbb0*/  F2FP.PACK_AB R79, R215, R214 ;  /* 0x000000d6d74f723e */ /* 0x000fe200000000ff */
[--C-:B------:R-:W-:Y:S02]  /*bbc0*/  FFMA.FTZ R219, R219, c[0x0][0x2d0], -R92.reuse ;  /* 0x0000b400dbdb7a23 */ /* 0x100fe4000001085c */
[--C-:B------:R-:W-:Y:S01]  /*bbd0*/  FFMA.FTZ R218, R218, c[0x0][0x2d0], -R92.reuse ;  /* 0x0000b400dada7a23 */ /* 0x100fe2000001085c */
[----:B------:R4:W-:Y:S01]  /*bbe0*/  MUFU.EX2 R185, R2 ;  /* 0x0000000200b97308 */ /* 0x0009e20000000800 */
[----:B--2---:R-:W-:Y:S02]  /*bbf0*/  FSEL R0, R74, RZ, P3 ;  /* 0x000000ff4a007208 */ /* 0x004fe40001800000 */
[----:B------:R-:W-:Y:S04]  /*bc00*/  @P5 IADD3 R8, P3, R4, R8, RZ ;  /* 0x0000000804085210 */ /* 0x000fe80007f7e0ff */
[----:B------:R-:W-:Y:S01]  /*bc10*/  @P5 IADD3.X R9, R5, R7, RZ, P3, !PT ;  /* 0x0000000705095210 */ /* 0x000fe20001ffe4ff */
[----:B-1----:R-:W-:Y:S01]  /*bc20*/  FADD.FTZ R5, -R0, R3 ;  /* 0x0000000300057221 */ /* 0x002fe20000010100 */
[----:B------:R-:W-:Y:S01]  /*bc30*/  FSEL R3, R73, RZ, P2 ;  /* 0x000000ff49037208 */ /* 0x000fe20001000000 */
[----:B------:R-:W-:Y:S01]  /*bc40*/  FFMA.FTZ R7, R29, c[0x0][0x2d0], -R92 ;  /* 0x0000b4001d077a23 */ /* 0x000fe2000001085c */
[----:B----4-:R-:W-:Y:S01]  /*bc50*/  FSEL R2, R72, RZ, P1 ;  /* 0x000000ff48027208 */ /* 0x010fe20000800000 */
[----:B------:R1:W-:Y:S01]  /*bc60*/  @P5 LDGSTS.E.BYPASS.LTC128B.128 [R241+0x6900], [R8.64], !P6 ;  /* 0x0690000008f15fae */ /* 0x0003e2000f101d48 */
[----:B------:R-:W-:Y:S01]  /*bc70*/  FSEL R0, R70, RZ, P0 ;  /* 0x000000ff46007208 */ /* 0x000fe20000000000 */
[----:B------:R-:W2:Y:S01]  /*bc80*/  MUFU.EX2 R193, R7 ;  /* 0x0000000700c17308 */ /* 0x000ea20000000800 */
[----:B------:R-:W-:Y:S01]  /*bc90*/  FADD.FTZ R4, -R3, R116 ;  /* 0x0000007403047221 */ /* 0x000fe20000010100 */
[----:B------:R-:W-:Y:S01]  /*bca0*/  MOV R116, R66 ;  /* 0x0000004200747202 */ /* 0x000fe20000000f00 */
[----:B------:R-:W-:Y:S01]  /*bcb0*/  FADD.FTZ R3, -R2, R117 ;  /* 0x0000007502037221 */ /* 0x000fe20000010100 */
[----:B---3--:R-:W-:Y:S01]  /*bcc0*/  F2FP.PACK_AB R66, R211, R200 ;  /* 0x000000c8d342723e */ /* 0x008fe200000000ff */
[----:B------:R-:W-:Y:S01]  /*bcd0*/  FADD.FTZ R2, -R0, R118 ;  /* 0x0000007600027221 */ /* 0x000fe20000010100 */
[----:B------:R-:W3:Y:S01]  /*bce0*/  LDSM.16.MT88.4 R20, [R224] ;  /* 0x00000000e014783b */ /* 0x000ee20000004200 */
[----:B------:R-:W-:Y:S02]  /*bcf0*/  FMUL.FTZ R0, R5, c[0x0][0x2d0] ;  /* 0x0000b40005007a20 */ /* 0x000fe40000410000 */
[----:B------:R-:W-:Y:S02]  /*bd00*/  IMAD.MOV.U32 R29, RZ, RZ, R67 ;  /* 0x000000ffff1d7224 */ /* 0x000fe400078e0043 */
[----:B------:R4:W1:Y:S01]  /*bd10*/  MUFU.EX2 R69, R0 ;  /* 0x0000000000457308 */ /* 0x0008620000000800 */
[----:B------:R-:W-:Y:S02]  /*bd20*/  IMAD.MOV.U32 R118, RZ, RZ, R11 ;  /* 0x000000ffff767224 */ /* 0x000fe400078e000b */
[----:B------:R-:W-:Y:S01]  /*bd30*/  IMAD.MOV.U32 R117, RZ, RZ, R65 ;  /* 0x000000ffff757224 */ /* 0x000fe200078e0041 */
[----:B------:R-:W0:Y:S01]  /*bd40*/  LDGDEPBAR ;  /* 0x00000000000079af */ /* 0x000e220000000000 */
[----:B--2---:R-:W-:Y:S01]  /*bd50*/  F2FP.PACK_AB R65, R193, R185 ;  /* 0x000000b9c141723e */ /* 0x004fe200000000ff */
[----:B----4-:R-:W-:Y:S02]  /*bd60*/  FMUL.FTZ R0, R4, c[0x0][0x2d0] ;  /* 0x0000b40004007a20 */ /* 0x010fe40000410000 */
[C---:B-1----:R-:W-:Y:S02]  /*bd70*/  FMUL.FTZ R4, R69.reuse, R124 ;  /* 0x0000007c45047220 */ /* 0x042fe40000410000 */
[----:B------:R1:W2:Y:S01]  /*bd80*/  MUFU.EX2 R68, R0 ;  /* 0x0000000000447308 */ /* 0x0002a20000000800 */
[C---:B------:R-:W-:Y:S02]  /*bd90*/  FMUL.FTZ R5, R69.reuse, R125 ;  /* 0x0000007d45057220 */ /* 0x040fe40000410000 */
[C---:B------:R-:W-:Y:S02]  /*bda0*/  FMUL.FTZ R16, R69.reuse, R132 ;  /* 0x0000008445107220 */ /* 0x040fe40000410000 */
[C---:B------:R-:W-:Y:S02]  /*bdb0*/  FMUL.FTZ R17, R69.reuse, R133 ;  /* 0x0000008545117220 */ /* 0x040fe40000410000 */
[C---:B------:R-:W-:Y:S01]  /*bdc0*/  FMUL.FTZ R32, R69.reuse, R148 ;  /* 0x0000009445207220 */ /* 0x040fe20000410000 */
[----:B------:R-:W-:Y:S01]  /*bdd0*/  MOV R148, R35 ;  /* 0x0000002300947202 */ /* 0x000fe20000000f00 */
[C---:B------:R-:W-:Y:S02]  /*bde0*/  FMUL.FTZ R33, R69.reuse, R149 ;  /* 0x0000009545217220 */ /* 0x040fe40000410000 */
[----:B------:R-:W-:Y:S02]  /*bdf0*/  FMUL.FTZ R48, R69, R164 ;  /* 0x000000a445307220 */ /* 0x000fe40000410000 */
[----:B------:R-:W-:Y:S02]  /*be00*/  IMAD.MOV.U32 R164, RZ, RZ, R115 ;  /* 0x000000ffffa47224 */ /* 0x000fe400078e0073 */
[----:B------:R-:W-:Y:S02]  /*be10*/  IMAD.MOV.U32 R149, RZ, RZ, R118 ;  /* 0x000000ffff957224 */ /* 0x000fe400078e0076 */
[----:B------:R-:W-:Y:S01]  /*be20*/  MUFU.EX2 R118, R86 ;  /* 0x0000005600767308 */ /* 0x000fe20000000800 */
[----:B-1----:R-:W-:Y:S02]  /*be30*/  FMUL.FTZ R0, R3, c[0x0][0x2d0] ;  /* 0x0000b40003007a20 */ /* 0x002fe40000410000 */
[C---:B--2---:R-:W-:Y:S07]  /*be40*/  FMUL.FTZ R6, R68.reuse, R126 ;  /* 0x0000007e44067220 */ /* 0x044fee0000410000 */
[----:B------:R1:W2:Y:S01]  /*be50*/  MUFU.EX2 R3, R0 ;  /* 0x0000000000037308 */ /* 0x0002a20000000800 */
[C---:B------:R-:W-:Y:S02]  /*be60*/  FMUL.FTZ R7, R68.reuse, R127 ;  /* 0x0000007f44077220 */ /* 0x040fe40000410000 */
[----:B------:R-:W-:Y:S02]  /*be70*/  IMAD.MOV.U32 R126, RZ, RZ, R10 ;  /* 0x000000ffff7e7224 */ /* 0x000fe400078e000a */
[C---:B------:R-:W-:Y:S02]  /*be80*/  FMUL.FTZ R18, R68.reuse, R134 ;  /* 0x0000008644127220 */ /* 0x040fe40000410000 */
[C---:B------:R-:W-:Y:S01]  /*be90*/  FMUL.FTZ R19, R68.reuse, R135 ;  /* 0x0000008744137220 */ /* 0x040fe20000410000 */
[-C--:B---3--:R-:W-:Y:S02]  /*bea0*/  HMMA.16816.F32 R4, R76, R20.reuse, R4 ;  /* 0x000000144c04723c */ /* 0x088fe40000001804 */
[----:B------:R-:W-:Y:S03]  /*beb0*/  MUFU.EX2 R135, R84 ;  /* 0x0000005400877308 */ /* 0x000fe60000000800 */
[C---:B------:R-:W-:Y:S01]  /*bec0*/  FMUL.FTZ R34, R68.reuse, R150 ;  /* 0x0000009644227220 */ /* 0x040fe20000410000 */
[----:B------:R-:W-:Y:S01]  /*bed0*/  MOV R150, R54 ;  /* 0x0000003600967202 */ /* 0x000fe20000000f00 */
[----:B------:R-:W-:Y:S02]  /*bee0*/  FMUL.FTZ R35, R68, R151 ;  /* 0x0000009744237220 */ /* 0x000fe40000410000 */
[----:B------:R-:W-:Y:S03]  /*bef0*/  IMAD.MOV.U32 R151, RZ, RZ, R53 ;  /* 0x000000ffff977224 */ /* 0x000fe600078e0035 */
[----:B------:R-:W-:Y:S02]  /*bf00*/  IMAD.MOV.U32 R134, RZ, RZ, R56 ;  /* 0x000000ffff867224 */ /* 0x000fe400078e0038 */
[----:B-1----:R-:W-:Y:S02]  /*bf10*/  FMUL.FTZ R0, R2, c[0x0][0x2d0] ;  /* 0x0000b40002007a20 */ /* 0x002fe40000410000 */
[--C-:B------:R-:W-:Y:S02]  /*bf20*/  FFMA.FTZ R2, R50, c[0x0][0x2d0], -R92.reuse ;  /* 0x0000b40032027a23 */ /* 0x100fe4000001085c */
[C---:B--2---:R-:W-:Y:S02]  /*bf30*/  FMUL.FTZ R8, R3.reuse, R120 ;  /* 0x0000007803087220 */ /* 0x044fe40000410000 */
[----:B------:R1:W-:Y:S01]  /*bf40*/  MUFU.EX2 R187, R2 ;  /* 0x0000000200bb7308 */ /* 0x0003e20000000800 */
[C---:B------:R-:W-:Y:S02]  /*bf50*/  FMUL.FTZ R9, R3.reuse, R121 ;  /* 0x0000007903097220 */ /* 0x040fe40000410000 */
[C---:B------:R-:W-:Y:S02]  /*bf60*/  FMUL.FTZ R12, R3.reuse, R128 ;  /* 0x00000080030c7220 */ /* 0x040fe40000410000 */
[C---:B------:R-:W-:Y:S02]  /*bf70*/  FMUL.FTZ R13, R3.reuse, R129 ;  /* 0x00000081030d7220 */ /* 0x040fe40000410000 */
[C---:B------:R-:W-:Y:S02]  /*bf80*/  FMUL.FTZ R24, R3.reuse, R140 ;  /* 0x0000008c03187220 */ /* 0x040fe40000410000 */
[C---:B------:R-:W-:Y:S01]  /*bf90*/  FMUL.FTZ R25, R3.reuse, R141 ;  /* 0x0000008d03197220 */ /* 0x040fe20000410000 */
[----:B------:R-:W2:Y:S01]  /*bfa0*/  MUFU.EX2 R0, R0 ;  /* 0x0000000000007308 */ /* 0x000ea20000000800 */
[C---:B------:R-:W-:Y:S02]  /*bfb0*/  FMUL.FTZ R28, R3.reuse, R144 ;  /* 0x00000090031c7220 */ /* 0x040fe40000410000 */
[C---:B------:R-:W-:Y:S01]  /*bfc0*/  FMUL.FTZ R40, R3.reuse, R156 ;  /* 0x0000009c03287220 */ /* 0x040fe20000410000 */
[----:B------:R-:W-:Y:S01]  /*bfd0*/  MOV R156, R59 ;  /* 0x0000003b009c7202 */ /* 0x000fe20000000f00 */
[C---:B------:R-:W-:Y:S02]  /*bfe0*/  FMUL.FTZ R41, R3.reuse, R157 ;  /* 0x0000009d03297220 */ /* 0x040fe40000410000 */
[C---:B------:R-:W-:Y:S02]  /*bff0*/  FMUL.FTZ R45, R3.reuse, R161 ;  /* 0x000000a1032d7220 */ /* 0x040fe40000410000 */
[----:B------:R-:W-:Y:S01]  /*c000*/  FMUL.FTZ R44, R3, R160 ;  /* 0x000000a0032c7220 */ /* 0x000fe20000410000 */
[----:B------:R-:W-:Y:S01]  /*c010*/  MUFU.EX2 R129, R85 ;  /* 0x0000005500817308 */ /* 0x000fe20000000800 */
[----:B------:R-:W-:Y:S01]  /*c020*/  MOV R160, R111 ;  /* 0x0000006f00a07202 */ /* 0x000fe20000000f00 */
[C---:B------:R-:W-:Y:S02]  /*c030*/  FMUL.FTZ R50, R68.reuse, R166 ;  /* 0x000000a644327220 */ /* 0x040fe40000410000 */
[----:B-1----:R-:W-:Y:S02]  /*c040*/  FFMA.FTZ R2, R51, c[0x0][0x2d0], -R92 ;  /* 0x0000b40033027a23 */ /* 0x002fe4000001085c */
[C---:B------:R-:W-:Y:S01]  /*c050*/  FMUL.FTZ R56, R3.reuse, R172 ;  /* 0x000000ac03387220 */ /* 0x040fe20000410000 */
[----:B------:R-:W-:Y:S01]  /*c060*/  MOV R172, R107 ;  /* 0x0000006b00ac7202 */ /* 0x000fe20000000f00 */
[----:B------:R-:W-:Y:S01]  /*c070*/  FMUL.FTZ R51, R68, R167 ;  /* 0x000000a744337220 */ /* 0x000fe20000410000 */
[----:B------:R-:W-:Y:S01]  /*c080*/  MOV R167, R63 ;  /* 0x0000003f00a77202 */ /* 0x000fe20000000f00 */
[----:B------:R-:W1:Y:S01]  /*c090*/  MUFU.EX2 R188, R2 ;  /* 0x0000000200bc7308 */ /* 0x000e620000000800 */
[----:B------:R-:W-:Y:S02]  /*c0a0*/  IMAD.MOV.U32 R157, RZ, RZ, R57 ;  /* 0x000000ffff9d7224 */ /* 0x000fe400078e0039 */
[----:B------:R-:W-:Y:S02]  /*c0b0*/  FMUL.FTZ R57, R3, R173 ;  /* 0x000000ad03397220 */ /* 0x000fe40000410000 */
[C---:B--2---:R-:W-:Y:S02]  /*c0c0*/  FMUL.FTZ R10, R0.reuse, R122 ;  /* 0x0000007a000a7220 */ /* 0x044fe40000410000 */
[C---:B------:R-:W-:Y:S02]  /*c0d0*/  FMUL.FTZ R11, R0.reuse, R123 ;  /* 0x0000007b000b7220 */ /* 0x040fe40000410000 */
[C---:B------:R-:W-:Y:S01]  /*c0e0*/  FMUL.FTZ R14, R0.reuse, R130 ;  /* 0x00000082000e7220 */ /* 0x040fe20000410000 */
[----:B------:R-:W-:Y:S01]  /*c0f0*/  MUFU.EX2 R128, R102 ;  /* 0x0000006600807308 */ /* 0x000fe20000000800 */
[C---:B------:R-:W-:Y:S02]  /*c100*/  FMUL.FTZ R15, R0.reuse, R131 ;  /* 0x00000083000f7220 */ /* 0x040fe40000410000 */
[C---:B------:R-:W-:Y:S01]  /*c110*/  FMUL.FTZ R27, R0.reuse, R143 ;  /* 0x0000008f001b7220 */ /* 0x040fe20000410000 */
[----:B------:R-:W-:Y:S01]  /*c120*/  MOV R143, R83 ;  /* 0x00000053008f7202 */ /* 0x000fe20000000f00 */
[C---:B------:R-:W-:Y:S02]  /*c130*/  FMUL.FTZ R30, R0.reuse, R146 ;  /* 0x00000092001e7220 */ /* 0x040fe40000410000 */
[C---:B------:R-:W-:Y:S02]  /*c140*/  FMUL.FTZ R31, R0.reuse, R147 ;  /* 0x00000093001f7220 */ /* 0x040fe40000410000 */
[C---:B------:R-:W-:Y:S01]  /*c150*/  FMUL.FTZ R43, R0.reuse, R159 ;  /* 0x0000009f002b7220 */ /* 0x040fe20000410000 */
[----:B------:R2:W-:Y:S01]  /*c160*/  MUFU.EX2 R146, R94 ;  /* 0x0000005e00927308 */ /* 0x0005e20000000800 */
[----:B------:R-:W-:Y:S01]  /*c170*/  MOV R159, R52 ;  /* 0x00000034009f7202 */ /* 0x000fe20000000f00 */
[----:B------:R-:W-:Y:S01]  /*c180*/  FMUL.FTZ R42, R0, R158 ;  /* 0x0000009e002a7220 */ /* 0x000fe20000410000 */
[----:B-1----:R-:W-:Y:S01]  /*c190*/  F2FP.PACK_AB R67, R188, R187 ;  /* 0x000000bbbc43723e */ /* 0x002fe200000000ff */
[----:B------:R-:W-:Y:S02]  /*c1a0*/  FFMA.FTZ R2, R90, c[0x0][0x2d0], -R88 ;  /* 0x0000b4005a027a23 */ /* 0x000fe40000010858 */
[C---:B------:R-:W-:Y:S02]  /*c1b0*/  FMUL.FTZ R46, R0.reuse, R162 ;  /* 0x000000a2002e7220 */ /* 0x040fe40000410000 */
[----:B------:R-:W-:Y:S02]  /*c1c0*/  IMAD.MOV.U32 R158, RZ, RZ, R47 ;  /* 0x000000ffff9e7224 */ /* 0x000fe400078e002f */
[----:B------:R1:W-:Y:S01]  /*c1d0*/  MUFU.EX2 R131, R95 ;  /* 0x0000005f00837308 */ /* 0x0003e20000000800 */
[C---:B------:R-:W-:Y:S04]  /*c1e0*/  HMMA.16816.F32 R8, R64.reuse, R20, R8 ;  /* 0x000000144008723c */ /* 0x040fe80000001808 */
[----:B------:R-:W-:Y:S01]  /*c1f0*/  FMUL.FTZ R47, R0, R163 ;  /* 0x000000a3002f7220 */ /* 0x000fe20000410000 */
[----:B------:R-:W-:Y:S01]  /*c200*/  MOV R163, R116 ;  /* 0x0000007400a37202 */ /* 0x000fe20000000f00 */
[----:B------:R-:W-:Y:S01]  /*c210*/  IMAD.MOV.U32 R162, RZ, RZ, R104 ;  /* 0x000000ffffa27224 */ /* 0x000fe200078e0068 */
[----:B------:R-:W-:Y:S01]  /*c220*/  MOV R104, R80 ;  /* 0x0000005000687202 */ /* 0x000fe20000000f00 */
[-C--:B------:R-:W-:Y:S01]  /*c230*/  HMMA.16816.F32 R12, R64, R22.reuse, R12 ;  /* 0x00000016400c723c */ /* 0x080fe2000000180c */
[----:B------:R-:W-:Y:S03]  /*c240*/  MUFU.EX2 R116, R87 ;  /* 0x0000005700747308 */ /* 0x000fe60000000800 */
[C---:B------:R-:W-:Y:S01]  /*c250*/  FMUL.FTZ R20, R69.reuse, R136 ;  /* 0x0000008845147220 */ /* 0x040fe20000410000 */
[----:B------:R-:W-:Y:S01]  /*c260*/  MOV R136, R62 ;  /* 0x0000003e00887202 */ /* 0x000fe20000000f00 */
[----:B------:R-:W-:Y:S01]  /*c270*/  FMUL.FTZ R21, R69, R137 ;  /* 0x0000008945157220 */ /* 0x000fe20000410000 */
[----:B------:R-:W-:Y:S01]  /*c280*/  MOV R137, R117 ;  /* 0x0000007500897202 */ /* 0x000fe20000000f00 */
[C---:B------:R-:W-:Y:S04]  /*c290*/  HMMA.16816.F32 R16, R76.reuse, R22, R16 ;  /* 0x000000164c10723c */ /* 0x040fe80000001810 */
[----:B------:R-:W-:Y:S01]  /*c2a0*/  IMAD.MOV.U32 R117, RZ, RZ, R29 ;  /* 0x000000ffff757224 */ /* 0x000fe200078e001d */
[----:B------:R-:W-:Y:S01]  /*c2b0*/  MOV R173, R158 ;  /* 0x0000009e00ad7202 */ /* 0x000fe20000000f00 */
[----:B------:R-:W-:Y:S02]  /*c2c0*/  FMUL.FTZ R29, R3, R145 ;  /* 0x00000091031d7220 */ /* 0x000fe40000410000 */
[C---:B------:R-:W-:Y:S04]  /*c2d0*/  FMUL.FTZ R22, R68.reuse, R138 ;  /* 0x0000008a44167220 */ /* 0x040fe80000410000 */
[----:B------:R-:W-:Y:S02]  /*c2e0*/  IMAD.MOV.U32 R138, RZ, RZ, R37 ;  /* 0x000000ffff8a7224 */ /* 0x000fe400078e0025 */
[----:B------:R-:W3:Y:S01]  /*c2f0*/  LDSM.16.MT88.4 R36, [R228] ;  /* 0x00000000e424783b */ /* 0x000ee20000004200 */
[----:B------:R-:W-:Y:S02]  /*c300*/  FMUL.FTZ R23, R68, R139 ;  /* 0x0000008b44177220 */ /* 0x000fe40000410000 */
[----:B------:R-:W-:Y:S02]  /*c310*/  IMAD.MOV.U32 R139, RZ, RZ, R26 ;  /* 0x000000ffff8b7224 */ /* 0x000fe400078e001a */
[C---:B------:R-:W-:Y:S01]  /*c320*/  FMUL.FTZ R26, R0.reuse, R142 ;  /* 0x0000008e001a7220 */ /* 0x040fe20000410000 */
[----:B------:R-:W-:Y:S01]  /*c330*/  MOV R142, R49 ;  /* 0x00000031008e7202 */ /* 0x000fe20000000f00 */
[----:B------:R-:W-:Y:S02]  /*c340*/  IMAD.MOV.U32 R161, RZ, RZ, R117 ;  /* 0x000000ffffa17224 */ /* 0x000fe400078e0075 */
[----:B------:R-:W-:Y:S01]  /*c350*/  FMUL.FTZ R49, R69, R165 ;  /* 0x000000a545317220 */ /* 0x000fe20000410000 */
[----:B------:R-:W-:Y:S01]  /*c360*/  MOV R158, R142 ;  /* 0x0000008e009e7202 */ /* 0x000fe20000000f00 */
[----:B------:R-:W-:Y:S02]  /*c370*/  IMAD.MOV.U32 R165, RZ, RZ, R58 ;  /* 0x000000ffffa57224 */ /* 0x000fe400078e003a */
[C---:B------:R-:W-:Y:S02]  /*c380*/  FMUL.FTZ R58, R0.reuse, R174 ;  /* 0x000000ae003a7220 */ /* 0x040fe40000410000 */
[C---:B------:R-:W-:Y:S01]  /*c390*/  FMUL.FTZ R59, R0.reuse, R175 ;  /* 0x000000af003b7220 */ /* 0x040fe20000410000 */
[----:B------:R-:W-:Y:S01]  /*c3a0*/  MOV R175, R164 ;  /* 0x000000a400af7202 */ /* 0x000fe20000000f00 */
[----:B------:R-:W-:Y:S02]  /*c3b0*/  IMAD.MOV.U32 R166, RZ, RZ, R61 ;  /* 0x000000ffffa67224 */ /* 0x000fe400078e003d */
[----:B------:R-:W-:Y:S01]  /*c3c0*/  FMUL.FTZ R61, R3, R177 ;  /* 0x000000b1033d7220 */ /* 0x000fe20000410000 */
[----:B------:R-:W-:Y:S01]  /*c3d0*/  MOV R177, R151 ;  /* 0x0000009700b17202 */ /* 0x000fe20000000f00 */
[C---:B------:R-:W-:Y:S02]  /*c3e0*/  FMUL.FTZ R62, R0.reuse, R178 ;  /* 0x000000b2003e7220 */ /* 0x040fe40000410000 */
[----:B------:R-:W-:Y:S02]  /*c3f0*/  FMUL.FTZ R63, R0, R179 ;  /* 0x000000b3003f7220 */ /* 0x000fe40000410000 */
[--C-:B--2---:R-:W-:Y:S02]  /*c400*/  FFMA.FTZ R94, R240, c[0x0][0x2d0], -R88.reuse ;  /* 0x0000b400f05e7a23 */ /* 0x104fe40000010858 */
[--C-:B------:R-:W-:Y:S02]  /*c410*/  FFMA.FTZ R151, R89, c[0x0][0x2d0], -R88.reuse ;  /* 0x0000b40059977a23 */ /* 0x100fe40000010858 */
[----:B------:R-:W-:Y:S02]  /*c420*/  FFMA.FTZ R89, R234, c[0x0][0x2d0], -R75 ;  /* 0x0000b400ea597a23 */ /* 0x000fe4000001084b */
[--C-:B------:R-:W-:Y:S02]  /*c430*/  FFMA.FTZ R90, R126, c[0x0][0x2d0], -R88.reuse ;  /* 0x0000b4007e5a7a23 */ /* 0x100fe40000010858 */
[----:B------:R-:W-:Y:S02]  /*c440*/  FFMA.FTZ R104, R104, c[0x0][0x2d0], -R88 ;  /* 0x0000b40068687a23 */ /* 0x000fe40000010858 */
[----:B------:R-:W-:Y:S02]  /*c450*/  IMAD.MOV.U32 R174, RZ, RZ, R163 ;  /* 0x000000ffffae7224 */ /* 0x000fe400078e00a3 */
[----:B------:R-:W-:Y:S02]  /*c460*/  IMAD.MOV.U32 R164, RZ, RZ, R148 ;  /* 0x000000ffffa47224 */ /* 0x000fe400078e0094 */
[--C-:B------:R-:W-:Y:S01]  /*c470*/  FFMA.FTZ R148, R203, c[0x0][0x2d0], -R88.reuse ;  /* 0x0000b400cb947a23 */ /* 0x100fe20000010858 */
[-C--:B---3--:R-:W-:Y:S03]  /*c480*/  HMMA.16816.F32 R20, R76, R36.reuse, R20 ;  /* 0x000000244c14723c */ /* 0x088fe60000001814 */
[--C-:B------:R-:W-:Y:S02]  /*c490*/  FFMA.FTZ R102, R217, c[0x0][0x2d0], -R88.reuse ;  /* 0x0000b400d9667a23 */ /* 0x100fe40000010858 */
[--C-:B------:R-:W-:Y:S02]  /*c4a0*/  FFMA.FTZ R107, R210, c[0x0][0x2d0], -R88.reuse ;  /* 0x0000b400d26b7a23 */ /* 0x100fe40000010858 */
[----:B------:R-:W-:Y:S01]  /*c4b0*/  MUFU.EX2 R203, R102 ;  /* 0x0000006600cb7308 */ /* 0x000fe20000000800 */
[C---:B------:R-:W-:Y:S04]  /*c4c0*/  HMMA.16816.F32 R24, R64.reuse, R36, R24 ;  /* 0x000000244018723c */ /* 0x040fe80000001818 */
[----:B------:R-:W-:Y:S02]  /*c4d0*/  IMAD.MOV.U32 R163, RZ, RZ, R159 ;  /* 0x000000ffffa37224 */ /* 0x000fe400078e009f */
[----:B------:R-:W-:Y:S01]  /*c4e0*/  IMAD.MOV.U32 R159, RZ, RZ, R139 ;  /* 0x000000ffff9f7224 */ /* 0x000fe200078e008b */
[----:B------:R-:W-:Y:S01]  /*c4f0*/  MOV R139, R109 ;  /* 0x0000006d008b7202 */ /* 0x000fe20000000f00 */
[-C--:B------:R-:W-:Y:S02]  /*c500*/  HMMA.16816.F32 R28, R64, R38.reuse, R28 ;  /* 0x00000026401c723c */ /* 0x080fe4000000181c */
[----:B------:R-:W-:Y:S02]  /*c510*/  MUFU.EX2 R163, R163 ;  /* 0x000000a300a37308 */ /* 0x000fe40000000800 */
[C---:B------:R-:W-:Y:S01]  /*c520*/  FMUL.FTZ R36, R69.reuse, R152 ;  /* 0x0000009845247220 */ /* 0x040fe20000410000 */
[----:B------:R-:W-:Y:S01]  /*c530*/  MOV R152, R60 ;  /* 0x0000003c00987202 */ /* 0x000fe20000000f00 */
[----:B------:R-:W-:Y:S02]  /*c540*/  FMUL.FTZ R37, R69, R153 ;  /* 0x0000009945257220 */ /* 0x000fe40000410000 */
[C---:B------:R-:W-:Y:S04]  /*c550*/  HMMA.16816.F32 R32, R76.reuse, R38, R32 ;  /* 0x000000264c20723c */ /* 0x040fe80000001820 */
[----:B------:R-:W-:Y:S01]  /*c560*/  MUFU.EX2 R139, R139 ;  /* 0x0000008b008b7308 */ /* 0x000fe20000000800 */
[----:B------:R-:W-:Y:S02]  /*c570*/  FMUL.FTZ R60, R3, R176 ;  /* 0x000000b0033c7220 */ /* 0x000fe40000410000 */
[C---:B------:R-:W-:Y:S01]  /*c580*/  FMUL.FTZ R39, R68.reuse, R155 ;  /* 0x0000009b44277220 */ /* 0x040fe20000410000 */
[----:B------:R-:W-:Y:S01]  /*c590*/  MOV R155, R55 ;  /* 0x00000037009b7202 */ /* 0x000fe20000000f00 */
[----:B------:R-:W-:Y:S01]  /*c5a0*/  FMUL.FTZ R38, R68, R154 ;  /* 0x0000009a44267220 */ /* 0x000fe20000410000 */
[----:B------:R-:W2:Y:S02]  /*c5b0*/  LDSM.16.MT88.4 R52, [R225] ;  /* 0x00000000e134783b */ /* 0x000ea40000004200 */
[--C-:B-1----:R-:W-:Y:S02]  /*c5c0*/  FFMA.FTZ R95, R230, c[0x0][0x2d0], -R75.reuse ;  /* 0x0000b400e65f7a23 */ /* 0x102fe4000001084b */
[----:B------:R1:W-:Y:S01]  /*c5d0*/  MUFU.EX2 R154, R93 ;  /* 0x0000005d009a7308 */ /* 0x0003e20000000800 */
[----:B------:R-:W-:Y:S02]  /*c5e0*/  FFMA.FTZ R109, R204, c[0x0][0x2d0], -R88 ;  /* 0x0000b400cc6d7a23 */ /* 0x000fe40000010858 */
[----:B------:R-:W-:Y:S01]  /*c5f0*/  IMAD.MOV.U32 R179, RZ, RZ, R172 ;  /* 0x000000ffffb37224 */ /* 0x000fe200078e00ac */
[----:B------:R-:W-:Y:S02]  /*c600*/  MOV R172, R157 ;  /* 0x0000009d00ac7202 */ /* 0x000fe40000000f00 */
[----:B------:R-:W-:Y:S01]  /*c610*/  MOV R157, R134 ;  /* 0x00000086009d7202 */ /* 0x000fe20000000f00 */
[----:B------:R-:W-:Y:S02]  /*c620*/  FFMA.FTZ R134, R246, c[0x0][0x2d0], -R75 ;  /* 0x0000b400f6867a23 */ /* 0x000fe4000001084b */
[----:B-1----:R-:W-:Y:S01]  /*c630*/  FFMA.FTZ R93, R233, c[0x0][0x2d0], -R88 ;  /* 0x0000b400e95d7a23 */ /* 0x002fe20000010858 */
[-C--:B--2---:R-:W-:Y:S08]  /*c640*/  HMMA.16816.F32 R36, R76, R52.reuse, R36 ;  /* 0x000000344c24723c */ /* 0x084ff00000001824 */
[C---:B------:R-:W-:Y:S07]  /*c650*/  HMMA.16816.F32 R40, R64.reuse, R52, R40 ;  /* 0x000000344028723c */ /* 0x040fee0000001828 */
[C---:B------:R-:W-:Y:S01]  /*c660*/  FMUL.FTZ R52, R69.reuse, R168 ;  /* 0x000000a845347220 */ /* 0x040fe20000410000 */
[----:B------:R-:W-:Y:S01]  /*c670*/  MOV R168, R114 ;  /* 0x0000007200a87202 */ /* 0x000fe20000000f00 */
[----:B------:R-:W-:Y:S01]  /*c680*/  FMUL.FTZ R53, R69, R169 ;  /* 0x000000a945357220 */ /* 0x000fe20000410000 */
[----:B------:R1:W-:Y:S01]  /*c690*/  MUFU.EX2 R114, R2 ;  /* 0x0000000200727308 */ /* 0x0003e20000000800 */
[-C--:B------:R-:W-:Y:S03]  /*c6a0*/  HMMA.16816.F32 R44, R64, R54.reuse, R44 ;  /* 0x00000036402c723c */ /* 0x080fe6000000182c */
[----:B------:R-:W-:Y:S02]  /*c6b0*/  IMAD.MOV.U32 R169, RZ, RZ, R113 ;  /* 0x000000ffffa97224 */ /* 0x000fe400078e0071 */
[----:B------:R-:W-:Y:S01]  /*c6c0*/  IMAD.MOV.U32 R176, RZ, RZ, R168 ;  /* 0x000000ffffb07224 */ /* 0x000fe200078e00a8 */
[----:B------:R-:W-:Y:S01]  /*c6d0*/  MOV R168, R149 ;  /* 0x0000009500a87202 */ /* 0x000fe20000000f00 */
[----:B------:R-:W-:Y:S01]  /*c6e0*/  FFMA.FTZ R149, R202, c[0x0][0x2d0], -R88 ;  /* 0x0000b400ca957a23 */ /* 0x000fe20000010858 */
[C---:B------:R-:W-:Y:S04]  /*c6f0*/  HMMA.16816.F32 R48, R76.reuse, R54, R48 ;  /* 0x000000364c30723c */ /* 0x040fe80000001830 */
[----:B------:R-:W-:Y:S01]  /*c700*/  MOV R178, R169 ;  /* 0x000000a900b27202 */ /* 0x000fe20000000f00 */
[----:B------:R-:W-:Y:S02]  /*c710*/  IMAD.MOV.U32 R169, RZ, RZ, R106 ;  /* 0x000000ffffa97224 */ /* 0x000fe400078e006a */
[C---:B------:R-:W-:Y:S02]  /*c720*/  FMUL.FTZ R54, R68.reuse, R170 ;  /* 0x000000aa44367220 */ /* 0x040fe40000410000 */
[----:B------:R-:W-:Y:S03]  /*c730*/  IMAD.MOV.U32 R170, RZ, RZ, R81 ;  /* 0x000000ffffaa7224 */ /* 0x000fe600078e0051 */
[----:B------:R-:W-:Y:S02]  /*c740*/  FMUL.FTZ R55, R68, R171 ;  /* 0x000000ab44377220 */ /* 0x000fe40000410000 */
[----:B------:R-:W-:Y:S02]  /*c750*/  IMAD.MOV.U32 R171, RZ, RZ, R82 ;  /* 0x000000ffffab7224 */ /* 0x000fe400078e0052 */
[--C-:B-1----:R-:W-:Y:S01]  /*c760*/  FFMA.FTZ R2, R96, c[0x0][0x2d0], -R88.reuse ;  /* 0x0000b40060027a23 */ /* 0x102fe20000010858 */
[----:B------:R-:W1:Y:S01]  /*c770*/  LDSM.16.MT88.4 R80, [R227] ;  /* 0x00000000e350783b */ /* 0x000e620000004200 */
[----:B------:R-:W-:Y:S01]  /*c780*/  FFMA.FTZ R96, R177, c[0x0][0x2d0], -R75 ;  /* 0x0000b400b1607a23 */ /* 0x000fe2000001084b */
[----:B------:R-:W-:Y:S01]  /*c790*/  MOV R177, R173 ;  /* 0x000000ad00b17202 */ /* 0x000fe20000000f00 */
[----:B------:R2:W-:Y:S01]  /*c7a0*/  MUFU.EX2 R120, R2 ;  /* 0x0000000200787308 */ /* 0x0005e20000000800 */
[--C-:B------:R-:W-:Y:S02]  /*c7b0*/  FFMA.FTZ R106, R212, c[0x0][0x2d0], -R88.reuse ;  /* 0x0000b400d46a7a23 */ /* 0x100fe40000010858 */
[----:B------:R-:W-:Y:S02]  /*c7c0*/  IMAD.MOV.U32 R173, RZ, RZ, R165 ;  /* 0x000000ffffad7224 */ /* 0x000fe400078e00a5 */
[----:B------:R-:W-:Y:S02]  /*c7d0*/  FFMA.FTZ R165, R192, c[0x0][0x2d0], -R75 ;  /* 0x0000b400c0a57a23 */ /* 0x000fe4000001084b */
[--C-:B--2---:R-:W-:Y:S02]  /*c7e0*/  FFMA.FTZ R2, R91, c[0x0][0x2d0], -R88.reuse ;  /* 0x0000b4005b027a23 */ /* 0x104fe40000010858 */
[----:B------:R-:W-:Y:S01]  /*c7f0*/  FFMA.FTZ R91, R170, c[0x0][0x2d0], -R88 ;  /* 0x0000b400aa5b7a23 */ /* 0x000fe20000010858 */
[----:B------:R-:W-:Y:S01]  /*c800*/  MOV R170, R161 ;  /* 0x000000a100aa7202 */ /* 0x000fe20000000f00 */
[----:B------:R2:W-:Y:S01]  /*c810*/  MUFU.EX2 R125, R2 ;  /* 0x00000002007d7308 */ /* 0x0005e20000000800 */
[----:B------:R-:W-:Y:S02]  /*c820*/  IMAD.MOV.U32 R161, RZ, RZ, R155 ;  /* 0x000000ffffa17224 */ /* 0x000fe400078e009b */
[----:B------:R-:W-:Y:S02]  /*c830*/  IMAD.MOV.U32 R155, RZ, RZ, R108 ;  /* 0x000000ffff9b7224 */ /* 0x000fe400078e006c */
[--C-:B------:R-:W-:Y:S01]  /*c840*/  FFMA.FTZ R108, R206, c[0x0][0x2d0], -R88.reuse ;  /* 0x0000b400ce6c7a23 */ /* 0x100fe20000010858 */
[-C--:B-1----:R-:W-:Y:S04]  /*c850*/  HMMA.16816.F32 R52, R76, R80.reuse, R52 ;  /* 0x000000504c34723c */ /* 0x082fe80000001834 */
[----:B------:R-:W-:Y:S04]  /*c860*/  MUFU.EX2 R210, R91 ;  /* 0x0000005b00d27308 */ /* 0x000fe80000000800 */
[C---:B------:R-:W-:Y:S06]  /*c870*/  HMMA.16816.F32 R56, R64.reuse, R80, R56 ;  /* 0x000000504038723c */ /* 0x040fec0000001838 */
[----:B------:R-:W-:Y:S01]  /*c880*/  MUFU.EX2 R155, R155 ;  /* 0x0000009b009b7308 */ /* 0x000fe20000000800 */
[----:B--2---:R-:W-:Y:S01]  /*c890*/  FFMA.FTZ R2, R97, c[0x0][0x2d0], -R88 ;  /* 0x0000b40061027a23 */ /* 0x004fe20000010858 */
[-C--:B------:R-:W-:Y:S04]  /*c8a0*/  HMMA.16816.F32 R60, R64, R82.reuse, R60 ;  /* 0x00000052403c723c */ /* 0x080fe8000000183c */
[--C-:B------:R-:W-:Y:S04]  /*c8b0*/  FFMA.FTZ R97, R174, c[0x0][0x2d0], -R75.reuse ;  /* 0x0000b400ae617a23 */ /* 0x100fe8000001084b */
[----:B------:R1:W2:Y:S01]  /*c8c0*/  MUFU.EX2 R133, R2 ;  /* 0x0000000200857308 */ /* 0x0002a20000000800 */
[----:B------:R-:W-:Y:S03]  /*c8d0*/  MOV R174, R166 ;  /* 0x000000a600ae7202 */ /* 0x000fe60000000f00 */
[C---:B------:R-:W-:Y:S01]  /*c8e0*/  FMUL.FTZ R64, R69.reuse, R180 ;  /* 0x000000b445407220 */ /* 0x040fe20000410000 */
[----:B------:R-:W-:Y:S01]  /*c8f0*/  MOV R180, R158 ;  /* 0x0000009e00b47202 */ /* 0x000fe20000000f00 */
[----:B------:R-:W-:Y:S02]  /*c900*/  FMUL.FTZ R65, R69, R181 ;  /* 0x000000b545417220 */ /* 0x000fe40000410000 */
[C---:B------:R-:W-:Y:S02]  /*c910*/  FMUL.FTZ R66, R68.reuse, R182 ;  /* 0x000000b644427220 */ /* 0x040fe40000410000 */
[----:B------:R-:W-:Y:S01]  /*c920*/  FMUL.FTZ R67, R68, R183 ;  /* 0x000000b744437220 */ /* 0x000fe20000410000 */
[----:B------:R-:W-:Y:S01]  /*c930*/  MUFU.EX2 R206, R180 ;  /* 0x000000b400ce7308 */ /* 0x000fe20000000800 */
[--C-:B------:R-:W-:Y:S05]  /*c940*/  FFMA.FTZ R166, R191, c[0x0][0x2d0], -R75.reuse ;  /* 0x0000b400bfa67a23 */ /* 0x100fea000001084b */
[----:B------:R-:W-:Y:S01]  /*c950*/  HMMA.16816.F32 R64, R76, R82, R64 ;  /* 0x000000524c40723c */ /* 0x000fe20000001840 */
[----:B------:R-:W3:Y:S03]  /*c960*/  LDSM.16.MT88.4 R80, [R224+0x800] ;  /* 0x00080000e050783b */ /* 0x000ee60000004200 */
[----:B------:R-:W-:Y:S03]  /*c970*/  MUFU.EX2 R158, R95 ;  /* 0x0000005f009e7308 */ /* 0x000fe60000000800 */
[----:B------:R-:W-:Y:S01]  /*c980*/  F2FP.PACK_AB R78, R135, R129 ;  /* 0x00000081874e723e */ /* 0x000fe200000000ff */
[--C-:B-1----:R-:W-:Y:S01]  /*c990*/  FFMA.FTZ R2, R98, c[0x0][0x2d0], -R75.reuse ;  /* 0x0000b40062027a23 */ /* 0x102fe2000001084b */
[----:B--2---:R-:W-:Y:S03]  /*c9a0*/  F2FP.PACK_AB R79, R133, R125 ;  /* 0x0000007d854f723e */ /* 0x004fe600000000ff */
[----:B------:R-:W-:Y:S01]  /*c9b0*/  FFMA.FTZ R98, R175, c[0x0][0x2d0], -R75 ;  /* 0x0000b400af627a23 */ /* 0x000fe2000001084b */
[----:B------:R-:W-:Y:S01]  /*c9c0*/  F2FP.PACK_AB R76, R118, R116 ;  /* 0x00000074764c723e */ /* 0x000fe200000000ff */
[----:B------:R1:W-:Y:S01]  /*c9d0*/  MUFU.EX2 R117, R2 ;  /* 0x0000000200757308 */ /* 0x0003e20000000800 */
[----:B------:R-:W-:Y:S01]  /*c9e0*/  F2FP.PACK_AB R77, R120, R114 ;  /* 0x00000072784d723e */ /* 0x000fe200000000ff */
[----:B------:R-:W-:Y:S02]  /*c9f0*/  IMAD.MOV.U32 R175, RZ, RZ, R167 ;  /* 0x000000ffffaf7224 */ /* 0x000fe400078e00a7 */
[--C-:B------:R-:W-:Y:S06]  /*ca00*/  FFMA.FTZ R167, R190, c[0x0][0x2d0], -R75.reuse ;  /* 0x0000b400bea77a23 */ /* 0x100fec000001084b */
[----:B------:R-:W-:Y:S10]  /*ca10*/  MUFU.EX2 R204, R98 ;  /* 0x0000006200cc7308 */ /* 0x000ff40000000800 */
[----:B------:R-:W-:Y:S01]  /*ca20*/  MUFU.EX2 R190, R107 ;  /* 0x0000006b00be7308 */ /* 0x000fe20000000800 */
[--C-:B-1----:R-:W-:Y:S02]  /*ca30*/  FFMA.FTZ R2, R99, c[0x0][0x2d0], -R75.reuse ;  /* 0x0000b40063027a23 */ /* 0x102fe4000001084b */
[--C-:B------:R-:W-:Y:S01]  /*ca40*/  FFMA.FTZ R99, R176, c[0x0][0x2d0], -R75.reuse ;  /* 0x0000b400b0637a23 */ /* 0x100fe2000001084b */
[-C--:B---3--:R-:W-:Y:S06]  /*ca50*/  HMMA.16816.F32 R4, R76, R80.reuse, R4 ;  /* 0x000000504c04723c */ /* 0x088fec0000001804 */
[----:B------:R1:W2:Y:S01]  /*ca60*/  MUFU.EX2 R121, R2 ;  /* 0x0000000200797308 */ /* 0x0002a20000000800 */
[----:B------:R-:W-:Y:S02]  /*ca70*/  IMAD.MOV.U32 R176, RZ, RZ, R110 ;  /* 0x000000ffffb07224 */ /* 0x000fe400078e006e */
[--C-:B------:R-:W-:Y:S07]  /*ca80*/  FFMA.FTZ R110, R252, c[0x0][0x2d0], -R75.reuse ;  /* 0x0000b400fc6e7a23 */ /* 0x100fee000001084b */
[----:B------:R-:W-:Y:S10]  /*ca90*/  MUFU.EX2 R107, R149 ;  /* 0x00000095006b7308 */ /* 0x000ff40000000800 */
[----:B------:R3:W-:Y:S01]  /*caa0*/  MUFU.EX2 R212, R176 ;  /* 0x000000b000d47308 */ /* 0x0007e20000000800 */
[--C-:B-1----:R-:W-:Y:S01]  /*cab0*/  FFMA.FTZ R2, R100, c[0x0][0x2d0], -R75.reuse ;  /* 0x0000b40064027a23 */ /* 0x102fe2000001084b */
[----:B--2---:R-:W-:Y:S01]  /*cac0*/  F2FP.PACK_AB R84, R121, R117 ;  /* 0x000000757954723e */ /* 0x004fe200000000ff */
[--C-:B------:R-:W-:Y:S07]  /*cad0*/  FFMA.FTZ R100, R143, c[0x0][0x2d0], -R75.reuse ;  /* 0x0000b4008f647a23 */ /* 0x100fee000001084b */
[----:B------:R1:W-:Y:S10]  /*cae0*/  MUFU.EX2 R123, R2 ;  /* 0x00000002007b7308 */ /* 0x0003f40000000800 */
[----:B------:R-:W-:Y:S01]  /*caf0*/  MUFU.EX2 R191, R106 ;  /* 0x0000006a00bf7308 */ /* 0x000fe20000000800 */
[----:B---3--:R-:W-:Y:S09]  /*cb00*/  IMAD.MOV.U32 R176, RZ, RZ, R162 ;  /* 0x000000ffffb07224 */ /* 0x008ff200078e00a2 */
[----:B------:R2:W-:Y:S01]  /*cb10*/  MUFU.EX2 R162, R104 ;  /* 0x0000006800a27308 */ /* 0x0005e20000000800 */
[----:B-1----:R-:W-:Y:S02]  /*cb20*/  FFMA.FTZ R2, R101, c[0x0][0x2d0], -R75 ;  /* 0x0000b40065027a23 */ /* 0x002fe4000001084b */
[----:B------:R-:W-:Y:S07]  /*cb30*/  FFMA.FTZ R101, R216, c[0x0][0x2d0], -R88 ;  /* 0x0000b400d8657a23 */ /* 0x000fee0000010858 */
[----:B------:R1:W3:Y:S10]  /*cb40*/  MUFU.EX2 R141, R2 ;  /* 0x00000002008d7308 */ /* 0x0002f40000000800 */
[----:B------:R-:W-:Y:S01]  /*cb50*/  MUFU.EX2 R216, R90 ;  /* 0x0000005a00d87308 */ /* 0x000fe20000000800 */
[--C-:B--2---:R-:W-:Y:S02]  /*cb60*/  FFMA.FTZ R104, R223, c[0x0][0x2d0], -R92.reuse ;  /* 0x0000b400df687a23 */ /* 0x104fe4000001085c */
[----:B-1----:R-:W-:Y:S01]  /*cb70*/  FFMA.FTZ R2, R195, c[0x0][0x2d0], -R92 ;  /* 0x0000b400c3027a23 */ /* 0x002fe2000001085c */
[----:B---3--:R-:W-:Y:S06]  /*cb80*/  F2FP.PACK_AB R86, R141, R123 ;  /* 0x0000007b8d56723e */ /* 0x008fec00000000ff */
[----:B------:R1:W-:Y:S10]  /*cb90*/  MUFU.EX2 R195, R177 ;  /* 0x000000b100c37308 */ /* 0x0003f40000000800 */
[----:B------:R2:W-:Y:S01]  /*cba0*/  MUFU.EX2 R111, R2 ;  /* 0x00000002006f7308 */ /* 0x0005e20000000800 */
[----:B-1----:R-:W-:Y:S02]  /*cbb0*/  IMAD.MOV.U32 R177, RZ, RZ, R164 ;  /* 0x000000ffffb17224 */ /* 0x002fe400078e00a4 */
[--C-:B------:R-:W-:Y:S02]  /*cbc0*/  FFMA.FTZ R164, R71, c[0x0][0x2d0], -R92.reuse ;  /* 0x0000b40047a47a23 */ /* 0x100fe4000001085c */
[--C-:B--2---:R-:W-:Y:S05]  /*cbd0*/  FFMA.FTZ R2, R197, c[0x0][0x2d0], -R92.reuse ;  /* 0x0000b400c5027a23 */ /* 0x104fea000001085c */
[----:B------:R-:W-:Y:S10]  /*cbe0*/  MUFU.EX2 R197, R96 ;  /* 0x0000006000c57308 */ /* 0x000ff40000000800 */
[----:B------:R1:W2:Y:S02]  /*cbf0*/  MUFU.EX2 R113, R2 ;  /* 0x0000000200717308 */ /* 0x0002a40000000800 */
[--C-:B-1----:R-:W-:Y:S01]  /*cc00*/  FFMA.FTZ R2, R198, c[0x0][0x2d0], -R92.reuse ;  /* 0x0000b400c6027a23 */ /* 0x102fe2000001085c */
[----:B--2---:R-:W-:Y:S07]  /*cc10*/  F2FP.PACK_AB R85, R113, R111 ;  /* 0x0000006f7155723e */ /* 0x004fee00000000ff */
[----:B------:R-:W-:Y:S10]  /*cc20*/  MUFU.EX2 R198, R99 ;  /* 0x0000006300c67308 */ /* 0x000ff40000000800 */
[----:B------:R1:W-:Y:S02]  /*cc30*/  MUFU.EX2 R115, R2 ;  /* 0x0000000200737308 */ /* 0x0003e40000000800 */
[--C-:B-1----:R-:W-:Y:S08]  /*cc40*/  FFMA.FTZ R2, R199, c[0x0][0x2d0], -R92.reuse ;  /* 0x0000b400c7027a23 */ /* 0x102ff0000001085c */
[----:B------:R1:W-:Y:S10]  /*cc50*/  MUFU.EX2 R199, R103 ;  /* 0x0000006700c77308 */ /* 0x0003f40000000800 */
[----:B------:R2:W3:Y:S01]  /*cc60*/  MUFU.EX2 R140, R2 ;  /* 0x00000002008c7308 */ /* 0x0004e20000000800 */
[----:B-1----:R-:W-:Y:S02]  /*cc70*/  FFMA.FTZ R103, R243, c[0x0][0x2d0], -R92 ;  /* 0x0000b400f3677a23 */ /* 0x002fe4000001085c */
[--C-:B--2---:R-:W-:Y:S01]  /*cc80*/  FFMA.FTZ R2, R208, c[0x0][0x2d0], -R88.reuse ;  /* 0x0000b400d0027a23 */ /* 0x104fe20000010858 */
[----:B---3--:R-:W-:Y:S06]  /*cc90*/  F2FP.PACK_AB R87, R140, R115 ;  /* 0x000000738c57723e */ /* 0x008fec00000000ff */
[----:B------:R-:W-:Y:S01]  /*cca0*/  MUFU.EX2 R208, R93 ;  /* 0x0000005d00d07308 */ /* 0x000fe20000000800 */
[C---:B------:R-:W-:Y:S09]  /*ccb0*/  HMMA.16816.F32 R8, R84.reuse, R80, R8 ;  /* 0x000000505408723c */ /* 0x040ff20000001808 */
[----:B------:R1:W-:Y:S01]  /*ccc0*/  MUFU.EX2 R127, R2 ;  /* 0x00000002007f7308 */ /* 0x0003e20000000800 */
[-C--:B------:R-:W-:Y:S08]  /*ccd0*/  HMMA.16816.F32 R12, R84, R82.reuse, R12 ;  /* 0x00000052540c723c */ /* 0x080ff0000000180c */
[C---:B------:R-:W-:Y:S01]  /*cce0*/  HMMA.16816.F32 R16, R76.reuse, R82, R16 ;  /* 0x000000524c10723c */ /* 0x040fe20000001810 */
[----:B------:R-:W2:Y:S03]  /*ccf0*/  LDSM.16.MT88.4 R80, [R228+0x800] ;  /* 0x00080000e450783b */ /* 0x000ea60000004200 */
[----:B-1----:R-:W-:Y:S02]  /*cd00*/  FFMA.FTZ R2, R213, c[0x0][0x2d0], -R88 ;  /* 0x0000b400d5027a23 */ /* 0x002fe40000010858 */
[----:B------:R1:W-:Y:S10]  /*cd10*/  MUFU.EX2 R213, R179 ;  /* 0x000000b300d57308 */ /* 0x0003f40000000800 */
[----:B------:R3:W4:Y:S01]  /*cd20*/  MUFU.EX2 R130, R2 ;  /* 0x0000000200827308 */ /* 0x0007220000000800 */
[----:B-1----:R-:W-:Y:S09]  /*cd30*/  IMAD.MOV.U32 R179, RZ, RZ, R138 ;  /* 0x000000ffffb37224 */ /* 0x002ff200078e008a */
[----:B------:R-:W-:Y:S01]  /*cd40*/  MUFU.EX2 R138, R94 ;  /* 0x0000005e008a7308 */ /* 0x000fe20000000800 */
[-C--:B--2---:R-:W-:Y:S03]  /*cd50*/  HMMA.16816.F32 R20, R76, R80.reuse, R20 ;  /* 0x000000504c14723c */ /* 0x084fe60000001814 */
[----:B------:R-:W-:Y:S02]  /*cd60*/  IMAD.MOV.U32 R180, RZ, RZ, R179 ;  /* 0x000000ffffb47224 */ /* 0x000fe400078e00b3 */
[--C-:B---3--:R-:W-:Y:S03]  /*cd70*/  FFMA.FTZ R2, R207, c[0x0][0x2d0], -R88.reuse ;  /* 0x0000b400cf027a23 */ /* 0x108fe60000010858 */
[C---:B------:R-:W-:Y:S01]  /*cd80*/  HMMA.16816.F32 R24, R84.reuse, R80, R24 ;  /* 0x000000505418723c */ /* 0x040fe20000001818 */
[----:B------:R1:W-:Y:S07]  /*cd90*/  MUFU.EX2 R207, R97 ;  /* 0x0000006100cf7308 */ /* 0x0003ee0000000800 */
[-C--:B------:R-:W-:Y:S03]  /*cda0*/  HMMA.16816.F32 R28, R84, R82.reuse, R28 ;  /* 0x00000052541c723c */ /* 0x080fe6000000181c */
[----:B------:R2:W-:Y:S05]  /*cdb0*/  MUFU.EX2 R144, R2 ;  /* 0x0000000200907308 */ /* 0x0005ea0000000800 */
[C---:B------:R-:W-:Y:S01]  /*cdc0*/  HMMA.16816.F32 R32, R76.reuse, R82, R32 ;  /* 0x000000524c20723c */ /* 0x040fe20000001820 */
[----:B------:R-:W3:Y:S08]  /*cdd0*/  LDSM.16.MT88.4 R80, [R225+0x800] ;  /* 0x00080000e150783b */ /* 0x000ef00000004200 */
[----:B-1----:R-:W-:Y:S03]  /*cde0*/  LDSM.16.MT88.4 R96, [R225+0x1800] ;  /* 0x00180000e160783b */ /* 0x002fe60000004200 */
[----:B--2---:R-:W-:Y:S02]  /*cdf0*/  FFMA.FTZ R2, R209, c[0x0][0x2d0], -R88 ;  /* 0x0000b400d1027a23 */ /* 0x004fe40000010858 */
[----:B------:R1:W-:Y:S10]  /*ce00*/  MUFU.EX2 R209, R101 ;  /* 0x0000006500d17308 */ /* 0x0003f40000000800 */
[----:B------:R2:W2:Y:S01]  /*ce10*/  MUFU.EX2 R153, R2 ;  /* 0x0000000200997308 */ /* 0x0004a20000000800 */
[-C--:B---3--:R-:W-:Y:S03]  /*ce20*/  HMMA.16816.F32 R36, R76, R80.reuse, R36 ;  /* 0x000000504c24723c */ /* 0x088fe60000001824 */
[--C-:B-1----:R-:W-:Y:S05]  /*ce30*/  FFMA.FTZ R101, R180, c[0x0][0x2d0], -R92.reuse ;  /* 0x0000b400b4657a23 */ /* 0x102fea000001085c */
[C---:B------:R-:W-:Y:S04]  /*ce40*/  HMMA.16816.F32 R40, R84.reuse, R80, R40 ;  /* 0x000000505428723c */ /* 0x040fe80000001828 */
[--C-:B--2---:R-:W-:Y:S04]  /*ce50*/  FFMA.FTZ R2, R245, c[0x0][0x2d0], -R75.reuse ;  /* 0x0000b400f5027a23 */ /* 0x104fe8000001084b */
[-C--:B------:R-:W-:Y:S01]  /*ce60*/  HMMA.16816.F32 R44, R84, R82.reuse, R44 ;  /* 0x00000052542c723c */ /* 0x080fe2000000182c */
[----:B------:R1:W-:Y:S07]  /*ce70*/  MUFU.EX2 R124, R2 ;  /* 0x00000002007c7308 */ /* 0x0003ee0000000800 */
[C---:B------:R-:W-:Y:S01]  /*ce80*/  HMMA.16816.F32 R48, R76.reuse, R82, R48 ;  /* 0x000000524c30723c */ /* 0x040fe20000001830 */
[----:B------:R-:W2:Y:S03]  /*ce90*/  LDSM.16.MT88.4 R80, [R227+0x800] ;  /* 0x00080000e350783b */ /* 0x000ea60000004200 */
[--C-:B-1----:R-:W-:Y:S04]  /*cea0*/  FFMA.FTZ R2, R247, c[0x0][0x2d0], -R75.reuse ;  /* 0x0000b400f7027a23 */ /* 0x102fe8000001084b */
[----:B------:R1:W-:Y:S01]  /*ceb0*/  MUFU.EX2 R132, R2 ;  /* 0x0000000200847308 */ /* 0x0003e20000000800 */
[-C--:B--2---:R-:W-:Y:S03]  /*cec0*/  HMMA.16816.F32 R52, R76, R80.reuse, R52 ;  /* 0x000000504c34723c */ /* 0x084fe60000001834 */
[--C-:B-1----:R-:W-:Y:S05]  /*ced0*/  FFMA.FTZ R2, R248, c[0x0][0x2d0], -R75.reuse ;  /* 0x0000b400f8027a23 */ /* 0x102fea000001084b */
[C---:B------:R-:W-:Y:S01]  /*cee0*/  HMMA.16816.F32 R56, R84.reuse, R80, R56 ;  /* 0x000000505438723c */ /* 0x040fe20000001838 */
[----:B------:R1:W-:Y:S07]  /*cef0*/  MUFU.EX2 R145, R2 ;  /* 0x0000000200917308 */ /* 0x0003ee0000000800 */
[-C--:B------:R-:W-:Y:S08]  /*cf00*/  HMMA.16816.F32 R60, R84, R82.reuse, R60 ;  /* 0x00000052543c723c */ /* 0x080ff0000000183c */
[----:B------:R-:W-:Y:S01]  /*cf10*/  HMMA.16816.F32 R64, R76, R82, R64 ;  /* 0x000000524c40723c */ /* 0x000fe20000001840 */
[----:B------:R-:W2:Y:S06]  /*cf20*/  LDSM.16.MT88.4 R80, [R224+0x1000] ;  /* 0x00100000e050783b */ /* 0x000eac0000004200 */
[----:B------:R-:W-:Y:S01]  /*cf30*/  FFMA.FTZ R76, R171, c[0x0][0x2d0], -R92 ;  /* 0x0000b400ab4c7a23 */ /* 0x000fe2000001085c */
[----:B------:R-:W-:Y:S01]  /*cf40*/  F2FP.PACK_AB R78, R154, R146 ;  /* 0x000000929a4e723e */ /* 0x000fe200000000ff */
[--C-:B-1----:R-:W-:Y:S02]  /*cf50*/  FFMA.FTZ R2, R249, c[0x0][0x2d0], -R75.reuse ;  /* 0x0000b400f9027a23 */ /* 0x102fe4000001084b */
[----:B------:R1:W-:Y:S01]  /*cf60*/  MUFU.EX2 R126, R76 ;  /* 0x0000004c007e7308 */ /* 0x0003e20000000800 */
[----:B------:R-:W-:Y:S01]  /*cf70*/  IMAD.MOV.U32 R171, RZ, RZ, R150 ;  /* 0x000000ffffab7224 */ /* 0x000fe200078e0096 */
[----:B----4-:R-:W-:Y:S01]  /*cf80*/  F2FP.PACK_AB R77, R130, R127 ;  /* 0x0000007f824d723e */ /* 0x010fe200000000ff */
[----:B------:R-:W-:Y:S01]  /*cf90*/  FFMA.FTZ R150, R112, c[0x0][0x2d0], -R88 ;  /* 0x0000b40070967a23 */ /* 0x000fe20000010858 */
[----:B------:R-:W-:Y:S01]  /*cfa0*/  F2FP.PACK_AB R79, R153, R144 ;  /* 0x00000090994f723e */ /* 0x000fe200000000ff */
[----:B------:R-:W-:Y:S01]  /*cfb0*/  FFMA.FTZ R88, R119, c[0x0][0x2d0], -R75 ;  /* 0x0000b40077587a23 */ /* 0x000fe2000001084b */
[----:B------:R-:W-:Y:S01]  /*cfc0*/  MOV R181, R171 ;  /* 0x000000ab00b57202 */ /* 0x000fe20000000f00 */
[----:B------:R-:W-:Y:S02]  /*cfd0*/  IMAD.MOV.U32 R171, RZ, RZ, R159 ;  /* 0x000000ffffab7224 */ /* 0x000fe400078e009f */
[--C-:B------:R-:W-:Y:S01]  /*cfe0*/  FFMA.FTZ R112, R251, c[0x0][0x2d0], -R75.reuse ;  /* 0x0000b400fb707a23 */ /* 0x100fe2000001084b */
[----:B------:R3:W4:Y:S10]  /*cff0*/  MUFU.EX2 R147, R2 ;  /* 0x0000000200937308 */ /* 0x0007340000000800 */
[----:B------:R-:W-:Y:S01]  /*d000*/  MUFU.EX2 R159, R88 ;  /* 0x00000058009f7308 */ /* 0x000fe20000000800 */
[----:B-1----:R-:W-:Y:S09]  /*d010*/  F2FP.PACK_AB R76, R131, R128 ;  /* 0x00000080834c723e */ /* 0x002ff200000000ff */
[----:B------:R-:W-:Y:S01]  /*d020*/  MUFU.EX2 R202, R181 ;  /* 0x000000b500ca7308 */ /* 0x000fe20000000800 */
[-C--:B--2---:R-:W-:Y:S03]  /*d030*/  HMMA.16816.F32 R4, R76, R80.reuse, R4 ;  /* 0x000000504c04723c */ /* 0x084fe60000001804 */
[--C-:B---3--:R-:W-:Y:S01]  /*d040*/  FFMA.FTZ R2, R250, c[0x0][0x2d0], -R92.reuse ;  /* 0x0000b400fa027a23 */ /* 0x108fe2000001085c */
[----:B----4-:R-:W-:Y:S05]  /*d050*/  F2FP.PACK_AB R86, R147, R145 ;  /* 0x000000919356723e */ /* 0x010fea00000000ff */
[----:B------:R1:W2:Y:S03]  /*d060*/  MUFU.EX2 R122, R2 ;  /* 0x00000002007a7308 */ /* 0x0002a60000000800 */
[--C-:B-1----:R-:W-:Y:S01]  /*d070*/  FFMA.FTZ R2, R239, c[0x0][0x2d0], -R92.reuse ;  /* 0x0000b400ef027a23 */ /* 0x102fe2000001085c */
[----:B--2---:R-:W-:Y:S01]  /*d080*/  F2FP.PACK_AB R85, R126, R122 ;  /* 0x0000007a7e55723e */ /* 0x004fe200000000ff */
[----:B------:R1:W5:Y:S05]  /*d090*/  LDL.LU R239, [R1+0xa0] ;  /* 0x0000a00001ef7983 */ /* 0x00036a0000300800 */
[----:B------:R2:W-:Y:S01]  /*d0a0*/  MUFU.EX2 R142, R2 ;  /* 0x00000002008e7308 */ /* 0x0005e20000000800 */
[----:B------:R1:W5:Y:S04]  /*d0b0*/  LDL.LU R240, [R1+0x9c] ;  /* 0x00009c0001f07983 */ /* 0x0003680000300800 */
[----:B------:R1:W5:Y:S04]  /*d0c0*/  LDL.LU R233, [R1+0x98] ;  /* 0x0000980001e97983 */ /* 0x0003680000300800 */
[----:B------:R1:W5:Y:S04]  /*d0d0*/  LDL.LU R234, [R1+0x94] ;  /* 0x0000940001ea7983 */ /* 0x0003680000300800 */
[----:B------:R1:W5:Y:S04]  /*d0e0*/  LDL.LU R119, [R1+0x90] ;  /* 0x0000900001777983 */ /* 0x0003680000300800 */
[----:B------:R1:W5:Y:S01]  /*d0f0*/  LDL.LU R230, [R1+0x8c] ;  /* 0x00008c0001e67983 */ /* 0x0003620000300800 */
[----:B--2---:R-:W-:Y:S01]  /*d100*/  FFMA.FTZ R2, R178, c[0x0][0x2d0], -R92 ;  /* 0x0000b400b2027a23 */ /* 0x004fe2000001085c */
[----:B------:R-:W-:Y:S01]  /*d110*/  MOV R178, R169 ;  /* 0x000000a900b27202 */ /* 0x000fe20000000f00 */
[----:B------:R-:W-:Y:S02]  /*d120*/  IMAD.MOV.U32 R169, RZ, RZ, R136 ;  /* 0x000000ffffa97224 */ /* 0x000fe400078e0088 */
[----:B------:R2:W3:Y:S01]  /*d130*/  MUFU.EX2 R143, R2 ;  /* 0x00000002008f7308 */ /* 0x0004e20000000800 */
[--C-:B------:R-:W-:Y:S02]  /*d140*/  FFMA.FTZ R136, R244, c[0x0][0x2d0], -R75.reuse ;  /* 0x0000b400f4887a23 */ /* 0x100fe4000001084b */
[----:B------:R-:W-:Y:S07]  /*d150*/  FFMA.FTZ R75, R189, c[0x0][0x2d0], -R75 ;  /* 0x0000b400bd4b7a23 */ /* 0x000fee000001084b */
[----:B------:R4:W-:Y:S10]  /*d160*/  MUFU.EX2 R217, R178 ;  /* 0x000000b200d97308 */ /* 0x0009f40000000800 */
[----:B------:R-:W-:Y:S01]  /*d170*/  MUFU.EX2 R75, R75 ;  /* 0x0000004b004b7308 */ /* 0x000fe20000000800 */
[----:B--2---:R-:W2:Y:S01]  /*d180*/  LDL.LU R2, [R1+0x10] ;  /* 0x0000100001027983 */ /* 0x004ea20000300800 */
[----:B---3--:R-:W-:Y:S03]  /*d190*/  F2FP.PACK_AB R87, R143, R142 ;  /* 0x0000008e8f57723e */ /* 0x008fe600000000ff */
[----:B------:R-:W3:Y:S05]  /*d1a0*/  LDL.LU R84, [R1+0x18] ;  /* 0x0000180001547983 */ /* 0x000eea0000300800 */
[----:B------:R1:W-:Y:S01]  /*d1b0*/  MUFU.EX2 R189, R177 ;  /* 0x000000b100bd7308 */ /* 0x0003e20000000800 */
[----:B----4-:R-:W-:Y:S04]  /*d1c0*/  MOV R178, R137 ;  /* 0x0000008900b27202 */ /* 0x010fe80000000f00 */
[----:B------:R-:W-:Y:S05]  /*d1d0*/  MOV R179, R178 ;  /* 0x000000b200b37202 */ /* 0x000fea0000000f00 */
[----:B------:R4:W2:Y:S01]  /*d1e0*/  MUFU.EX2 R137, R89 ;  /* 0x0000005900897308 */ /* 0x0008a20000000800 */
[----:B------:R-:W-:Y:S01]  /*d1f0*/  MOV R178, R160 ;  /* 0x000000a000b27202 */ /* 0x000fe20000000f00 */
[----:B------:R-:W-:Y:S02]  /*d200*/  FFMA.FTZ R102, R179, c[0x0][0x2d0], -R92 ;  /* 0x0000b400b3667a23 */ /* 0x000fe4000001085c */
[----:B------:R-:W-:Y:S06]  /*d210*/  IMAD.MOV.U32 R179, RZ, RZ, R172 ;  /* 0x000000ffffb37224 */ /* 0x000fec00078e00ac */
[----:B------:R-:W-:Y:S01]  /*d220*/  MUFU.EX2 R172, R102 ;  /* 0x0000006600ac7308 */ /* 0x000fe20000000800 */
[----:B-1----:R-:W-:Y:S09]  /*d230*/  IMAD.MOV.U32 R177, RZ, RZ, R174 ;  /* 0x000000ffffb17224 */ /* 0x002ff200078e00ae */
[----:B------:R-:W-:Y:S01]  /*d240*/  MUFU.EX2 R102, R166 ;  /* 0x000000a600667308 */ /* 0x000fe20000000800 */
[----:B----4-:R-:W-:Y:S09]  /*d250*/  LDSM.16.MT88.4 R88, [R227+0x1000] ;  /* 0x00100000e358783b */ /* 0x010ff20000004200 */
[----:B------:R-:W-:Y:S10]  /*d260*/  MUFU.EX2 R160, R100 ;  /* 0x0000006400a07308 */ /* 0x000ff40000000800 */
[----:B------:R1:W-:Y:S10]  /*d270*/  MUFU.EX2 R192, R178 ;  /* 0x000000b200c07308 */ /* 0x0003f40000000800 */
[----:B------:R-:W-:Y:S10]  /*d280*/  MUFU.EX2 R174, R112 ;  /* 0x0000007000ae7308 */ /* 0x000ff40000000800 */
[----:B------:R-:W-:Y:S01]  /*d290*/  MUFU.EX2 R112, R104 ;  /* 0x0000006800707308 */ /* 0x000fe20000000800 */
[----:B-1----:R-:W-:Y:S09]  /*d2a0*/  MOV R178, R173 ;  /* 0x000000ad00b27202 */ /* 0x002ff20000000f00 */
[----:B------:R-:W-:Y:S10]  /*d2b0*/  MUFU.EX2 R104, R151 ;  /* 0x0000009700687308 */ /* 0x000ff40000000800 */
[----:B------:R-:W-:Y:S01]  /*d2c0*/  MUFU.EX2 R173, R101 ;  /* 0x0000006500ad7308 */ /* 0x000fe20000000800 */
[----:B--2---:R-:W-:Y:S02]  /*d2d0*/  FFMA.FTZ R69, R69, R2, R186 ;  /* 0x0000000245457223 */ /* 0x004fe400000100ba */
[----:B------:R-:W2:Y:S07]  /*d2e0*/  LDL.LU R2, [R1+0x14] ;  /* 0x0000140001027983 */ /* 0x000eae0000300800 */
[----:B------:R-:W-:Y:S01]  /*d2f0*/  MUFU.EX2 R186, R108 ;  /* 0x0000006c00ba7308 */ /* 0x000fe20000000800 */
[----:B---3--:R-:W-:Y:S01]  /*d300*/  FFMA.FTZ R105, R68, R84, R105 ;  /* 0x0000005444697223 */ /* 0x008fe20000010069 */
[----:B------:R-:W-:Y:S07]  /*d310*/  F2FP.PACK_AB R84, R132, R124 ;  /* 0x0000007c8454723e */ /* 0x000fee00000000ff */
[C---:B------:R-:W-:Y:S01]  /*d320*/  HMMA.16816.F32 R8, R84.reuse, R80, R8 ;  /* 0x000000505408723c */ /* 0x040fe20000001808 */
[----:B------:R-:W-:Y:S07]  /*d330*/  MUFU.EX2 R108, R177 ;  /* 0x000000b1006c7308 */ /* 0x000fee0000000800 */
[-C--:B------:R-:W-:Y:S08]  /*d340*/  HMMA.16816.F32 R12, R84, R82.reuse, R12 ;  /* 0x00000052540c723c */ /* 0x080ff0000000180c */
[C---:B------:R-:W-:Y:S01]  /*d350*/  HMMA.16816.F32 R16, R76.reuse, R82, R16 ;  /* 0x000000524c10723c */ /* 0x040fe20000001810 */
[----:B------:R-:W1:Y:S07]  /*d360*/  LDSM.16.MT88.4 R80, [R228+0x1000] ;  /* 0x00100000e450783b */ /* 0x000e6e0000004200 */
[-C--:B-1----:R-:W-:Y:S08]  /*d370*/  HMMA.16816.F32 R20, R76, R80.reuse, R20 ;  /* 0x000000504c14723c */ /* 0x082ff00000001814 */
[C---:B------:R-:W-:Y:S08]  /*d380*/  HMMA.16816.F32 R24, R84.reuse, R80, R24 ;  /* 0x000000505418723c */ /* 0x040ff00000001818 */
        /* <DEDUP_REMOVED lines=8> */
[-C--:B------:R-:W-:Y:S08]  /*d410*/  HMMA.16816.F32 R52, R76, R88.reuse, R52 ;  /* 0x000000584c34723c */ /* 0x080ff00000001834 */
[C---:B------:R-:W-:Y:S08]  /*d420*/  HMMA.16816.F32 R56, R84.reuse, R88, R56 ;  /* 0x000000585438723c */ /* 0x040ff00000001838 */
[-C--:B------:R-:W-:Y:S07]  /*d430*/  HMMA.16816.F32 R60, R84, R90.reuse, R60 ;  /* 0x0000005a543c723c */ /* 0x080fee000000183c */
[----:B------:R-:W-:Y:S01]  /*d440*/  F2FP.PACK_AB R84, R159, R137 ;  /* 0x000000899f54723e */ /* 0x000fe200000000ff */
[----:B------:R-:W-:Y:S01]  /*d450*/  HMMA.16816.F32 R64, R76, R90, R64 ;  /* 0x0000005a4c40723c */ /* 0x000fe20000001840 */
[----:B------:R-:W-:Y:S03]  /*d460*/  LDSM.16.MT88.4 R88, [R227+0x1800] ;  /* 0x00180000e358783b */ /* 0x000fe60000004200 */
[----:B------:R-:W-:Y:S03]  /*d470*/  F2FP.PACK_AB R86, R197, R158 ;  /* 0x0000009ec556723e */ /* 0x000fe600000000ff */
[----:B------:R-:W-:Y:S02]  /*d480*/  F2FP.PACK_AB R76, R155, R139 ;  /* 0x0000008b9b4c723e */ /* 0x000fe400000000ff */
[----:B------:R-:W-:Y:S03]  /*d490*/  F2FP.PACK_AB R78, R217, R213 ;  /* 0x000000d5d94e723e */ /* 0x000fe600000000ff */
[----:B------:R-:W-:Y:S02]  /*d4a0*/  F2FP.PACK_AB R77, R208, R138 ;  /* 0x0000008ad04d723e */ /* 0x000fe400000000ff */
[----:B------:R-:W-:Y:S07]  /*d4b0*/  F2FP.PACK_AB R79, R216, R210 ;  /* 0x000000d2d84f723e */ /* 0x000fee00000000ff */
[-C--:B-1----:R-:W-:Y:S03]  /*d4c0*/  HMMA.16816.F32 R4, R76, R80.reuse, R4 ;  /* 0x000000504c04723c */ /* 0x082fe60000001804 */
[----:B--2---:R-:W-:Y:S02]  /*d4d0*/  FFMA.FTZ R68, R3, R2, R184 ;  /* 0x0000000203447223 */ /* 0x004fe400000100b8 */
[----:B------:R-:W2:Y:S01]  /*d4e0*/  LDL.LU R3, [R1+0x1c] ;  /* 0x00001c0001037983 */ /* 0x000ea20000300800 */
[----:B------:R-:W-:Y:S01]  /*d4f0*/  FFMA.FTZ R2, R152, c[0x0][0x2d0], -R92 ;  /* 0x0000b40098027a23 */ /* 0x000fe2000001085c */
[----:B------:R-:W-:Y:S01]  /*d500*/  MUFU.EX2 R184, R134 ;  /* 0x0000008600b87308 */ /* 0x000fe20000000800 */
[----:B------:R-:W-:Y:S04]  /*d510*/  FADD.FTZ R68, R194, R68 ;  /* 0x00000044c2447221 */ /* 0x000fe80000010000 */
[----:B------:R-:W-:Y:S05]  /*d520*/  FADD.FTZ R68, R200, R68 ;  /* 0x00000044c8447221 */ /* 0x000fea0000010000 */
[----:B------:R1:W-:Y:S02]  /*d530*/  MUFU.EX2 R152, R2 ;  /* 0x0000000200987308 */ /* 0x0003e40000000800 */
[--C-:B-1----:R-:W-:Y:S08]  /*d540*/  FFMA.FTZ R2, R156, c[0x0][0x2d0], -R92.reuse ;  /* 0x0000b4009c027a23 */ /* 0x102ff0000001085c */
[----:B------:R1:W3:Y:S02]  /*d550*/  MUFU.EX2 R156, R2 ;  /* 0x00000002009c7308 */ /* 0x0002e40000000800 */
[--C-:B-1----:R-:W-:Y:S01]  /*d560*/  FFMA.FTZ R2, R169, c[0x0][0x2d0], -R92.reuse ;  /* 0x0000b400a9027a23 */ /* 0x102fe2000001085c */
[----:B---3--:R-:W-:Y:S01]  /*d570*/  F2FP.PACK_AB R85, R156, R152 ;  /* 0x000000989c55723e */ /* 0x008fe200000000ff */
[----:B------:R-:W-:Y:S06]  /*d580*/  IMAD.MOV.U32 R169, RZ, RZ, R157 ;  /* 0x000000ffffa97224 */ /* 0x000fec00078e009d */
[----:B------:R1:W-:Y:S02]  /*d590*/  MUFU.EX2 R157, R2 ;  /* 0x00000002009d7308 */ /* 0x0003e40000000800 */
[--C-:B-1----:R-:W-:Y:S01]  /*d5a0*/  FFMA.FTZ R2, R168, c[0x0][0x2d0], -R92.reuse ;  /* 0x0000b400a8027a23 */ /* 0x102fe2000001085c */
[----:B------:R-:W-:Y:S07]  /*d5b0*/  MOV R168, R161 ;  /* 0x000000a100a87202 */ /* 0x000fee0000000f00 */
[----:B------:R1:W3:Y:S02]  /*d5c0*/  MUFU.EX2 R161, R2 ;  /* 0x0000000200a17308 */ /* 0x0002e40000000800 */
[----:B-1----:R-:W-:Y:S01]  /*d5d0*/  FFMA.FTZ R2, R169, c[0x0][0x2d0], -R92 ;  /* 0x0000b400a9027a23 */ /* 0x002fe2000001085c */
[----:B---3--:R-:W-:Y:S07]  /*d5e0*/  F2FP.PACK_AB R87, R161, R157 ;  /* 0x0000009da157723e */ /* 0x008fee00000000ff */
[----:B------:R1:W-:Y:S01]  /*d5f0*/  MUFU.EX2 R169, R2 ;  /* 0x0000000200a97308 */ /* 0x0003e20000000800 */
[C---:B------:R-:W-:Y:S08]  /*d600*/  HMMA.16816.F32 R8, R84.reuse, R80, R8 ;  /* 0x000000505408723c */ /* 0x040ff00000001808 */
[-C--:B------:R-:W-:Y:S08]  /*d610*/  HMMA.16816.F32 R12, R84, R82.reuse, R12 ;  /* 0x00000052540c723c */ /* 0x080ff0000000180c */
[C---:B------:R-:W-:Y:S01]  /*d620*/  HMMA.16816.F32 R16, R76.reuse, R82, R16 ;  /* 0x000000524c10723c */ /* 0x040fe20000001810 */
[----:B------:R-:W-:Y:S03]  /*d630*/  LDSM.16.MT88.4 R80, [R224+0x2000] ;  /* 0x00200000e050783b */ /* 0x000fe60000004200 */
[----:B-1----:R-:W-:Y:S04]  /*d640*/  FADD.FTZ R2, R205, R69 ;  /* 0x00000045cd027221 */ /* 0x002fe80000010000 */
[----:B------:R-:W-:Y:S04]  /*d650*/  FADD.FTZ R2, R222, R2 ;  /* 0x00000002de027221 */ /* 0x000fe80000010000 */
[----:B------:R-:W-:Y:S02]  /*d660*/  FADD.FTZ R100, R221, R2 ;  /* 0x00000002dd647221 */ /* 0x000fe40000010000 */
[----:B------:R-:W-:Y:S04]  /*d670*/  FADD.FTZ R2, R211, R68 ;  /* 0x00000044d3027221 */ /* 0x000fe80000010000 */
[----:B------:R-:W-:Y:S01]  /*d680*/  FADD.FTZ R2, R117, R2 ;  /* 0x0000000275027221 */ /* 0x000fe20000010000 */
[----:B------:R-:W-:Y:S03]  /*d690*/  MOV R117, R72 ;  /* 0x0000004800757202 */ /* 0x000fe60000000f00 */
[----:B------:R-:W-:Y:S02]  /*d6a0*/  FADD.FTZ R2, R121, R2 ;  /* 0x0000000279027221 */ /* 0x000fe40000010000 */
[----:B--2---:R-:W-:Y:S02]  /*d6b0*/  FFMA.FTZ R3, R0, R3, R185 ;  /* 0x0000000300037223 */ /* 0x004fe400000100b9 */
[--C-:B------:R-:W-:Y:S01]  /*d6c0*/  FFMA.FTZ R0, R168, c[0x0][0x2d0], -R92.reuse ;  /* 0x0000b400a8007a23 */ /* 0x100fe2000001085c */
[----:B------:R-:W-:Y:S01]  /*d6d0*/  MUFU.EX2 R185, R109 ;  /* 0x0000006d00b97308 */ /* 0x000fe20000000800 */
[----:B------:R-:W-:Y:S04]  /*d6e0*/  FADD.FTZ R3, R193, R3 ;  /* 0x00000003c1037221 */ /* 0x000fe80000010000 */
[----:B------:R-:W-:Y:S04]  /*d6f0*/  FADD.FTZ R3, R187, R3 ;  /* 0x00000003bb037221 */ /* 0x000fe80000010000 */
[----:B------:R-:W-:Y:S01]  /*d700*/  FADD.FTZ R69, R188, R3 ;  /* 0x00000003bc457221 */ /* 0x000fe20000010000 */
[----:B------:R1:W-:Y:S03]  /*d710*/  MUFU.EX2 R168, R0 ;  /* 0x0000000000a87308 */ /* 0x0003e60000000800 */
[----:B------:R-:W-:Y:S07]  /*d720*/  FADD.FTZ R69, R111, R69 ;  /* 0x000000456f457221 */ /* 0x000fee0000010000 */
[----:B------:R-:W2:Y:S10]  /*d730*/  MUFU.EX2 R109, R148 ;  /* 0x00000094006d7308 */ /* 0x000eb40000000800 */
[----:B------:R3:W-:Y:S01]  /*d740*/  MUFU.EX2 R187, R176 ;  /* 0x000000b000bb7308 */ /* 0x0007e20000000800 */
[--C-:B-1----:R-:W-:Y:S09]  /*d750*/  FFMA.FTZ R0, R170, c[0x0][0x2d0], -R92.reuse ;  /* 0x0000b400aa007a23 */ /* 0x102ff2000001085c */
[----:B------:R1:W-:Y:S01]  /*d760*/  MUFU.EX2 R170, R0 ;  /* 0x0000000000aa7308 */ /* 0x0003e20000000800 */
[----:B--2---:R-:W-:Y:S09]  /*d770*/  F2FP.PACK_AB R181, R107, R109 ;  /* 0x0000006d6bb5723e */ /* 0x004ff200000000ff */
[----:B------:R-:W-:Y:S01]  /*d780*/  MUFU.EX2 R111, R179 ;  /* 0x000000b3006f7308 */ /* 0x000fe20000000800 */
[----:B---3--:R-:W-:Y:S09]  /*d790*/  MOV R176, R175 ;  /* 0x000000af00b07202 */ /* 0x008ff20000000f00 */
[----:B------:R-:W2:Y:S01]  /*d7a0*/  MUFU.EX2 R106, R176 ;  /* 0x000000b0006a7308 */ /* 0x000ea20000000800 */
[----:B-1----:R-:W-:Y:S02]  /*d7b0*/  FFMA.FTZ R0, R171, c[0x0][0x2d0], -R92 ;  /* 0x0000b400ab007a23 */ /* 0x002fe4000001085c */
[----:B------:R-:W1:Y:S07]  /*d7c0*/  LDSM.16.MT88.4 R92, [R228+0x1800] ;  /* 0x00180000e45c783b */ /* 0x000e6e0000004200 */
[----:B------:R3:W-:Y:S10]  /*d7d0*/  MUFU.EX2 R171, R0 ;  /* 0x0000000000ab7308 */ /* 0x0007f40000000800 */
[----:B------:R-:W-:Y:S01]  /*d7e0*/  MUFU.EX2 R175, R110 ;  /* 0x0000006e00af7308 */ /* 0x000fe20000000800 */
[----:B--2---:R-:W-:Y:S09]  /*d7f0*/  F2FP.PACK_AB R182, R106, R108 ;  /* 0x0000006c6ab6723e */ /* 0x004ff200000000ff */
[----:B------:R-:W2:Y:S01]  /*d800*/  MUFU.EX2 R110, R178 ;  /* 0x000000b2006e7308 */ /* 0x000ea20000000800 */
[----:B---3--:R-:W-:Y:S04]  /*d810*/  FADD.FTZ R0, R201, R105 ;  /* 0x00000069c9007221 */ /* 0x008fe80000010000 */
[----:B------:R-:W-:Y:S05]  /*d820*/  FADD.FTZ R0, R214, R0 ;  /* 0x00000000d6007221 */ /* 0x000fea0000010000 */
[----:B------:R3:W4:Y:S01]  /*d830*/  MUFU.EX2 R105, R150 ;  /* 0x0000009600697308 */ /* 0x0007220000000800 */
[----:B------:R-:W-:Y:S02]  /*d840*/  FADD.FTZ R71, R215, R0 ;  /* 0x00000000d7477221 */ /* 0x000fe40000010000 */
[----:B------:R-:W-:Y:S01]  /*d850*/  FADD.FTZ R0, R116, R100 ;  /* 0x0000006474007221 */ /* 0x000fe20000010000 */
[----:B------:R-:W-:Y:S01]  /*d860*/  MOV R116, R73 ;  /* 0x0000004900747202 */ /* 0x000fe20000000f00 */
[-C--:B-1----:R-:W-:Y:S03]  /*d870*/  HMMA.16816.F32 R20, R76, R92.reuse, R20 ;  /* 0x0000005c4c14723c */ /* 0x082fe60000001814 */
[----:B------:R-:W-:Y:S02]  /*d880*/  FADD.FTZ R68, R118, R0 ;  /* 0x0000000076447221 */ /* 0x000fe40000010000 */
[----:B------:R-:W-:Y:S02]  /*d890*/  FADD.FTZ R0, R113, R69 ;  /* 0x0000004571007221 */ /* 0x000fe40000010000 */
[----:B------:R-:W-:Y:S01]  /*d8a0*/  MUFU.EX2 R113, R103 ;  /* 0x0000006700717308 */ /* 0x000fe20000000800 */
[C---:B------:R-:W-:Y:S04]  /*d8b0*/  HMMA.16816.F32 R24, R84.reuse, R92, R24 ;  /* 0x0000005c5418723c */ /* 0x040fe80000001818 */
[----:B------:R-:W-:Y:S01]  /*d8c0*/  FADD.FTZ R69, R115, R0 ;  /* 0x0000000073457221 */ /* 0x000fe20000010000 */
[----:B--2---:R-:W-:Y:S01]  /*d8d0*/  F2FP.PACK_AB R180, R110, R111 ;  /* 0x0000006f6eb4723e */ /* 0x004fe200000000ff */
[----:B------:R-:W2:Y:S01]  /*d8e0*/  LDL R115, [R1+0x8] ;  /* 0x0000080001737983 */ /* 0x000ea20000100800 */
[----:B------:R-:W-:Y:S01]  /*d8f0*/  FADD.FTZ R68, R129, R68 ;  /* 0x0000004481447221 */ /* 0x000fe20000010000 */
[-C--:B------:R-:W-:Y:S01]  /*d900*/  HMMA.16816.F32 R28, R84, R94.reuse, R28 ;  /* 0x0000005e541c723c */ /* 0x080fe2000000181c */
[----:B------:R-:W1:Y:S01]  /*d910*/  MUFU.EX2 R103, R165 ;  /* 0x000000a500677308 */ /* 0x000e620000000800 */
[----:B---3--:R-:W-:Y:S02]  /*d920*/  LDSM.16.MT88.4 R148, [R228+0x3000] ;  /* 0x00300000e494783b */ /* 0x008fe40000004200 */
[----:B----4-:R-:W-:Y:S01]  /*d930*/  F2FP.PACK_AB R183, R104, R105 ;  /* 0x0000006968b7723e */ /* 0x010fe200000000ff */
[----:B------:R-:W-:Y:S02]  /*d940*/  FADD.FTZ R3, R114, R71 ;  /* 0x0000004772037221 */ /* 0x000fe40000010000 */
[----:B------:R-:W-:Y:S01]  /*d950*/  FADD.FTZ R71, R123, R2 ;  /* 0x000000027b477221 */ /* 0x000fe20000010000 */
[C---:B------:R-:W-:Y:S02]  /*d960*/  HMMA.16816.F32 R32, R76.reuse, R94, R32 ;  /* 0x0000005e4c20723c */ /* 0x040fe40000001820 */
[----:B------:R-:W3:Y:S01]  /*d970*/  LDSM.16.MT88.4 R92, [R228+0x2000] ;  /* 0x00200000e45c783b */ /* 0x000ee20000004200 */
[----:B------:R-:W-:Y:S01]  /*d980*/  MUFU.EX2 R114, R136 ;  /* 0x0000008800727308 */ /* 0x000fe20000000800 */
[----:B------:R-:W-:Y:S02]  /*d990*/  FADD.FTZ R2, R135, R68 ;  /* 0x0000004487027221 */ /* 0x000fe40000010000 */
[----:B------:R-:W-:Y:S02]  /*d9a0*/  FADD.FTZ R3, R120, R3 ;  /* 0x0000000378037221 */ /* 0x000fe40000010000 */
[-C--:B------:R-:W-:Y:S04]  /*d9b0*/  HMMA.16816.F32 R36, R76, R96.reuse, R36 ;  /* 0x000000604c24723c */ /* 0x080fe80000001824 */
[----:B------:R-:W-:Y:S02]  /*d9c0*/  FADD.FTZ R3, R125, R3 ;  /* 0x000000037d037221 */ /* 0x000fe40000010000 */
[----:B------:R-:W-:Y:S02]  /*d9d0*/  FADD.FTZ R2, R128, R2 ;  /* 0x0000000280027221 */ /* 0x000fe40000010000 */
[C---:B------:R-:W-:Y:S04]  /*d9e0*/  HMMA.16816.F32 R40, R84.reuse, R96, R40 ;  /* 0x000000605428723c */ /* 0x040fe80000001828 */
[----:B------:R-:W-:Y:S01]  /*d9f0*/  FADD.FTZ R0, R133, R3 ;  /* 0x0000000385007221 */ /* 0x000fe20000010000 */
[----:B-1----:R-:W-:Y:S01]  /*da00*/  F2FP.PACK_AB R176, R102, R103 ;  /* 0x0000006766b0723e */ /* 0x002fe200000000ff */
[----:B------:R-:W-:Y:S02]  /*da10*/  FADD.FTZ R101, R131, R2 ;  /* 0x0000000283657221 */ /* 0x000fe40000010000 */
[-C--:B------:R-:W-:Y:S04]  /*da20*/  HMMA.16816.F32 R44, R84, R98.reuse, R44 ;  /* 0x00000062542c723c */ /* 0x080fe8000000182c */
[----:B------:R-:W-:Y:S02]  /*da30*/  FADD.FTZ R3, R140, R69 ;  /* 0x000000458c037221 */ /* 0x000fe40000010000 */
[----:B------:R-:W-:Y:S01]  /*da40*/  MUFU.EX2 R69, R164 ;  /* 0x000000a400457308 */ /* 0x000fe20000000800 */
[----:B------:R-:W-:Y:S01]  /*da50*/  FADD.FTZ R0, R127, R0 ;  /* 0x000000007f007221 */ /* 0x000fe20000010000 */
[C---:B------:R-:W-:Y:S01]  /*da60*/  HMMA.16816.F32 R48, R76.reuse, R98, R48 ;  /* 0x000000624c30723c */ /* 0x040fe20000001830 */
[----:B------:R-:W1:Y:S03]  /*da70*/  LDSM.16.MT88.4 R96, [R225+0x2000] ;  /* 0x00200000e160783b */ /* 0x000e660000004200 */
[----:B------:R-:W-:Y:S02]  /*da80*/  FADD.FTZ R68, R141, R71 ;  /* 0x000000478d447221 */ /* 0x000fe40000010000 */
[----:B------:R-:W-:Y:S02]  /*da90*/  FADD.FTZ R3, R122, R3 ;  /* 0x000000037a037221 */ /* 0x000fe40000010000 */
[-C--:B------:R-:W-:Y:S01]  /*daa0*/  HMMA.16816.F32 R52, R76, R88.reuse, R52 ;  /* 0x000000584c34723c */ /* 0x080fe20000001834 */
[----:B------:R-:W4:Y:S03]  /*dab0*/  MUFU.EX2 R71, R218 ;  /* 0x000000da00477308 */ /* 0x000f260000000800 */
[----:B------:R-:W-:Y:S02]  /*dac0*/  FADD.FTZ R68, R124, R68 ;  /* 0x000000447c447221 */ /* 0x000fe40000010000 */
[----:B------:R-:W-:Y:S02]  /*dad0*/  FADD.FTZ R100, R130, R0 ;  /* 0x0000000082647221 */ /* 0x000fe40000010000 */
[C---:B------:R-:W-:Y:S04]  /*dae0*/  HMMA.16816.F32 R56, R84.reuse, R88, R56 ;  /* 0x000000585438723c */ /* 0x040fe80000001838 */
[----:B------:R-:W-:Y:S02]  /*daf0*/  FADD.FTZ R2, R132, R68 ;  /* 0x0000004484027221 */ /* 0x000fe40000010000 */
[----:B------:R-:W-:Y:S01]  /*db00*/  LDSM.16.MT88.4 R132, [R224+0x3000] ;  /* 0x00300000e084783b */ /* 0x000fe20000004200 */
[----:B------:R-:W-:Y:S01]  /*db10*/  FADD.FTZ R0, R126, R3 ;  /* 0x000000037e007221 */ /* 0x000fe20000010000 */
[-C--:B------:R-:W-:Y:S04]  /*db20*/  HMMA.16816.F32 R60, R84, R90.reuse, R60 ;  /* 0x0000005a543c723c */ /* 0x080fe8000000183c */
[----:B------:R-:W-:Y:S02]  /*db30*/  FADD.FTZ R68, R146, R101 ;  /* 0x0000006592447221 */ /* 0x000fe40000010000 */
[----:B------:R-:W-:Y:S01]  /*db40*/  FADD.FTZ R3, R144, R100 ;  /* 0x0000006490037221 */ /* 0x000fe20000010000 */
[----:B------:R-:W-:Y:S01]  /*db50*/  F2FP.PACK_AB R84, R198, R160 ;  /* 0x000000a0c654723e */ /* 0x000fe200000000ff */
[----:B------:R-:W-:Y:S01]  /*db60*/  HMMA.16816.F32 R64, R76, R90, R64 ;  /* 0x0000005a4c40723c */ /* 0x000fe20000001840 */
[----:B------:R-:W1:Y:S03]  /*db70*/  LDSM.16.MT88.4 R88, [R227+0x2000] ;  /* 0x00200000e358783b */ /* 0x000e660000004200 */
[----:B------:R-:W-:Y:S01]  /*db80*/  F2FP.PACK_AB R86, R207, R204 ;  /* 0x000000cccf56723e */ /* 0x000fe200000000ff */
[----:B------:R-:W-:Y:S01]  /*db90*/  FADD.FTZ R68, R154, R68 ;  /* 0x000000449a447221 */ /* 0x000fe20000010000 */
[----:B------:R-:W-:Y:S01]  /*dba0*/  F2FP.PACK_AB R85, R168, R169 ;  /* 0x000000a9a855723e */ /* 0x000fe200000000ff */
[----:B------:R-:W-:Y:S01]  /*dbb0*/  FADD.FTZ R3, R153, R3 ;  /* 0x0000000399037221 */ /* 0x000fe20000010000 */
[----:B------:R-:W-:Y:S01]  /*dbc0*/  F2FP.PACK_AB R76, R202, R163 ;  /* 0x000000a3ca4c723e */ /* 0x000fe200000000ff */
[----:B------:R-:W-:Y:S03]  /*dbd0*/  FADD.FTZ R68, R139, R68 ;  /* 0x000000448b447221 */ /* 0x000fe60000010000 */
[----:B------:R-:W-:Y:S01]  /*dbe0*/  F2FP.PACK_AB R78, R212, R206 ;  /* 0x000000ced44e723e */ /* 0x000fe200000000ff */
[----:B------:R-:W-:Y:S01]  /*dbf0*/  FADD.FTZ R3, R138, R3 ;  /* 0x000000038a037221 */ /* 0x000fe20000010000 */
[----:B------:R-:W-:Y:S01]  /*dc00*/  F2FP.PACK_AB R77, R199, R162 ;  /* 0x000000a2c74d723e */ /* 0x000fe200000000ff */
[----:B------:R-:W-:Y:S01]  /*dc10*/  FADD.FTZ R2, R145, R2 ;  /* 0x0000000291027221 */ /* 0x000fe20000010000 */
[----:B------:R-:W-:Y:S01]  /*dc20*/  F2FP.PACK_AB R79, R209, R203 ;  /* 0x000000cbd14f723e */ /* 0x000fe200000000ff */
[----:B------:R-:W-:Y:S01]  /*dc30*/  FADD.FTZ R3, R208, R3 ;  /* 0x00000003d0037221 */ /* 0x000fe20000010000 */
[----:B------:R-:W-:Y:S01]  /*dc40*/  F2FP.PACK_AB R87, R171, R170 ;  /* 0x000000aaab57723e */ /* 0x000fe200000000ff */
[----:B------:R-:W-:Y:S01]  /*dc50*/  FADD.FTZ R2, R147, R2 ;  /* 0x0000000293027221 */ /* 0x000fe20000010000 */
[----:B----4-:R-:W-:Y:S01]  /*dc60*/  F2FP.PACK_AB R179, R69, R71 ;  /* 0x0000004745b3723e */ /* 0x010fe200000000ff */
[----:B------:R-:W-:Y:S02]  /*dc70*/  FADD.FTZ R0, R142, R0 ;  /* 0x000000008e007221 */ /* 0x000fe40000010000 */
[-C--:B------:R-:W-:Y:S03]  /*dc80*/  HMMA.16816.F32 R4, R76, R80.reuse, R4 ;  /* 0x000000504c04723c */ /* 0x080fe60000001804 */
[----:B------:R-:W-:Y:S02]  /*dc90*/  FADD.FTZ R2, R137, R2 ;  /* 0x0000000289027221 */ /* 0x000fe40000010000 */
[----:B------:R-:W-:Y:S02]  /*dca0*/  FADD.FTZ R0, R143, R0 ;  /* 0x000000008f007221 */ /* 0x000fe40000010000 */
[----:B------:R-:W-:Y:S01]  /*dcb0*/  FADD.FTZ R2, R159, R2 ;  /* 0x000000029f027221 */ /* 0x000fe20000010000 */
[C---:B------:R-:W-:Y:S04]  /*dcc0*/  HMMA.16816.F32 R8, R84.reuse, R80, R8 ;  /* 0x000000505408723c */ /* 0x040fe80000001808 */
[----:B------:R-:W-:Y:S02]  /*dcd0*/  FADD.FTZ R0, R152, R0 ;  /* 0x0000000098007221 */ /* 0x000fe40000010000 */
[----:B------:R-:W-:Y:S02]  /*dce0*/  IMAD.MOV.U32 R118, RZ, RZ, R70 ;  /* 0x000000ffff767224 */ /* 0x000fe400078e0046 */
[-C--:B------:R-:W-:Y:S04]  /*dcf0*/  HMMA.16816.F32 R12, R84, R82.reuse, R12 ;  /* 0x00000052540c723c */ /* 0x080fe8000000180c */
[----:B------:R-:W-:Y:S04]  /*dd00*/  FADD.FTZ R0, R156, R0 ;  /* 0x000000009c007221 */ /* 0x000fe80000010000 */
[C---:B------:R-:W-:Y:S01]  /*dd10*/  HMMA.16816.F32 R16, R76.reuse, R82, R16 ;  /* 0x000000524c10723c */ /* 0x040fe20000001810 */
[----:B------:R-:W4:Y:S07]  /*dd20*/  LDSM.16.MT88.4 R80, [R224+0x2800] ;  /* 0x00280000e050783b */ /* 0x000f2e0000004200 */
[-C--:B---3--:R-:W-:Y:S08]  /*dd30*/  HMMA.16816.F32 R20, R76, R92.reuse, R20 ;  /* 0x0000005c4c14723c */ /* 0x088ff00000001814 */
[C---:B------:R-:W-:Y:S08]  /*dd40*/  HMMA.16816.F32 R24, R84.reuse, R92, R24 ;  /* 0x0000005c5418723c */ /* 0x040ff00000001818 */
[-C--:B------:R-:W-:Y:S08]  /*dd50*/  HMMA.16816.F32 R28, R84, R94.reuse, R28 ;  /* 0x0000005e541c723c */ /* 0x080ff0000000181c */
[C---:B------:R-:W-:Y:S01]  /*dd60*/  HMMA.16816.F32 R32, R76.reuse, R94, R32 ;  /* 0x0000005e4c20723c */ /* 0x040fe20000001820 */
[----:B------:R-:W3:Y:S07]  /*dd70*/  LDSM.16.MT88.4 R92, [R228+0x2800] ;  /* 0x00280000e45c783b */ /* 0x000eee0000004200 */
        /* <DEDUP_REMOVED lines=10> */
[----:B------:R-:W1:Y:S03]  /*de20*/  LDSM.16.MT88.4 R88, [R227+0x2800] ;  /* 0x00280000e358783b */ /* 0x000e660000004200 */
[----:B------:R-:W-:Y:S02]  /*de30*/  F2FP.PACK_AB R85, R172, R173 ;  /* 0x000000adac55723e */ /* 0x000fe400000000ff */
[----:B------:R-:W-:Y:S02]  /*de40*/  F2FP.PACK_AB R86, R114, R184 ;  /* 0x000000b87256723e */ /* 0x000fe400000000ff */
[----:B------:R-:W-:Y:S04]  /*de50*/  F2FP.PACK_AB R76, R192, R195 ;  /* 0x000000c3c04c723e */ /* 0x000fe800000000ff */
[----:B------:R-:W-:Y:S02]  /*de60*/  F2FP.PACK_AB R77, R190, R191 ;  /* 0x000000bfbe4d723e */ /* 0x000fe400000000ff */
[----:B------:R-:W-:Y:S02]  /*de70*/  F2FP.PACK_AB R78, R187, R189 ;  /* 0x000000bdbb4e723e */ /* 0x000fe400000000ff */
[----:B------:R-:W-:Y:S02]  /*de80*/  F2FP.PACK_AB R79, R185, R186 ;  /* 0x000000bab94f723e */ /* 0x000fe400000000ff */
[----:B------:R-:W-:Y:S05]  /*de90*/  F2FP.PACK_AB R87, R112, R113 ;  /* 0x000000717057723e */ /* 0x000fea00000000ff */
[-C--:B----4-:R-:W-:Y:S08]  /*dea0*/  HMMA.16816.F32 R4, R76, R80.reuse, R4 ;  /* 0x000000504c04723c */ /* 0x090ff00000001804 */
[C---:B------:R-:W-:Y:S01]  /*deb0*/  HMMA.16816.F32 R8, R84.reuse, R80, R8 ;  /* 0x000000505408723c */ /* 0x040fe20000001808 */
[----:B------:R4:W1:Y:S07]  /*dec0*/  MUFU.EX2 R80, R167 ;  /* 0x000000a700507308 */ /* 0x00086e0000000800 */
[-C--:B------:R-:W-:Y:S03]  /*ded0*/  HMMA.16816.F32 R12, R84, R82.reuse, R12 ;  /* 0x00000052540c723c */ /* 0x080fe6000000180c */
[----:B------:R-:W-:Y:S05]  /*dee0*/  MUFU.EX2 R81, R219 ;  /* 0x000000db00517308 */ /* 0x000fea0000000800 */
[C---:B------:R-:W-:Y:S05]  /*def0*/  HMMA.16816.F32 R16, R76.reuse, R82, R16 ;  /* 0x000000524c10723c */ /* 0x040fea0000001810 */
[----:B------:R-:W2:Y:S03]  /*df00*/  MUFU.EX2 R82, R220 ;  /* 0x000000dc00527308 */ /* 0x000ea60000000800 */
[-C--:B---3--:R-:W-:Y:S01]  /*df10*/  HMMA.16816.F32 R20, R76, R92.reuse, R20 ;  /* 0x0000005c4c14723c */ /* 0x088fe20000001814 */
[----:B----4-:R-:W3:Y:S03]  /*df20*/  LDSM.16.MT88.4 R164, [R225+0x3000] ;  /* 0x00300000e1a4783b */ /* 0x010ee60000004200 */
[----:B-1----:R-:W-:Y:S04]  /*df30*/  F2FP.PACK_AB R178, R75, R80 ;  /* 0x000000504bb2723e */ /* 0x002fe800000000ff */
[C---:B------:R-:W-:Y:S08]  /*df40*/  HMMA.16816.F32 R24, R84.reuse, R92, R24 ;  /* 0x0000005c5418723c */ /* 0x040ff00000001818 */
[-C--:B------:R-:W-:Y:S04]  /*df50*/  HMMA.16816.F32 R28, R84, R94.reuse, R28 ;  /* 0x0000005e541c723c */ /* 0x080fe8000000181c */
[----:B--2---:R-:W-:Y:S04]  /*df60*/  F2FP.PACK_AB R177, R81, R82 ;  /* 0x0000005251b1723e */ /* 0x004fe800000000ff */
[C---:B------:R-:W-:Y:S04]  /*df70*/  HMMA.16816.F32 R32, R76.reuse, R94, R32 ;  /* 0x0000005e4c20723c */ /* 0x040fe80000001820 */
[----:B------:R-:W-:Y:S02]  /*df80*/  ISETP.GT.AND P0, PT, R196, R115, PT ;  /* 0x00000073c400720c */ /* 0x000fe40003f04270 */
[----:B------:R-:W-:Y:S02]  /*df90*/  MOV R196, R242 ;  /* 0x000000f200c47202 */ /* 0x000fe40000000f00 */
        /* <DEDUP_REMOVED lines=8> */
[-C--:B------:R-:W-:Y:S01]  /*e020*/  HMMA.16816.F32 R124, R180, R132.reuse, R4 ;  /* 0x00000084b47c723c */ /* 0x080fe20000001804 */
[----:B------:R-:W1:Y:S07]  /*e030*/  LDSM.16.MT88.4 R4, [R227+0x3000] ;  /* 0x00300000e304783b */ /* 0x000e6e0000004200 */
[C---:B------:R-:W-:Y:S07]  /*e040*/  HMMA.16816.F32 R120, R176.reuse, R132, R8 ;  /* 0x00000084b078723c */ /* 0x040fee0000001808 */
[----:B------:R-:W-:Y:S01]  /*e050*/  FADD.FTZ R8, R155, R68 ;  /* 0x000000449b087221 */ /* 0x000fe20000010000 */
[-C--:B------:R-:W-:Y:S04]  /*e060*/  HMMA.16816.F32 R128, R176, R134.reuse, R12 ;  /* 0x00000086b080723c */ /* 0x080fe8000000180c */
        /* <DEDUP_REMOVED lines=23> */
[-C--:B---3--:R-:W-:Y:S03]  /*e1e0*/  HMMA.16816.F32 R152, R180, R164.reuse, R36 ;  /* 0x000000a4b498723c */ /* 0x088fe60000001824 */
        /* <DEDUP_REMOVED lines=15> */
[-C--:B-1----:R-:W-:Y:S03]  /*e2e0*/  HMMA.16816.F32 R168, R180, R4.reuse, R52 ;  /* 0x00000004b4a8723c */ /* 0x082fe60000001834 */
        /* <DEDUP_REMOVED lines=28> */
[----:B------:R-:W-:Y:S02]  /*e4b0*/  FADD.FTZ R2, R75, R2 ;  /* 0x000000024b027221 */ /* 0x000fe40000010000 */
[----:B------:R-:W-:Y:S01]  /*e4c0*/  FADD.FTZ R0, R69, R0 ;  /* 0x0000000045007221 */ /* 0x000fe20000010000 */
[----:B------:R1:W-:Y:S04]  /*e4d0*/  STL [R1+0x18], R3 ;  /* 0x0000180301007387 */ /* 0x0003e80000100800 */
[----:B------:R2:W-:Y:S04]  /*e4e0*/  STL [R1+0x14], R2 ;  /* 0x0000140201007387 */ /* 0x0005e80000100800 */
[----:B------:R2:W-:Y:S01]  /*e4f0*/  STL [R1+0x1c], R0 ;  /* 0x00001c0001007387 */ /* 0x0005e20000100800 */
[----:B-1----:R-:W-:Y:S01]  /*e500*/  IMAD.MOV.U32 R3, RZ, RZ, R74 ;  /* 0x000000ffff037224 */ /* 0x002fe200078e004a */
[----:B------:R-:W-:-:S05]  /*e510*/  @P0 BRA `(.L_x_518) ;  /* 0xffff9de000000947 */ /* 0x000fca000383ffff */
.L_x_517:
[----:B-1----:R-:W-:-:S13]  /*e520*/  ISETP.GE.AND P0, PT, R242, RZ, PT ;  /* 0x000000fff200720c */ /* 0x002fda0003f06270 */
[----:B------:R-:W-:Y:S05]  /*e530*/  @!P0 BRA `(.L_x_519) ;  /* 0x0000557000008947 */ /* 0x000fea0003800000 */
[----:B------:R-:W-:Y:S01]  /*e540*/  IMAD.MOV.U32 R3, RZ, RZ, R73 ;  /* 0x000000ffff037224 */ /* 0x000fe200078e0049 */
[----:B------:R-:W-:Y:S01]  /*e550*/  MOV R117, R70 ;  /* 0x0000004600757202 */ /* 0x000fe20000000f00 */
[----:B--2---:R-:W-:Y:S01]  /*e560*/  IMAD.MOV.U32 R2, RZ, RZ, R74 ;  /* 0x000000ffff027224 */ /* 0x004fe200078e004a */
[----:B------:R-:W-:Y:S02]  /*e570*/  MOV R116, R72 ;  /* 0x0000004800747202 */ /* 0x000fe40000000f00 */
.L_x_520:
[----:B--2---:R-:W2:Y:S01]  /*e580*/  LDL R76, [R1+0x40] ;  /* 0x00004000014c7983 */ /* 0x004ea20000100800 */
[----:B------:R-:W-:Y:S04]  /*e590*/  DEPBAR.LE SB0, 0x0 ;  /* 0x000080000000791a */ /* 0x000fe80000000000 */
[----:B------:R-:W3:Y:S01]  /*e5a0*/  LDL.64 R74, [R1+0x38] ;  /* 0x00003800014a7983 */ /* 0x000ee20000100a00 */
[----:B------:R-:W-:Y:S01]  /*e5b0*/  WARPSYNC 0xffffffff ;  /* 0xffffffff00007948 */ /* 0x000fe20003800000 */
[----:B------:R-:W-:Y:S01]  /*e5c0*/  SHF.R.S32.HI R0, RZ, 0x1f, R242 ;  /* 0x0000001fff007819 */ /* 0x000fe200000114f2 */
[----:B------:R-:W-:Y:S01]  /*e5d0*/  IMAD.WIDE.U32 R72, R242, c[0x0][0x208], RZ ;  /* 0x00008200f2487a25 */ /* 0x000fe200078e00ff */
[----:B------:R-:W-:Y:S02]  /*e5e0*/  MOV R78, c[0x0][0x208] ;  /* 0x00008200004e7a02 */ /* 0x000fe40000000f00 */
[----:B------:R-:W-:Y:S01]  /*e5f0*/  BAR.SYNC.DEFER_BLOCKING 0x0 ;  /* 0x0000000000007b1d */ /* 0x000fe20000010000 */
[----:B------:R-:W-:Y:S01]  /*e600*/  IMAD R0, R0, c[0x0][0x208], RZ ;  /* 0x0000820000007a24 */ /* 0x000fe200078e02ff */
[----:B------:R-:W-:Y:S02]  /*e610*/  SHF.L.U32 R104, R78, 0x5, RZ ;  /* 0x000000054e687819 */ /* 0x000fe400000006ff */
[----:B------:R-:W-:Y:S01]  /*e620*/  MOV R246, 0x5 ;  /* 0x0000000500f67802 */ /* 0x000fe20000000f00 */
[----:B------:R-:W-:Y:S03]  /*e630*/  IMAD R0, R242, c[0x0][0x20c], R0 ;  /* 0x00008300f2007a24 */ /* 0x000fe600078e0200 */
[----:B-----5:R-:W-:Y:S02]  /*e640*/  STL [R1+0x8c], R230 ;  /* 0x00008ce601007387 */ /* 0x020fe40000100800 */
[----:B------:R-:W-:Y:S02]  /*e650*/  IADD3 R0, R73, R0, RZ ;  /* 0x0000000049007210 */ /* 0x000fe40007ffe0ff */
[----:B------:R-:W-:Y:S03]  /*e660*/  STL [R1+0x90], R119 ;  /* 0x0000907701007387 */ /* 0x000fe60000100800 */
[----:B------:R-:W-:Y:S01]  /*e670*/  IMAD R0, R0, 0x70, RZ ;  /* 0x0000007000007824 */ /* 0x000fe200078e02ff */
[----:B------:R-:W-:Y:S04]  /*e680*/  STL [R1+0x94], R234 ;  /* 0x000094ea01007387 */ /* 0x000fe80000100800 */
[----:B------:R-:W-:Y:S04]  /*e690*/  STL [R1+0x98], R233 ;  /* 0x000098e901007387 */ /* 0x000fe80000100800 */
[----:B------:R-:W-:Y:S08]  /*e6a0*/  LDSM.16.M88.4 R112, [R230] ;  /* 0x00000000e670783b */ /* 0x000ff00000000200 */
[----:B------:R-:W1:Y:S08]  /*e6b0*/  LDSM.16.M88.4 R16, [R119] ;  /* 0x000000007710783b */ /* 0x000e700000000200 */
[----:B------:R-:W4:Y:S08]  /*e6c0*/  LDSM.16.M88.4 R108, [R230+0x2000] ;  /* 0x00200000e66c783b */ /* 0x000f300000000200 */
[----:B------:R-:W1:Y:S08]  /*e6d0*/  LDSM.16.M88.4 R32, [R119+0x800] ;  /* 0x000800007720783b */ /* 0x000e700000000200 */
[----:B------:R-:W1:Y:S08]  /*e6e0*/  LDSM.16.M88.4 R48, [R119+0x1000] ;  /* 0x001000007730783b */ /* 0x000e700000000200 */
[----:B------:R-:W1:Y:S08]  /*e6f0*/  LDSM.16.M88.4 R64, [R119+0x1800] ;  /* 0x001800007740783b */ /* 0x000e700000000200 */
[----:B------:R-:W1:Y:S08]  /*e700*/  LDSM.16.M88.4 R80, [R119+0x2000] ;  /* 0x002000007750783b */ /* 0x000e700000000200 */
[----:B------:R-:W1:Y:S08]  /*e710*/  LDSM.16.M88.4 R96, [R119+0x2800] ;  /* 0x002800007760783b */ /* 0x000e700000000200 */
[----:B------:R-:W1:Y:S08]  /*e720*/  LDSM.16.M88.4 R184, [R119+0x3000] ;  /* 0x0030000077b8783b */ /* 0x000e700000000200 */
[----:B------:R-:W-:Y:S08]  /*e730*/  LDSM.16.M88.4 R188, [R233] ;  /* 0x00000000e9bc783b */ /* 0x000ff00000000200 */
[----:B------:R-:W1:Y:S08]  /*e740*/  LDSM.16.M88.4 R192, [R234] ;  /* 0x00000000eac0783b */ /* 0x000e700000000200 */
[----:B------:R-:W1:Y:S08]  /*e750*/  LDSM.16.M88.4 R196, [R233+0x2000] ;  /* 0x00200000e9c4783b */ /* 0x000e700000000200 */
[----:B------:R-:W1:Y:S08]  /*e760*/  LDSM.16.M88.4 R200, [R240] ;  /* 0x00000000f0c8783b */ /* 0x000e700000000200 */
[----:B------:R-:W1:Y:S08]  /*e770*/  LDSM.16.M88.4 R204, [R239] ;  /* 0x00000000efcc783b */ /* 0x000e700000000200 */
[----:B------:R-:W1:Y:S08]  /*e780*/  LDSM.16.M88.4 R208, [R238] ;  /* 0x00000000eed0783b */ /* 0x000e700000000200 */
[----:B------:R-:W2:Y:S08]  /*e790*/  LDSM.16.M88.4 R212, [R237] ;  /* 0x00000000edd4783b */ /* 0x000eb00000000200 */
[----:B------:R-:W2:Y:S08]  /*e7a0*/  LDSM.16.M88.4 R216, [R236] ;  /* 0x00000000ecd8783b */ /* 0x000eb00000000200 */
[----:B------:R-:W2:Y:S08]  /*e7b0*/  LDSM.16.M88.4 R220, [R235] ;  /* 0x00000000ebdc783b */ /* 0x000eb00000000200 */
        /* <DEDUP_REMOVED lines=16> */
[C---:B------:R-:W-:Y:S04]  /*e8c0*/  HMMA.16816.F32 R56, R108.reuse, R64, RZ ;  /* 0x000000406c38723c */ /* 0x040fe800000018ff */
[----:B--2---:R-:W-:Y:S04]  /*e8d0*/  MOV R77, R76 ;  /* 0x0000004c004d7202 */ /* 0x004fe80000000f00 */
[-C--:B------:R-:W-:Y:S01]  /*e8e0*/  HMMA.16816.F32 R60, R108, R66.reuse, RZ ;  /* 0x000000426c3c723c */ /* 0x080fe200000018ff */
[----:B---3--:R-:W-:Y:S07]  /*e8f0*/  MOV R76, R74 ;  /* 0x0000004a004c7202 */ /* 0x008fee0000000f00 */
[C---:B------:R-:W-:Y:S04]  /*e900*/  HMMA.16816.F32 R64, R112.reuse, R66, RZ ;  /* 0x000000427040723c */ /* 0x040fe800000018ff */
[----:B------:R-:W-:Y:S04]  /*e910*/  IMAD.WIDE.U32 R76, R72, 0x70, R76 ;  /* 0x00000070484c7825 */ /* 0x000fe800078e004c */
[-C--:B------:R-:W-:Y:S01]  /*e920*/  HMMA.16816.F32 R68, R112, R80.reuse, RZ ;  /* 0x000000507044723c */ /* 0x080fe200000018ff */
[----:B------:R-:W-:Y:S03]  /*e930*/  LEA R90, P0, R76, c[0x0][0x1f8], 0x1 ;  /* 0x00007e004c5a7a11 */ /* 0x000fe600078008ff */
[----:B------:R-:W-:Y:S02]  /*e940*/  IADD3 R0, R77, R0, RZ ;  /* 0x000000004d007210 */ /* 0x000fe40007ffe0ff */
[----:B------:R-:W-:Y:S02]  /*e950*/  IADD3 R88, P1, R90, R104, RZ ;  /* 0x000000685a587210 */ /* 0x000fe40007f3e0ff */
[----:B------:R-:W-:Y:S01]  /*e960*/  LEA.HI.X R91, R76, c[0x0][0x1fc], R0, 0x1, P0 ;  /* 0x00007f004c5b7a11 */ /* 0x000fe200000f0c00 */
[C---:B------:R-:W-:Y:S03]  /*e970*/  HMMA.16816.F32 R72, R108.reuse, R80, RZ ;  /* 0x000000506c48723c */ /* 0x040fe600000018ff */
[----:B------:R-:W-:Y:S01]  /*e980*/  SHF.L.U64.HI R0, R78, R246, c[0x0][0x20c] ;  /* 0x000083004e007619 */ /* 0x000fe200000102f6 */
[----:B------:R-:W-:Y:S01]  /*e990*/  @!PT LDS RZ, [RZ] ;  /* 0x00000000fffff984 */ /* 0x000fe20000000800 */
[----:B------:R-:W-:Y:S01]  /*e9a0*/  @!PT LDS RZ, [RZ] ;  /* 0x00000000fffff984 */ /* 0x000fe20000000800 */
[----:B------:R-:W-:Y:S01]  /*e9b0*/  @!PT LDS RZ, [RZ] ;  /* 0x00000000fffff984 */ /* 0x000fe20000000800 */
[----:B------:R1:W-:Y:S01]  /*e9c0*/  LDGSTS.E.BYPASS.LTC128B.128 [R241+0x100], [R90.64], !P6 ;  /* 0x001000005af17fae */ /* 0x0003e2000f101d48 */
[----:B------:R-:W-:Y:S02]  /*e9d0*/  IADD3 R94, P0, R88, R104, RZ ;  /* 0x00000068585e7210 */ /* 0x000fe40007f1e0ff */
[----:B------:R-:W-:Y:S01]  /*e9e0*/  IADD3.X R89, R91, R0, RZ, P1, !PT ;  /* 0x000000005b597210 */ /* 0x000fe20000ffe4ff */
[-C--:B------:R-:W-:Y:S01]  /*e9f0*/  HMMA.16816.F32 R76, R108, R82.reuse, RZ ;  /* 0x000000526c4c723c */ /* 0x080fe200000018ff */
[----:B------:R-:W-:Y:S03]  /*ea00*/  IADD3 R92, P1, R94, R104, RZ ;  /* 0x000000685e5c7210 */ /* 0x000fe60007f3e0ff */
[----:B------:R1:W-:Y:S01]  /*ea10*/  LDGSTS.E.BYPASS.LTC128B.128 [R241+0x900], [R88.64], !P6 ;  /* 0x0090000058f17fae */ /* 0x0003e2000f101d48 */
[----:B------:R-:W-:Y:S02]  /*ea20*/  IADD3.X R95, R89, R0, RZ, P0, !PT ;  /* 0x00000000595f7210 */ /* 0x000fe400007fe4ff */
[----:B------:R-:W-:Y:S01]  /*ea30*/  IADD3 R102, P0, R92, R104, RZ ;  /* 0x000000685c667210 */ /* 0x000fe20007f1e0ff */
[C---:B------:R-:W-:Y:S04]  /*ea40*/  HMMA.16816.F32 R80, R112.reuse, R82, RZ ;  /* 0x000000527050723c */ /* 0x040fe800000018ff */
[----:B------:R2:W-:Y:S01]  /*ea50*/  LDGSTS.E.BYPASS.LTC128B.128 [R241+0x1100], [R94.64], !P6 ;  /* 0x011000005ef17fae */ /* 0x0005e2000f101d48 */
[-C--:B------:R-:W-:Y:S03]  /*ea60*/  IADD3.X R93, R95, R0.reuse, RZ, P1, !PT ;  /* 0x000000005f5d7210 */ /* 0x080fe60000ffe4ff */
[-C--:B------:R-:W-:Y:S01]  /*ea70*/  HMMA.16816.F32 R84, R112, R96.reuse, RZ ;  /* 0x000000607054723c */ /* 0x080fe200000018ff */
[----:B------:R-:W-:Y:S03]  /*ea80*/  IADD3.X R103, R93, R0, RZ, P0, !PT ;  /* 0x000000005d677210 */ /* 0x000fe600007fe4ff */
[----:B------:R2:W-:Y:S01]  /*ea90*/  LDGSTS.E.BYPASS.LTC128B.128 [R241+0x1900], [R92.64], !P6 ;  /* 0x019000005cf17fae */ /* 0x0005e2000f101d48 */
[----:B------:R-:W-:Y:S04]  /*eaa0*/  IADD3 R100, P0, R102, R104, RZ ;  /* 0x0000006866647210 */ /* 0x000fe80007f1e0ff */
[----:B------:R-:W-:Y:S03]  /*eab0*/  IADD3.X R101, R103, R0, RZ, P0, !PT ;  /* 0x0000000067657210 */ /* 0x000fe600007fe4ff */
[----:B------:R3:W-:Y:S01]  /*eac0*/  LDGSTS.E.BYPASS.LTC128B.128 [R241+0x2100], [R102.64], !P6 ;  /* 0x0210000066f17fae */ /* 0x0007e2000f101d48 */
[C---:B-1----:R-:W-:Y:S07]  /*ead0*/  HMMA.16816.F32 R88, R108.reuse, R96, RZ ;  /* 0x000000606c58723c */ /* 0x042fee00000018ff */
[----:B------:R1:W-:Y:S01]  /*eae0*/  LDGSTS.E.BYPASS.LTC128B.128 [R241+0x2900], [R100.64], !P6 ;  /* 0x0290000064f17fae */ /* 0x0003e2000f101d48 */
[-C--:B--2---:R-:W-:Y:S01]  /*eaf0*/  HMMA.16816.F32 R92, R108, R98.reuse, RZ ;  /* 0x000000626c5c723c */ /* 0x084fe200000018ff */
[----:B---3--:R-:W-:Y:S07]  /*eb00*/  IADD3 R102, P0, R100, R104, RZ ;  /* 0x0000006864667210 */ /* 0x008fee0007f1e0ff */
[C---:B------:R-:W-:Y:S04]  /*eb10*/  HMMA.16816.F32 R96, R112.reuse, R98, RZ ;  /* 0x000000627060723c */ /* 0x040fe800000018ff */
[----:B------:R-:W-:Y:S02]  /*eb20*/  IADD3.X R103, R101, R0, RZ, P0, !PT ;  /* 0x0000000065677210 */ /* 0x000fe400007fe4ff */
[C---:B------:R-:W-:Y:S02]  /*eb30*/  ISETP.GT.AND P0, PT, R242.reuse, RZ, PT ;  /* 0x000000fff200720c */ /* 0x040fe40003f04270 */
[----:B------:R-:W-:Y:S01]  /*eb40*/  IADD3 R242, R242, -0x1, RZ ;  /* 0xfffffffff2f27810 */ /* 0x000fe20007ffe0ff */
[----:B------:R1:W-:Y:S08]  /*eb50*/  LDGSTS.E.BYPASS.LTC128B.128 [R241+0x3100], [R102.64], !P6 ;  /* 0x0310000066f17fae */ /* 0x0003f0000f101d48 */
[----:B------:R-:W0:Y:S01]  /*eb60*/  LDGDEPBAR ;  /* 0x00000000000079af */ /* 0x000e220000000000 */
[-C--:B-1----:R-:W-:Y:S08]  /*eb70*/  HMMA.16816.F32 R100, R112, R184.reuse, RZ ;  /* 0x000000b87064723c */ /* 0x082ff000000018ff */
[C---:B------:R-:W-:Y:S08]  /*eb80*/  HMMA.16816.F32 R104, R108.reuse, R184, RZ ;  /* 0x000000b86c68723c */ /* 0x040ff000000018ff */
[-C--:B------:R-:W-:Y:S08]  /*eb90*/  HMMA.16816.F32 R108, R108, R186.reuse, RZ ;  /* 0x000000ba6c6c723c */ /* 0x080ff000000018ff */
[----:B------:R-:W-:Y:S01]  /*eba0*/  HMMA.16816.F32 R112, R112, R186, RZ ;  /* 0x000000ba7070723c */ /* 0x000fe200000018ff */
[----:B------:R-:W-:Y:S07]  /*ebb0*/  LDSM.16.M88.4 R184, [R231] ;  /* 0x00000000e7b8783b */ /* 0x000fee0000000200 */
[-C--:B------:R-:W-:Y:S08]  /*ebc0*/  HMMA.16816.F32 R4, R188, R192.reuse, R4 ;  /* 0x000000c0bc04723c */ /* 0x080ff00000001804 */
[C---:B------:R-:W-:Y:S08]  /*ebd0*/  HMMA.16816.F32 R8, R196.reuse, R192, R8 ;  /* 0x000000c0c408723c */ /* 0x040ff00000001808 */
[-C--:B------:R-:W-:Y:S08]  /*ebe0*/  HMMA.16816.F32 R12, R196, R194.reuse, R12 ;  /* 0x000000c2c40c723c */ /* 0x080ff0000000180c */
[C---:B------:R-:W-:Y:S01]  /*ebf0*/  HMMA.16816.F32 R16, R188.reuse, R194, R16 ;  /* 0x000000c2bc10723c */ /* 0x040fe20000001810 */
[----:B------:R-:W1:Y:S07]  /*ec00*/  LDSM.16.M88.4 R192, [R229] ;  /* 0x00000000e5c0783b */ /* 0x000e6e0000000200 */
        /* <DEDUP_REMOVED lines=19> */
[----:B------:R-:W-:Y:S07]  /*ed40*/  LDSM.16.M88.4 R212, [R232] ;  /* 0x00000000e8d4783b */ /* 0x000fee0000000200 */
        /* <DEDUP_REMOVED lines=67> */
[----:B------:R1:W-:Y:S10]  /*f180*/  MUFU.TANH R185, R7 ;  /* 0x0000000700b97308 */ /* 0x0003f40000002400 */
[----:B------:R-:W-:Y:S10]  /*f190*/  MUFU.TANH R13, R13 ;  /* 0x0000000d000d7308 */ /* 0x000ff40000002400 */
[----:B------:R-:W3:Y:S01]  /*f1a0*/  MUFU.TANH R193, R8 ;  /* 0x0000000800c17308 */ /* 0x000ee20000002400 */
[----:B-1----:R-:W1:Y:S09]  /*f1b0*/  LDSM.16.M88.4 R4, [R226+0x800] ;  /* 0x00080000e204783b */ /* 0x002e720000000200 */
[----:B------:R-:W-:Y:S10]  /*f1c0*/  MUFU.TANH R14, R14 ;  /* 0x0000000e000e7308 */ /* 0x000ff40000002400 */
[----:B------:R-:W4:Y:S10]  /*f1d0*/  MUFU.TANH R192, R9 ;  /* 0x0000000900c07308 */ /* 0x000f340000002400 */
[----:B------:R-:W-:Y:S10]  /*f1e0*/  MUFU.TANH R15, R15 ;  /* 0x0000000f000f7308 */ /* 0x000ff40000002400 */
[----:B------:R-:W-:Y:S01]  /*f1f0*/  MUFU.TANH R195, R10 ;  /* 0x0000000a00c37308 */ /* 0x000fe20000002400 */
[-C--:B-1----:R-:W-:Y:S09]  /*f200*/  HMMA.16816.F32 R20, R212, R4.reuse, R20 ;  /* 0x00000004d414723c */ /* 0x082ff20000001814 */
[----:B------:R1:W-:Y:S01]  /*f210*/  MUFU.TANH R194, R11 ;  /* 0x0000000b00c27308 */ /* 0x0003e20000002400 */
[C---:B------:R-:W-:Y:S09]  /*f220*/  HMMA.16816.F32 R24, R188.reuse, R4, R24 ;  /* 0x00000004bc18723c */ /* 0x040ff20000001818 */
[----:B------:R-:W2:Y:S01]  /*f230*/  MUFU.TANH R18, R18 ;  /* 0x0000001200127308 */ /* 0x000ea20000002400 */
[-C--:B------:R-:W-:Y:S04]  /*f240*/  HMMA.16816.F32 R28, R188, R6.reuse, R28 ;  /* 0x00000006bc1c723c */ /* 0x080fe8000000181c */
[----:B------:R-:W-:Y:S04]  /*f250*/  FMUL.FTZ R22, R22, c[0x0][0x320] ;  /* 0x0000c80016167a20 */ /* 0x000fe80000410000 */
[C---:B------:R-:W-:Y:S01]  /*f260*/  HMMA.16816.F32 R32, R212.reuse, R6, R32 ;  /* 0x00000006d420723c */ /* 0x040fe20000001820 */
[----:B------:R-:W-:Y:S01]  /*f270*/  MUFU.TANH R16, R16 ;  /* 0x0000001000107308 */ /* 0x000fe20000002400 */
[----:B------:R-:W-:Y:S02]  /*f280*/  LDSM.16.M88.4 R4, [R226+0x1800] ;  /* 0x00180000e204783b */ /* 0x000fe40000000200 */
[----:B------:R-:W-:Y:S02]  /*f290*/  FMUL.FTZ R20, R20, c[0x0][0x320] ;  /* 0x0000c80014147a20 */ /* 0x000fe40000410000 */
[----:B------:R-:W-:Y:S02]  /*f2a0*/  FMUL.FTZ R23, R23, c[0x0][0x320] ;  /* 0x0000c80017177a20 */ /* 0x000fe40000410000 */
[----:B------:R-:W-:Y:S02]  /*f2b0*/  FMUL.FTZ R21, R21, c[0x0][0x320] ;  /* 0x0000c80015157a20 */ /* 0x000fe40000410000 */
[----:B-1----:R-:W1:Y:S01]  /*f2c0*/  LDSM.16.M88.4 R8, [R226+0x1000] ;  /* 0x00100000e208783b */ /* 0x002e620000000200 */
        /* <DEDUP_REMOVED lines=14> */
[----:B------:R-:W-:Y:S07]  /*f3b0*/  FMUL.FTZ R31, R31, c[0x0][0x320] ;  /* 0x0000c8001f1f7a20 */ /* 0x000fee0000410000 */
[----:B------:R-:W-:Y:S01]  /*f3c0*/  MUFU.TANH R30, R30 ;  /* 0x0000001e001e7308 */ /* 0x000fe20000002400 */
[-C--:B-1----:R-:W-:Y:S09]  /*f3d0*/  HMMA.16816.F32 R36, R212, R8.reuse, R36 ;  /* 0x00000008d424723c */ /* 0x082ff20000001824 */
[----:B------:R-:W1:Y:S01]  /*f3e0*/  MUFU.TANH R22, R22 ;  /* 0x0000001600167308 */ /* 0x000e620000002400 */
[C---:B------:R-:W-:Y:S09]  /*f3f0*/  HMMA.16816.F32 R40, R188.reuse, R8, R40 ;  /* 0x00000008bc28723c */ /* 0x040ff20000001828 */
[----:B------:R-:W-:Y:S01]  /*f400*/  MUFU.TANH R20, R20 ;  /* 0x0000001400147308 */ /* 0x000fe20000002400 */
[-C--:B------:R-:W-:Y:S09]  /*f410*/  HMMA.16816.F32 R44, R188, R10.reuse, R44 ;  /* 0x0000000abc2c723c */ /* 0x080ff2000000182c */
[----:B------:R-:W1:Y:S01]  /*f420*/  MUFU.TANH R23, R23 ;  /* 0x0000001700177308 */ /* 0x000e620000002400 */
[C---:B------:R-:W-:Y:S01]  /*f430*/  HMMA.16816.F32 R48, R212.reuse, R10, R48 ;  /* 0x0000000ad430723c */ /* 0x040fe20000001830 */
[----:B------:R-:W1:Y:S03]  /*f440*/  LDSM.16.M88.4 R8, [R226+0x2000] ;  /* 0x00200000e208783b */ /* 0x000e660000000200 */
[----:B------:R-:W-:Y:S02]  /*f450*/  FMUL.FTZ R38, R38, c[0x0][0x320] ;  /* 0x0000c80026267a20 */ /* 0x000fe40000410000 */
[----:B------:R-:W-:Y:S03]  /*f460*/  FMUL.FTZ R36, R36, c[0x0][0x320] ;  /* 0x0000c80024247a20 */ /* 0x000fe60000410000 */
[----:B------:R-:W1:Y:S01]  /*f470*/  MUFU.TANH R24, R24 ;  /* 0x0000001800187308 */ /* 0x000e620000002400 */
[-C--:B------:R-:W-:Y:S03]  /*f480*/  HMMA.16816.F32 R52, R212, R4.reuse, R52 ;  /* 0x00000004d434723c */ /* 0x080fe60000001834 */
[----:B------:R-:W-:Y:S02]  /*f490*/  FMUL.FTZ R39, R39, c[0x0][0x320] ;  /* 0x0000c80027277a20 */ /* 0x000fe40000410000 */
[----:B------:R-:W-:Y:S03]  /*f4a0*/  FMUL.FTZ R37, R37, c[0x0][0x320] ;  /* 0x0000c80025257a20 */ /* 0x000fe60000410000 */
[C---:B------:R-:W-:Y:S01]  /*f4b0*/  HMMA.16816.F32 R56, R188.reuse, R4, R56 ;  /* 0x00000004bc38723c */ /* 0x040fe20000001838 */
[----:B------:R-:W1:Y:S03]  /*f4c0*/  MUFU.TANH R21, R21 ;  /* 0x0000001500157308 */ /* 0x000e660000002400 */
[----:B------:R-:W-:Y:S02]  /*f4d0*/  FMUL.FTZ R47, R47, c[0x0][0x320] ;  /* 0x0000c8002f2f7a20 */ /* 0x000fe40000410000 */
[----:B------:R-:W-:Y:S02]  /*f4e0*/  FMUL.FTZ R40, R40, c[0x0][0x320] ;  /* 0x0000c80028287a20 */ /* 0x000fe40000410000 */
[-C--:B------:R-:W-:Y:S03]  /*f4f0*/  HMMA.16816.F32 R60, R188, R6.reuse, R60 ;  /* 0x00000006bc3c723c */ /* 0x080fe6000000183c */
[----:B------:R-:W2:Y:S01]  /*f500*/  MUFU.TANH R25, R25 ;  /* 0x0000001900197308 */ /* 0x000ea20000002400 */
[----:B------:R-:W-:Y:S02]  /*f510*/  FMUL.FTZ R50, R50, c[0x0][0x320] ;  /* 0x0000c80032327a20 */ /* 0x000fe40000410000 */
[----:B------:R-:W-:Y:S02]  /*f520*/  FMUL.FTZ R48, R48, c[0x0][0x320] ;  /* 0x0000c80030307a20 */ /* 0x000fe40000410000 */
[C---:B------:R-:W-:Y:S01]  /*f530*/  HMMA.16816.F32 R64, R212.reuse, R6, R64 ;  /* 0x00000006d440723c */ /* 0x040fe20000001840 */
[----:B------:R-:W2:Y:S03]  /*f540*/  LDSM.16.M88.4 R4, [R226+0x2800] ;  /* 0x00280000e204783b */ /* 0x000ea60000000200 */
[----:B------:R-:W-:Y:S01]  /*f550*/  FMUL.FTZ R55, R55, c[0x0][0x320] ;  /* 0x0000c80037377a20 */ /* 0x000fe20000410000 */
        /* <DEDUP_REMOVED lines=17> */
[----:B------:R-:W1:Y:S01]  /*f670*/  MUFU.TANH R35, R35 ;  /* 0x0000002300237308 */ /* 0x000e620000002400 */
[----:B------:R-:W1:Y:S01]  /*f680*/  LDSM.16.M88.4 R8, [R226+0x3000] ;  /* 0x00300000e208783b */ /* 0x000e620000000200 */
[----:B------:R-:W-:Y:S04]  /*f690*/  DEPBAR.LE SB0, 0x0 ;  /* 0x000080000000791a */ /* 0x000fe80000000000 */
[----:B------:R-:W-:Y:S01]  /*f6a0*/  FMUL.FTZ R74, R74, c[0x0][0x320] ;  /* 0x0000c8004a4a7a20 */ /* 0x000fe20000410000 */
[-C--:B--2---:R-:W-:Y:S03]  /*f6b0*/  HMMA.16816.F32 R84, R212, R4.reuse, R84 ;  /* 0x00000004d454723c */ /* 0x084fe60000001854 */
[----:B------:R2:W-:Y:S01]  /*f6c0*/  MUFU.TANH R234, R74 ;  /* 0x0000004a00ea7308 */ /* 0x0005e20000002400 */
[----:B------:R-:W-:Y:S01]  /*f6d0*/  BAR.SYNC.DEFER_BLOCKING 0x0 ;  /* 0x0000000000007b1d */ /* 0x000fe20000010000 */
[----:B------:R-:W-:Y:S02]  /*f6e0*/  FMUL.FTZ R73, R73, c[0x0][0x320] ;  /* 0x0000c80049497a20 */ /* 0x000fe40000410000 */
[----:B------:R-:W-:Y:S01]  /*f6f0*/  FMUL.FTZ R65, R65, c[0x0][0x320] ;  /* 0x0000c80041417a20 */ /* 0x000fe20000410000 */
[C---:B------:R-:W-:Y:S04]  /*f700*/  HMMA.16816.F32 R88, R188.reuse, R4, R88 ;  /* 0x00000004bc58723c */ /* 0x040fe80000001858 */
[----:B------:R-:W-:Y:S01]  /*f710*/  FMUL.FTZ R79, R79, c[0x0][0x320] ;  /* 0x0000c8004f4f7a20 */ /* 0x000fe20000410000 */
[----:B------:R-:W1:Y:S01]  /*f720*/  MUFU.TANH R33, R33 ;  /* 0x0000002100217308 */ /* 0x000e620000002400 */
[----:B------:R-:W-:Y:S01]  /*f730*/  FMUL.FTZ R77, R77, c[0x0][0x320] ;  /* 0x0000c8004d4d7a20 */ /* 0x000fe20000410000 */
[----:B------:R-:W-:Y:S01]  /*f740*/  FMNMX.FTZ R4, R186, R3, !PT ;  /* 0x00000003ba047209 */ /* 0x000fe20007810000 */
[-C--:B------:R-:W-:Y:S04]  /*f750*/  HMMA.16816.F32 R92, R188, R6.reuse, R92 ;  /* 0x00000006bc5c723c */ /* 0x080fe8000000185c */
[----:B---3--:R-:W-:Y:S01]  /*f760*/  FMNMX.FTZ R5, R193, R116, !PT ;  /* 0x00000074c1057209 */ /* 0x008fe20007810000 */
[----:B------:R-:W-:Y:S02]  /*f770*/  FMUL.FTZ R80, R80, c[0x0][0x320] ;  /* 0x0000c80050507a20 */ /* 0x000fe40000410000 */
[----:B------:R-:W-:Y:S01]  /*f780*/  MUFU.TANH R29, R29 ;  /* 0x0000001d001d7308 */ /* 0x000fe20000002400 */
[C---:B------:R-:W-:Y:S04]  /*f790*/  HMMA.16816.F32 R96, R212.reuse, R6, R96 ;  /* 0x00000006d460723c */ /* 0x040fe80000001860 */
[----:B--2---:R-:W-:Y:S01]  /*f7a0*/  FMNMX.FTZ R74, R118, R0, !PT ;  /* 0x00000000764a7209 */ /* 0x004fe20007810000 */
[----:B------:R-:W-:Y:S01]  /*f7b0*/  FMUL.FTZ R82, R82, c[0x0][0x320] ;  /* 0x0000c80052527a20 */ /* 0x000fe20000410000 */
[----:B------:R-:W-:Y:S01]  /*f7c0*/  FMNMX.FTZ R0, R185, R4, !PT ;  /* 0x00000004b9007209 */ /* 0x000fe20007810000 */
[----:B------:R-:W-:Y:S01]  /*f7d0*/  FMUL.FTZ R83, R83, c[0x0][0x320] ;  /* 0x0000c80053537a20 */ /* 0x000fe20000410000 */
[----:B----4-:R-:W-:Y:S01]  /*f7e0*/  FMNMX.FTZ R4, R192, R5, !PT ;  /* 0x00000005c0047209 */ /* 0x010fe20007810000 */
[----:B------:R-:W2:Y:S01]  /*f7f0*/  MUFU.TANH R38, R38 ;  /* 0x0000002600267308 */ /* 0x000ea20000002400 */
[-C--:B-1----:R-:W-:Y:S03]  /*f800*/  HMMA.16816.F32 R100, R212, R8.reuse, R100 ;  /* 0x00000008d464723c */ /* 0x082fe60000001864 */
[----:B------:R-:W-:Y:S01]  /*f810*/  FMNMX.FTZ R0, R18, R0, !PT ;  /* 0x0000000012007209 */ /* 0x000fe20007810000 */
[----:B------:R-:W-:Y:S01]  /*f820*/  FMUL.FTZ R81, R81, c[0x0][0x320] ;  /* 0x0000c80051517a20 */ /* 0x000fe20000410000 */
[----:B------:R-:W-:Y:S01]  /*f830*/  FMNMX.FTZ R4, R12, R4, !PT ;  /* 0x000000040c047209 */ /* 0x000fe20007810000 */
[----:B------:R-:W-:Y:S01]  /*f840*/  FMUL.FTZ R93, R93, c[0x0][0x320] ;  /* 0x0000c8005d5d7a20 */ /* 0x000fe20000410000 */
[----:B------:R-:W-:Y:S01]  /*f850*/  FMNMX.FTZ R0, R19, R0, !PT ;  /* 0x0000000013007209 */ /* 0x000fe20007810000 */
[C---:B------:R-:W-:Y:S01]  /*f860*/  HMMA.16816.F32 R104, R188.reuse, R8, R104 ;  /* 0x00000008bc68723c */ /* 0x040fe20000001868 */
[----:B------:R-:W1:Y:S03]  /*f870*/  MUFU.TANH R36, R36 ;  /* 0x0000002400247308 */ /* 0x000e660000002400 */
[----:B------:R-:W-:Y:S01]  /*f880*/  FMNMX.FTZ R74, R16, R74, !PT ;  /* 0x0000004a104a7209 */ /* 0x000fe20007810000 */
[----:B------:R-:W-:Y:S01]  /*f890*/  FMUL.FTZ R84, R84, c[0x0][0x320] ;  /* 0x0000c80054547a20 */ /* 0x000fe20000410000 */
[----:B------:R-:W-:Y:S01]  /*f8a0*/  FMNMX.FTZ R5, R22, R0, !PT ;  /* 0x0000000016057209 */ /* 0x000fe20007810000 */
[----:B------:R-:W-:Y:S01]  /*f8b0*/  FMUL.FTZ R92, R92, c[0x0][0x320] ;  /* 0x0000c8005c5c7a20 */ /* 0x000fe20000410000 */
[-C--:B------:R-:W-:Y:S03]  /*f8c0*/  HMMA.16816.F32 R108, R188, R10.reuse, R108 ;  /* 0x0000000abc6c723c */ /* 0x080fe6000000186c */
[----:B------:R-:W-:Y:S01]  /*f8d0*/  MUFU.TANH R39, R39 ;  /* 0x0000002700277308 */ /* 0x000fe20000002400 */
[----:B------:R-:W-:Y:S01]  /*f8e0*/  FMNMX.FTZ R5, R23, R5, !PT ;  /* 0x0000000517057209 */ /* 0x000fe20007810000 */
[----:B------:R-:W-:Y:S01]  /*f8f0*/  FMUL.FTZ R86, R86, c[0x0][0x320] ;  /* 0x0000c80056567a20 */ /* 0x000fe20000410000 */
[----:B------:R-:W-:Y:S01]  /*f900*/  FMNMX.FTZ R4, R13, R4, !PT ;  /* 0x000000040d047209 */ /* 0x000fe20007810000 */
[----:B------:R-:W-:Y:S01]  /*f910*/  FMUL.FTZ R87, R87, c[0x0][0x320] ;  /* 0x0000c80057577a20 */ /* 0x000fe20000410000 */
[----:B------:R-:W-:Y:S01]  /*f920*/  HMMA.16816.F32 R112, R212, R10, R112 ;  /* 0x0000000ad470723c */ /* 0x000fe20000001870 */
[----:B------:R-:W3:Y:S03]  /*f930*/  LDL R10, [R1+0x20] ;  /* 0x00002000010a7983 */ /* 0x000ee60000100800 */
[----:B------:R-:W-:Y:S01]  /*f940*/  FMNMX.FTZ R74, R17, R74, !PT ;  /* 0x0000004a114a7209 */ /* 0x000fe20007810000 */
[----:B------:R-:W-:Y:S01]  /*f950*/  MUFU.TANH R40, R40 ;  /* 0x0000002800287308 */ /* 0x000fe20000002400 */
[----:B------:R-:W-:Y:S01]  /*f960*/  FMUL.FTZ R85, R85, c[0x0][0x320] ;  /* 0x0000c80055557a20 */ /* 0x000fe20000410000 */
[----:B------:R-:W-:Y:S01]  /*f970*/  FMNMX.FTZ R0, R24, R4, !PT ;  /* 0x0000000418007209 */ /* 0x000fe20007810000 */
[----:B------:R-:W-:Y:S01]  /*f980*/  FMUL.FTZ R89, R89, c[0x0][0x320] ;  /* 0x0000c80059597a20 */ /* 0x000fe20000410000 */
[----:B------:R-:W-:Y:S03]  /*f990*/  FMNMX.FTZ R74, R20, R74, !PT ;  /* 0x0000004a144a7209 */ /* 0x000fe60007810000 */
[----:B------:R-:W-:Y:S01]  /*f9a0*/  FMUL.FTZ R98, R98, c[0x0][0x320] ;  /* 0x0000c80062627a20 */ /* 0x000fe20000410000 */
[----:B------:R-:W-:Y:S01]  /*f9b0*/  FMNMX.FTZ R74, R21, R74, !PT ;  /* 0x0000004a154a7209 */ /* 0x000fe20007810000 */
        /* <DEDUP_REMOVED lines=20> */
[----:B------:R-:W1:Y:S01]  /*fb00*/  MUFU.TANH R48, R48 ;  /* 0x0000003000307308 */ /* 0x000e620000002400 */
[----:B------:R-:W-:Y:S01]  /*fb10*/  FMNMX.FTZ R0, R29, R0, !PT ;  /* 0x000000001d007209 */ /* 0x000fe20007810000 */
[----:B------:R-:W-:Y:S01]  /*fb20*/  FMUL.FTZ R91, R91, c[0x0][0x320] ;  /* 0x0000c8005b5b7a20 */ /* 0x000fe20000410000 */
[----:B----4-:R-:W-:Y:S01]  /*fb30*/  FMNMX.FTZ R74, R37, R74, !PT ;  /* 0x0000004a254a7209 */ /* 0x010fe20007810000 */
[----:B------:R-:W-:Y:S01]  /*fb40*/  FMUL.FTZ R94, R94, c[0x0][0x320] ;  /* 0x0000c8005e5e7a20 */ /* 0x000fe20000410000 */
[----:B------:R-:W-:Y:S01]  /*fb50*/  FMNMX.FTZ R4, R40, R0, !PT ;  /* 0x0000000028047209 */ /* 0x000fe20007810000 */
[----:B------:R-:W-:Y:S01]  /*fb60*/  FMUL.FTZ R95, R95, c[0x0][0x320] ;  /* 0x0000c8005f5f7a20 */ /* 0x000fe20000410000 */
[----:B------:R-:W-:Y:S01]  /*fb70*/  FMNMX.FTZ R0, R39, R5, !PT ;  /* 0x0000000527007209 */ /* 0x000fe20007810000 */
[----:B------:R-:W-:Y:S02]  /*fb80*/  FMUL.FTZ R107, R107, c[0x0][0x320] ;  /* 0x0000c8006b6b7a20 */ /* 0x000fe40000410000 */
[----:B------:R-:W2:Y:S01]  /*fb90*/  MUFU.TANH R51, R51 ;  /* 0x0000003300337308 */ /* 0x000ea20000002400 */
[----:B------:R-:W-:Y:S01]  /*fba0*/  FMUL.FTZ R104, R104, c[0x0][0x320] ;  /* 0x0000c80068687a20 */ /* 0x000fe20000410000 */
[----:B------:R-:W-:Y:S01]  /*fbb0*/  FMNMX.FTZ R5, R195, R117, !PT ;  /* 0x00000075c3057209 */ /* 0x000fe20007810000 */
[----:B------:R-:W-:Y:S01]  /*fbc0*/  FMUL.FTZ R105, R105, c[0x0][0x320] ;  /* 0x0000c80069697a20 */ /* 0x000fe20000410000 */
[----:B------:R-:W-:Y:S01]  /*fbd0*/  FMNMX.FTZ R0, R50, R0, !PT ;  /* 0x0000000032007209 */ /* 0x000fe20007810000 */
[----:B------:R-:W-:Y:S01]  /*fbe0*/  FMUL.FTZ R68, R68, c[0x0][0x320] ;  /* 0x0000c80044447a20 */ /* 0x000fe20000410000 */
[----:B------:R-:W-:Y:S01]  /*fbf0*/  FMNMX.FTZ R5, R194, R5, !PT ;  /* 0x00000005c2057209 */ /* 0x000fe20007810000 */
[----:B------:R-:W-:Y:S02]  /*fc00*/  FMUL.FTZ R69, R69, c[0x0][0x320] ;  /* 0x0000c80045457a20 */ /* 0x000fe40000410000 */
[----:B------:R-:W-:Y:S01]  /*fc10*/  FMUL.FTZ R102, R102, c[0x0][0x320] ;  /* 0x0000c80066667a20 */ /* 0x000fe20000410000 */
[----:B------:R-:W4:Y:S01]  /*fc20*/  MUFU.TANH R49, R49 ;  /* 0x0000003100317308 */ /* 0x000f220000002400 */
[----:B------:R-:W-:Y:S01]  /*fc30*/  FMNMX.FTZ R5, R14, R5, !PT ;  /* 0x000000050e057209 */ /* 0x000fe20007810000 */
[----:B------:R-:W-:Y:S01]  /*fc40*/  FMUL.FTZ R100, R100, c[0x0][0x320] ;  /* 0x0000c80064647a20 */ /* 0x000fe20000410000 */
[----:B-1----:R-:W-:Y:S01]  /*fc50*/  FMNMX.FTZ R74, R48, R74, !PT ;  /* 0x0000004a304a7209 */ /* 0x002fe20007810000 */
[----:B------:R-:W-:Y:S01]  /*fc60*/  FMUL.FTZ R59, R59, c[0x0][0x320] ;  /* 0x0000c8003b3b7a20 */ /* 0x000fe20000410000 */
[----:B------:R-:W-:Y:S01]  /*fc70*/  FMNMX.FTZ R5, R15, R5, !PT ;  /* 0x000000050f057209 */ /* 0x000fe20007810000 */
[----:B------:R-:W-:Y:S02]  /*fc80*/  FMUL.FTZ R62, R62, c[0x0][0x320] ;  /* 0x0000c8003e3e7a20 */ /* 0x000fe40000410000 */
[----:B------:R-:W-:Y:S02]  /*fc90*/  FMUL.FTZ R63, R63, c[0x0][0x320] ;  /* 0x0000c8003f3f7a20 */ /* 0x000fe40000410000 */
[----:B------:R-:W1:Y:S01]  /*fca0*/  MUFU.TANH R202, R54 ;  /* 0x0000003600ca7308 */ /* 0x000e620000002400 */
[----:B------:R-:W-:Y:S02]  /*fcb0*/  FMUL.FTZ R75, R75, c[0x0][0x320] ;  /* 0x0000c8004b4b7a20 */ /* 0x000fe40000410000 */
[----:B------:R-:W-:Y:S01]  /*fcc0*/  FMUL.FTZ R61, R61, c[0x0][0x320] ;  /* 0x0000c8003d3d7a20 */ /* 0x000fe20000410000 */
[----:B--2---:R-:W-:Y:S01]  /*fcd0*/  FMNMX.FTZ R0, R51, R0, !PT ;  /* 0x0000000033007209 */ /* 0x004fe20007810000 */
[----:B------:R-:W-:Y:S02]  /*fce0*/  FMUL.FTZ R72, R72, c[0x0][0x320] ;  /* 0x0000c80048487a20 */ /* 0x000fe40000410000 */
[----:B------:R-:W-:Y:S02]  /*fcf0*/  FMUL.FTZ R76, R76, c[0x0][0x320] ;  /* 0x0000c8004c4c7a20 */ /* 0x000fe40000410000 */
[----:B------:R-:W-:Y:S01]  /*fd00*/  FMUL.FTZ R108, R108, c[0x0][0x320] ;  /* 0x0000c8006c6c7a20 */ /* 0x000fe20000410000 */
[----:B------:R-:W-:Y:S01]  /*fd10*/  MUFU.TANH R199, R47 ;  /* 0x0000002f00c77308 */ /* 0x000fe20000002400 */
[----:B------:R-:W-:Y:S02]  /*fd20*/  FMUL.FTZ R67, R67, c[0x0][0x320] ;  /* 0x0000c80043437a20 */ /* 0x000fe40000410000 */
[----:B------:R-:W-:Y:S01]  /*fd30*/  FMUL.FTZ R71, R71, c[0x0][0x320] ;  /* 0x0000c80047477a20 */ /* 0x000fe20000410000 */
[----:B----4-:R-:W-:Y:S01]  /*fd40*/  FMNMX.FTZ R74, R49, R74, !PT ;  /* 0x0000004a314a7209 */ /* 0x010fe20007810000 */
        /* <DEDUP_REMOVED lines=13> */
[----:B------:R-:W-:Y:S02]  /*fe20*/  FMUL.FTZ R57, R57, c[0x0][0x320] ;  /* 0x0000c80039397a20 */ /* 0x000fe40000410000 */
[----:B------:R-:W-:Y:S03]  /*fe30*/  FMUL.FTZ R109, R109, c[0x0][0x320] ;  /* 0x0000c8006d6d7a20 */ /* 0x000fe60000410000 */
[----:B------:R-:W4:Y:S01]  /*fe40*/  MUFU.TANH R198, R53 ;  /* 0x0000003500c67308 */ /* 0x000f220000002400 */
[----:B--2---:R-:W-:Y:S09]  /*fe50*/  FMNMX.FTZ R74, R47, R74, !PT ;  /* 0x0000004a2f4a7209 */ /* 0x004ff20007810000 */
[----:B------:R-:W2:Y:S01]  /*fe60*/  MUFU.TANH R200, R66 ;  /* 0x0000004200c87308 */ /* 0x000ea20000002400 */
[----:B-1----:R-:W-:Y:S09]  /*fe70*/  FMNMX.FTZ R0, R203, R0, !PT ;  /* 0x00000000cb007209 */ /* 0x002ff20007810000 */
[----:B------:R-:W-:Y:S01]  /*fe80*/  MUFU.TANH R205, R56 ;  /* 0x0000003800cd7308 */ /* 0x000fe20000002400 */
[----:B----4-:R-:W-:Y:S09]  /*fe90*/  FMNMX.FTZ R74, R198, R74, !PT ;  /* 0x0000004ac64a7209 */ /* 0x010ff20007810000 */
[----:B------:R-:W1:Y:S01]  /*fea0*/  MUFU.TANH R56, R64 ;  /* 0x0000004000387308 */ /* 0x000e620000002400 */
[----:B--2---:R-:W-:Y:S09]  /*feb0*/  FMNMX.FTZ R0, R200, R0, !PT ;  /* 0x00000000c8007209 */ /* 0x004ff20007810000 */
[----:B------:R-:W2:Y:S10]  /*fec0*/  MUFU.TANH R201, R67 ;  /* 0x0000004300c97308 */ /* 0x000eb40000002400 */
[----:B------:R-:W4:Y:S01]  /*fed0*/  MUFU.TANH R187, R70 ;  /* 0x0000004600bb7308 */ /* 0x000f220000002400 */
[----:B-1----:R-:W-:Y:S09]  /*fee0*/  FMNMX.FTZ R74, R56, R74, !PT ;  /* 0x0000004a384a7209 */ /* 0x002ff20007810000 */
[----:B------:R-:W-:Y:S01]  /*fef0*/  MUFU.TANH R204, R60 ;  /* 0x0000003c00cc7308 */ /* 0x000fe20000002400 */
[----:B--2---:R-:W-:Y:S09]  /*ff00*/  FMNMX.FTZ R0, R201, R0, !PT ;  /* 0x00000000c9007209 */ /* 0x004ff20007810000 */
[----:B------:R-:W1:Y:S01]  /*ff10*/  MUFU.TANH R60, R65 ;  /* 0x00000041003c7308 */ /* 0x000e620000002400 */
[----:B----4-:R-:W-:Y:S04]  /*ff20*/  MOV R215, R187 ;  /* 0x000000bb00d77202 */ /* 0x010fe80000000f00 */
[----:B------:R-:W-:Y:S05]  /*ff30*/  FMNMX.FTZ R0, R215, R0, !PT ;  /* 0x00000000d7007209 */ /* 0x000fea0007810000 */
[----:B------:R-:W2:Y:S10]  /*ff40*/  MUFU.TANH R210, R68 ;  /* 0x0000004400d27308 */ /* 0x000eb40000002400 */
[----:B------:R-:W4:Y:S01]  /*ff50*/  MUFU.TANH R219, R69 ;  /* 0x0000004500db7308 */ /* 0x000f220000002400 */
[----:B-1----:R-:W-:Y:S09]  /*ff60*/  FMNMX.FTZ R74, R60, R74, !PT ;  /* 0x0000004a3c4a7209 */ /* 0x002ff20007810000 */
[----:B------:R4:W-:Y:S01]  /*ff70*/  MUFU.TANH R216, R93 ;  /* 0x0000005d00d87308 */ /* 0x0009e20000002400 */
[----:B--2---:R-:W-:Y:S09]  /*ff80*/  FMNMX.FTZ R74, R210, R74, !PT ;  /* 0x0000004ad24a7209 */ /* 0x004ff20007810000 */
[----:B------:R-:W1:Y:S10]  /*ff90*/  MUFU.TANH R247, R71 ;  /* 0x0000004700f77308 */ /* 0x000e740000002400 */
[----:B------:R-:W2:Y:S01]  /*ffa0*/  MUFU.TANH R207, R80 ;  /* 0x0000005000cf7308 */ /* 0x000ea20000002400 */
[----:B----4-:R-:W-:Y:S04]  /*ffb0*/  MOV R93, R219 ;  /* 0x000000db005d7202 */ /* 0x010fe80000000f00 */
[----:B------:R-:W-:Y:S05]  /*ffc0*/  FMNMX.FTZ R74, R93, R74, !PT ;  /* 0x0000004a5d4a7209 */ /* 0x000fea0007810000 */
[----:B------:R-:W4:Y:S01]  /*ffd0*/  MUFU.TANH R238, R82 ;  /* 0x0000005200ee7308 */ /* 0x000f220000002400 */
[----:B-1----:R-:W-:Y:S09]  /*ffe0*/  FMNMX.FTZ R0, R247, R0, !PT ;  /* 0x00000000f7007209 */ /* 0x002ff20007810000 */
[----:B------:R-:W1:Y:S01]  /*fff0*/  MUFU.TANH R230, R83 ;  /* 0x0000005300e67308 */ /* 0x000e620000002400 */
[----:B--2---:R-:W-:Y:S04]  /*10000*/  MOV R214, R207 ;  /* 0x000000cf00d67202 */ /* 0x004fe80000000f00 */
[----:B------:R-:W-:Y:S05]  /*10010*/  FMNMX.FTZ R74, R214, R74, !PT ;  /* 0x0000004ad64a7209 */ /* 0x000fea0007810000 */
[----:B------:R-:W2:Y:S01]  /*10020*/  MUFU.TANH R249, R81 ;  /* 0x0000005100f97308 */ /* 0x000ea20000002400 */
[----:B----4-:R-:W-:Y:S09]  /*10030*/  FMNMX.FTZ R0, R238, R0, !PT ;  /* 0x00000000ee007209 */ /* 0x010ff20007810000 */
        /* <DEDUP_REMOVED lines=8> */
[----:B------:R2:W-:Y:S01]  /*100c0*/  MUFU.TANH R212, R114 ;  /* 0x0000007200d47308 */ /* 0x0005e20000002400 */
[----:B-1----:R-:W-:Y:S09]  /*100d0*/  FMNMX.FTZ R0, R81, R0, !PT ;  /* 0x0000000051007209 */ /* 0x002ff20007810000 */
[----:B------:R-:W1:Y:S10]  /*100e0*/  MUFU.TANH R26, R26 ;  /* 0x0000001a001a7308 */ /* 0x000e740000002400 */
[----:B------:R-:W4:Y:S01]  /*100f0*/  MUFU.TANH R211, R85 ;  /* 0x0000005500d37308 */ /* 0x000f220000002400 */
[----:B--2---:R-:W-:Y:S04]  /*10100*/  MOV R114, R222 ;  /* 0x000000de00727202 */ /* 0x004fe80000000f00 */
[----:B------:R-:W-:Y:S05]  /*10110*/  FMNMX.FTZ R0, R114, R0, !PT ;  /* 0x0000000072007209 */ /* 0x000fea0007810000 */
[----:B------:R4:W-:Y:S01]  /*10120*/  MUFU.TANH R119, R89 ;  /* 0x0000005900777308 */ /* 0x0009e20000002400 */
[----:B-1----:R-:W-:Y:S04]  /*10130*/  FMNMX.FTZ R5, R26, R5, !PT ;  /* 0x000000051a057209 */ /* 0x002fe80007810000 */
[----:B------:R-:W-:Y:S05]  /*10140*/  FMNMX.FTZ R5, R27, R5, !PT ;  /* 0x000000051b057209 */ /* 0x000fea0007810000 */
[----:B------:R-:W1:Y:S01]  /*10150*/  MUFU.TANH R53, R98 ;  /* 0x0000006200357308 */ /* 0x000e620000002400 */
[----:B------:R-:W-:Y:S09]  /*10160*/  FMNMX.FTZ R5, R30, R5, !PT ;  /* 0x000000051e057209 */ /* 0x000ff20007810000 */
[----:B------:R1:W-:Y:S01]  /*10170*/  MUFU.TANH R223, R102 ;  /* 0x0000006600df7308 */ /* 0x0003e20000002400 */
[----:B----4-:R-:W-:Y:S04]  /*10180*/  MOV R89, R211 ;  /* 0x000000d300597202 */ /* 0x010fe80000000f00 */
[----:B------:R-:W-:Y:S05]  /*10190*/  FMNMX.FTZ R74, R89, R74, !PT ;  /* 0x0000004a594a7209 */ /* 0x000fea0007810000 */
[----:B------:R-:W-:Y:S10]  /*101a0*/  MUFU.TANH R248, R88 ;  /* 0x0000005800f87308 */ /* 0x000ff40000002400 */
[----:B------:R-:W2:Y:S01]  /*101b0*/  MUFU.TANH R54, R99 ;  /* 0x0000006300367308 */ /* 0x000ea20000002400 */
[----:B-1----:R-:W-:Y:S04]  /*101c0*/  MOV R102, R53 ;  /* 0x0000003500667202 */ /* 0x002fe80000000f00 */
[----:B------:R-:W-:Y:S05]  /*101d0*/  FMNMX.FTZ R0, R102, R0, !PT ;  /* 0x0000000066007209 */ /* 0x000fea0007810000 */
[----:B------:R2:W-:Y:S10]  /*101e0*/  MUFU.TANH R88, R103 ;  /* 0x0000006700587308 */ /* 0x0005f40000002400 */
[----:B------:R-:W1:Y:S10]  /*101f0*/  MUFU.TANH R83, R96 ;  /* 0x0000006000537308 */ /* 0x000e740000002400 */
[----:B------:R-:W4:Y:S01]  /*10200*/  MUFU.TANH R197, R97 ;  /* 0x0000006100c57308 */ /* 0x000f220000002400 */
[----:B--2---:R-:W-:Y:S02]  /*10210*/  MOV R103, R54 ;  /* 0x0000003600677202 */ /* 0x004fe40000000f00 */
[----:B------:R-:W2:Y:S02]  /*10220*/  LDL.64 R54, [R1+0x30] ;  /* 0x0000300001367983 */ /* 0x000ea40000100a00 */
[----:B------:R-:W-:Y:S05]  /*10230*/  FMNMX.FTZ R0, R103, R0, !PT ;  /* 0x0000000067007209 */ /* 0x000fea0007810000 */
[----:B------:R4:W-:Y:S01]  /*10240*/  MUFU.TANH R99, R101 ;  /* 0x0000006500637308 */ /* 0x0009e20000002400 */
[----:B-1----:R-:W-:Y:S09]  /*10250*/  FMNMX.FTZ R74, R83, R74, !PT ;  /* 0x0000004a534a7209 */ /* 0x002ff20007810000 */
[----:B------:R1:W-:Y:S10]  /*10260*/  MUFU.TANH R190, R115 ;  /* 0x0000007300be7308 */ /* 0x0003f40000002400 */
[----:B------:R-:W3:Y:S01]  /*10270*/  MUFU.TANH R31, R31 ;  /* 0x0000001f001f7308 */ /* 0x000ee20000002400 */
[----:B----4-:R-:W-:Y:S04]  /*10280*/  MOV R101, R197 ;  /* 0x000000c500657202 */ /* 0x010fe80000000f00 */
[----:B------:R-:W-:Y:S05]  /*10290*/  FMNMX.FTZ R74, R101, R74, !PT ;  /* 0x0000004a654a7209 */ /* 0x000fea0007810000 */
[----:B------:R-:W4:Y:S01]  /*102a0*/  MUFU.TANH R196, R100 ;  /* 0x0000006400c47308 */ /* 0x000f220000002400 */
[----:B-1----:R-:W-:Y:S04]  /*102b0*/  MOV R115, R223 ;  /* 0x000000df00737202 */ /* 0x002fe80000000f00 */
[----:B------:R-:W-:Y:S05]  /*102c0*/  FMNMX.FTZ R0, R115, R0, !PT ;  /* 0x0000000073007209 */ /* 0x000fea0007810000 */
[----:B------:R4:W-:Y:S01]  /*102d0*/  MUFU.TANH R98, R112 ;  /* 0x0000007000627308 */ /* 0x0009e20000002400 */
[----:B------:R-:W-:Y:S02]  /*102e0*/  FMNMX.FTZ R0, R88, R0, !PT ;  /* 0x0000000058007209 */ /* 0x000fe40007810000 */
[----:B---3--:R-:W-:Y:S02]  /*102f0*/  FMNMX.FTZ R5, R31, R5, !PT ;  /* 0x000000051f057209 */ /* 0x008fe40007810000 */
[----:B------:R-:W-:Y:S05]  /*10300*/  FMNMX.FTZ R0, R212, R0, !PT ;  /* 0x00000000d4007209 */ /* 0x000fea0007810000 */
[----:B------:R-:W1:Y:S01]  /*10310*/  MUFU.TANH R42, R42 ;  /* 0x0000002a002a7308 */ /* 0x000e620000002400 */
[----:B------:R-:W-:Y:S09]  /*10320*/  FMNMX.FTZ R0, R190, R0, !PT ;  /* 0x00000000be007209 */ /* 0x000ff20007810000 */
[----:B------:R-:W3:Y:S01]  /*10330*/  MUFU.TANH R43, R43 ;  /* 0x0000002b002b7308 */ /* 0x000ee20000002400 */
[----:B----4-:R-:W-:Y:S04]  /*10340*/  MOV R112, R196 ;  /* 0x000000c400707202 */ /* 0x010fe80000000f00 */
[----:B------:R-:W-:Y:S05]  /*10350*/  FMNMX.FTZ R74, R112, R74, !PT ;  /* 0x0000004a704a7209 */ /* 0x000fea0007810000 */
[----:B------:R-:W4:Y:S01]  /*10360*/  MUFU.TANH R46, R46 ;  /* 0x0000002e002e7308 */ /* 0x000f220000002400 */
[----:B------:R-:W-:Y:S02]  /*10370*/  FMNMX.FTZ R74, R99, R74, !PT ;  /* 0x0000004a634a7209 */ /* 0x000fe40007810000 */
[----:B-1----:R-:W-:Y:S02]  /*10380*/  FMNMX.FTZ R5, R42, R5, !PT ;  /* 0x000000052a057209 */ /* 0x002fe40007810000 */
[----:B------:R-:W-:Y:S05]  /*10390*/  FMNMX.FTZ R74, R98, R74, !PT ;  /* 0x0000004a624a7209 */ /* 0x000fea0007810000 */
[----:B------:R-:W1:Y:S01]  /*103a0*/  MUFU.TANH R97, R113 ;  /* 0x0000007100617308 */ /* 0x000e620000002400 */
[----:B---3--:R-:W-:Y:S09]  /*103b0*/  FMNMX.FTZ R5, R43, R5, !PT ;  /* 0x000000052b057209 */ /* 0x008ff20007810000 */
[----:B------:R-:W3:Y:S01]  /*103c0*/  MUFU.TANH R220, R58 ;  /* 0x0000003a00dc7308 */ /* 0x000ee20000002400 */
[----:B----4-:R-:W-:Y:S04]  /*103d0*/  FMNMX.FTZ R5, R46, R5, !PT ;  /* 0x000000052e057209 */ /* 0x010fe80007810000 */
[----:B------:R-:W-:Y:S05]  /*103e0*/  FMNMX.FTZ R5, R199, R5, !PT ;  /* 0x00000005c7057209 */ /* 0x000fea0007810000 */
[----:B------:R4:W-:Y:S01]  /*103f0*/  MUFU.TANH R239, R73 ;  /* 0x0000004900ef7308 */ /* 0x0009e20000002400 */
[----:B-1----:R-:W-:Y:S05]  /*10400*/  FMNMX.FTZ R74, R97, R74, !PT ;  /* 0x0000004a614a7209 */ /* 0x002fea0007810000 */
[----:B------:R-:W1:Y:S04]  /*10410*/  SHFL.BFLY PT, R6, R74, 0x2, 0x1f ;  /* 0x0c401f004a067f89 */ /* 0x000e6800000e0000 */
[----:B------:R-:W1:Y:S01]  /*10420*/  MUFU.TANH R218, R59 ;  /* 0x0000003b00da7308 */ /* 0x000e620000002400 */
[----:B---3--:R-:W-:Y:S09]  /*10430*/  FMNMX.FTZ R5, R220, R5, !PT ;  /* 0x00000005dc057209 */ /* 0x008ff20007810000 */
[----:B------:R-:W3:Y:S01]  /*10440*/  MUFU.TANH R251, R62 ;  /* 0x0000003e00fb7308 */ /* 0x000ee20000002400 */
[----:B----4-:R-:W4:Y:S09]  /*10450*/  SHFL.BFLY PT, R73, R0, 0x2, 0x1f ;  /* 0x0c401f0000497f89 */ /* 0x010f3200000e0000 */
[----:B------:R-:W4:Y:S01]  /*10460*/  MUFU.TANH R245, R63 ;  /* 0x0000003f00f57308 */ /* 0x000f220000002400 */
[----:B-1----:R-:W-:Y:S02]  /*10470*/  FMNMX.FTZ R74, R74, R6, !PT ;  /* 0x000000064a4a7209 */ /* 0x002fe40007810000 */
[----:B------:R-:W-:Y:S03]  /*10480*/  FMNMX.FTZ R5, R218, R5, !PT ;  /* 0x00000005da057209 */ /* 0x000fe60007810000 */
[----:B------:R-:W1:Y:S04]  /*10490*/  SHFL.BFLY PT, R8, R74, 0x1, 0x1f ;  /* 0x0c201f004a087f89 */ /* 0x000e6800000e0000 */
[----:B------:R-:W1:Y:S01]  /*104a0*/  MUFU.TANH R250, R75 ;  /* 0x0000004b00fa7308 */ /* 0x000e620000002400 */
[----:B---3--:R-:W-:Y:S04]  /*104b0*/  MOV R85, R251 ;  /* 0x000000fb00557202 */ /* 0x008fe80000000f00 */
[----:B------:R-:W-:Y:S05]  /*104c0*/  FMNMX.FTZ R5, R85, R5, !PT ;  /* 0x0000000555057209 */ /* 0x000fea0007810000 */
[----:B------:R-:W3:Y:S01]  /*104d0*/  MUFU.TANH R252, R78 ;  /* 0x0000004e00fc7308 */ /* 0x000ee20000002400 */
[----:B----4-:R-:W-:Y:S02]  /*104e0*/  FMNMX.FTZ R73, R0, R73, !PT ;  /* 0x0000004900497209 */ /* 0x010fe40007810000 */
[----:B------:R-:W-:Y:S03]  /*104f0*/  MOV R87, R245 ;  /* 0x000000f500577202 */ /* 0x000fe60000000f00 */
[----:B------:R-:W4:Y:S01]  /*10500*/  SHFL.BFLY PT, R6, R73, 0x1, 0x1f ;  /* 0x0c201f0049067f89 */ /* 0x000f2200000e0000 */
[----:B------:R-:W-:Y:S03]  /*10510*/  FMNMX.FTZ R5, R87, R5, !PT ;  /* 0x0000000557057209 */ /* 0x000fe60007810000 */
[----:B------:R-:W4:Y:S01]  /*10520*/  MUFU.TANH R233, R79 ;  /* 0x0000004f00e97308 */ /* 0x000f220000002400 */
[----:B------:R-:W-:Y:S02]  /*10530*/  FMNMX.FTZ R5, R234, R5, !PT ;  /* 0x00000005ea057209 */ /* 0x000fe40007810000 */
[----:B-1----:R-:W-:Y:S01]  /*10540*/  MOV R86, R250 ;  /* 0x000000fa00567202 */ /* 0x002fe20000000f00 */
[----:B------:R-:W-:Y:S01]  /*10550*/  FMUL.FTZ R75, R110, c[0x0][0x320] ;  /* 0x0000c8006e4b7a20 */ /* 0x000fe20000410000 */
[----:B------:R-:W-:Y:S02]  /*10560*/  FMNMX.FTZ R74, R74, R8, !PT ;  /* 0x000000084a4a7209 */ /* 0x000fe40007810000 */
[----:B------:R-:W-:Y:S03]  /*10570*/  FMNMX.FTZ R5, R86, R5, !PT ;  /* 0x0000000556057209 */ /* 0x000fe60007810000 */
[----:B------:R-:W1:Y:S01]  /*10580*/  MUFU.TANH R244, R90 ;  /* 0x0000005a00f47308 */ /* 0x000e620000002400 */
[----:B------:R-:W-:Y:S01]  /*10590*/  FMUL.FTZ R96, R74, c[0x0][0x2d0] ;  /* 0x0000b4004a607a20 */ /* 0x000fe20000410000 */
[----:B---3--:R-:W-:Y:S03]  /*105a0*/  MOV R113, R252 ;  /* 0x000000fc00717202 */ /* 0x008fe60000000f00 */
[--C-:B------:R-:W-:Y:S02]  /*105b0*/  FFMA.FTZ R8, R20, c[0x0][0x2d0], -R96.reuse ;  /* 0x0000b40014087a23 */ /* 0x100fe40000010860 */
[--C-:B------:R-:W-:Y:S01]  /*105c0*/  FFMA.FTZ R101, R101, c[0x0][0x2d0], -R96.reuse ;  /* 0x0000b40065657a23 */ /* 0x100fe20000010860 */
[----:B------:R-:W-:Y:S01]  /*105d0*/  FMNMX.FTZ R0, R113, R5, !PT ;  /* 0x0000000571007209 */ /* 0x000fe20007810000 */
[--C-:B------:R-:W-:Y:S01]  /*105e0*/  FFMA.FTZ R112, R112, c[0x0][0x2d0], -R96.reuse ;  /* 0x0000b40070707a23 */ /* 0x100fe20000010860 */
[----:B------:R-:W3:Y:S01]  /*105f0*/  MUFU.TANH R243, R91 ;  /* 0x0000005b00f37308 */ /* 0x000ee20000002400 */
[----:B----4-:R-:W-:Y:S01]  /*10600*/  FMNMX.FTZ R73, R73, R6, !PT ;  /* 0x0000000649497209 */ /* 0x010fe20007810000 */
[----:B------:R-:W-:Y:S01]  /*10610*/  FFMA.FTZ R6, R32, c[0x0][0x2d0], -R96 ;  /* 0x0000b40020067a23 */ /* 0x000fe20000010860 */
[----:B------:R-:W-:Y:S07]  /*10620*/  FMNMX.FTZ R0, R233, R0, !PT ;  /* 0x00000000e9007209 */ /* 0x000fee0007810000 */
[----:B------:R-:W4:Y:S01]  /*10630*/  MUFU.TANH R7, R94 ;  /* 0x0000005e00077308 */ /* 0x000f220000002400 */
[----:B-1----:R-:W-:Y:S04]  /*10640*/  MOV R110, R244 ;  /* 0x000000f4006e7202 */ /* 0x002fe80000000f00 */
[----:B------:R-:W-:Y:S01]  /*10650*/  FMNMX.FTZ R5, R110, R0, !PT ;  /* 0x000000006e057209 */ /* 0x000fe20007810000 */
[----:B------:R-:W-:Y:S04]  /*10660*/  FMUL.FTZ R0, R111, c[0x0][0x320] ;  /* 0x0000c8006f007a20 */ /* 0x000fe80000410000 */
[----:B------:R1:W-:Y:S01]  /*10670*/  MUFU.EX2 R244, R8 ;  /* 0x0000000800f47308 */ /* 0x0003e20000000800 */
[----:B---3--:R-:W-:Y:S04]  /*10680*/  MOV R111, R243 ;  /* 0x000000f3006f7202 */ /* 0x008fe80000000f00 */
[----:B------:R-:W-:Y:S05]  /*10690*/  FMNMX.FTZ R5, R111, R5, !PT ;  /* 0x000000056f057209 */ /* 0x000fea0007810000 */
[----:B------:R3:W-:Y:S10]  /*106a0*/  MUFU.TANH R71, R0 ;  /* 0x0000000000477308 */ /* 0x0007f40000002400 */
[----:B------:R4:W4:Y:S01]  /*106b0*/  MUFU.TANH R94, R95 ;  /* 0x0000005f005e7308 */ /* 0x0009220000002400 */
[----:B-1----:R-:W-:Y:S09]  /*106c0*/  @P0 MOV R8, c[0x0][0x1e0] ;  /* 0x0000780000080a02 */ /* 0x002ff20000000f00 */
[----:B------:R1:W1:Y:S01]  /*106d0*/  MUFU.TANH R63, R106 ;  /* 0x0000006a003f7308 */ /* 0x0002620000002400 */
[----:B---3--:R-:W-:Y:S04]  /*106e0*/  FADD.FTZ R0, -R74, R2 ;  /* 0x000000024a007221 */ /* 0x008fe80000010100 */
[----:B------:R-:W-:Y:S05]  /*106f0*/  FMUL.FTZ R2, R0, c[0x0][0x2d0] ;  /* 0x0000b40000027a20 */ /* 0x000fea0000410000 */
[----:B------:R-:W3:Y:S01]  /*10700*/  MUFU.TANH R91, R107 ;  /* 0x0000006b005b7308 */ /* 0x000ee20000002400 */
[----:B----4-:R-:W-:Y:S04]  /*10710*/  MOV R95, R7 ;  /* 0x00000007005f7202 */ /* 0x010fe80000000f00 */
[----:B------:R-:W-:Y:S05]  /*10720*/  FMNMX.FTZ R5, R95, R5, !PT ;  /* 0x000000055f057209 */ /* 0x000fea0007810000 */
[----:B------:R-:W4:Y:S01]  /*10730*/  MUFU.TANH R75, R75 ;  /* 0x0000004b004b7308 */ /* 0x000f220000002400 */
[----:B------:R-:W-:Y:S02]  /*10740*/  FMNMX.FTZ R5, R94, R5, !PT ;  /* 0x000000055e057209 */ /* 0x000fe40007810000 */
[----:B-1----:R-:W-:Y:S02]  /*10750*/  MOV R106, R247 ;  /* 0x000000f7006a7202 */ /* 0x002fe40000000f00 */
[----:B------:R-:W-:Y:S05]  /*10760*/  FMNMX.FTZ R5, R63, R5, !PT ;  /* 0x000000053f057209 */ /* 0x000fea0007810000 */
[----:B------:R-:W1:Y:S01]  /*10770*/  MUFU.TANH R41, R41 ;  /* 0x0000002900297308 */ /* 0x000e620000002400 */
[----:B---3--:R-:W-:Y:S01]  /*10780*/  FMNMX.FTZ R0, R91, R5, !PT ;  /* 0x000000055b007209 */ /* 0x008fe20007810000 */
[--C-:B------:R-:W-:Y:S01]  /*10790*/  FFMA.FTZ R5, R33, c[0x0][0x2d0], -R96.reuse ;  /* 0x0000b40021057a23 */ /* 0x100fe20000010860 */
[----:B------:R-:W-:Y:S07]  /*107a0*/  MOV R107, R248 ;  /* 0x000000f8006b7202 */ /* 0x000fee0000000f00 */
[----:B------:R3:W-:Y:S01]  /*107b0*/  MUFU.EX2 R9, R5 ;  /* 0x0000000500097308 */ /* 0x0007e20000000800 */
[----:B----4-:R-:W-:Y:S04]  /*107c0*/  FMNMX.FTZ R0, R75, R0, !PT ;  /* 0x000000004b007209 */ /* 0x010fe80007810000 */
[----:B------:R-:W-:Y:S05]  /*107d0*/  FMNMX.FTZ R0, R71, R0, !PT ;  /* 0x0000000047007209 */ /* 0x000fea0007810000 */
[----:B------:R-:W4:Y:S01]  /*107e0*/  MUFU.TANH R44, R44 ;  /* 0x0000002c002c7308 */ /* 0x000f220000002400 */
[----:B-1----:R-:W-:Y:S09]  /*107f0*/  FMNMX.FTZ R4, R41, R4, !PT ;  /* 0x0000000429047209 */ /* 0x002ff20007810000 */
[----:B------:R1:W-:Y:S01]  /*10800*/  MUFU.EX2 R70, R2 ;  /* 0x0000000200467308 */ /* 0x0003e20000000800 */
[----:B---3--:R-:W-:Y:S09]  /*10810*/  @P0 MOV R5, R10 ;  /* 0x0000000a00050202 */ /* 0x008ff20000000f00 */
[----:B------:R-:W3:Y:S01]  /*10820*/  MUFU.TANH R45, R45 ;  /* 0x0000002d002d7308 */ /* 0x000ee20000002400 */
[----:B----4-:R-:W-:Y:S09]  /*10830*/  FMNMX.FTZ R4, R44, R4, !PT ;  /* 0x000000042c047209 */ /* 0x010ff20007810000 */
[----:B------:R-:W4:Y:S01]  /*10840*/  MUFU.TANH R208, R57 ;  /* 0x0000003900d07308 */ /* 0x000f220000002400 */
[----:B-1----:R-:W-:Y:S02]  /*10850*/  FADD.FTZ R2, -R73, R3 ;  /* 0x0000000349027221 */ /* 0x002fe40000010100 */
[----:B------:R-:W1:Y:S02]  /*10860*/  SHFL.BFLY PT, R3, R0, 0x2, 0x1f ;  /* 0x0c401f0000037f89 */ /* 0x000e6400000e0000 */
[----:B------:R-:W-:Y:S05]  /*10870*/  FMUL.FTZ R2, R2, c[0x0][0x2d0] ;  /* 0x0000b40002027a20 */ /* 0x000fea0000410000 */
[----:B------:R-:W2:Y:S01]  /*10880*/  MUFU.TANH R206, R61 ;  /* 0x0000003d00ce7308 */ /* 0x000ea20000002400 */
[----:B---3--:R-:W-:Y:S04]  /*10890*/  FMNMX.FTZ R4, R45, R4, !PT ;  /* 0x000000042d047209 */ /* 0x008fe80007810000 */
[----:B------:R-:W-:Y:S05]  /*108a0*/  FMNMX.FTZ R4, R205, R4, !PT ;  /* 0x00000004cd047209 */ /* 0x000fea0007810000 */
[----:B------:R-:W3:Y:S01]  /*108b0*/  MUFU.TANH R221, R72 ;  /* 0x0000004800dd7308 */ /* 0x000ee20000002400 */
[----:B----4-:R-:W-:Y:S04]  /*108c0*/  FMNMX.FTZ R4, R208, R4, !PT ;  /* 0x00000004d0047209 */ /* 0x010fe80007810000 */
[----:B------:R-:W-:Y:S05]  /*108d0*/  FMNMX.FTZ R4, R204, R4, !PT ;  /* 0x00000004cc047209 */ /* 0x000fea0007810000 */
[----:B------:R-:W4:Y:S01]  /*108e0*/  MUFU.TANH R209, R76 ;  /* 0x0000004c00d17308 */ /* 0x000f220000002400 */
[----:B-1----:R-:W-:Y:S01]  /*108f0*/  FMNMX.FTZ R0, R0, R3, !PT ;  /* 0x0000000300007209 */ /* 0x002fe20007810000 */
[----:B------:R-:W-:Y:S02]  /*10900*/  FFMA.FTZ R3, R17, c[0x0][0x2d0], -R96 ;  /* 0x0000b40011037a23 */ /* 0x000fe40000010860 */
[----:B------:R-:W-:Y:S01]  /*10910*/  FMUL.FTZ R17, R70, R133 ;  /* 0x0000008546117220 */ /* 0x000fe20000410000 */
[----:B--2---:R-:W-:Y:S02]  /*10920*/  FMNMX.FTZ R4, R206, R4, !PT ;  /* 0x00000004ce047209 */ /* 0x004fe40007810000 */
[----:B------:R-:W-:Y:S02]  /*10930*/  MOV R133, R107 ;  /* 0x0000006b00857202 */ /* 0x000fe40000000f00 */
[----:B------:R-:W-:Y:S01]  /*10940*/  MOV R107, R216 ;  /* 0x000000d8006b7202 */ /* 0x000fe20000000f00 */
[----:B------:R-:W1:Y:S01]  /*10950*/  MUFU.TANH R240, R77 ;  /* 0x0000004d00f07308 */ /* 0x000e620000002400 */
[----:B---3--:R-:W-:Y:S04]  /*10960*/  FMNMX.FTZ R4, R221, R4, !PT ;  /* 0x00000004dd047209 */ /* 0x008fe80007810000 */
[----:B------:R-:W-:Y:S05]  /*10970*/  FMNMX.FTZ R4, R239, R4, !PT ;  /* 0x00000004ef047209 */ /* 0x000fea0007810000 */
[----:B------:R2:W3:Y:S01]  /*10980*/  MUFU.TANH R84, R104 ;  /* 0x0000006800547308 */ /* 0x0004e20000002400 */
[----:B----4-:R-:W-:Y:S04]  /*10990*/  MOV R82, R209 ;  /* 0x000000d100527202 */ /* 0x010fe80000000f00 */
[----:B------:R-:W-:Y:S05]  /*109a0*/  FMNMX.FTZ R4, R82, R4, !PT ;  /* 0x0000000452047209 */ /* 0x000fea0007810000 */
[----:B------:R4:W-:Y:S01]  /*109b0*/  MUFU.EX2 R245, R3 ;  /* 0x0000000300f57308 */ /* 0x0009e20000000800 */
[----:B-1----:R-:W-:Y:S04]  /*109c0*/  FMNMX.FTZ R4, R240, R4, !PT ;  /* 0x00000004f0047209 */ /* 0x002fe80007810000 */
[----:B------:R-:W-:Y:S05]  /*109d0*/  FMNMX.FTZ R4, R248, R4, !PT ;  /* 0x00000004f8047209 */ /* 0x000fea0007810000 */
[----:B------:R-:W1:Y:S01]  /*109e0*/  MUFU.TANH R90, R105 ;  /* 0x00000069005a7308 */ /* 0x000e620000002400 */
[----:B------:R-:W-:Y:S01]  /*109f0*/  FMNMX.FTZ R4, R119, R4, !PT ;  /* 0x0000000477047209 */ /* 0x000fe20007810000 */
[----:B--2---:R-:W-:Y:S03]  /*10a00*/  FMUL.FTZ R104, R73, c[0x0][0x2d0] ;  /* 0x0000b40049687a20 */ /* 0x004fe60000410000 */
[----:B------:R-:W-:Y:S01]  /*10a10*/  FMNMX.FTZ R4, R217, R4, !PT ;  /* 0x00000004d9047209 */ /* 0x000fe20007810000 */
[--C-:B------:R-:W-:Y:S04]  /*10a20*/  FFMA.FTZ R102, R102, c[0x0][0x2d0], -R104.reuse ;  /* 0x0000b40066667a23 */ /* 0x100fe80000010868 */
[----:B------:R-:W2:Y:S01]  /*10a30*/  MUFU.TANH R191, R108 ;  /* 0x0000006c00bf7308 */ /* 0x000ea20000002400 */
[----:B------:R-:W-:Y:S01]  /*10a40*/  FMNMX.FTZ R4, R216, R4, !PT ;  /* 0x00000004d8047209 */ /* 0x000fe20007810000 */
[--C-:B------:R-:W-:Y:S02]  /*10a50*/  FFMA.FTZ R103, R103, c[0x0][0x2d0], -R104.reuse ;  /* 0x0000b40067677a23 */ /* 0x100fe40000010868 */
[--C-:B----4-:R-:W-:Y:S01]  /*10a60*/  FFMA.FTZ R3, R186, c[0x0][0x2d0], -R104.reuse ;  /* 0x0000b400ba037a23 */ /* 0x110fe20000010868 */
[----:B---3--:R-:W-:Y:S01]  /*10a70*/  FMNMX.FTZ R4, R84, R4, !PT ;  /* 0x0000000454047209 */ /* 0x008fe20007810000 */
[--C-:B------:R-:W-:Y:S04]  /*10a80*/  FFMA.FTZ R115, R115, c[0x0][0x2d0], -R104.reuse ;  /* 0x0000b40073737a23 */ /* 0x100fe80000010868 */
[----:B------:R-:W3:Y:S01]  /*10a90*/  MUFU.TANH R109, R109 ;  /* 0x0000006d006d7308 */ /* 0x000ee20000002400 */
[----:B-1----:R-:W-:Y:S09]  /*10aa0*/  FMNMX.FTZ R4, R90, R4, !PT ;  /* 0x000000045a047209 */ /* 0x002ff20007810000 */
[----:B------:R1:W-:Y:S01]  /*10ab0*/  MUFU.EX2 R187, R3 ;  /* 0x0000000300bb7308 */ /* 0x0003e20000000800 */
[----:B--2---:R-:W-:Y:S09]  /*10ac0*/  FMNMX.FTZ R4, R191, R4, !PT ;  /* 0x00000004bf047209 */ /* 0x004ff20007810000 */
[----:B------:R-:W-:Y:S01]  /*10ad0*/  MUFU.EX2 R69, R2 ;  /* 0x0000000200457308 */ /* 0x000fe20000000800 */
[----:B---3--:R-:W-:Y:S05]  /*10ae0*/  FMNMX.FTZ R4, R109, R4, !PT ;  /* 0x000000046d047209 */ /* 0x008fea0007810000 */
[----:B------:R-:W2:Y:S04]  /*10af0*/  SHFL.BFLY PT, R7, R4, 0x2, 0x1f ;  /* 0x0c401f0004077f89 */ /* 0x000ea800000e0000 */
[----:B------:R-:W-:Y:S01]  /*10b00*/  MUFU.EX2 R32, R6 ;  /* 0x0000000600207308 */ /* 0x000fe20000000800 */
[----:B-1----:R-:W-:Y:S09]  /*10b10*/  FFMA.FTZ R3, R185, c[0x0][0x2d0], -R104 ;  /* 0x0000b400b9037a23 */ /* 0x002ff20000010868 */
[----:B------:R1:W3:Y:S01]  /*10b20*/  MUFU.EX2 R209, R3 ;  /* 0x0000000300d17308 */ /* 0x0002e20000000800 */
[----:B--2---:R-:W-:Y:S01]  /*10b30*/  FMNMX.FTZ R4, R4, R7, !PT ;  /* 0x0000000704047209 */ /* 0x004fe20007810000 */
[----:B------:R-:W-:Y:S04]  /*10b40*/  FFMA.FTZ R7, R21, c[0x0][0x2d0], -R96 ;  /* 0x0000b40015077a23 */ /* 0x000fe80000010860 */
[----:B------:R-:W2:Y:S01]  /*10b50*/  SHFL.BFLY PT, R72, R4, 0x1, 0x1f ;  /* 0x0c201f0004487f89 */ /* 0x000ea200000e0000 */
[----:B-1----:R-:W-:Y:S01]  /*10b60*/  FFMA.FTZ R3, R18, c[0x0][0x2d0], -R104 ;  /* 0x0000b40012037a23 */ /* 0x002fe20000010868 */
[----:B---3--:R-:W-:Y:S01]  /*10b70*/  F2FP.PACK_AB R77, R209, R187 ;  /* 0x000000bbd14d723e */ /* 0x008fe200000000ff */
[----:B------:R-:W-:Y:S01]  /*10b80*/  FMUL.FTZ R18, R69, R134 ;  /* 0x0000008645127220 */ /* 0x000fe20000410000 */
[----:B------:R-:W-:Y:S01]  /*10b90*/  MOV R134, R92 ;  /* 0x0000005c00867202 */ /* 0x000fe20000000f00 */
[----:B------:R1:W-:Y:S01]  /*10ba0*/  MUFU.EX2 R222, R3 ;  /* 0x0000000300de7308 */ /* 0x0003e20000000800 */
[----:B--2---:R-:W-:Y:S01]  /*10bb0*/  FMNMX.FTZ R72, R4, R72, !PT ;  /* 0x0000004804487209 */ /* 0x004fe20007810000 */
[----:B------:R-:W-:Y:S08]  /*10bc0*/  FFMA.FTZ R4, R184, c[0x0][0x2d0], -R96 ;  /* 0x0000b400b8047a23 */ /* 0x000ff00000010860 */
[----:B------:R2:W-:Y:S01]  /*10bd0*/  MUFU.EX2 R207, R4 ;  /* 0x0000000400cf7308 */ /* 0x0005e20000000800 */
[C---:B------:R-:W-:Y:S01]  /*10be0*/  FADD.FTZ R2, -R72.reuse, R116 ;  /* 0x0000007448027221 */ /* 0x040fe20000010100 */
[----:B------:R-:W-:Y:S01]  /*10bf0*/  MOV R116, R249 ;  /* 0x000000f900747202 */ /* 0x000fe20000000f00 */
[----:B------:R-:W-:Y:S02]  /*10c00*/  FMUL.FTZ R105, R72, c[0x0][0x2d0] ;  /* 0x0000b40048697a20 */ /* 0x000fe40000410000 */
[----:B------:R-:W-:Y:S02]  /*10c10*/  FMUL.FTZ R2, R2, c[0x0][0x2d0] ;  /* 0x0000b40002027a20 */ /* 0x000fe40000410000 */
[--C-:B------:R-:W-:Y:S02]  /*10c20*/  FFMA.FTZ R107, R107, c[0x0][0x2d0], -R105.reuse ;  /* 0x0000b4006b6b7a23 */ /* 0x100fe40000010869 */
[--C-:B-1----:R-:W-:Y:S01]  /*10c30*/  FFMA.FTZ R3, R193, c[0x0][0x2d0], -R105.reuse ;  /* 0x0000b400c1037a23 */ /* 0x102fe20000010869 */
[----:B------:R1:W3:Y:S10]  /*10c40*/  MUFU.EX2 R68, R2 ;  /* 0x0000000200447308 */ /* 0x0002f40000000800 */
[----:B------:R4:W-:Y:S01]  /*10c50*/  MUFU.EX2 R185, R3 ;  /* 0x0000000300b97308 */ /* 0x0009e20000000800 */
[----:B--2---:R-:W-:Y:S09]  /*10c60*/  FFMA.FTZ R4, R22, c[0x0][0x2d0], -R104 ;  /* 0x0000b40016047a23 */ /* 0x004ff20000010868 */
[----:B------:R2:W-:Y:S01]  /*10c70*/  MUFU.EX2 R80, R4 ;  /* 0x0000000400507308 */ /* 0x0005e20000000800 */
[--C-:B-1----:R-:W-:Y:S09]  /*10c80*/  FFMA.FTZ R2, R118, c[0x0][0x2d0], -R96.reuse ;  /* 0x0000b40076027a23 */ /* 0x102ff20000010860 */
[----:B------:R1:W1:Y:S01]  /*10c90*/  MUFU.EX2 R211, R2 ;  /* 0x0000000200d37308 */ /* 0x0002620000000800 */
[--C-:B----4-:R-:W-:Y:S09]  /*10ca0*/  FFMA.FTZ R3, R192, c[0x0][0x2d0], -R105.reuse ;  /* 0x0000b400c0037a23 */ /* 0x110ff20000010869 */
[----:B------:R4:W4:Y:S01]  /*10cb0*/  MUFU.EX2 R186, R3 ;  /* 0x0000000300ba7308 */ /* 0x0009220000000800 */
[--C-:B--2---:R-:W-:Y:S02]  /*10cc0*/  FFMA.FTZ R4, R29, c[0x0][0x2d0], -R105.reuse ;  /* 0x0000b4001d047a23 */ /* 0x104fe40000010869 */
[----:B---3--:R-:W-:Y:S07]  /*10cd0*/  FMUL.FTZ R29, R68, R145 ;  /* 0x00000091441d7220 */ /* 0x008fee0000410000 */
[----:B------:R-:W-:Y:S01]  /*10ce0*/  MUFU.EX2 R52, R4 ;  /* 0x0000000400347308 */ /* 0x000fe20000000800 */
[----:B-1----:R-:W-:Y:S01]  /*10cf0*/  FFMA.FTZ R2, R16, c[0x0][0x2d0], -R96 ;  /* 0x0000b40010027a23 */ /* 0x002fe20000010860 */
[----:B------:R-:W-:Y:S01]  /*10d00*/  F2FP.PACK_AB R76, R211, R207 ;  /* 0x000000cfd34c723e */ /* 0x000fe200000000ff */
[----:B------:R-:W-:Y:S01]  /*10d10*/  FMUL.FTZ R16, R70, R132 ;  /* 0x0000008446107220 */ /* 0x000fe20000410000 */
[----:B------:R-:W-:Y:S02]  /*10d20*/  MOV R132, R116 ;  /* 0x0000007400847202 */ /* 0x000fe40000000f00 */
[----:B------:R-:W-:Y:S04]  /*10d30*/  MOV R116, R84 ;  /* 0x0000005400747202 */ /* 0x000fe80000000f00 */
[----:B------:R1:W2:Y:S01]  /*10d40*/  MUFU.EX2 R213, R2 ;  /* 0x0000000200d57308 */ /* 0x0002a20000000800 */
[--C-:B----4-:R-:W-:Y:S01]  /*10d50*/  FFMA.FTZ R3, R12, c[0x0][0x2d0], -R105.reuse ;  /* 0x0000b4000c037a23 */ /* 0x110fe20000010869 */
[----:B------:R-:W-:Y:S08]  /*10d60*/  F2FP.PACK_AB R64, R186, R185 ;  /* 0x000000b9ba40723e */ /* 0x000ff000000000ff */
[----:B------:R3:W-:Y:S01]  /*10d70*/  MUFU.EX2 R219, R3 ;  /* 0x0000000300db7308 */ /* 0x0007e20000000800 */
[----:B-1----:R-:W1:Y:S01]  /*10d80*/  SHFL.BFLY PT, R2, R0, 0x1, 0x1f ;  /* 0x0c201f0000027f89 */ /* 0x002e6200000e0000 */
[----:B--2---:R-:W-:Y:S01]  /*10d90*/  F2FP.PACK_AB R78, R245, R213 ;  /* 0x000000d5f54e723e */ /* 0x004fe200000000ff */
[----:B---3--:R-:W-:Y:S07]  /*10da0*/  FFMA.FTZ R3, R13, c[0x0][0x2d0], -R105 ;  /* 0x0000b4000d037a23 */ /* 0x008fee0000010869 */
[----:B------:R2:W3:Y:S01]  /*10db0*/  MUFU.EX2 R223, R3 ;  /* 0x0000000300df7308 */ /* 0x0004e20000000800 */
[----:B-1----:R-:W-:Y:S01]  /*10dc0*/  FMNMX.FTZ R2, R0, R2, !PT ;  /* 0x0000000200027209 */ /* 0x002fe20007810000 */
[----:B------:R-:W-:Y:S02]  /*10dd0*/  FFMA.FTZ R0, R19, c[0x0][0x2d0], -R104 ;  /* 0x0000b40013007a23 */ /* 0x000fe40000010868 */
[----:B------:R-:W-:Y:S01]  /*10de0*/  FMUL.FTZ R19, R69, R135 ;  /* 0x0000008745137220 */ /* 0x000fe20000410000 */
[----:B------:R-:W-:Y:S05]  /*10df0*/  MOV R135, R86 ;  /* 0x0000005600877202 */ /* 0x000fea0000000f00 */
[----:B------:R1:W4:Y:S01]  /*10e00*/  MUFU.EX2 R243, R0 ;  /* 0x0000000000f37308 */ /* 0x0003220000000800 */
[----:B------:R-:W-:Y:S04]  /*10e10*/  FMUL.FTZ R100, R2, c[0x0][0x2d0] ;  /* 0x0000b40002647a20 */ /* 0x000fe80000410000 */
[--C-:B------:R-:W-:Y:S02]  /*10e20*/  FFMA.FTZ R4, R26, c[0x0][0x2d0], -R100.reuse ;  /* 0x0000b4001a047a23 */ /* 0x100fe40000010864 */
[--C-:B--2---:R-:W-:Y:S01]  /*10e30*/  FFMA.FTZ R3, R195, c[0x0][0x2d0], -R100.reuse ;  /* 0x0000b400c3037a23 */ /* 0x104fe20000010864 */
[----:B---3--:R-:W-:Y:S03]  /*10e40*/  F2FP.PACK_AB R66, R223, R219 ;  /* 0x000000dbdf42723e */ /* 0x008fe600000000ff */
[----:B------:R2:W-:Y:S01]  /*10e50*/  MUFU.EX2 R108, R3 ;  /* 0x00000003006c7308 */ /* 0x0005e20000000800 */
[----:B-1----:R-:W-:Y:S01]  /*10e60*/  FADD.FTZ R0, -R2, R117 ;  /* 0x0000007502007221 */ /* 0x002fe20000010100 */
[----:B----4-:R-:W-:Y:S08]  /*10e70*/  F2FP.PACK_AB R79, R243, R222 ;  /* 0x000000def34f723e */ /* 0x010ff000000000ff */
[----:B------:R1:W-:Y:S01]  /*10e80*/  MUFU.EX2 R117, R7 ;  /* 0x0000000700757308 */ /* 0x0003e20000000800 */
[----:B------:R-:W-:Y:S09]  /*10e90*/  FMUL.FTZ R0, R0, c[0x0][0x2d0] ;  /* 0x0000b40000007a20 */ /* 0x000ff20000410000 */
[----:B------:R-:W3:Y:S01]  /*10ea0*/  MUFU.EX2 R0, R0 ;  /* 0x0000000000007308 */ /* 0x000ee20000000800 */
[--C-:B--2---:R-:W-:Y:S09]  /*10eb0*/  FFMA.FTZ R3, R194, c[0x0][0x2d0], -R100.reuse ;  /* 0x0000b400c2037a23 */ /* 0x104ff20000010864 */
[----:B------:R2:W4:Y:S01]  /*10ec0*/  MUFU.EX2 R184, R3 ;  /* 0x0000000300b87308 */ /* 0x0005220000000800 */
[----:B-1----:R-:W-:Y:S09]  /*10ed0*/  @P0 IMAD.WIDE.U32 R6, R242, c[0x0][0x1e0], RZ ;  /* 0x00007800f2060a25 */ /* 0x002ff200078e00ff */
[----:B------:R1:W-:Y:S01]  /*10ee0*/  MUFU.EX2 R194, R4 ;  /* 0x0000000400c27308 */ /* 0x0003e20000000800 */
[----:B---3--:R-:W-:Y:S02]  /*10ef0*/  FMUL.FTZ R26, R0, R142 ;  /* 0x0000008e001a7220 */ /* 0x008fe40000410000 */
[----:B--2---:R-:W-:Y:S01]  /*10f00*/  FFMA.FTZ R3, R14, c[0x0][0x2d0], -R100 ;  /* 0x0000b4000e037a23 */ /* 0x004fe20000010864 */
[----:B----4-:R-:W-:Y:S06]  /*10f10*/  F2FP.PACK_AB R65, R184, R108 ;  /* 0x0000006cb841723e */ /* 0x010fec00000000ff */
[----:B------:R2:W-:Y:S01]  /*10f20*/  MUFU.EX2 R188, R3 ;  /* 0x0000000300bc7308 */ /* 0x0005e20000000800 */
[----:B-1----:R-:W-:Y:S05]  /*10f30*/  @P0 MOV R4, R54 ;  /* 0x0000003600040202 */ /* 0x002fea0000000f00 */
[----:B------:R-:W-:Y:S04]  /*10f40*/  @P0 IMAD.WIDE.U32 R4, R6, 0x70, R4 ;  /* 0x0000007006040825 */ /* 0x000fe800078e0004 */
[--C-:B------:R-:W-:Y:S02]  /*10f50*/  FFMA.FTZ R6, R27, c[0x0][0x2d0], -R100.reuse ;  /* 0x0000b4001b067a23 */ /* 0x100fe40000010864 */
[----:B------:R-:W-:Y:S02]  /*10f60*/  FMUL.FTZ R27, R0, R143 ;  /* 0x0000008f001b7220 */ /* 0x000fe40000410000 */
[----:B------:R1:W-:Y:S01]  /*10f70*/  MUFU.EX2 R195, R6 ;  /* 0x0000000600c37308 */ /* 0x0003e20000000800 */
[----:B--2---:R-:W-:Y:S09]  /*10f80*/  FFMA.FTZ R3, R15, c[0x0][0x2d0], -R100 ;  /* 0x0000b4000f037a23 */ /* 0x004ff20000010864 */
[----:B------:R2:W3:Y:S01]  /*10f90*/  MUFU.EX2 R189, R3 ;  /* 0x0000000300bd7308 */ /* 0x0004e20000000800 */
[----:B-1----:R-:W-:Y:S01]  /*10fa0*/  @P0 LEA R6, P2, R4, c[0x0][0x1c8], 0x1 ;  /* 0x0000720004060a11 */ /* 0x002fe200078408ff */
[--C-:B--2---:R-:W-:Y:S01]  /*10fb0*/  FFMA.FTZ R3, R23, c[0x0][0x2d0], -R104.reuse ;  /* 0x0000b40017037a23 */ /* 0x104fe20000010868 */
[----:B---3--:R-:W-:Y:S07]  /*10fc0*/  F2FP.PACK_AB R67, R189, R188 ;  /* 0x000000bcbd43723e */ /* 0x008fee00000000ff */
[----:B------:R1:W-:Y:S02]  /*10fd0*/  MUFU.EX2 R193, R3 ;  /* 0x0000000300c17308 */ /* 0x0003e40000000800 */
[--C-:B-1----:R-:W-:Y:S08]  /*10fe0*/  FFMA.FTZ R3, R34, c[0x0][0x2d0], -R104.reuse ;  /* 0x0000b40022037a23 */ /* 0x102ff00000010868 */
[----:B------:R1:W-:Y:S02]  /*10ff0*/  MUFU.EX2 R33, R3 ;  /* 0x0000000300217308 */ /* 0x0003e40000000800 */
[----:B-1----:R-:W-:Y:S01]  /*11000*/  FFMA.FTZ R3, R35, c[0x0][0x2d0], -R104 ;  /* 0x0000b40023037a23 */ /* 0x002fe20000010868 */
[----:B------:R-:W-:Y:S01]  /*11010*/  MOV R35, R9 ;  /* 0x0000000900237202 */ /* 0x000fe20000000f00 */
[----:B------:R-:W-:Y:S06]  /*11020*/  FFMA.FTZ R9, R30, c[0x0][0x2d0], -R100 ;  /* 0x0000b4001e097a23 */ /* 0x000fec0000010864 */
[----:B------:R1:W-:Y:S01]  /*11030*/  MUFU.EX2 R53, R3 ;  /* 0x0000000300357308 */ /* 0x0003e20000000800 */
[----:B------:R-:W-:Y:S09]  /*11040*/  FMUL.FTZ R30, R0, R146 ;  /* 0x00000092001e7220 */ /* 0x000ff20000410000 */
[----:B------:R-:W-:Y:S01]  /*11050*/  MUFU.EX2 R197, R9 ;  /* 0x0000000900c57308 */ /* 0x000fe20000000800 */
[--C-:B-1----:R-:W-:Y:S02]  /*11060*/  FFMA.FTZ R3, R24, c[0x0][0x2d0], -R105.reuse ;  /* 0x0000b40018037a23 */ /* 0x102fe40000010869 */
[C---:B------:R-:W-:Y:S07]  /*11070*/  FMUL.FTZ R24, R68.reuse, R140 ;  /* 0x0000008c44187220 */ /* 0x040fee0000410000 */
[----:B------:R1:W2:Y:S02]  /*11080*/  MUFU.EX2 R118, R3 ;  /* 0x0000000300767308 */ /* 0x0002a40000000800 */
[--C-:B-1----:R-:W-:Y:S01]  /*11090*/  FFMA.FTZ R3, R25, c[0x0][0x2d0], -R105.reuse ;  /* 0x0000b40019037a23 */ /* 0x102fe20000010869 */
[----:B--2---:R-:W-:Y:S01]  /*110a0*/  MOV R143, R118 ;  /* 0x00000076008f7202 */ /* 0x004fe20000000f00 */
[----:B------:R-:W-:Y:S01]  /*110b0*/  FMUL.FTZ R25, R68, R141 ;  /* 0x0000008d44197220 */ /* 0x000fe20000410000 */
[----:B------:R-:W-:Y:S05]  /*110c0*/  MOV R141, R35 ;  /* 0x00000023008d7202 */ /* 0x000fea0000000f00 */
[----:B------:R1:W-:Y:S01]  /*110d0*/  MUFU.EX2 R192, R3 ;  /* 0x0000000300c07308 */ /* 0x0003e20000000800 */
[C---:B------:R-:W-:Y:S01]  /*110e0*/  FMUL.FTZ R35, R69.reuse, R151 ;  /* 0x0000009745237220 */ /* 0x040fe20000410000 */
[----:B------:R-:W-:Y:S02]  /*110f0*/  MOV R118, R83 ;  /* 0x0000005300767202 */ /* 0x000fe40000000f00 */
[----:B------:R-:W-:Y:S01]  /*11100*/  MOV R151, R93 ;  /* 0x0000005d00977202 */ /* 0x000fe20000000f00 */
[----:B-1----:R-:W-:Y:S02]  /*11110*/  FFMA.FTZ R3, R28, c[0x0][0x2d0], -R105 ;  /* 0x0000b4001c037a23 */ /* 0x002fe40000010869 */
[----:B------:R-:W-:Y:S03]  /*11120*/  FMUL.FTZ R28, R68, R144 ;  /* 0x00000090441c7220 */ /* 0x000fe60000410000 */
[----:B------:R1:W2:Y:S02]  /*11130*/  MUFU.EX2 R34, R3 ;  /* 0x0000000300227308 */ /* 0x0002a40000000800 */
[----:B-1----:R-:W-:Y:S02]  /*11140*/  @P0 SHF.R.S32.HI R3, RZ, 0x1f, R242 ;  /* 0x0000001fff030819 */ /* 0x002fe400000114f2 */
[----:B--2---:R-:W-:Y:S01]  /*11150*/  MOV R142, R34 ;  /* 0x00000022008e7202 */ /* 0x004fe20000000f00 */
[----:B------:R-:W-:Y:S01]  /*11160*/  FMUL.FTZ R34, R69, R150 ;  /* 0x0000009645227220 */ /* 0x000fe20000410000 */
[----:B------:R-:W-:Y:S01]  /*11170*/  MOV R150, R215 ;  /* 0x000000d700967202 */ /* 0x000fe20000000f00 */
[----:B------:R-:W-:Y:S04]  /*11180*/  @P0 IMAD R3, R3, c[0x0][0x1e0], RZ ;  /* 0x0000780003030a24 */ /* 0x000fe800078e02ff */
[----:B------:R-:W-:Y:S05]  /*11190*/  @P0 IMAD R3, R242, c[0x0][0x1e4], R3 ;  /* 0x00007900f2030a24 */ /* 0x000fea00078e0203 */
[----:B------:R-:W-:Y:S05]  /*111a0*/  @P0 IADD3 R3, R7, R3, RZ ;  /* 0x0000000307030210 */ /* 0x000fea0007ffe0ff */
[----:B------:R-:W-:Y:S01]  /*111b0*/  @P0 IMAD R7, R3, 0x70, RZ ;  /* 0x0000007003070824 */ /* 0x000fe200078e02ff */
[----:B------:R-:W-:Y:S04]  /*111c0*/  @P0 SHF.L.U32 R3, R8, 0x5, RZ ;  /* 0x0000000508030819 */ /* 0x000fe800000006ff */
[----:B------:R-:W-:Y:S01]  /*111d0*/  @P0 IADD3 R7, R5, R7, RZ ;  /* 0x0000000705070210 */ /* 0x000fe20007ffe0ff */
[----:B------:R-:W-:Y:S01]  /*111e0*/  FFMA.FTZ R5, R31, c[0x0][0x2d0], -R100 ;  /* 0x0000b4001f057a23 */ /* 0x000fe20000010864 */
[----:B------:R-:W-:Y:S01]  /*111f0*/  @P0 IADD3 R10, P1, R6, R3, RZ ;  /* 0x00000003060a0210 */ /* 0x000fe20007f3e0ff */
[----:B------:R-:W-:Y:S01]  /*11200*/  FMUL.FTZ R31, R0, R147 ;  /* 0x00000093001f7220 */ /* 0x000fe20000410000 */
[----:B------:R-:W-:Y:S01]  /*11210*/  @P0 LEA.HI.X R7, R4, c[0x0][0x1cc], R7, 0x1, P2 ;  /* 0x0000730004070a11 */ /* 0x000fe200010f0c07 */
[----:B------:R1:W-:Y:S01]  /*11220*/  MUFU.EX2 R196, R5 ;  /* 0x0000000500c47308 */ /* 0x0003e20000000800 */
[----:B------:R-:W-:Y:S02]  /*11230*/  @P0 SHF.L.U64.HI R4, R8, R246, c[0x0][0x1e4] ;  /* 0x0000790008040619 */ /* 0x000fe400000102f6 */
[-C--:B------:R-:W-:Y:S01]  /*11240*/  @P0 IADD3 R14, P3, R10, R3.reuse, RZ ;  /* 0x000000030a0e0210 */ /* 0x080fe20007f7e0ff */
[----:B------:R2:W-:Y:S01]  /*11250*/  @P0 LDGSTS.E.BYPASS.LTC128B.128 [R241+0x3900], [R6.64], !P6 ;  /* 0x0390000006f10fae */ /* 0x0005e2000f101d48 */
[-C--:B------:R-:W-:Y:S02]  /*11260*/  @P0 IADD3.X R11, R7, R4.reuse, RZ, P1, !PT ;  /* 0x00000004070b0210 */ /* 0x080fe40000ffe4ff */
[-C--:B------:R-:W-:Y:S02]  /*11270*/  @P0 IADD3 R12, P2, R14, R3.reuse, RZ ;  /* 0x000000030e0c0210 */ /* 0x080fe40007f5e0ff */
[-C--:B------:R-:W-:Y:S02]  /*11280*/  @P0 IADD3.X R15, R11, R4.reuse, RZ, P3, !PT ;  /* 0x000000040b0f0210 */ /* 0x080fe40001ffe4ff */
[-C--:B------:R-:W-:Y:S01]  /*11290*/  @P0 IADD3 R8, P1, R12, R3.reuse, RZ ;  /* 0x000000030c080210 */ /* 0x080fe20007f3e0ff */
[----:B------:R3:W-:Y:S01]  /*112a0*/  @P0 LDGSTS.E.BYPASS.LTC128B.128 [R241+0x4100], [R10.64], !P6 ;  /* 0x041000000af10fae */ /* 0x0007e2000f101d48 */
[-C--:B------:R-:W-:Y:S04]  /*112b0*/  @P0 IADD3.X R13, R15, R4.reuse, RZ, P2, !PT ;  /* 0x000000040f0d0210 */ /* 0x080fe800017fe4ff */
[-C--:B------:R-:W-:Y:S03]  /*112c0*/  @P0 IADD3.X R9, R13, R4.reuse, RZ, P1, !PT ;  /* 0x000000040d090210 */ /* 0x080fe60000ffe4ff */
[----:B------:R4:W-:Y:S01]  /*112d0*/  @P0 LDGSTS.E.BYPASS.LTC128B.128 [R241+0x4900], [R14.64], !P6 ;  /* 0x049000000ef10fae */ /* 0x0009e2000f101d48 */
[--C-:B-1----:R-:W-:Y:S07]  /*112e0*/  FFMA.FTZ R5, R36, c[0x0][0x2d0], -R96.reuse ;  /* 0x0000b40024057a23 */ /* 0x102fee0000010860 */
[----:B------:R1:W-:Y:S01]  /*112f0*/  @P0 LDGSTS.E.BYPASS.LTC128B.128 [R241+0x5100], [R12.64], !P6 ;  /* 0x051000000cf10fae */ /* 0x0003e2000f101d48 */
[----:B------:R1:W1:Y:S01]  /*11300*/  MUFU.EX2 R58, R5 ;  /* 0x00000005003a7308 */ /* 0x0002620000000800 */
[-C--:B--2---:R-:W-:Y:S04]  /*11310*/  @P0 IADD3 R6, P2, R8, R3.reuse, RZ ;  /* 0x0000000308060210 */ /* 0x084fe80007f5e0ff */
[-C--:B------:R-:W-:Y:S02]  /*11320*/  @P0 IADD3.X R7, R9, R4.reuse, RZ, P2, !PT ;  /* 0x0000000409070210 */ /* 0x080fe400017fe4ff */
[----:B------:R2:W-:Y:S01]  /*11330*/  @P0 LDGSTS.E.BYPASS.LTC128B.128 [R241+0x5900], [R8.64], !P6 ;  /* 0x0590000008f10fae */ /* 0x0005e2000f101d48 */
[----:B---3--:R-:W-:Y:S01]  /*11340*/  @P0 IADD3 R10, P1, R6, R3, RZ ;  /* 0x00000003060a0210 */ /* 0x008fe20007f3e0ff */
[--C-:B------:R-:W-:Y:S01]  /*11350*/  FFMA.FTZ R3, R48, c[0x0][0x2d0], -R96.reuse ;  /* 0x0000b40030037a23 */ /* 0x100fe20000010860 */
[----:B------:R-:W-:Y:S02]  /*11360*/  MOV R48, R53 ;  /* 0x0000003500307202 */ /* 0x000fe40000000f00 */
[----:B------:R-:W-:Y:S01]  /*11370*/  @P0 IADD3.X R11, R7, R4, RZ, P1, !PT ;  /* 0x00000004070b0210 */ /* 0x000fe20000ffe4ff */
[----:B------:R3:W-:Y:S02]  /*11380*/  MUFU.EX2 R61, R3 ;  /* 0x00000003003d7308 */ /* 0x0007e40000000800 */
[----:B------:R3:W-:Y:S01]  /*11390*/  @P0 LDGSTS.E.BYPASS.LTC128B.128 [R241+0x6100], [R6.64], !P6 ;  /* 0x0610000006f10fae */ /* 0x0007e2000f101d48 */
[----:B------:R-:W-:Y:S01]  /*113a0*/  FMUL.FTZ R4, R70, R124 ;  /* 0x0000007c46047220 */ /* 0x000fe20000410000 */
[----:B------:R-:W-:Y:S01]  /*113b0*/  MOV R140, R48 ;  /* 0x00000030008c7202 */ /* 0x000fe20000000f00 */
[C---:B----4-:R-:W-:Y:S01]  /*113c0*/  FMUL.FTZ R14, R0.reuse, R130 ;  /* 0x00000082000e7220 */ /* 0x050fe20000410000 */
[----:B------:R-:W-:Y:S01]  /*113d0*/  MOV R130, R33 ;  /* 0x0000002100827202 */ /* 0x000fe20000000f00 */
[----:B------:R-:W-:Y:S01]  /*113e0*/  FMUL.FTZ R15, R0, R131 ;  /* 0x00000083000f7220 */ /* 0x000fe20000410000 */
[----:B------:R-:W-:Y:S01]  /*113f0*/  MOV R131, R32 ;  /* 0x0000002000837202 */ /* 0x000fe20000000f00 */
[----:B------:R-:W-:Y:S01]  /*11400*/  FMUL.FTZ R32, R70, R148 ;  /* 0x0000009446207220 */ /* 0x000fe20000410000 */
[----:B------:R4:W-:Y:S01]  /*11410*/  @P0 LDGSTS.E.BYPASS.LTC128B.128 [R241+0x6900], [R10.64], !P6 ;  /* 0x069000000af10fae */ /* 0x0009e2000f101d48 */
[--C-:B-1----:R-:W-:Y:S01]  /*11420*/  FFMA.FTZ R5, R37, c[0x0][0x2d0], -R96.reuse ;  /* 0x0000b40025057a23 */ /* 0x102fe20000010860 */
[----:B------:R-:W-:Y:S01]  /*11430*/  MOV R148, R106 ;  /* 0x0000006a00947202 */ /* 0x000fe20000000f00 */
[C---:B------:R-:W-:Y:S01]  /*11440*/  FMUL.FTZ R12, R68.reuse, R128 ;  /* 0x00000080440c7220 */ /* 0x040fe20000410000 */
[----:B------:R-:W-:Y:S01]  /*11450*/  MOV R106, R217 ;  /* 0x000000d9006a7202 */ /* 0x000fe20000000f00 */
[----:B------:R1:W1:Y:S01]  /*11460*/  MUFU.EX2 R57, R5 ;  /* 0x0000000500397308 */ /* 0x0002620000000800 */
[----:B------:R-:W-:Y:S01]  /*11470*/  FMUL.FTZ R13, R68, R129 ;  /* 0x00000081440d7220 */ /* 0x000fe20000410000 */
[----:B------:R-:W-:Y:S01]  /*11480*/  MOV R146, R58 ;  /* 0x0000003a00927202 */ /* 0x000fe20000000f00 */
[----:B------:R-:W1:Y:S01]  /*11490*/  LDSM.16.MT88.4 R20, [R224] ;  /* 0x00000000e014783b */ /* 0x000e620000004200 */
[----:B------:R-:W-:Y:S01]  /*114a0*/  FMUL.FTZ R33, R70, R149 ;  /* 0x0000009546217220 */ /* 0x000fe20000410000 */
[----:B------:R-:W-:Y:S01]  /*114b0*/  MOV R149, R214 ;  /* 0x000000d600957202 */ /* 0x000fe20000000f00 */
[C---:B--2---:R-:W-:Y:S01]  /*114c0*/  FMUL.FTZ R8, R68.reuse, R120 ;  /* 0x0000007844087220 */ /* 0x044fe20000410000 */
[----:B------:R-:W-:Y:S01]  /*114d0*/  MOV R120, R89 ;  /* 0x0000005900787202 */ /* 0x000fe20000000f00 */
[----:B------:R-:W-:Y:S01]  /*114e0*/  FMUL.FTZ R9, R68, R121 ;  /* 0x0000007944097220 */ /* 0x000fe20000410000 */
[----:B------:R-:W-:Y:S01]  /*114f0*/  MOV R124, R88 ;  /* 0x00000058007c7202 */ /* 0x000fe20000000f00 */
[----:B---3--:R-:W-:Y:S01]  /*11500*/  FFMA.FTZ R3, R49, c[0x0][0x2d0], -R96 ;  /* 0x0000b40031037a23 */ /* 0x008fe20000010860 */
[----:B------:R-:W-:Y:S01]  /*11510*/  MOV R49, R52 ;  /* 0x0000003400317202 */ /* 0x000fe20000000f00 */
[----:B------:R-:W-:Y:S01]  /*11520*/  FMUL.FTZ R48, R70, R164 ;  /* 0x000000a446307220 */ /* 0x000fe20000410000 */
[----:B------:R-:W-:Y:S01]  /*11530*/  LDSM.16.MT88.4 R52, [R225] ;  /* 0x00000000e134783b */ /* 0x000fe20000004200 */
[----:B------:R-:W2:Y:S01]  /*11540*/  MUFU.EX2 R59, R3 ;  /* 0x00000003003b7308 */ /* 0x000ea20000000800 */
[C---:B------:R-:W-:Y:S01]  /*11550*/  FMUL.FTZ R6, R69.reuse, R126 ;  /* 0x0000007e45067220 */ /* 0x040fe20000410000 */
[----:B------:R-:W-:Y:S01]  /*11560*/  MOV R147, R49 ;  /* 0x0000003100937202 */ /* 0x000fe20000000f00 */
[----:B------:R-:W-:Y:S01]  /*11570*/  FMUL.FTZ R7, R69, R127 ;  /* 0x0000007f45077220 */ /* 0x000fe20000410000 */
[----:B------:R-:W-:Y:S01]  /*11580*/  MOV R49, R81 ;  /* 0x0000005100317202 */ /* 0x000fe20000000f00 */
[C---:B------:R-:W-:Y:S01]  /*11590*/  FMUL.FTZ R58, R0.reuse, R174 ;  /* 0x000000ae003a7220 */ /* 0x040fe20000410000 */
[----:B------:R-:W-:Y:S01]  /*115a0*/  MOV R126, R90 ;  /* 0x0000005a007e7202 */ /* 0x000fe20000000f00 */
[----:B------:R-:W0:Y:S01]  /*115b0*/  LDGDEPBAR ;  /* 0x00000000000079af */ /* 0x000e220000000000 */
[----:B----4-:R-:W-:Y:S01]  /*115c0*/  FMUL.FTZ R10, R0, R122 ;  /* 0x0000007a000a7220 */ /* 0x010fe20000410000 */
[----:B------:R-:W-:Y:S01]  /*115d0*/  MOV R121, R49 ;  /* 0x0000003100797202 */ /* 0x000fe20000000f00 */
[----:B-1----:R-:W-:Y:S01]  /*115e0*/  FMUL.FTZ R5, R70, R125 ;  /* 0x0000007d46057220 */ /* 0x002fe20000410000 */
[----:B------:R-:W-:Y:S01]  /*115f0*/  MOV R127, R94 ;  /* 0x0000005e007f7202 */ /* 0x000fe20000000f00 */
[----:B------:R-:W-:Y:S01]  /*11600*/  FMUL.FTZ R11, R0, R123 ;  /* 0x0000007b000b7220 */ /* 0x000fe20000410000 */
[----:B------:R-:W-:Y:S01]  /*11610*/  MOV R123, R91 ;  /* 0x0000005b007b7202 */ /* 0x000fe20000000f00 */
[----:B------:R-:W-:Y:S01]  /*11620*/  FMUL.FTZ R49, R70, R165 ;  /* 0x000000a546317220 */ /* 0x000fe20000410000 */
[----:B------:R-:W-:Y:S01]  /*11630*/  LDSM.16.MT88.4 R88, [R228+0x800] ;  /* 0x00080000e458783b */ /* 0x000fe20000004200 */
[----:B------:R-:W-:Y:S01]  /*11640*/  MOV R145, R57 ;  /* 0x0000003900917202 */ /* 0x000fe20000000f00 */
[----:B------:R-:W-:Y:S01]  /*11650*/  FMUL.FTZ R57, R68, R173 ;  /* 0x000000ad44397220 */ /* 0x000fe20000410000 */
[----:B------:R-:W-:Y:S01]  /*11660*/  MOV R125, R63 ;  /* 0x0000003f007d7202 */ /* 0x000fe20000000f00 */
[----:B------:R-:W-:Y:S02]  /*11670*/  FMUL.FTZ R63, R0, R179 ;  /* 0x000000b3003f7220 */ /* 0x000fe40000410000 */
[--C-:B------:R-:W-:Y:S02]  /*11680*/  FFMA.FTZ R106, R106, c[0x0][0x2d0], -R105.reuse ;  /* 0x0000b4006a6a7a23 */ /* 0x100fe40000010869 */
[--C-:B------:R-:W-:Y:S01]  /*11690*/  FFMA.FTZ R126, R126, c[0x0][0x2d0], -R105.reuse ;  /* 0x0000b4007e7e7a23 */ /* 0x100fe20000010869 */
[----:B--2---:R-:W-:Y:S01]  /*116a0*/  MOV R128, R59 ;  /* 0x0000003b00807202 */ /* 0x004fe20000000f00 */
[--C-:B------:R-:W-:Y:S02]  /*116b0*/  FFMA.FTZ R3, R38, c[0x0][0x2d0], -R104.reuse ;  /* 0x0000b40026037a23 */ /* 0x100fe40000010868 */
[----:B------:R-:W-:Y:S01]  /*116c0*/  FMUL.FTZ R59, R0, R175 ;  /* 0x000000af003b7220 */ /* 0x000fe20000410000 */
[-C--:B------:R-:W-:Y:S01]  /*116d0*/  HMMA.16816.F32 R4, R76, R20.reuse, R4 ;  /* 0x000000144c04723c */ /* 0x080fe20000001804 */
[----:B------:R1:W-:Y:S07]  /*116e0*/  MUFU.EX2 R250, R3 ;  /* 0x0000000300fa7308 */ /* 0x0003ee0000000800 */
[C---:B------:R-:W-:Y:S07]  /*116f0*/  HMMA.16816.F32 R8, R64.reuse, R20, R8 ;  /* 0x000000144008723c */ /* 0x040fee0000001808 */
[C---:B------:R-:W-:Y:S01]  /*11700*/  FMUL.FTZ R21, R70.reuse, R137 ;  /* 0x0000008946157220 */ /* 0x040fe20000410000 */
[-C--:B------:R-:W-:Y:S04]  /*11710*/  HMMA.16816.F32 R12, R64, R22.reuse, R12 ;  /* 0x00000016400c723c */ /* 0x080fe8000000180c */
[----:B------:R-:W-:Y:S01]  /*11720*/  FMUL.FTZ R20, R70, R136 ;  /* 0x0000008846147220 */ /* 0x000fe20000410000 */
[----:B------:R-:W-:Y:S02]  /*11730*/  MOV R137, R192 ;  /* 0x000000c000897202 */ /* 0x000fe40000000f00 */
[----:B------:R-:W-:Y:S01]  /*11740*/  MOV R136, R61 ;  /* 0x0000003d00887202 */ /* 0x000fe20000000f00 */
[C---:B------:R-:W-:Y:S04]  /*11750*/  HMMA.16816.F32 R16, R76.reuse, R22, R16 ;  /* 0x000000164c10723c */ /* 0x040fe80000001810 */
[--C-:B-1----:R-:W-:Y:S02]  /*11760*/  FFMA.FTZ R3, R39, c[0x0][0x2d0], -R104.reuse ;  /* 0x0000b40027037a23 */ /* 0x102fe40000010868 */
[----:B------:R-:W1:Y:S01]  /*11770*/  LDSM.16.MT88.4 R36, [R228] ;  /* 0x00000000e424783b */ /* 0x000e620000004200 */
[C---:B------:R-:W-:Y:S01]  /*11780*/  FMUL.FTZ R22, R69.reuse, R138 ;  /* 0x0000008a45167220 */ /* 0x040fe20000410000 */
[----:B------:R2:W-:Y:S01]  /*11790*/  MUFU.EX2 R251, R3 ;  /* 0x0000000300fb7308 */ /* 0x0005e20000000800 */
[C---:B------:R-:W-:Y:S03]  /*117a0*/  FMUL.FTZ R23, R69.reuse, R139 ;  /* 0x0000008b45177220 */ /* 0x040fe60000410000 */
[----:B------:R-:W-:Y:S01]  /*117b0*/  MOV R138, R193 ;  /* 0x000000c1008a7202 */ /* 0x000fe20000000f00 */
[----:B------:R-:W-:Y:S01]  /*117c0*/  FMUL.FTZ R61, R68, R177 ;  /* 0x000000b1443d7220 */ /* 0x000fe20000410000 */
[----:B------:R-:W-:Y:S02]  /*117d0*/  MOV R193, R82 ;  /* 0x0000005200c17202 */ /* 0x000fe40000000f00 */
[----:B------:R-:W-:Y:S02]  /*117e0*/  MOV R139, R117 ;  /* 0x00000075008b7202 */ /* 0x000fe40000000f00 */
[----:B------:R-:W-:Y:S02]  /*117f0*/  MOV R117, R221 ;  /* 0x000000dd00757202 */ /* 0x000fe40000000f00 */
[----:B------:R-:W-:Y:S02]  /*11800*/  MOV R122, R193 ;  /* 0x000000c1007a7202 */ /* 0x000fe40000000f00 */
[----:B------:R-:W-:Y:S02]  /*11810*/  MOV R193, R95 ;  /* 0x0000005f00c17202 */ /* 0x000fe40000000f00 */
[----:B------:R-:W-:Y:S01]  /*11820*/  LDSM.16.MT88.4 R92, [R225+0x800] ;  /* 0x00080000e15c783b */ /* 0x000fe20000004200 */
[--C-:B--2---:R-:W-:Y:S01]  /*11830*/  FFMA.FTZ R3, R50, c[0x0][0x2d0], -R104.reuse ;  /* 0x0000b40032037a23 */ /* 0x104fe20000010868 */
[----:B------:R-:W-:Y:S06]  /*11840*/  MOV R50, R80 ;  /* 0x0000005000327202 */ /* 0x000fec0000000f00 */
[----:B------:R-:W2:Y:S01]  /*11850*/  LDSM.16.MT88.4 R80, [R227] ;  /* 0x00000000e350783b */ /* 0x000ea20000004200 */
[----:B------:R3:W-:Y:S01]  /*11860*/  MUFU.EX2 R252, R3 ;  /* 0x0000000300fc7308 */ /* 0x0007e20000000800 */
[----:B------:R-:W-:Y:S01]  /*11870*/  MOV R164, R50 ;  /* 0x0000003200a47202 */ /* 0x000fe20000000f00 */
[----:B------:R-:W-:Y:S01]  /*11880*/  FMUL.FTZ R50, R69, R166 ;  /* 0x000000a645327220 */ /* 0x000fe20000410000 */
[-C--:B-1----:R-:W-:Y:S08]  /*11890*/  HMMA.16816.F32 R20, R76, R36.reuse, R20 ;  /* 0x000000244c14723c */ /* 0x082ff00000001814 */
[C---:B------:R-:W-:Y:S04]  /*118a0*/  HMMA.16816.F32 R24, R64.reuse, R36, R24 ;  /* 0x000000244018723c */ /* 0x040fe80000001818 */
[----:B---3--:R-:W-:Y:S04]  /*118b0*/  FFMA.FTZ R3, R51, c[0x0][0x2d0], -R104 ;  /* 0x0000b40033037a23 */ /* 0x008fe80000010868 */
[-C--:B------:R-:W-:Y:S01]  /*118c0*/  HMMA.16816.F32 R28, R64, R38.reuse, R28 ;  /* 0x00000026401c723c */ /* 0x080fe2000000181c */
[----:B------:R1:W3:Y:S03]  /*118d0*/  MUFU.EX2 R62, R3 ;  /* 0x00000003003e7308 */ /* 0x0002e60000000800 */
[C---:B------:R-:W-:Y:S02]  /*118e0*/  FMUL.FTZ R36, R70.reuse, R152 ;  /* 0x0000009846247220 */ /* 0x040fe40000410000 */
[----:B------:R-:W-:Y:S02]  /*118f0*/  FMUL.FTZ R37, R70, R153 ;  /* 0x0000009946257220 */ /* 0x000fe40000410000 */
[C---:B------:R-:W-:Y:S04]  /*11900*/  HMMA.16816.F32 R32, R76.reuse, R38, R32 ;  /* 0x000000264c20723c */ /* 0x040fe80000001820 */
[C---:B------:R-:W-:Y:S03]  /*11910*/  FMUL.FTZ R51, R69.reuse, R167 ;  /* 0x000000a745337220 */ /* 0x040fe60000410000 */
[C---:B------:R-:W-:Y:S02]  /*11920*/  FMUL.FTZ R39, R69.reuse, R155 ;  /* 0x0000009b45277220 */ /* 0x040fe40000410000 */
[----:B------:R-:W-:Y:S07]  /*11930*/  FMUL.FTZ R38, R69, R154 ;  /* 0x0000009a45267220 */ /* 0x000fee0000410000 */
[-C--:B------:R-:W-:Y:S03]  /*11940*/  HMMA.16816.F32 R36, R76, R52.reuse, R36 ;  /* 0x000000344c24723c */ /* 0x080fe60000001824 */
[--C-:B-1----:R-:W-:Y:S01]  /*11950*/  FFMA.FTZ R3, R40, c[0x0][0x2d0], -R105.reuse ;  /* 0x0000b40028037a23 */ /* 0x102fe20000010869 */
[----:B---3--:R-:W-:Y:S01]  /*11960*/  MOV R129, R62 ;  /* 0x0000003e00817202 */ /* 0x008fe20000000f00 */
[----:B------:R-:W-:Y:S01]  /*11970*/  FMUL.FTZ R40, R68, R156 ;  /* 0x0000009c44287220 */ /* 0x000fe20000410000 */
[----:B------:R-:W-:Y:S01]  /*11980*/  MOV R156, R87 ;  /* 0x00000057009c7202 */ /* 0x000fe20000000f00 */
[----:B------:R1:W-:Y:S01]  /*11990*/  MUFU.EX2 R249, R3 ;  /* 0x0000000300f97308 */ /* 0x0003e20000000800 */
[----:B------:R-:W-:Y:S04]  /*119a0*/  FMUL.FTZ R62, R0, R178 ;  /* 0x000000b2003e7220 */ /* 0x000fe80000410000 */
[----:B------:R-:W-:Y:S02]  /*119b0*/  MOV R165, R156 ;  /* 0x0000009c00a57202 */ /* 0x000fe40000000f00 */
[----:B------:R-:W-:Y:S02]  /*119c0*/  MOV R156, R132 ;  /* 0x00000084009c7202 */ /* 0x000fe40000000f00 */
[----:B------:R-:W-:Y:S01]  /*119d0*/  MOV R132, R240 ;  /* 0x000000f000847202 */ /* 0x000fe20000000f00 */
[--C-:B-1----:R-:W-:Y:S02]  /*119e0*/  FFMA.FTZ R3, R41, c[0x0][0x2d0], -R105.reuse ;  /* 0x0000b40029037a23 */ /* 0x102fe40000010869 */
[----:B------:R-:W-:Y:S01]  /*119f0*/  FMUL.FTZ R41, R68, R157 ;  /* 0x0000009d44297220 */ /* 0x000fe20000410000 */
[----:B------:R-:W-:Y:S01]  /*11a00*/  MOV R157, R85 ;  /* 0x00000055009d7202 */ /* 0x000fe20000000f00 */
[----:B------:R1:W3:Y:S01]  /*11a10*/  MUFU.EX2 R248, R3 ;  /* 0x0000000300f87308 */ /* 0x0002e20000000800 */
[----:B------:R-:W4:Y:S02]  /*11a20*/  LDSM.16.MT88.4 R84, [R224+0x800] ;  /* 0x00080000e054783b */ /* 0x000f240000004200 */
[----:B------:R-:W-:Y:S01]  /*11a30*/  MOV R166, R157 ;  /* 0x0000009d00a67202 */ /* 0x000fe20000000f00 */
[--C-:B-1----:R-:W-:Y:S02]  /*11a40*/  FFMA.FTZ R3, R44, c[0x0][0x2d0], -R105.reuse ;  /* 0x0000b4002c037a23 */ /* 0x102fe40000010869 */
[C---:B------:R-:W-:Y:S01]  /*11a50*/  FMUL.FTZ R44, R68.reuse, R160 ;  /* 0x000000a0442c7220 */ /* 0x040fe20000410000 */
[----:B------:R-:W-:Y:S03]  /*11a60*/  MOV R160, R220 ;  /* 0x000000dc00a07202 */ /* 0x000fe60000000f00 */
[----:B------:R1:W-:Y:S02]  /*11a70*/  MUFU.EX2 R246, R3 ;  /* 0x0000000300f67308 */ /* 0x0003e40000000800 */
[--C-:B-1----:R-:W-:Y:S02]  /*11a80*/  FFMA.FTZ R3, R45, c[0x0][0x2d0], -R105.reuse ;  /* 0x0000b4002d037a23 */ /* 0x102fe40000010869 */
[----:B------:R-:W-:Y:S01]  /*11a90*/  FMUL.FTZ R45, R68, R161 ;  /* 0x000000a1442d7220 */ /* 0x000fe20000410000 */
[----:B------:R-:W-:Y:S05]  /*11aa0*/  MOV R161, R150 ;  /* 0x0000009600a17202 */ /* 0x000fea0000000f00 */
[----:B------:R1:W1:Y:S01]  /*11ab0*/  MUFU.EX2 R247, R3 ;  /* 0x0000000300f77308 */ /* 0x0002620000000800 */
[----:B------:R-:W-:Y:S02]  /*11ac0*/  MOV R150, R122 ;  /* 0x0000007a00967202 */ /* 0x000fe40000000f00 */
[----:B------:R-:W-:Y:S01]  /*11ad0*/  MOV R122, R234 ;  /* 0x000000ea007a7202 */ /* 0x000fe20000000f00 */
[--C-:B-1----:R-:W-:Y:S02]  /*11ae0*/  FFMA.FTZ R3, R42, c[0x0][0x2d0], -R100.reuse ;  /* 0x0000b4002a037a23 */ /* 0x102fe40000010864 */
[C---:B------:R-:W-:Y:S04]  /*11af0*/  FMUL.FTZ R42, R0.reuse, R158 ;  /* 0x0000009e002a7220 */ /* 0x040fe80000410000 */
[----:B------:R1:W-:Y:S02]  /*11b00*/  MUFU.EX2 R144, R3 ;  /* 0x0000000300907308 */ /* 0x0003e40000000800 */
[--C-:B-1----:R-:W-:Y:S02]  /*11b10*/  FFMA.FTZ R3, R43, c[0x0][0x2d0], -R100.reuse ;  /* 0x0000b4002b037a23 */ /* 0x102fe40000010864 */
[----:B------:R-:W-:Y:S06]  /*11b20*/  FMUL.FTZ R43, R0, R159 ;  /* 0x0000009f002b7220 */ /* 0x000fec0000410000 */
[----:B------:R1:W1:Y:S01]  /*11b30*/  MUFU.EX2 R192, R3 ;  /* 0x0000000300c07308 */ /* 0x0002620000000800 */
[C---:B------:R-:W-:Y:S07]  /*11b40*/  HMMA.16816.F32 R40, R64.reuse, R52, R40 ;  /* 0x000000344028723c */ /* 0x040fee0000001828 */
[C---:B------:R-:W-:Y:S01]  /*11b50*/  FMUL.FTZ R52, R70.reuse, R168 ;  /* 0x000000a846347220 */ /* 0x040fe20000410000 */
[----:B------:R-:W-:Y:S01]  /*11b60*/  MOV R168, R166 ;  /* 0x000000a600a87202 */ /* 0x000fe20000000f00 */
[----:B------:R-:W-:Y:S03]  /*11b70*/  FMUL.FTZ R53, R70, R169 ;  /* 0x000000a946357220 */ /* 0x000fe60000410000 */
[----:B------:R-:W-:Y:S02]  /*11b80*/  MOV R166, R161 ;  /* 0x000000a100a67202 */ /* 0x000fe40000000f00 */
[----:B------:R-:W-:Y:S01]  /*11b90*/  MOV R161, R156 ;  /* 0x0000009c00a17202 */ /* 0x000fe20000000f00 */
[--C-:B-1----:R-:W-:Y:S02]  /*11ba0*/  FFMA.FTZ R3, R46, c[0x0][0x2d0], -R100.reuse ;  /* 0x0000b4002e037a23 */ /* 0x102fe40000010864 */
[C---:B------:R-:W-:Y:S01]  /*11bb0*/  FMUL.FTZ R46, R0.reuse, R162 ;  /* 0x000000a2002e7220 */ /* 0x040fe20000410000 */
[----:B------:R-:W-:Y:S01]  /*11bc0*/  MOV R162, R151 ;  /* 0x0000009700a27202 */ /* 0x000fe20000000f00 */
[----:B------:R1:W-:Y:S01]  /*11bd0*/  MUFU.EX2 R152, R3 ;  /* 0x0000000300987308 */ /* 0x0003e20000000800 */
[----:B------:R-:W-:Y:S02]  /*11be0*/  MOV R151, R117 ;  /* 0x0000007500977202 */ /* 0x000fe40000000f00 */
[----:B------:R-:W-:Y:S01]  /*11bf0*/  MOV R117, R233 ;  /* 0x000000e900757202 */ /* 0x000fe20000000f00 */
[----:B-1----:R-:W-:Y:S01]  /*11c00*/  FFMA.FTZ R3, R199, c[0x0][0x2d0], -R100 ;  /* 0x0000b400c7037a23 */ /* 0x002fe20000010864 */
[----:B------:R-:W-:Y:S05]  /*11c10*/  MOV R199, R218 ;  /* 0x000000da00c77202 */ /* 0x000fea0000000f00 */
[----:B------:R1:W1:Y:S01]  /*11c20*/  MUFU.EX2 R153, R3 ;  /* 0x0000000300997308 */ /* 0x0002620000000800 */
[----:B------:R-:W-:Y:S02]  /*11c30*/  MOV R167, R199 ;  /* 0x000000c700a77202 */ /* 0x000fe40000000f00 */
[----:B------:R-:W-:Y:S02]  /*11c40*/  MOV R199, R148 ;  /* 0x0000009400c77202 */ /* 0x000fe40000000f00 */
[----:B------:R-:W-:Y:S01]  /*11c50*/  MOV R148, R239 ;  /* 0x000000ef00947202 */ /* 0x000fe20000000f00 */
[--C-:B-1----:R-:W-:Y:S02]  /*11c60*/  FFMA.FTZ R3, R47, c[0x0][0x2d0], -R96.reuse ;  /* 0x0000b4002f037a23 */ /* 0x102fe40000010860 */
[----:B------:R-:W-:Y:S02]  /*11c70*/  FMUL.FTZ R47, R0, R163 ;  /* 0x000000a3002f7220 */ /* 0x000fe40000410000 */
[----:B------:R1:W-:Y:S05]  /*11c80*/  MUFU.EX2 R221, R3 ;  /* 0x0000000300dd7308 */ /* 0x0003ea0000000800 */
[-C--:B------:R-:W-:Y:S08]  /*11c90*/  HMMA.16816.F32 R44, R64, R54.reuse, R44 ;  /* 0x00000036402c723c */ /* 0x080ff0000000182c */
[C---:B------:R-:W-:Y:S07]  /*11ca0*/  HMMA.16816.F32 R48, R76.reuse, R54, R48 ;  /* 0x000000364c30723c */ /* 0x040fee0000001830 */
[C---:B------:R-:W-:Y:S02]  /*11cb0*/  FMUL.FTZ R54, R69.reuse, R170 ;  /* 0x000000aa45367220 */ /* 0x040fe40000410000 */
[----:B------:R-:W-:Y:S03]  /*11cc0*/  FMUL.FTZ R55, R69, R171 ;  /* 0x000000ab45377220 */ /* 0x000fe60000410000 */
[--C-:B-1----:R-:W-:Y:S01]  /*11cd0*/  FFMA.FTZ R3, R198, c[0x0][0x2d0], -R96.reuse ;  /* 0x0000b400c6037a23 */ /* 0x102fe20000010860 */
[----:B------:R-:W-:Y:S03]  /*11ce0*/  MOV R198, R165 ;  /* 0x000000a500c67202 */ /* 0x000fe60000000f00 */
[-C--:B--2---:R-:W-:Y:S01]  /*11cf0*/  HMMA.16816.F32 R52, R76, R80.reuse, R52 ;  /* 0x000000504c34723c */ /* 0x084fe20000001834 */
[----:B------:R1:W-:Y:S02]  /*11d00*/  MUFU.EX2 R220, R3 ;  /* 0x0000000300dc7308 */ /* 0x0003e40000000800 */
[--C-:B-1----:R-:W-:Y:S02]  /*11d10*/  FFMA.FTZ R3, R56, c[0x0][0x2d0], -R96.reuse ;  /* 0x0000b40038037a23 */ /* 0x102fe40000010860 */
[----:B------:R-:W-:Y:S06]  /*11d20*/  FMUL.FTZ R56, R68, R172 ;  /* 0x000000ac44387220 */ /* 0x000fec0000410000 */
[----:B------:R1:W-:Y:S01]  /*11d30*/  MUFU.EX2 R218, R3 ;  /* 0x0000000300da7308 */ /* 0x0003e20000000800 */
[C---:B------:R-:W-:Y:S07]  /*11d40*/  HMMA.16816.F32 R56, R64.reuse, R80, R56 ;  /* 0x000000504038723c */ /* 0x040fee0000001838 */
[----:B------:R-:W-:Y:S02]  /*11d50*/  F2FP.PACK_AB R80, R137, R143 ;  /* 0x0000008f8950723e */ /* 0x000fe400000000ff */
[----:B------:R-:W-:Y:S03]  /*11d60*/  F2FP.PACK_AB R81, R195, R194 ;  /* 0x000000c2c351723e */ /* 0x000fe600000000ff */
[----:B-1----:R-:W-:Y:S02]  /*11d70*/  FFMA.FTZ R3, R60, c[0x0][0x2d0], -R96 ;  /* 0x0000b4003c037a23 */ /* 0x002fe40000010860 */
[----:B------:R-:W-:Y:S02]  /*11d80*/  FMUL.FTZ R60, R68, R176 ;  /* 0x000000b0443c7220 */ /* 0x000fe40000410000 */
[----:B------:R1:W-:Y:S05]  /*11d90*/  MUFU.EX2 R217, R3 ;  /* 0x0000000300d97308 */ /* 0x0003ea0000000800 */
[-C--:B------:R-:W-:Y:S07]  /*11da0*/  HMMA.16816.F32 R60, R64, R82.reuse, R60 ;  /* 0x00000052403c723c */ /* 0x080fee000000183c */
[C---:B------:R-:W-:Y:S02]  /*11db0*/  FMUL.FTZ R64, R70.reuse, R180 ;  /* 0x000000b446407220 */ /* 0x040fe40000410000 */
[----:B------:R-:W-:Y:S03]  /*11dc0*/  FMUL.FTZ R65, R70, R181 ;  /* 0x000000b546417220 */ /* 0x000fe60000410000 */
[C---:B------:R-:W-:Y:S02]  /*11dd0*/  FMUL.FTZ R66, R69.reuse, R182 ;  /* 0x000000b645427220 */ /* 0x040fe40000410000 */
[----:B------:R-:W-:Y:S02]  /*11de0*/  FMUL.FTZ R67, R69, R183 ;  /* 0x000000b745437220 */ /* 0x000fe40000410000 */
[--C-:B-1----:R-:W-:Y:S05]  /*11df0*/  FFMA.FTZ R3, R202, c[0x0][0x2d0], -R104.reuse ;  /* 0x0000b400ca037a23 */ /* 0x102fea0000010868 */
[----:B------:R-:W-:Y:S01]  /*11e00*/  HMMA.16816.F32 R64, R76, R82, R64 ;  /* 0x000000524c40723c */ /* 0x000fe20000001840 */
[----:B------:R1:W-:Y:S06]  /*11e10*/  MUFU.EX2 R155, R3 ;  /* 0x00000003009b7308 */ /* 0x0003ec0000000800 */
[----:B------:R-:W-:Y:S02]  /*11e20*/  F2FP.PACK_AB R77, R138, R164 ;  /* 0x000000a48a4d723e */ /* 0x000fe400000000ff */
[----:B------:R-:W-:Y:S03]  /*11e30*/  F2FP.PACK_AB R76, R139, R244 ;  /* 0x000000f48b4c723e */ /* 0x000fe600000000ff */
[----:B------:R-:W-:Y:S02]  /*11e40*/  F2FP.PACK_AB R78, R141, R131 ;  /* 0x000000838d4e723e */ /* 0x000fe400000000ff */
[----:B------:R-:W-:Y:S02]  /*11e50*/  F2FP.PACK_AB R79, R140, R130 ;  /* 0x000000828c4f723e */ /* 0x000fe400000000ff */
[----:B------:R-:W-:Y:S02]  /*11e60*/  F2FP.PACK_AB R82, R147, R142 ;  /* 0x0000008e9352723e */ /* 0x000fe400000000ff */
[----:B------:R-:W-:Y:S03]  /*11e70*/  F2FP.PACK_AB R83, R196, R197 ;  /* 0x000000c5c453723e */ /* 0x000fe600000000ff */
[-C--:B----4-:R-:W-:Y:S03]  /*11e80*/  HMMA.16816.F32 R4, R76, R84.reuse, R4 ;  /* 0x000000544c04723c */ /* 0x090fe60000001804 */
[--C-:B-1----:R-:W-:Y:S05]  /*11e90*/  FFMA.FTZ R3, R203, c[0x0][0x2d0], -R104.reuse ;  /* 0x0000b400cb037a23 */ /* 0x102fea0000010868 */
[C---:B------:R-:W-:Y:S01]  /*11ea0*/  HMMA.16816.F32 R8, R80.reuse, R84, R8 ;  /* 0x000000545008723c */ /* 0x040fe20000001808 */
[----:B------:R1:W-:Y:S07]  /*11eb0*/  MUFU.EX2 R216, R3 ;  /* 0x0000000300d87308 */ /* 0x0003ee0000000800 */
[-C--:B------:R-:W-:Y:S08]  /*11ec0*/  HMMA.16816.F32 R12, R80, R86.reuse, R12 ;  /* 0x00000056500c723c */ /* 0x080ff0000000180c */
[C---:B------:R-:W-:Y:S01]  /*11ed0*/  HMMA.16816.F32 R16, R76.reuse, R86, R16 ;  /* 0x000000564c10723c */ /* 0x040fe20000001810 */
[----:B------:R-:W2:Y:S07]  /*11ee0*/  LDSM.16.MT88.4 R84, [R227+0x800] ;  /* 0x00080000e354783b */ /* 0x000eae0000004200 */
[-C--:B------:R-:W-:Y:S04]  /*11ef0*/  HMMA.16816.F32 R20, R76, R88.reuse, R20 ;  /* 0x000000584c14723c */ /* 0x080fe80000001814 */
[--C-:B-1----:R-:W-:Y:S04]  /*11f00*/  FFMA.FTZ R3, R200, c[0x0][0x2d0], -R104.reuse ;  /* 0x0000b400c8037a23 */ /* 0x102fe80000010868 */
[C---:B------:R-:W-:Y:S01]  /*11f10*/  HMMA.16816.F32 R24, R80.reuse, R88, R24 ;  /* 0x000000585018723c */ /* 0x040fe20000001818 */
[----:B------:R1:W-:Y:S07]  /*11f20*/  MUFU.EX2 R159, R3 ;  /* 0x00000003009f7308 */ /* 0x0003ee0000000800 */
[-C--:B------:R-:W-:Y:S08]  /*11f30*/  HMMA.16816.F32 R28, R80, R90.reuse, R28 ;  /* 0x0000005a501c723c */ /* 0x080ff0000000181c */
[C---:B------:R-:W-:Y:S01]  /*11f40*/  HMMA.16816.F32 R32, R76.reuse, R90, R32 ;  /* 0x0000005a4c20723c */ /* 0x040fe20000001820 */
[----:B------:R-:W4:Y:S07]  /*11f50*/  LDSM.16.MT88.4 R88, [R224+0x1000] ;  /* 0x00100000e058783b */ /* 0x000f2e0000004200 */
[-C--:B------:R-:W-:Y:S04]  /*11f60*/  HMMA.16816.F32 R36, R76, R92.reuse, R36 ;  /* 0x0000005c4c24723c */ /* 0x080fe80000001824 */
[----:B-1----:R-:W-:Y:S02]  /*11f70*/  FFMA.FTZ R3, R201, c[0x0][0x2d0], -R104 ;  /* 0x0000b400c9037a23 */ /* 0x002fe40000010868 */
[----:B------:R-:W-:Y:S02]  /*11f80*/  MUFU.EX2 R201, R101 ;  /* 0x0000006500c97308 */ /* 0x000fe40000000800 */
[C---:B------:R-:W-:Y:S07]  /*11f90*/  HMMA.16816.F32 R40, R80.reuse, R92, R40 ;  /* 0x0000005c5028723c */ /* 0x040fee0000001828 */
[----:B------:R-:W-:Y:S01]  /*11fa0*/  FFMA.FTZ R92, R210, c[0x0][0x2d0], -R96 ;  /* 0x0000b400d25c7a23 */ /* 0x000fe20000010860 */
[-C--:B------:R-:W-:Y:S01]  /*11fb0*/  HMMA.16816.F32 R44, R80, R94.reuse, R44 ;  /* 0x0000005e502c723c */ /* 0x080fe2000000182c */
[----:B------:R1:W-:Y:S07]  /*11fc0*/  MUFU.EX2 R215, R3 ;  /* 0x0000000300d77308 */ /* 0x0003ee0000000800 */
[C---:B------:R-:W-:Y:S08]  /*11fd0*/  HMMA.16816.F32 R48, R76.reuse, R94, R48 ;  /* 0x0000005e4c30723c */ /* 0x040ff00000001830 */
[-C--:B--2---:R-:W-:Y:S08]  /*11fe0*/  HMMA.16816.F32 R52, R76, R84.reuse, R52 ;  /* 0x000000544c34723c */ /* 0x084ff00000001834 */
[C---:B------:R-:W-:Y:S04]  /*11ff0*/  HMMA.16816.F32 R56, R80.reuse, R84, R56 ;  /* 0x000000545038723c */ /* 0x040fe80000001838 */
[--C-:B-1----:R-:W-:Y:S04]  /*12000*/  FFMA.FTZ R3, R205, c[0x0][0x2d0], -R105.reuse ;  /* 0x0000b400cd037a23 */ /* 0x102fe80000010869 */
[-C--:B------:R-:W-:Y:S01]  /*12010*/  HMMA.16816.F32 R60, R80, R86.reuse, R60 ;  /* 0x00000056503c723c */ /* 0x080fe2000000183c */
[----:B------:R1:W-:Y:S06]  /*12020*/  MUFU.EX2 R154, R3 ;  /* 0x00000003009a7308 */ /* 0x0003ec0000000800 */
[----:B---3--:R-:W-:Y:S01]  /*12030*/  F2FP.PACK_AB R80, R248, R249 ;  /* 0x000000f9f850723e */ /* 0x008fe200000000ff */
[----:B------:R-:W-:Y:S01]  /*12040*/  HMMA.16816.F32 R64, R76, R86, R64 ;  /* 0x000000564c40723c */ /* 0x000fe20000001840 */
[----:B------:R-:W-:Y:S03]  /*12050*/  LDSM.16.MT88.4 R84, [R225+0x1000] ;  /* 0x00100000e154783b */ /* 0x000fe60000004200 */
[----:B------:R-:W-:Y:S02]  /*12060*/  F2FP.PACK_AB R82, R247, R246 ;  /* 0x000000f6f752723e */ /* 0x000fe400000000ff */
[----:B------:R-:W-:Y:S02]  /*12070*/  F2FP.PACK_AB R81, R192, R144 ;  /* 0x00000090c051723e */ /* 0x000fe400000000ff */
[----:B------:R-:W-:Y:S04]  /*12080*/  F2FP.PACK_AB R76, R145, R146 ;  /* 0x00000092914c723e */ /* 0x000fe800000000ff */
[----:B------:R-:W-:Y:S02]  /*12090*/  F2FP.PACK_AB R78, R128, R136 ;  /* 0x00000088804e723e */ /* 0x000fe400000000ff */
[----:B------:R-:W-:Y:S02]  /*120a0*/  F2FP.PACK_AB R77, R251, R250 ;  /* 0x000000fafb4d723e */ /* 0x000fe400000000ff */
[----:B------:R-:W-:Y:S01]  /*120b0*/  F2FP.PACK_AB R79, R129, R252 ;  /* 0x000000fc814f723e */ /* 0x000fe200000000ff */
[--C-:B-1----:R-:W-:Y:S01]  /*120c0*/  FFMA.FTZ R3, R208, c[0x0][0x2d0], -R105.reuse ;  /* 0x0000b400d0037a23 */ /* 0x102fe20000010869 */
[----:B------:R-:W-:Y:S03]  /*120d0*/  F2FP.PACK_AB R83, R153, R152 ;  /* 0x000000989953723e */ /* 0x000fe600000000ff */
[----:B------:R1:W2:Y:S02]  /*120e0*/  MUFU.EX2 R158, R3 ;  /* 0x00000003009e7308 */ /* 0x0002a40000000800 */
[-C--:B----4-:R-:W-:Y:S08]  /*120f0*/  HMMA.16816.F32 R4, R76, R88.reuse, R4 ;  /* 0x000000584c04723c */ /* 0x090ff00000001804 */
[C---:B------:R-:W-:Y:S08]  /*12100*/  HMMA.16816.F32 R8, R80.reuse, R88, R8 ;  /* 0x000000585008723c */ /* 0x040ff00000001808 */
[-C--:B------:R-:W-:Y:S04]  /*12110*/  HMMA.16816.F32 R12, R80, R90.reuse, R12 ;  /* 0x0000005a500c723c */ /* 0x080fe8000000180c */
[--C-:B-1----:R-:W-:Y:S04]  /*12120*/  FFMA.FTZ R3, R204, c[0x0][0x2d0], -R105.reuse ;  /* 0x0000b400cc037a23 */ /* 0x102fe80000010869 */
[C---:B------:R-:W-:Y:S01]  /*12130*/  HMMA.16816.F32 R16, R76.reuse, R90, R16 ;  /* 0x0000005a4c10723c */ /* 0x040fe20000001810 */
[----:B------:R-:W-:Y:S01]  /*12140*/  LDSM.16.MT88.4 R88, [R227+0x1000] ;  /* 0x00100000e358783b */ /* 0x000fe20000004200 */
[----:B------:R1:W-:Y:S02]  /*12150*/  MUFU.EX2 R214, R3 ;  /* 0x0000000300d67308 */ /* 0x0003e40000000800 */
[--C-:B-1----:R-:W-:Y:S08]  /*12160*/  FFMA.FTZ R3, R206, c[0x0][0x2d0], -R105.reuse ;  /* 0x0000b400ce037a23 */ /* 0x102ff00000010869 */
[----:B------:R1:W3:Y:S02]  /*12170*/  MUFU.EX2 R163, R3 ;  /* 0x0000000300a37308 */ /* 0x0002e40000000800 */
[--C-:B-1----:R-:W-:Y:S01]  /*12180*/  FFMA.FTZ R3, R160, c[0x0][0x2d0], -R100.reuse ;  /* 0x0000b400a0037a23 */ /* 0x102fe20000010864 */
[----:B------:R-:W-:Y:S02]  /*12190*/  MOV R160, R149 ;  /* 0x0000009500a07202 */ /* 0x000fe40000000f00 */
[----:B------:R-:W-:Y:S05]  /*121a0*/  MOV R149, R238 ;  /* 0x000000ee00957202 */ /* 0x000fea0000000f00 */
[----:B------:R1:W-:Y:S01]  /*121b0*/  MUFU.EX2 R157, R3 ;  /* 0x00000003009d7308 */ /* 0x0003e20000000800 */
[----:B------:R-:W-:Y:S01]  /*121c0*/  MOV R165, R160 ;  /* 0x000000a000a57202 */ /* 0x000fe20000000f00 */
[----:B------:R4:W5:Y:S01]  /*121d0*/  LDL.LU R238, [R1+0xa4] ;  /* 0x0000a40001ee7983 */ /* 0x0009620000300800 */
[----:B------:R-:W-:Y:S02]  /*121e0*/  MOV R160, R149 ;  /* 0x0000009500a07202 */ /* 0x000fe40000000f00 */
[----:B------:R-:W-:Y:S01]  /*121f0*/  MOV R149, R132 ;  /* 0x0000008400957202 */ /* 0x000fe20000000f00 */
[----:B------:R4:W5:Y:S01]  /*12200*/  LDL.LU R239, [R1+0xa0] ;  /* 0x0000a00001ef7983 */ /* 0x0009620000300800 */
[----:B------:R-:W-:Y:S03]  /*12210*/  MOV R132, R119 ;  /* 0x0000007700847202 */ /* 0x000fe60000000f00 */
[----:B------:R4:W5:Y:S04]  /*12220*/  LDL.LU R240, [R1+0x9c] ;  /* 0x00009c0001f07983 */ /* 0x0009680000300800 */
[----:B------:R4:W5:Y:S04]  /*12230*/  LDL.LU R233, [R1+0x98] ;  /* 0x0000980001e97983 */ /* 0x0009680000300800 */
[----:B------:R4:W5:Y:S04]  /*12240*/  LDL.LU R234, [R1+0x94] ;  /* 0x0000940001ea7983 */ /* 0x0009680000300800 */
[----:B------:R4:W5:Y:S01]  /*12250*/  LDL.LU R119, [R1+0x90] ;  /* 0x0000900001777983 */ /* 0x0009620000300800 */
[--C-:B-1----:R-:W-:Y:S01]  /*12260*/  FFMA.FTZ R3, R167, c[0x0][0x2d0], -R100.reuse ;  /* 0x0000b400a7037a23 */ /* 0x102fe20000010864 */
[----:B------:R-:W-:Y:S02]  /*12270*/  MOV R167, R162 ;  /* 0x000000a200a77202 */ /* 0x000fe40000000f00 */
[----:B------:R-:W-:Y:S01]  /*12280*/  MOV R162, R199 ;  /* 0x000000c700a27202 */ /* 0x000fe20000000f00 */
[----:B------:R1:W1:Y:S01]  /*12290*/  MUFU.EX2 R156, R3 ;  /* 0x00000003009c7308 */ /* 0x0002620000000800 */
[----:B------:R-:W-:Y:S02]  /*122a0*/  MOV R199, R151 ;  /* 0x0000009700c77202 */ /* 0x000fe40000000f00 */
[----:B------:R-:W-:Y:S02]  /*122b0*/  MOV R151, R148 ;  /* 0x0000009400977202 */ /* 0x000fe40000000f00 */
[----:B------:R-:W-:Y:S02]  /*122c0*/  MOV R148, R230 ;  /* 0x000000e600947202 */ /* 0x000fe40000000f00 */
[----:B------:R4:W5:Y:S01]  /*122d0*/  LDL.LU R230, [R1+0x8c] ;  /* 0x00008c0001e67983 */ /* 0x0009620000300800 */
[--C-:B-1----:R-:W-:Y:S01]  /*122e0*/  FFMA.FTZ R3, R168, c[0x0][0x2d0], -R100.reuse ;  /* 0x0000b400a8037a23 */ /* 0x102fe20000010864 */
[----:B------:R-:W-:Y:S02]  /*122f0*/  MOV R168, R198 ;  /* 0x000000c600a87202 */ /* 0x000fe40000000f00 */
[----:B------:R-:W-:Y:S02]  /*12300*/  MOV R198, R167 ;  /* 0x000000a700c67202 */ /* 0x000fe40000000f00 */
[----:B------:R-:W-:Y:S02]  /*12310*/  MOV R167, R166 ;  /* 0x000000a600a77202 */ /* 0x000fe40000000f00 */
[----:B------:R-:W-:Y:S02]  /*12320*/  MOV R166, R165 ;  /* 0x000000a500a67202 */ /* 0x000fe40000000f00 */
[----:B------:R-:W-:Y:S02]  /*12330*/  MOV R165, R162 ;  /* 0x000000a200a57202 */ /* 0x000fe40000000f00 */
[----:B------:R-:W-:Y:S02]  /*12340*/  MOV R162, R161 ;  /* 0x000000a100a27202 */ /* 0x000fe40000000f00 */
[----:B------:R1:W-:Y:S01]  /*12350*/  MUFU.EX2 R161, R3 ;  /* 0x0000000300a17308 */ /* 0x0003e20000000800 */
[----:B------:R-:W-:Y:S02]  /*12360*/  MOV R169, R198 ;  /* 0x000000c600a97202 */ /* 0x000fe40000000f00 */
[----:B------:R-:W-:Y:S02]  /*12370*/  MOV R198, R166 ;  /* 0x000000a600c67202 */ /* 0x000fe40000000f00 */
[----:B------:R-:W-:Y:S05]  /*12380*/  MOV R166, R162 ;  /* 0x000000a200a67202 */ /* 0x000fea0000000f00 */
[----:B------:R2:W-:Y:S01]  /*12390*/  MUFU.EX2 R162, R92 ;  /* 0x0000005c00a27308 */ /* 0x0005e20000000800 */
[----:B-1----:R-:W-:Y:S01]  /*123a0*/  FFMA.FTZ R3, R168, c[0x0][0x2d0], -R100 ;  /* 0x0000b400a8037a23 */ /* 0x002fe20000010864 */
[----:B------:R-:W-:Y:S02]  /*123b0*/  MOV R168, R167 ;  /* 0x000000a700a87202 */ /* 0x000fe40000000f00 */
[----:B------:R-:W-:Y:S02]  /*123c0*/  MOV R167, R165 ;  /* 0x000000a500a77202 */ /* 0x000fe40000000f00 */
[----:B------:R-:W-:Y:S04]  /*123d0*/  MOV R165, R160 ;  /* 0x000000a000a57202 */ /* 0x000fe80000000f00 */
[----:B------:R1:W1:Y:S01]  /*123e0*/  MUFU.EX2 R160, R3 ;  /* 0x0000000300a07308 */ /* 0x0002620000000800 */
[----:B--2---:R-:W2:Y:S01]  /*123f0*/  LDSM.16.MT88.4 R92, [R228+0x1000] ;  /* 0x00100000e45c783b */ /* 0x004ea20000004200 */
[----:B-1----:R-:W-:Y:S01]  /*12400*/  FFMA.FTZ R3, R169, c[0x0][0x2d0], -R96 ;  /* 0x0000b400a9037a23 */ /* 0x002fe20000010860 */
        /* <DEDUP_REMOVED lines=8> */
[----:B------:R-:W-:Y:S01]  /*12490*/  MOV R120, R124 ;  /* 0x0000007c00787202 */ /* 0x000fe20000000f00 */
[-C--:B--2---:R-:W-:Y:S03]  /*124a0*/  HMMA.16816.F32 R20, R76, R92.reuse, R20 ;  /* 0x0000005c4c14723c */ /* 0x084fe60000001814 */
[----:B------:R-:W-:Y:S01]  /*124b0*/  MOV R124, R212 ;  /* 0x000000d4007c7202 */ /* 0x000fe20000000f00 */
[--C-:B------:R-:W-:Y:S01]  /*124c0*/  FFMA.FTZ R120, R120, c[0x0][0x2d0], -R104.reuse ;  /* 0x0000b40078787a23 */ /* 0x100fe20000010868 */
[----:B------:R1:W-:Y:S03]  /*124d0*/  MUFU.EX2 R212, R3 ;  /* 0x0000000300d47308 */ /* 0x0003e60000000800 */
[C---:B------:R-:W-:Y:S07]  /*124e0*/  HMMA.16816.F32 R24, R80.reuse, R92, R24 ;  /* 0x0000005c5018723c */ /* 0x040fee0000001818 */
[--C-:B------:R-:W-:Y:S01]  /*124f0*/  FFMA.FTZ R92, R150, c[0x0][0x2d0], -R105.reuse ;  /* 0x0000b400965c7a23 */ /* 0x100fe20000010869 */
[-C--:B------:R-:W-:Y:S04]  /*12500*/  HMMA.16816.F32 R28, R80, R94.reuse, R28 ;  /* 0x0000005e501c723c */ /* 0x080fe8000000181c */
[----:B------:R-:W-:Y:S01]  /*12510*/  MOV R150, R127 ;  /* 0x0000007f00967202 */ /* 0x000fe20000000f00 */
[--C-:B------:R-:W-:Y:S02]  /*12520*/  FFMA.FTZ R127, R191, c[0x0][0x2d0], -R105.reuse ;  /* 0x0000b400bf7f7a23 */ /* 0x100fe40000010869 */
[----:B------:R-:W-:Y:S01]  /*12530*/  MUFU.EX2 R191, R106 ;  /* 0x0000006a00bf7308 */ /* 0x000fe20000000800 */
[C---:B------:R-:W-:Y:S04]  /*12540*/  HMMA.16816.F32 R32, R76.reuse, R94, R32 ;  /* 0x0000005e4c20723c */ /* 0x040fe80000001820 */
[--C-:B-1----:R-:W-:Y:S04]  /*12550*/  FFMA.FTZ R3, R169, c[0x0][0x2d0], -R104.reuse ;  /* 0x0000b400a9037a23 */ /* 0x102fe80000010868 */
[-C--:B------:R-:W-:Y:S01]  /*12560*/  HMMA.16816.F32 R36, R76, R84.reuse, R36 ;  /* 0x000000544c24723c */ /* 0x080fe20000001824 */
[----:B------:R1:W-:Y:S07]  /*12570*/  MUFU.EX2 R210, R3 ;  /* 0x0000000300d27308 */ /* 0x0003ee0000000800 */
[C---:B------:R-:W-:Y:S03]  /*12580*/  HMMA.16816.F32 R40, R80.reuse, R84, R40 ;  /* 0x000000545028723c */ /* 0x040fe60000001828 */
[----:B------:R2:W-:Y:S05]  /*12590*/  MUFU.EX2 R169, R92 ;  /* 0x0000005c00a97308 */ /* 0x0005ea0000000800 */
[-C--:B------:R-:W-:Y:S08]  /*125a0*/  HMMA.16816.F32 R44, R80, R86.reuse, R44 ;  /* 0x00000056502c723c */ /* 0x080ff0000000182c */
[C---:B------:R-:W-:Y:S01]  /*125b0*/  HMMA.16816.F32 R48, R76.reuse, R86, R48 ;  /* 0x000000564c30723c */ /* 0x040fe20000001830 */
[----:B------:R-:W4:Y:S03]  /*125c0*/  LDSM.16.MT88.4 R84, [R224+0x1800] ;  /* 0x00180000e054783b */ /* 0x000f260000004200 */
[----:B-1----:R-:W-:Y:S04]  /*125d0*/  FFMA.FTZ R3, R168, c[0x0][0x2d0], -R104 ;  /* 0x0000b400a8037a23 */ /* 0x002fe80000010868 */
[-C--:B------:R-:W-:Y:S01]  /*125e0*/  HMMA.16816.F32 R52, R76, R88.reuse, R52 ;  /* 0x000000584c34723c */ /* 0x080fe20000001834 */
[----:B------:R1:W-:Y:S01]  /*125f0*/  MUFU.EX2 R208, R3 ;  /* 0x0000000300d07308 */ /* 0x0003e20000000800 */
[----:B--2---:R-:W2:Y:S06]  /*12600*/  LDSM.16.MT88.4 R92, [R228+0x1800] ;  /* 0x00180000e45c783b */ /* 0x004eac0000004200 */
[C---:B------:R-:W-:Y:S07]  /*12610*/  HMMA.16816.F32 R56, R80.reuse, R88, R56 ;  /* 0x000000585038723c */ /* 0x040fee0000001838 */
[--C-:B------:R-:W-:Y:S01]  /*12620*/  FFMA.FTZ R88, R118, c[0x0][0x2d0], -R96.reuse ;  /* 0x0000b40076587a23 */ /* 0x100fe20000010860 */
[-C--:B------:R-:W-:Y:S03]  /*12630*/  HMMA.16816.F32 R60, R80, R90.reuse, R60 ;  /* 0x0000005a503c723c */ /* 0x080fe6000000183c */
[----:B------:R2:W-:Y:S01]  /*12640*/  MUFU.EX2 R200, R88 ;  /* 0x0000005800c87308 */ /* 0x0005e20000000800 */
[--C-:B------:R-:W-:Y:S03]  /*12650*/  FFMA.FTZ R118, R99, c[0x0][0x2d0], -R96.reuse ;  /* 0x0000b40063767a23 */ /* 0x100fe60000010860 */
[----:B------:R-:W-:Y:S01]  /*12660*/  F2FP.PACK_AB R80, R158, R154 ;  /* 0x0000009a9e50723e */ /* 0x000fe200000000ff */
[----:B------:R-:W-:Y:S04]  /*12670*/  HMMA.16816.F32 R64, R76, R90, R64 ;  /* 0x0000005a4c40723c */ /* 0x000fe80000001840 */
[--C-:B-1----:R-:W-:Y:S01]  /*12680*/  FFMA.FTZ R3, R198, c[0x0][0x2d0], -R96.reuse ;  /* 0x0000b400c6037a23 */ /* 0x102fe20000010860 */
[----:B---3--:R-:W-:Y:S01]  /*12690*/  F2FP.PACK_AB R82, R163, R214 ;  /* 0x000000d6a352723e */ /* 0x008fe200000000ff */
[----:B------:R-:W-:Y:S01]  /*126a0*/  MUFU.EX2 R198, R103 ;  /* 0x0000006700c67308 */ /* 0x000fe20000000800 */
[----:B------:R-:W-:Y:S02]  /*126b0*/  F2FP.PACK_AB R76, R220, R221 ;  /* 0x000000dddc4c723e */ /* 0x000fe400000000ff */
[----:B------:R-:W-:Y:S03]  /*126c0*/  F2FP.PACK_AB R78, R217, R218 ;  /* 0x000000dad94e723e */ /* 0x000fe600000000ff */
[----:B------:R-:W-:Y:S02]  /*126d0*/  F2FP.PACK_AB R77, R216, R155 ;  /* 0x0000009bd84d723e */ /* 0x000fe400000000ff */
[----:B------:R-:W-:Y:S02]  /*126e0*/  F2FP.PACK_AB R79, R215, R159 ;  /* 0x0000009fd74f723e */ /* 0x000fe400000000ff */
[----:B------:R1:W-:Y:S01]  /*126f0*/  MUFU.EX2 R206, R3 ;  /* 0x0000000300ce7308 */ /* 0x0003e20000000800 */
[----:B------:R-:W-:Y:S01]  /*12700*/  F2FP.PACK_AB R81, R156, R157 ;  /* 0x0000009d9c51723e */ /* 0x000fe200000000ff */
[----:B--2---:R-:W-:Y:S01]  /*12710*/  LDSM.16.MT88.4 R88, [R227+0x1800] ;  /* 0x00180000e358783b */ /* 0x004fe20000004200 */
[----:B------:R-:W-:Y:S02]  /*12720*/  F2FP.PACK_AB R83, R160, R161 ;  /* 0x000000a1a053723e */ /* 0x000fe400000000ff */
[-C--:B----4-:R-:W-:Y:S08]  /*12730*/  HMMA.16816.F32 R4, R76, R84.reuse, R4 ;  /* 0x000000544c04723c */ /* 0x090ff00000001804 */
[C---:B------:R-:W-:Y:S08]  /*12740*/  HMMA.16816.F32 R8, R80.reuse, R84, R8 ;  /* 0x000000545008723c */ /* 0x040ff00000001808 */
[-C--:B------:R-:W-:Y:S04]  /*12750*/  HMMA.16816.F32 R12, R80, R86.reuse, R12 ;  /* 0x00000056500c723c */ /* 0x080fe8000000180c */
[----:B-1----:R-:W-:Y:S04]  /*12760*/  FFMA.FTZ R3, R167, c[0x0][0x2d0], -R96 ;  /* 0x0000b400a7037a23 */ /* 0x002fe80000010860 */
[C---:B------:R-:W-:Y:S01]  /*12770*/  HMMA.16816.F32 R16, R76.reuse, R86, R16 ;  /* 0x000000564c10723c */ /* 0x040fe20000001810 */
[----:B------:R1:W-:Y:S01]  /*12780*/  MUFU.EX2 R205, R3 ;  /* 0x0000000300cd7308 */ /* 0x0003e20000000800 */
[----:B------:R-:W-:Y:S06]  /*12790*/  LDSM.16.MT88.4 R84, [R224+0x2000] ;  /* 0x00200000e054783b */ /* 0x000fec0000004200 */
[-C--:B------:R-:W-:Y:S08]  /*127a0*/  HMMA.16816.F32 R20, R76, R92.reuse, R20 ;  /* 0x0000005c4c14723c */ /* 0x080ff00000001814 */
[C---:B------:R-:W-:Y:S08]  /*127b0*/  HMMA.16816.F32 R24, R80.reuse, R92, R24 ;  /* 0x0000005c5018723c */ /* 0x040ff00000001818 */
[-C--:B------:R-:W-:Y:S04]  /*127c0*/  HMMA.16816.F32 R28, R80, R94.reuse, R28 ;  /* 0x0000005e501c723c */ /* 0x080fe8000000181c */
[--C-:B-1----:R-:W-:Y:S04]  /*127d0*/  FFMA.FTZ R3, R166, c[0x0][0x2d0], -R104.reuse ;  /* 0x0000b400a6037a23 */ /* 0x102fe80000010868 */
[C---:B------:R-:W-:Y:S01]  /*127e0*/  HMMA.16816.F32 R32, R76.reuse, R94, R32 ;  /* 0x0000005e4c20723c */ /* 0x040fe20000001820 */
[----:B------:R1:W-:Y:S01]  /*127f0*/  MUFU.EX2 R204, R3 ;  /* 0x0000000300cc7308 */ /* 0x0003e20000000800 */
[----:B------:R-:W-:Y:S02]  /*12800*/  LDSM.16.MT88.4 R92, [R228+0x2000] ;  /* 0x00200000e45c783b */ /* 0x000fe40000004200 */
[----:B-1----:R-:W-:Y:S07]  /*12810*/  FFMA.FTZ R3, R165, c[0x0][0x2d0], -R104 ;  /* 0x0000b400a5037a23 */ /* 0x002fee0000010868 */
[----:B------:R1:W-:Y:S02]  /*12820*/  MUFU.EX2 R203, R3 ;  /* 0x0000000300cb7308 */ /* 0x0003e40000000800 */
[--C-:B-1----:R-:W-:Y:S08]  /*12830*/  FFMA.FTZ R3, R199, c[0x0][0x2d0], -R105.reuse ;  /* 0x0000b400c7037a23 */ /* 0x102ff00000010869 */
[----:B------:R-:W-:Y:S10]  /*12840*/  MUFU.EX2 R199, R102 ;  /* 0x0000006600c77308 */ /* 0x000ff40000000800 */
[----:B------:R1:W-:Y:S02]  /*12850*/  MUFU.EX2 R171, R3 ;  /* 0x0000000300ab7308 */ /* 0x0003e40000000800 */
[--C-:B-1----:R-:W-:Y:S01]  /*12860*/  FFMA.FTZ R3, R151, c[0x0][0x2d0], -R105.reuse ;  /* 0x0000b40097037a23 */ /* 0x102fe20000010869 */
[----:B------:R-:W-:Y:S07]  /*12870*/  MOV R151, R193 ;  /* 0x000000c100977202 */ /* 0x000fee0000000f00 */
[----:B------:R1:W2:Y:S02]  /*12880*/  MUFU.EX2 R170, R3 ;  /* 0x0000000300aa7308 */ /* 0x0002a40000000800 */
[--C-:B-1----:R-:W-:Y:S01]  /*12890*/  FFMA.FTZ R3, R122, c[0x0][0x2d0], -R100.reuse ;  /* 0x0000b4007a037a23 */ /* 0x102fe20000010864 */
[----:B------:R-:W-:Y:S07]  /*128a0*/  MOV R122, R117 ;  /* 0x00000075007a7202 */ /* 0x000fee0000000f00 */
[----:B------:R1:W-:Y:S02]  /*128b0*/  MUFU.EX2 R117, R3 ;  /* 0x0000000300757308 */ /* 0x0003e40000000800 */
[--C-:B-1----:R-:W-:Y:S01]  /*128c0*/  FFMA.FTZ R3, R148, c[0x0][0x2d0], -R100.reuse ;  /* 0x0000b40094037a23 */ /* 0x102fe20000010864 */
[----:B------:R-:W-:Y:S02]  /*128d0*/  MOV R148, R135 ;  /* 0x0000008700947202 */ /* 0x000fe40000000f00 */
[----:B------:R-:W-:Y:S02]  /*128e0*/  MOV R135, R134 ;  /* 0x0000008600877202 */ /* 0x000fe40000000f00 */
[----:B------:R-:W-:Y:S02]  /*128f0*/  MOV R134, R133 ;  /* 0x0000008500867202 */ /* 0x000fe40000000f00 */
[----:B------:R-:W-:Y:S02]  /*12900*/  MOV R133, R132 ;  /* 0x0000008400857202 */ /* 0x000fe40000000f00 */
[----:B------:R-:W-:Y:S02]  /*12910*/  MOV R132, R125 ;  /* 0x0000007d00847202 */ /* 0x000fe40000000f00 */
[----:B------:R-:W-:Y:S02]  /*12920*/  MOV R125, R116 ;  /* 0x00000074007d7202 */ /* 0x000fe40000000f00 */
[----:B------:R1:W3:Y:S03]  /*12930*/  MUFU.EX2 R116, R3 ;  /* 0x0000000300747308 */ /* 0x0002e60000000800 */
[--C-:B------:R-:W-:Y:S02]  /*12940*/  FFMA.FTZ R125, R125, c[0x0][0x2d0], -R105.reuse ;  /* 0x0000b4007d7d7a23 */ /* 0x100fe40000010869 */
[--C-:B-1----:R-:W-:Y:S01]  /*12950*/  FFMA.FTZ R3, R149, c[0x0][0x2d0], -R105.reuse ;  /* 0x0000b40095037a23 */ /* 0x102fe20000010869 */
[----:B------:R-:W-:Y:S04]  /*12960*/  MOV R149, R132 ;  /* 0x0000008400957202 */ /* 0x000fe80000000f00 */
[----:B------:R1:W4:Y:S02]  /*12970*/  MUFU.EX2 R168, R3 ;  /* 0x0000000300a87308 */ /* 0x0003240000000800 */
[--C-:B-1----:R-:W-:Y:S08]  /*12980*/  FFMA.FTZ R3, R113, c[0x0][0x2d0], -R100.reuse ;  /* 0x0000b40071037a23 */ /* 0x102ff00000010864 */
[----:B------:R1:W-:Y:S02]  /*12990*/  MUFU.EX2 R113, R3 ;  /* 0x0000000300717308 */ /* 0x0003e40000000800 */
[----:B-1----:R-:W-:Y:S01]  /*129a0*/  FFMA.FTZ R3, R122, c[0x0][0x2d0], -R100 ;  /* 0x0000b4007a037a23 */ /* 0x002fe20000010864 */
[----:B------:R-:W-:Y:S07]  /*129b0*/  MOV R122, R114 ;  /* 0x00000072007a7202 */ /* 0x000fee0000000f00 */
[----:B------:R1:W1:Y:S02]  /*129c0*/  MUFU.EX2 R114, R3 ;  /* 0x0000000300727308 */ /* 0x0002640000000800 */
[--C-:B-1----:R-:W-:Y:S08]  /*129d0*/  FFMA.FTZ R3, R148, c[0x0][0x2d0], -R96.reuse ;  /* 0x0000b40094037a23 */ /* 0x102ff00000010860 */
[----:B------:R1:W-:Y:S02]  /*129e0*/  MUFU.EX2 R202, R3 ;  /* 0x0000000300ca7308 */ /* 0x0003e40000000800 */
[--C-:B-1----:R-:W-:Y:S01]  /*129f0*/  FFMA.FTZ R3, R135, c[0x0][0x2d0], -R96.reuse ;  /* 0x0000b40087037a23 */ /* 0x102fe20000010860 */
[----:B------:R-:W-:Y:S02]  /*12a00*/  MOV R135, R134 ;  /* 0x0000008600877202 */ /* 0x000fe40000000f00 */
[----:B------:R-:W-:Y:S05]  /*12a10*/  MOV R134, R133 ;  /* 0x0000008500867202 */ /* 0x000fea0000000f00 */
[----:B------:R1:W-:Y:S01]  /*12a20*/  MUFU.EX2 R175, R3 ;  /* 0x0000000300af7308 */ /* 0x0003e20000000800 */
[----:B------:R-:W-:Y:S01]  /*12a30*/  MOV R133, R123 ;  /* 0x0000007b00857202 */ /* 0x000fe20000000f00 */
[----:B------:R-:W-:Y:S03]  /*12a40*/  FFMA.FTZ R123, R97, c[0x0][0x2d0], -R96 ;  /* 0x0000b400617b7a23 */ /* 0x000fe60000010860 */
[----:B------:R-:W-:Y:S05]  /*12a50*/  MOV R148, R133 ;  /* 0x0000008500947202 */ /* 0x000fea0000000f00 */
[----:B------:R-:W-:Y:S02]  /*12a60*/  FFMA.FTZ R106, R148, c[0x0][0x2d0], -R100 ;  /* 0x0000b400946a7a23 */ /* 0x000fe40000010864 */
[----:B-1----:R-:W-:Y:S02]  /*12a70*/  FFMA.FTZ R3, R121, c[0x0][0x2d0], -R104 ;  /* 0x0000b40079037a23 */ /* 0x002fe40000010868 */
[----:B------:R-:W-:Y:S02]  /*12a80*/  FFMA.FTZ R121, R98, c[0x0][0x2d0], -R96 ;  /* 0x0000b40062797a23 */ /* 0x000fe40000010860 */
[----:B------:R1:W-:Y:S01]  /*12a90*/  MUFU.EX2 R174, R3 ;  /* 0x0000000300ae7308 */ /* 0x0003e20000000800 */
[----:B------:R-:W2:Y:S01]  /*12aa0*/  LDSM.16.MT88.4 R96, [R225+0x1800] ;  /* 0x00180000e160783b */ /* 0x000ea20000004200 */
[--C-:B-1----:R-:W-:Y:S02]  /*12ab0*/  FFMA.FTZ R3, R122, c[0x0][0x2d0], -R104.reuse ;  /* 0x0000b4007a037a23 */ /* 0x102fe40000010868 */
[--C-:B------:R-:W-:Y:S06]  /*12ac0*/  FFMA.FTZ R122, R124, c[0x0][0x2d0], -R104.reuse ;  /* 0x0000b4007c7a7a23 */ /* 0x100fec0000010868 */
[----:B------:R1:W-:Y:S01]  /*12ad0*/  MUFU.EX2 R173, R3 ;  /* 0x0000000300ad7308 */ /* 0x0003e20000000800 */
[----:B------:R-:W-:Y:S02]  /*12ae0*/  FFMA.FTZ R124, R190, c[0x0][0x2d0], -R104 ;  /* 0x0000b400be7c7a23 */ /* 0x000fe40000010868 */
[--C-:B------:R-:W-:Y:S07]  /*12af0*/  FFMA.FTZ R104, R134, c[0x0][0x2d0], -R105.reuse ;  /* 0x0000b40086687a23 */ /* 0x100fee0000010869 */
[----:B------:R3:W-:Y:S01]  /*12b00*/  MUFU.EX2 R193, R104 ;  /* 0x0000006800c17308 */ /* 0x0007e20000000800 */
[-C--:B--2---:R-:W-:Y:S09]  /*12b10*/  HMMA.16816.F32 R36, R76, R96.reuse, R36 ;  /* 0x000000604c24723c */ /* 0x084ff20000001824 */
[----:B------:R-:W-:Y:S01]  /*12b20*/  MUFU.EX2 R190, R107 ;  /* 0x0000006b00be7308 */ /* 0x000fe20000000800 */
[C---:B------:R-:W-:Y:S04]  /*12b30*/  HMMA.16816.F32 R40, R80.reuse, R96, R40 ;  /* 0x000000605028723c */ /* 0x040fe80000001828 */
[--C-:B-1----:R-:W-:Y:S02]  /*12b40*/  FFMA.FTZ R3, R135, c[0x0][0x2d0], -R105.reuse ;  /* 0x0000b40087037a23 */ /* 0x102fe40000010869 */
[----:B------:R-:W2:Y:S01]  /*12b50*/  LDL.LU R135, [R1+0x10] ;  /* 0x0000100001877983 */ /* 0x000ea20000300800 */
[----:B------:R-:W-:Y:S01]  /*12b60*/  FFMA.FTZ R105, R109, c[0x0][0x2d0], -R105 ;  /* 0x0000b4006d697a23 */ /* 0x000fe20000010869 */
[-C--:B------:R-:W-:Y:S01]  /*12b70*/  HMMA.16816.F32 R44, R80, R98.reuse, R44 ;  /* 0x00000062502c723c */ /* 0x080fe2000000182c */
[----:B------:R1:W-:Y:S01]  /*12b80*/  MUFU.EX2 R172, R3 ;  /* 0x0000000300ac7308 */ /* 0x0003e20000000800 */
[----:B------:R-:W2:Y:S02]  /*12b90*/  LDL.LU R134, [R1+0x18] ;  /* 0x0000180001867983 */ /* 0x000ea40000300800 */
[--C-:B------:R-:W-:Y:S02]  /*12ba0*/  FFMA.FTZ R109, R75, c[0x0][0x2d0], -R100.reuse ;  /* 0x0000b4004b6d7a23 */ /* 0x100fe40000010864 */
[----:B------:R-:W2:Y:S01]  /*12bb0*/  LDL.LU R133, [R1+0x14] ;  /* 0x0000140001857983 */ /* 0x000ea20000300800 */
[--C-:B---3--:R-:W-:Y:S01]  /*12bc0*/  FFMA.FTZ R104, R149, c[0x0][0x2d0], -R100.reuse ;  /* 0x0000b40095687a23 */ /* 0x108fe20000010864 */
[C---:B------:R-:W-:Y:S02]  /*12bd0*/  HMMA.16816.F32 R48, R76.reuse, R98, R48 ;  /* 0x000000624c30723c */ /* 0x040fe40000001830 */
[----:B------:R-:W3:Y:S01]  /*12be0*/  LDL.LU R132, [R1+0x1c] ;  /* 0x00001c0001847983 */ /* 0x000ee20000300800 */
[----:B------:R-:W-:Y:S03]  /*12bf0*/  MUFU.EX2 R105, R105 ;  /* 0x0000006900697308 */ /* 0x000fe60000000800 */
[----:B------:R-:W2:Y:S02]  /*12c00*/  LDSM.16.MT88.4 R96, [R225+0x2000] ;  /* 0x00200000e160783b */ /* 0x000ea40000004200 */
[-C--:B------:R-:W-:Y:S08]  /*12c10*/  HMMA.16816.F32 R52, R76, R88.reuse, R52 ;  /* 0x000000584c34723c */ /* 0x080ff00000001834 */
[C---:B------:R-:W-:Y:S04]  /*12c20*/  HMMA.16816.F32 R56, R80.reuse, R88, R56 ;  /* 0x000000585038723c */ /* 0x040fe80000001838 */
[--C-:B-1----:R-:W-:Y:S03]  /*12c30*/  FFMA.FTZ R3, R110, c[0x0][0x2d0], -R100.reuse ;  /* 0x0000b4006e037a23 */ /* 0x102fe60000010864 */
[--C-:B------:R-:W-:Y:S01]  /*12c40*/  FFMA.FTZ R88, R150, c[0x0][0x2d0], -R100.reuse ;  /* 0x0000b40096587a23 */ /* 0x100fe20000010864 */
[-C--:B------:R-:W-:Y:S01]  /*12c50*/  HMMA.16816.F32 R60, R80, R90.reuse, R60 ;  /* 0x0000005a503c723c */ /* 0x080fe2000000183c */
[----:B------:R1:W-:Y:S01]  /*12c60*/  MUFU.EX2 R110, R3 ;  /* 0x00000003006e7308 */ /* 0x0003e20000000800 */
[----:B------:R-:W2:Y:S06]  /*12c70*/  LDSM.16.MT88.4 R80, [R227+0x2000] ;  /* 0x00200000e350783b */ /* 0x000eac0000004200 */
[----:B------:R-:W-:Y:S03]  /*12c80*/  HMMA.16816.F32 R64, R76, R90, R64 ;  /* 0x0000005a4c40723c */ /* 0x000fe60000001840 */
[----:B------:R1:W-:Y:S04]  /*12c90*/  MUFU.EX2 R107, R88 ;  /* 0x00000058006b7308 */ /* 0x0003e80000000800 */
[----:B------:R-:W-:Y:S02]  /*12ca0*/  F2FP.PACK_AB R76, R170, R171 ;  /* 0x000000abaa4c723e */ /* 0x000fe400000000ff */
[----:B------:R-:W-:Y:S03]  /*12cb0*/  F2FP.PACK_AB R77, R116, R117 ;  /* 0x00000075744d723e */ /* 0x000fe600000000ff */
[----:B----4-:R-:W-:Y:S02]  /*12cc0*/  F2FP.PACK_AB R78, R168, R169 ;  /* 0x000000a9a84e723e */ /* 0x010fe400000000ff */
[----:B------:R-:W-:Y:S01]  /*12cd0*/  F2FP.PACK_AB R79, R114, R113 ;  /* 0x00000071724f723e */ /* 0x000fe200000000ff */
[--C-:B-1----:R-:W-:Y:S04]  /*12ce0*/  FFMA.FTZ R3, R111, c[0x0][0x2d0], -R100.reuse ;  /* 0x0000b4006f037a23 */ /* 0x102fe80000010864 */
[----:B------:R1:W-:Y:S01]  /*12cf0*/  MUFU.EX2 R111, R3 ;  /* 0x00000003006f7308 */ /* 0x0003e20000000800 */
[----:B------:R-:W-:Y:S01]  /*12d00*/  LDSM.16.MT88.4 R88, [R228+0x2800] ;  /* 0x00280000e458783b */ /* 0x000fe20000004200 */
[--C-:B-1----:R-:W-:Y:S02]  /*12d10*/  FFMA.FTZ R3, R151, c[0x0][0x2d0], -R100.reuse ;  /* 0x0000b40097037a23 */ /* 0x102fe40000010864 */
[----:B------:R-:W-:Y:S01]  /*12d20*/  FFMA.FTZ R100, R71, c[0x0][0x2d0], -R100 ;  /* 0x0000b40047647a23 */ /* 0x000fe20000010864 */
[----:B------:R-:W-:Y:S04]  /*12d30*/  F2FP.PACK_AB R71, R203, R204 ;  /* 0x000000cccb47723e */ /* 0x000fe800000000ff */
[----:B------:R-:W-:Y:S01]  /*12d40*/  LDSM.16.MT88.4 R148, [R228+0x3000] ;  /* 0x00300000e494783b */ /* 0x000fe20000004200 */
[----:B------:R-:W-:Y:S01]  /*12d50*/  MUFU.EX2 R100, R100 ;  /* 0x0000006400647308 */ /* 0x000fe20000000800 */
[----:B--2---:R-:W-:Y:S01]  /*12d60*/  FFMA.FTZ R70, R70, R135, R207 ;  /* 0x0000008746467223 */ /* 0x004fe200000100cf */
[----:B------:R-:W-:Y:S01]  /*12d70*/  MOV R207, R129 ;  /* 0x0000008100cf7202 */ /* 0x000fe20000000f00 */
[----:B------:R-:W-:Y:S02]  /*12d80*/  FFMA.FTZ R69, R69, R134, R187 ;  /* 0x0000008645457223 */ /* 0x000fe400000100bb */
[----:B------:R-:W-:Y:S01]  /*12d90*/  FADD.FTZ R75, R211, R70 ;  /* 0x00000046d34b7221 */ /* 0x000fe20000010000 */
[----:B------:R-:W-:Y:S01]  /*12da0*/  F2FP.PACK_AB R70, R205, R206 ;  /* 0x000000cecd46723e */ /* 0x000fe200000000ff */
[----:B------:R-:W-:Y:S03]  /*12db0*/  FFMA.FTZ R68, R68, R133, R185 ;  /* 0x0000008544447223 */ /* 0x000fe600000100b9 */
[----:B------:R-:W-:Y:S01]  /*12dc0*/  MUFU.EX2 R187, R112 ;  /* 0x0000007000bb7308 */ /* 0x000fe20000000800 */
[----:B------:R-:W-:Y:S01]  /*12dd0*/  FADD.FTZ R102, R209, R69 ;  /* 0x00000045d1667221 */ /* 0x000fe20000010000 */
[----:B------:R-:W-:Y:S01]  /*12de0*/  F2FP.PACK_AB R69, R208, R210 ;  /* 0x000000d2d045723e */ /* 0x000fe200000000ff */
[----:B------:R-:W-:Y:S01]  /*12df0*/  FADD.FTZ R103, R186, R68 ;  /* 0x00000044ba677221 */ /* 0x000fe20000010000 */
[----:B------:R-:W-:Y:S01]  /*12e00*/  F2FP.PACK_AB R68, R212, R162 ;  /* 0x000000a2d444723e */ /* 0x000fe200000000ff */
[----:B---3--:R-:W-:Y:S01]  /*12e10*/  FFMA.FTZ R0, R0, R132, R108 ;  /* 0x0000008400007223 */ /* 0x008fe2000001006c */
[----:B------:R-:W-:Y:S01]  /*12e20*/  MOV R209, R136 ;  /* 0x0000008800d17202 */ /* 0x000fe20000000f00 */
[----:B------:R-:W-:Y:S01]  /*12e30*/  LDSM.16.MT88.4 R132, [R224+0x3000] ;  /* 0x00300000e084783b */ /* 0x000fe20000004200 */
[----:B------:R-:W-:Y:S01]  /*12e40*/  MOV R211, R128 ;  /* 0x0000008000d37202 */ /* 0x000fe20000000f00 */
[----:B------:R-:W-:Y:S01]  /*12e50*/  FADD.FTZ R101, R184, R0 ;  /* 0x00000000b8657221 */ /* 0x000fe20000010000 */
[----:B------:R-:W-:Y:S01]  /*12e60*/  MUFU.EX2 R185, R115 ;  /* 0x0000007300b97308 */ /* 0x000fe20000000800 */
[-C--:B------:R-:W-:Y:S05]  /*12e70*/  HMMA.16816.F32 R4, R68, R84.reuse, R4 ;  /* 0x000000544404723c */ /* 0x080fea0000001804 */
[----:B------:R-:W-:Y:S02]  /*12e80*/  FADD.FTZ R0, R219, R103 ;  /* 0x00000067db007221 */ /* 0x000fe40000010000 */
[----:B------:R-:W-:Y:S01]  /*12e90*/  FADD.FTZ R75, R213, R75 ;  /* 0x0000004bd54b7221 */ /* 0x000fe20000010000 */
[C---:B------:R-:W-:Y:S01]  /*12ea0*/  HMMA.16816.F32 R8, R76.reuse, R84, R8 ;  /* 0x000000544c08723c */ /* 0x040fe20000001808 */
[----:B------:R-:W-:Y:S03]  /*12eb0*/  MUFU.EX2 R115, R123 ;  /* 0x0000007b00737308 */ /* 0x000fe60000000800 */
[----:B------:R-:W-:Y:S02]  /*12ec0*/  FADD.FTZ R0, R223, R0 ;  /* 0x00000000df007221 */ /* 0x000fe40000010000 */
[----:B------:R-:W-:Y:S02]  /*12ed0*/  FADD.FTZ R75, R245, R75 ;  /* 0x0000004bf54b7221 */ /* 0x000fe40000010000 */
[-C--:B------:R-:W-:Y:S03]  /*12ee0*/  HMMA.16816.F32 R12, R76, R86.reuse, R12 ;  /* 0x000000564c0c723c */ /* 0x080fe6000000180c */
[----:B------:R-:W1:Y:S01]  /*12ef0*/  MUFU.EX2 R184, R120 ;  /* 0x0000007800b87308 */ /* 0x000e620000000800 */
[----:B------:R-:W-:Y:S02]  /*12f00*/  FADD.FTZ R0, R143, R0 ;  /* 0x000000008f007221 */ /* 0x000fe40000010000 */
[----:B------:R-:W-:Y:S02]  /*12f10*/  FADD.FTZ R75, R244, R75 ;  /* 0x0000004bf44b7221 */ /* 0x000fe40000010000 */
[C---:B------:R-:W-:Y:S01]  /*12f20*/  HMMA.16816.F32 R16, R68.reuse, R86, R16 ;  /* 0x000000564410723c */ /* 0x040fe20000001810 */
[----:B------:R-:W2:Y:S03]  /*12f30*/  LDSM.16.MT88.4 R84, [R224+0x2800] ;  /* 0x00280000e054783b */ /* 0x000ea60000004200 */
[----:B------:R-:W-:Y:S01]  /*12f40*/  FADD.FTZ R75, R139, R75 ;  /* 0x0000004b8b4b7221 */ /* 0x000fe20000010000 */
[----:B------:R-:W-:Y:S03]  /*12f50*/  MUFU.EX2 R112, R122 ;  /* 0x0000007a00707308 */ /* 0x000fe60000000800 */
[-C--:B------:R-:W-:Y:S07]  /*12f60*/  HMMA.16816.F32 R20, R68, R92.reuse, R20 ;  /* 0x0000005c4414723c */ /* 0x080fee0000001814 */
[----:B------:R3:W-:Y:S01]  /*12f70*/  MUFU.EX2 R108, R3 ;  /* 0x00000003006c7308 */ /* 0x0007e20000000800 */
[C---:B------:R-:W-:Y:S04]  /*12f80*/  HMMA.16816.F32 R24, R76.reuse, R92, R24 ;  /* 0x0000005c4c18723c */ /* 0x040fe80000001818 */
[----:B-1----:R-:W-:Y:S04]  /*12f90*/  F2FP.PACK_AB R181, R184, R185 ;  /* 0x000000b9b8b5723e */ /* 0x002fe800000000ff */
[-C--:B------:R-:W-:Y:S01]  /*12fa0*/  HMMA.16816.F32 R28, R76, R94.reuse, R28 ;  /* 0x0000005e4c1c723c */ /* 0x080fe2000000181c */
[----:B------:R-:W1:Y:S07]  /*12fb0*/  MUFU.EX2 R186, R118 ;  /* 0x0000007600ba7308 */ /* 0x000e6e0000000800 */
[C---:B------:R-:W-:Y:S01]  /*12fc0*/  HMMA.16816.F32 R32, R68.reuse, R94, R32 ;  /* 0x0000005e4420723c */ /* 0x040fe20000001820 */
[----:B------:R-:W4:Y:S02]  /*12fd0*/  LDSM.16.MT88.4 R92, [R225+0x2800] ;  /* 0x00280000e15c783b */ /* 0x000f240000004200 */
[----:B------:R-:W2:Y:S01]  /*12fe0*/  MUFU.EX2 R118, R121 ;  /* 0x0000007900767308 */ /* 0x000ea20000000800 */
[----:B---3--:R-:W-:Y:S04]  /*12ff0*/  FADD.FTZ R3, R222, R102 ;  /* 0x00000066de037221 */ /* 0x008fe80000010000 */
[-C--:B------:R-:W-:Y:S04]  /*13000*/  HMMA.16816.F32 R36, R68, R96.reuse, R36 ;  /* 0x000000604424723c */ /* 0x080fe80000001824 */
[----:B------:R-:W-:Y:S04]  /*13010*/  FADD.FTZ R3, R243, R3 ;  /* 0x00000003f3037221 */ /* 0x000fe80000010000 */
[C---:B------:R-:W-:Y:S01]  /*13020*/  HMMA.16816.F32 R40, R76.reuse, R96, R40 ;  /* 0x000000604c28723c */ /* 0x040fe20000001828 */
[----:B------:R-:W-:Y:S03]  /*13030*/  MUFU.EX2 R97, R126 ;  /* 0x0000007e00617308 */ /* 0x000fe60000000800 */
[----:B------:R-:W-:Y:S01]  /*13040*/  FADD.FTZ R3, R164, R3 ;  /* 0x00000003a4037221 */ /* 0x000fe20000010000 */
[----:B-1----:R-:W-:Y:S01]  /*13050*/  F2FP.PACK_AB R180, R186, R187 ;  /* 0x000000bbbab4723e */ /* 0x002fe200000000ff */
[----:B------:R-:W-:Y:S02]  /*13060*/  LDSM.16.MT88.4 R164, [R225+0x3000] ;  /* 0x00300000e1a4783b */ /* 0x000fe40000004200 */
[-C--:B------:R-:W-:Y:S04]  /*13070*/  HMMA.16816.F32 R44, R76, R98.reuse, R44 ;  /* 0x000000624c2c723c */ /* 0x080fe8000000182c */
[----:B--2---:R-:W-:Y:S01]  /*13080*/  F2FP.PACK_AB R182, R115, R118 ;  /* 0x0000007673b6723e */ /* 0x004fe200000000ff */
[----:B------:R-:W-:Y:S03]  /*13090*/  FADD.FTZ R3, R138, R3 ;  /* 0x000000038a037221 */ /* 0x000fe60000010000 */
[C---:B------:R-:W-:Y:S01]  /*130a0*/  HMMA.16816.F32 R48, R68.reuse, R98, R48 ;  /* 0x000000624430723c */ /* 0x040fe20000001830 */
[----:B------:R-:W1:Y:S07]  /*130b0*/  MUFU.EX2 R99, R124 ;  /* 0x0000007c00637308 */ /* 0x000e6e0000000800 */
[-C--:B------:R-:W-:Y:S03]  /*130c0*/  HMMA.16816.F32 R52, R68, R80.reuse, R52 ;  /* 0x000000504434723c */ /* 0x080fe60000001834 */
[----:B------:R-:W2:Y:S05]  /*130d0*/  MUFU.EX2 R98, R125 ;  /* 0x0000007d00627308 */ /* 0x000eaa0000000800 */
[C---:B------:R-:W-:Y:S08]  /*130e0*/  HMMA.16816.F32 R56, R76.reuse, R80, R56 ;  /* 0x000000504c38723c */ /* 0x040ff00000001838 */
[-C--:B------:R-:W-:Y:S04]  /*130f0*/  HMMA.16816.F32 R60, R76, R82.reuse, R60 ;  /* 0x000000524c3c723c */ /* 0x080fe8000000183c */
[----:B-1----:R-:W-:Y:S03]  /*13100*/  F2FP.PACK_AB R183, R99, R112 ;  /* 0x0000007063b7723e */ /* 0x002fe600000000ff */
[----:B------:R-:W-:Y:S01]  /*13110*/  F2FP.PACK_AB R77, R111, R110 ;  /* 0x0000006e6f4d723e */ /* 0x000fe200000000ff */
[----:B------:R-:W-:Y:S01]  /*13120*/  HMMA.16816.F32 R64, R68, R82, R64 ;  /* 0x000000524440723c */ /* 0x000fe20000001840 */
[----:B------:R-:W1:Y:S03]  /*13130*/  LDSM.16.MT88.4 R80, [R227+0x2800] ;  /* 0x00280000e350783b */ /* 0x000e660000004200 */
[----:B------:R-:W-:Y:S01]  /*13140*/  FADD.FTZ R76, R188, R101 ;  /* 0x00000065bc4c7221 */ /* 0x000fe20000010000 */
[----:B------:R-:W-:Y:S02]  /*13150*/  F2FP.PACK_AB R78, R190, R191 ;  /* 0x000000bfbe4e723e */ /* 0x000fe400000000ff */
[----:B------:R-:W-:Y:S01]  /*13160*/  F2FP.PACK_AB R68, R175, R202 ;  /* 0x000000caaf44723e */ /* 0x000fe200000000ff */
[----:B------:R-:W-:Y:S01]  /*13170*/  FADD.FTZ R96, R189, R76 ;  /* 0x0000004cbd607221 */ /* 0x000fe20000010000 */
[----:B------:R-:W-:Y:S03]  /*13180*/  F2FP.PACK_AB R69, R173, R174 ;  /* 0x000000aead45723e */ /* 0x000fe600000000ff */
[----:B------:R-:W-:Y:S02]  /*13190*/  F2FP.PACK_AB R70, R201, R200 ;  /* 0x000000c8c946723e */ /* 0x000fe400000000ff */
[----:B------:R-:W-:Y:S02]  /*131a0*/  F2FP.PACK_AB R71, R198, R199 ;  /* 0x000000c7c647723e */ /* 0x000fe400000000ff */
[----:B------:R-:W-:Y:S02]  /*131b0*/  F2FP.PACK_AB R76, R193, R172 ;  /* 0x000000acc14c723e */ /* 0x000fe400000000ff */
[----:B------:R-:W-:Y:S02]  /*131c0*/  F2FP.PACK_AB R79, R107, R108 ;  /* 0x0000006c6b4f723e */ /* 0x000fe400000000ff */
[----:B--2---:R-:W-:Y:S01]  /*131d0*/  F2FP.PACK_AB R176, R97, R98 ;  /* 0x0000006261b0723e */ /* 0x004fe200000000ff */
[-C--:B------:R-:W-:Y:S08]  /*131e0*/  HMMA.16816.F32 R4, R68, R84.reuse, R4 ;  /* 0x000000544404723c */ /* 0x080ff00000001804 */
[C---:B------:R-:W-:Y:S01]  /*131f0*/  HMMA.16816.F32 R8, R76.reuse, R84, R8 ;  /* 0x000000544c08723c */ /* 0x040fe20000001808 */
[----:B------:R-:W2:Y:S07]  /*13200*/  MUFU.EX2 R84, R109 ;  /* 0x0000006d00547308 */ /* 0x000eae0000000800 */
[-C--:B------:R-:W-:Y:S03]  /*13210*/  HMMA.16816.F32 R12, R76, R86.reuse, R12 ;  /* 0x000000564c0c723c */ /* 0x080fe6000000180c */
[----:B------:R-:W-:Y:S05]  /*13220*/  MUFU.EX2 R85, R106 ;  /* 0x0000006a00557308 */ /* 0x000fea0000000800 */
[C---:B------:R-:W-:Y:S05]  /*13230*/  HMMA.16816.F32 R16, R68.reuse, R86, R16 ;  /* 0x000000564410723c */ /* 0x040fea0000001810 */
[----:B------:R-:W3:Y:S03]  /*13240*/  MUFU.EX2 R87, R127 ;  /* 0x0000007f00577308 */ /* 0x000ee60000000800 */
[-C--:B------:R-:W-:Y:S04]  /*13250*/  HMMA.16816.F32 R20, R68, R88.reuse, R20 ;  /* 0x000000584414723c */ /* 0x080fe80000001814 */
[----:B--2---:R-:W-:Y:S03]  /*13260*/  F2FP.PACK_AB R179, R100, R84 ;  /* 0x0000005464b3723e */ /* 0x004fe600000000ff */
[----:B------:R-:W2:Y:S01]  /*13270*/  MUFU.EX2 R86, R104 ;  /* 0x0000006800567308 */ /* 0x000ea20000000800 */
[C---:B------:R-:W-:Y:S08]  /*13280*/  HMMA.16816.F32 R24, R76.reuse, R88, R24 ;  /* 0x000000584c18723c */ /* 0x040ff00000001818 */
[-C--:B------:R-:W-:Y:S04]  /*13290*/  HMMA.16816.F32 R28, R76, R90.reuse, R28 ;  /* 0x0000005a4c1c723c */ /* 0x080fe8000000181c */
[----:B---3--:R-:W-:Y:S04]  /*132a0*/  F2FP.PACK_AB R178, R105, R87 ;  /* 0x0000005769b2723e */ /* 0x008fe800000000ff */
[C---:B------:R-:W-:Y:S04]  /*132b0*/  HMMA.16816.F32 R32, R68.reuse, R90, R32 ;  /* 0x0000005a4420723c */ /* 0x040fe80000001820 */
[----:B--2---:R-:W-:Y:S04]  /*132c0*/  F2FP.PACK_AB R177, R85, R86 ;  /* 0x0000005655b1723e */ /* 0x004fe800000000ff */
[-C--:B----4-:R-:W-:Y:S08]  /*132d0*/  HMMA.16816.F32 R36, R68, R92.reuse, R36 ;  /* 0x0000005c4424723c */ /* 0x090ff00000001824 */
[C---:B------:R-:W-:Y:S08]  /*132e0*/  HMMA.16816.F32 R40, R76.reuse, R92, R40 ;  /* 0x0000005c4c28723c */ /* 0x040ff00000001828 */
[-C--:B------:R-:W-:Y:S08]  /*132f0*/  HMMA.16816.F32 R44, R76, R94.reuse, R44 ;  /* 0x0000005e4c2c723c */ /* 0x080ff0000000182c */
[C---:B------:R-:W-:Y:S08]  /*13300*/  HMMA.16816.F32 R48, R68.reuse, R94, R48 ;  /* 0x0000005e4430723c */ /* 0x040ff00000001830 */
[-C--:B-1----:R-:W-:Y:S08]  /*13310*/  HMMA.16816.F32 R52, R68, R80.reuse, R52 ;  /* 0x000000504434723c */ /* 0x082ff00000001834 */
[C---:B------:R-:W-:Y:S08]  /*13320*/  HMMA.16816.F32 R56, R76.reuse, R80, R56 ;  /* 0x000000504c38723c */ /* 0x040ff00000001838 */
[-C--:B------:R-:W-:Y:S07]  /*13330*/  HMMA.16816.F32 R60, R76, R82.reuse, R60 ;  /* 0x000000524c3c723c */ /* 0x080fee000000183c */
[----:B------:R-:W-:Y:S01]  /*13340*/  FADD.FTZ R77, R137, R0 ;  /* 0x00000000894d7221 */ /* 0x000fe20000010000 */
[----:B------:R-:W-:Y:S04]  /*13350*/  HMMA.16816.F32 R64, R68, R82, R64 ;  /* 0x000000524440723c */ /* 0x000fe80000001840 */
[----:B------:R-:W-:Y:S02]  /*13360*/  FADD.FTZ R0, R131, R75 ;  /* 0x0000004b83007221 */ /* 0x000fe40000010000 */
[----:B------:R-:W-:Y:S01]  /*13370*/  FADD.FTZ R76, R194, R96 ;  /* 0x00000060c24c7221 */ /* 0x000fe20000010000 */
[-C--:B------:R-:W-:Y:S01]  /*13380*/  MOV R70, R2.reuse ;  /* 0x0000000200467202 */ /* 0x080fe20000000f00 */
        /* <DEDUP_REMOVED lines=55> */
[----:B------:R-:W-:Y:S01]  /*13700*/  FADD.FTZ R0, R117, R10 ;  /* 0x0000000a75007221 */ /* 0x000fe20000010000 */
[----:B------:R-:W-:Y:S01]  /*13710*/  MOV R117, R2 ;  /* 0x0000000200757202 */ /* 0x000fe20000000f00 */
[----:B------:R-:W-:Y:S01]  /*13720*/  FADD.FTZ R12, R212, R9 ;  /* 0x00000009d40c7221 */ /* 0x000fe20000010000 */
[C---:B------:R-:W-:Y:S04]  /*13730*/  HMMA.16816.F32 R164, R180.reuse, R166, R48 ;  /* 0x000000a6b4a4723c */ /* 0x040fe80000001830 */
[----:B------:R-:W-:Y:S01]  /*13740*/  FADD.FTZ R11, R208, R8 ;  /* 0x00000008d00b7221 */ /* 0x000fe20000010000 */
[----:B------:R-:W-:Y:S01]  /*13750*/  MOV R2, R74 ;  /* 0x0000004a00027202 */ /* 0x000fe20000000f00 */
[----:B------:R-:W-:Y:S02]  /*13760*/  FADD.FTZ R10, R170, R3 ;  /* 0x00000003aa0a7221 */ /* 0x000fe40000010000 */
[----:B------:R-:W-:Y:S01]  /*13770*/  FADD.FTZ R9, R116, R0 ;  /* 0x0000000074097221 */ /* 0x000fe20000010000 */
[----:B------:R-:W-:Y:S03]  /*13780*/  MOV R116, R72 ;  /* 0x0000004800747202 */ /* 0x000fe60000000f00 */
        /* <DEDUP_REMOVED lines=50> */
.L_x_519:
[----:B------:R-:W-:Y:S02]  /*13ab0*/  MOV R10, 0x1f ;  /* 0x0000001f000a7802 */ /* 0x000fe40000000f00 */
[----:B------:R-:W-:Y:S01]  /*13ac0*/  MOV R7, 0xffffffff ;  /* 0xffffffff00077802 */ /* 0x000fe20000000f00 */
[----:B------:R-:W-:Y:S05]  /*13ad0*/  BRA.DIV ~URZ, `(.L_x_521) ;  /* 0x00002a427f007947 */ /* 0x000fea000b800000 */
[----:B--2---:R-:W2:Y:S04]  /*13ae0*/  LDL R0, [R1+0x10] ;  /* 0x0000100001007983 */ /* 0x004ea80000100800 */
[----:B--2---:R1:W2:Y:S02]  /*13af0*/  SHFL.BFLY PT, R2, R0, 0x2, 0x1f ;  /* 0x0c401f0000027f89 */ /* 0x0042a400000e0000 */
.L_x_559:
[----:B-1----:R-:W3:Y:S02]  /*13b00*/  LDL.LU R0, [R1+0x10] ;  /* 0x0000100001007983 */ /* 0x002ee40000300800 */
[----:B--23--:R-:W-:Y:S01]  /*13b10*/  FADD.FTZ R2, R2, R0 ;  /* 0x0000000002027221 */ /* 0x00cfe20000010000 */
[----:B------:R-:W-:Y:S05]  /*13b20*/  BRA.DIV ~URZ, `(.L_x_522) ;  /* 0x00002a527f007947 */ /* 0x000fea000b800000 */
[----:B------:R-:W2:Y:S04]  /*13b30*/  LDL.LU R3, [R1+0x18] ;  /* 0x0000180001037983 */ /* 0x000ea80000300800 */
[----:B------:R-:W3:Y:S04]  /*13b40*/  LDL.LU R0, [R1+0x14] ;  /* 0x0000140001007983 */ /* 0x000ee80000300800 */
[----:B------:R-:W4:Y:S04]  /*13b50*/  LDL.LU R9, [R1+0x1c] ;  /* 0x00001c0001097983 */ /* 0x000f280000300800 */
[----:B--2---:R-:W1:Y:S04]  /*13b60*/  SHFL.BFLY PT, R4, R3, 0x2, 0x1f ;  /* 0x0c401f0003047f89 */ /* 0x004e6800000e0000 */
[----:B---3--:R-:W2:Y:S04]  /*13b70*/  SHFL.BFLY PT, R6, R0, 0x2, 0x1f ;  /* 0x0c401f0000067f89 */ /* 0x008ea800000e0000 */
[----:B----4-:R-:W3:Y:S01]  /*13b80*/  SHFL.BFLY PT, R5, R9, 0x2, 0x1f ;  /* 0x0c401f0009057f89 */ /* 0x010ee200000e0000 */
[----:B-1----:R-:W-:-:S02]  /*13b90*/  FADD.FTZ R4, R4, R3 ;  /* 0x0000000304047221 */ /* 0x002fc40000010000 */
[----:B--2---:R-:W-:-:S03]  /*13ba0*/  FADD.FTZ R6, R6, R0 ;  /* 0x0000000006067221 */ /* 0x004fc60000010000 */
[----:B------:R-:W1:Y:S01]  /*13bb0*/  SHFL.BFLY PT, R3, R4, 0x1, 0x1f ;  /* 0x0c201f0004037f89 */ /* 0x000e6200000e0000 */
[----:B---3--:R-:W-:-:S03]  /*13bc0*/  FADD.FTZ R5, R5, R9 ;  /* 0x0000000905057221 */ /* 0x008fc60000010000 */
[----:B------:R-:W2:Y:S04]  /*13bd0*/  SHFL.BFLY PT, R0, R2, 0x1, 0x1f ;  /* 0x0c201f0002007f89 */ /* 0x000ea800000e0000 */
[----:B------:R-:W3:Y:S04]  /*13be0*/  SHFL.BFLY PT, R7, R6, 0x1, 0x1f ;  /* 0x0c201f0006077f89 */ /* 0x000ee800000e0000 */
[----:B------:R4:W4:Y:S01]  /*13bf0*/  SHFL.BFLY PT, R8, R5, 0x1, 0x1f ;  /* 0x0c201f0005087f89 */ /* 0x00092200000e0000 */
[----:B-1----:R-:W-:Y:S02]  /*13c00*/  FADD.FTZ R4, R4, R3 ;  /* 0x0000000304047221 */ /* 0x002fe40000010000 */
[----:B--2---:R-:W-:-:S02]  /*13c10*/  FADD.FTZ R2, R2, R0 ;  /* 0x0000000002027221 */ /* 0x004fc40000010000 */
[----:B---3--:R-:W-:-:S03]  /*13c20*/  FADD.FTZ R6, R6, R7 ;  /* 0x0000000706067221 */ /* 0x008fc60000010000 */
.L_x_560:
[----:B------:R-:W-:Y:S01]  /*13c30*/  FSETP.NE.FTZ.AND P3, PT, R2, RZ, PT ;  /* 0x000000ff0200720b */ /* 0x000fe20003f75000 */
[----:B----4-:R-:W-:Y:S01]  /*13c40*/  FADD.FTZ R5, R8, R5 ;  /* 0x0000000508057221 */ /* 0x010fe20000010000 */
[----:B------:R-:W-:Y:S02]  /*13c50*/  MOV R0, RZ ;  /* 0x000000ff00007202 */ /* 0x000fe40000000f00 */
[----:B------:R-:W-:Y:S02]  /*13c60*/  FSETP.NE.FTZ.AND P2, PT, R4, RZ, PT ;  /* 0x000000ff0400720b */ /* 0x000fe40003f55000 */
[----:B------:R-:W-:Y:S02]  /*13c70*/  FSETP.NE.FTZ.AND P1, PT, R6, RZ, PT ;  /* 0x000000ff0600720b */ /* 0x000fe40003f35000 */
[----:B------:R-:W-:Y:S02]  /*13c80*/  FSETP.NE.FTZ.AND P0, PT, R5, RZ, PT ;  /* 0x000000ff0500720b */ /* 0x000fe40003f15000 */
[----:B------:R-:W-:-:S02]  /*13c90*/  MOV R34, 0xff800000 ;  /* 0xff80000000227802 */ /* 0x000fc40000000f00 */
[----:B------:R-:W-:Y:S01]  /*13ca0*/  MOV R33, 0xff800000 ;  /* 0xff80000000217802 */ /* 0x000fe20000000f00 */
[----:B------:R-:W1:Y:S01]  /*13cb0*/  @P3 MUFU.RCP R0, R2 ;  /* 0x0000000200003308 */ /* 0x000e620000001000 */
[----:B------:R-:W-:Y:S02]  /*13cc0*/  MOV R32, 0xff800000 ;  /* 0xff80000000207802 */ /* 0x000fe40000000f00 */
[----:B------:R-:W-:Y:S02]  /*13cd0*/  MOV R31, 0xff800000 ;  /* 0xff800000001f7802 */ /* 0x000fe40000000f00 */
[----:B------:R-:W-:Y:S02]  /*13ce0*/  @P2 MOV R9, 0x3f317218 ;  /* 0x3f31721800092802 */ /* 0x000fe40000000f00 */
[----:B------:R-:W-:Y:S01]  /*13cf0*/  @P1 MOV R21, 0x3f317218 ;  /* 0x3f31721800151802 */ /* 0x000fe20000000f00 */
[----:B------:R2:W-:Y:S01]  /*13d00*/  @P3 MUFU.LG2 R17, R2 ;  /* 0x0000000200113308 */ /* 0x0005e20000000c00 */
[----:B-1----:R-:W-:-:S02]  /*13d10*/  FMUL.FTZ R124, R0, R124 ;  /* 0x0000007c007c7220 */ /* 0x002fc40000410000 */
[C---:B------:R-:W-:Y:S02]  /*13d20*/  FMUL.FTZ R30, R0.reuse, R125 ;  /* 0x0000007d001e7220 */ /* 0x040fe40000410000 */
[C---:B------:R-:W-:Y:S02]  /*13d30*/  FMUL.FTZ R132, R0.reuse, R132 ;  /* 0x0000008400847220 */ /* 0x040fe40000410000 */
[C---:B------:R-:W-:Y:S01]  /*13d40*/  FMUL.FTZ R27, R0.reuse, R133 ;  /* 0x00000085001b7220 */ /* 0x040fe20000410000 */
[----:B--2---:R-:W-:Y:S01]  /*13d50*/  CS2R R2, SRZ ;  /* 0x0000000000027805 */ /* 0x004fe2000001ff00 */
[C---:B------:R-:W-:Y:S02]  /*13d60*/  FMUL.FTZ R136, R0.reuse, R136 ;  /* 0x0000008800887220 */ /* 0x040fe40000410000 */
[C---:B------:R-:W-:Y:S02]  /*13d70*/  FMUL.FTZ R24, R0.reuse, R137 ;  /* 0x0000008900187220 */ /* 0x040fe40000410000 */
[C---:B------:R-:W-:Y:S01]  /*13d80*/  FMUL.FTZ R148, R0.reuse, R148 ;  /* 0x0000009400947220 */ /* 0x040fe20000410000 */
[----:B------:R-:W1:Y:S01]  /*13d90*/  @P2 MUFU.RCP R3, R4 ;  /* 0x0000000400032308 */ /* 0x000e620000001000 */
[----:B------:R-:W-:-:S02]  /*13da0*/  FMUL.FTZ R20, R0, R149 ;  /* 0x0000009500147220 */ /* 0x000fc40000410000 */
[C---:B------:R-:W-:Y:S02]  /*13db0*/  FMUL.FTZ R152, R0.reuse, R152 ;  /* 0x0000009800987220 */ /* 0x040fe40000410000 */
[C---:B------:R-:W-:Y:S02]  /*13dc0*/  FMUL.FTZ R16, R0.reuse, R153 ;  /* 0x0000009900107220 */ /* 0x040fe40000410000 */
[C---:B------:R-:W-:Y:S01]  /*13dd0*/  FMUL.FTZ R164, R0.reuse, R164 ;  /* 0x000000a400a47220 */ /* 0x040fe20000410000 */
[----:B------:R-:W2:Y:S01]  /*13de0*/  @P1 MUFU.RCP R2, R6 ;  /* 0x0000000600021308 */ /* 0x000ea20000001000 */
[C---:B------:R-:W-:Y:S02]  /*13df0*/  FMUL.FTZ R12, R0.reuse, R165 ;  /* 0x000000a5000c7220 */ /* 0x040fe40000410000 */
[C---:B------:R-:W-:Y:S02]  /*13e00*/  FMUL.FTZ R168, R0.reuse, R168 ;  /* 0x000000a800a87220 */ /* 0x040fe40000410000 */
[----:B------:R-:W-:-:S02]  /*13e10*/  FMUL.FTZ R8, R0, R169 ;  /* 0x000000a900087220 */ /* 0x000fc40000410000 */
[----:B------:R-:W-:Y:S01]  /*13e20*/  FMUL.FTZ R180, R0, R180 ;  /* 0x000000b400b47220 */ /* 0x000fe20000410000 */
[----:B------:R-:W3:Y:S01]  /*13e30*/  @P2 MUFU.LG2 R4, R4 ;  /* 0x0000000400042308 */ /* 0x000ee20000000c00 */
[C---:B-1----:R-:W-:Y:S02]  /*13e40*/  FMUL.FTZ R126, R3.reuse, R126 ;  /* 0x0000007e037e7220 */ /* 0x042fe40000410000 */
        /* <DEDUP_REMOVED lines=14> */
[----:B------:R-:W-:Y:S02]  /*13f30*/  FMUL.FTZ R183, R3, R183 ;  /* 0x000000b703b77220 */ /* 0x000fe40000410000 */
[----:B------:R1:W4:Y:S01]  /*13f40*/  @P1 MUFU.LG2 R3, R6 ;  /* 0x0000000600031308 */ /* 0x0003220000000c00 */
[----:B------:R-:W-:Y:S01]  /*13f50*/  FMUL.FTZ R181, R0, R181 ;  /* 0x000000b500b57220 */ /* 0x000fe20000410000 */
[----:B------:R-:W-:Y:S01]  /*13f60*/  MOV R0, RZ ;  /* 0x000000ff00007202 */ /* 0x000fe20000000f00 */
[----:B--2---:R-:W-:-:S02]  /*13f70*/  FMUL.FTZ R120, R2, R120 ;  /* 0x0000007802787220 */ /* 0x004fc40000410000 */
[C---:B------:R-:W-:Y:S02]  /*13f80*/  FMUL.FTZ R28, R2.reuse, R121 ;  /* 0x00000079021c7220 */ /* 0x040fe40000410000 */
[C---:B------:R-:W-:Y:S01]  /*13f90*/  FMUL.FTZ R128, R2.reuse, R128 ;  /* 0x0000008002807220 */ /* 0x040fe20000410000 */
[----:B------:R-:W-:Y:S01]  /*13fa0*/  @P0 MUFU.RCP R0, R5 ;  /* 0x0000000500000308 */ /* 0x000fe20000001000 */
[C---:B------:R-:W-:Y:S02]  /*13fb0*/  FMUL.FTZ R25, R2.reuse, R129 ;  /* 0x0000008102197220 */ /* 0x040fe40000410000 */
[C---:B------:R-:W-:Y:S02]  /*13fc0*/  FMUL.FTZ R140, R2.reuse, R140 ;  /* 0x0000008c028c7220 */ /* 0x040fe40000410000 */
[C---:B------:R-:W-:Y:S02]  /*13fd0*/  FMUL.FTZ R22, R2.reuse, R141 ;  /* 0x0000008d02167220 */ /* 0x040fe40000410000 */
[C---:B------:R-:W-:Y:S01]  /*13fe0*/  FMUL.FTZ R144, R2.reuse, R144 ;  /* 0x0000009002907220 */ /* 0x040fe20000410000 */
[----:B-1----:R-:W-:Y:S01]  /*13ff0*/  @P3 MOV R6, 0x3f317218 ;  /* 0x3f31721800063802 */ /* 0x002fe20000000f00 */
        /* <DEDUP_REMOVED lines=8> */
[----:B------:R-:W-:Y:S02]  /*14080*/  FMUL.FTZ R177, R2, R177 ;  /* 0x000000b102b17220 */ /* 0x000fe40000410000 */
[----:B------:R-:W1:Y:S01]  /*14090*/  @P0 MUFU.LG2 R2, R5 ;  /* 0x0000000500020308 */ /* 0x000e620000000c00 */
[----:B---3--:R-:W-:Y:S02]  /*140a0*/  @P2 FMUL.FTZ R13, R4, 0.69314718246459960938 ;  /* 0x3f317218040d2820 */ /* 0x008fe40000410000 */
[----:B------:R-:W-:Y:S02]  /*140b0*/  @P2 FMUL.FTZ R4, R9, c[0x0][0x2d0] ;  /* 0x0000b40009042a20 */ /* 0x000fe40000410000 */
[----:B----4-:R-:W-:Y:S02]  /*140c0*/  @P1 FMUL.FTZ R9, R3, 0.69314718246459960938 ;  /* 0x3f31721803091820 */ /* 0x010fe40000410000 */
[----:B------:R-:W-:-:S02]  /*140d0*/  @P1 FMUL.FTZ R3, R21, c[0x0][0x2d0] ;  /* 0x0000b40015031a20 */ /* 0x000fc40000410000 */
[----:B------:R-:W-:Y:S02]  /*140e0*/  @P3 FMUL.FTZ R17, R17, 0.69314718246459960938 ;  /* 0x3f31721811113820 */ /* 0x000fe40000410000 */
[----:B------:R-:W-:Y:S01]  /*140f0*/  @P1 FFMA.FTZ R34, R3, R72, R9 ;  /* 0x0000004803221223 */ /* 0x000fe20000010009 */
[----:B------:R-:W-:Y:S01]  /*14100*/  @P0 MOV R3, 0x3f317218 ;  /* 0x3f31721800030802 */ /* 0x000fe20000000f00 */
[----:B------:R-:W-:Y:S02]  /*14110*/  @P3 FMUL.FTZ R6, R6, c[0x0][0x2d0] ;  /* 0x0000b40006063a20 */ /* 0x000fe40000410000 */
[----:B------:R-:W-:Y:S01]  /*14120*/  @P2 FFMA.FTZ R33, R4, R73, R13 ;  /* 0x0000004904212223 */ /* 0x000fe2000001000d */
[----:B------:R-:W-:Y:S01]  /*14130*/  MOV R4, 0x1 ;  /* 0x0000000100047802 */ /* 0x000fe20000000f00 */
[----:B-1----:R-:W-:Y:S02]  /*14140*/  @P0 FMUL.FTZ R2, R2, 0.69314718246459960938 ;  /* 0x3f31721802020820 */ /* 0x002fe40000410000 */
[----:B------:R-:W-:-:S02]  /*14150*/  @P0 FMUL.FTZ R3, R3, c[0x0][0x2d0] ;  /* 0x0000b40003030a20 */ /* 0x000fc40000410000 */
[----:B------:R-:W-:Y:S02]  /*14160*/  @P3 FFMA.FTZ R32, R6, R74, R17 ;  /* 0x0000004a06203223 */ /* 0x000fe40000010011 */
        /* <DEDUP_REMOVED lines=15> */
[----:B------:R-:W-:Y:S01]  /*14260*/  FMUL.FTZ R179, R0, R179 ;  /* 0x000000b300b37220 */ /* 0x000fe20000410000 */
[----:B------:R-:W-:Y:S01]  /*14270*/  PRMT R0, R4, 0x7610, R0 ;  /* 0x0000761004007816 */ /* 0x000fe20000000000 */
[----:B------:R-:W-:-:S02]  /*14280*/  @P0 FFMA.FTZ R31, R3, R70, R2 ;  /* 0x00000046031f0223 */ /* 0x000fc40000010002 */
.L_x_488:
[----:B------:R1:W5:Y:S01]  /*14290*/  LDL R6, [R1+0x54] ;  /* 0x0000540001067983 */ /* 0x0003620000100800 */
[----:B------:R-:W-:Y:S03]  /*142a0*/  BSSY B0, `(.L_x_523) ;  /* 0x0000012000007945 */ /* 0x000fe60003800000 */
[----:B------:R-:W2:Y:S02]  /*142b0*/  S2R R35, SR_TID.X ;  /* 0x0000000000237919 */ /* 0x000ea40000002100 */
[----:B--2---:R-:W-:-:S13]  /*142c0*/  LOP3.LUT P6, RZ, R35, 0x7f, RZ, 0xc0, !PT ;  /* 0x0000007f23ff7812 */ /* 0x004fda00078cc0ff */
[----:B------:R-:W-:Y:S05]  /*142d0*/  @P6 BRA `(.L_x_524) ;  /* 0x000000e000006947 */ /* 0x000fea0003800000 */
[----:B-1----:R-:W1:Y:S01]  /*142e0*/  S2R R4, SR_LANEID ;  /* 0x0000000000047919 */ /* 0x002e620000000000 */
[----:B------:R-:W-:Y:S01]  /*142f0*/  VOTEU.ANY UR4, UPT, PT ;  /* 0x0000000000047886 */ /* 0x000fe200038e0100 */
[----:B------:R-:W-:Y:S01]  /*14300*/  IMAD.MOV.U32 R36, RZ, RZ, c[0x0][0x580] ;  /* 0x00016000ff247624 */ /* 0x000fe200078e00ff */
[----:B------:R-:W1:Y:S01]  /*14310*/  FLO.U32 R3, UR4 ;  /* 0x0000000400037d00 */ /* 0x000e6200080e0000 */
[----:B------:R-:W-:-:S07]  /*14320*/  IMAD.MOV.U32 R37, RZ, RZ, c[0x0][0x584] ;  /* 0x00016100ff257624 */ /* 0x000fce00078e00ff */
[----:B------:R-:W2:Y:S01]  /*14330*/  POPC R2, UR4 ;  /* 0x0000000400027d09 */ /* 0x000ea20008000000 */
[----:B-1----:R-:W-:-:S13]  /*14340*/  ISETP.EQ.U32.AND P0, PT, R3, R4, PT ;  /* 0x000000040300720c */ /* 0x002fda0003f02070 */
[----:B--2---:R-:W2:Y:S04]  /*14350*/  @P0 ATOMG.E.ADD.STRONG.GPU PT, R2, [R36.64], R2 ;  /* 0x00000002240209a8 */ /* 0x004ea800081ee1c8 */
[----:B------:R-:W1:Y:S04]  /*14360*/  S2R R4, SR_LTMASK ;  /* 0x0000000000047919 */ /* 0x000e680000003900 */
[----:B--2---:R1:W2:Y:S02]  /*14370*/  SHFL.IDX PT, R3, R2, R3, 0x1f ;  /* 0x00001f0302037589 */ /* 0x0042a400000e0000 */
[----:B-1----:R-:W-:-:S06]  /*14380*/  LOP3.LUT R2, R4, UR4, RZ, 0xc0, !PT ;  /* 0x0000000404027c12 */ /* 0x002fcc000f8ec0ff */
[----:B------:R-:W2:Y:S02]  /*14390*/  POPC R2, R2 ;  /* 0x0000000200027309 */ /* 0x000ea40000000000 */
[----:B--2--5:R-:W-:-:S05]  /*143a0*/  IADD3 R6, R3, c[0x0][0xc], R2 ;  /* 0x0000030003067a10 */ /* 0x024fca0007ffe002 */
[----:B------:R1:W-:Y:S02]  /*143b0*/  STL [R1+0x54], R6 ;  /* 0x0000540601007387 */ /* 0x0003e40000100800 */
.L_x_524:
[----:B-1----:R-:W-:Y:S05]  /*143c0*/  BSYNC B0 ;  /* 0x0000000000007941 */ /* 0x002fea0003800000 */
.L_x_523:
[----:B------:R-:W-:Y:S01]  /*143d0*/  PRMT R0, R0, 0x9910, RZ ;  /* 0x0000991000007816 */ /* 0x000fe200000000ff */
[----:B------:R-:W-:Y:S01]  /*143e0*/  BSSY B1, `(.L_x_525) ;  /* 0x0000193000017945 */ /* 0x000fe20003800000 */
[----:B-----5:R-:W-:Y:S02]  /*143f0*/  IMAD.MOV.U32 R47, RZ, RZ, R6 ;  /* 0x000000ffff2f7224 */ /* 0x020fe400078e0006 */
[----:B------:R-:W-:-:S13]  /*14400*/  ISETP.NE.AND P0, PT, R0, RZ, PT ;  /* 0x000000ff0000720c */ /* 0x000fda0003f05270 */
[----:B------:R-:W-:Y:S05]  /*14410*/  @!P0 BRA `(.L_x_526) ;  /* 0x00000f6000008947 */ /* 0x000fea0003800000 */
[----:B------:R-:W2:Y:S04]  /*14420*/  LDL R44, [R1+0x58] ;  /* 0x00005800012c7983 */ /* 0x000ea80000100800 */
[----:B------:R-:W3:Y:S04]  /*14430*/  LDL R43, [R1+0x68] ;  /* 0x00006800012b7983 */ /* 0x000ee80000100800 */
[----:B------:R-:W4:Y:S04]  /*14440*/  LDL R42, [R1+0x70] ;  /* 0x00007000012a7983 */ /* 0x000f280000100800 */
[----:B------:R-:W5:Y:S04]  /*14450*/  LDL R41, [R1+0x6c] ;  /* 0x00006c0001297983 */ /* 0x000f680000100800 */
[----:B------:R-:W4:Y:S04]  /*14460*/  LDL R40, [R1+0x5c] ;  /* 0x00005c0001287983 */ /* 0x000f280000100800 */
[----:B------:R-:W4:Y:S04]  /*14470*/  LDL R39, [R1+0x64] ;  /* 0x0000640001277983 */ /* 0x000f280000100800 */
[----:B------:R-:W4:Y:S04]  /*14480*/  LDL R38, [R1+0x60] ;  /* 0x0000600001267983 */ /* 0x000f280000100800 */
[----:B------:R-:W4:Y:S04]  /*14490*/  LDL R37, [R1+0x7c] ;  /* 0x00007c0001257983 */ /* 0x000f280000100800 */
[----:B------:R-:W4:Y:S01]  /*144a0*/  LDL R36, [R1+0x80] ;  /* 0x0000800001247983 */ /* 0x000f220000100800 */
[----:B------:R-:W-:Y:S01]  /*144b0*/  WARPSYNC 0xffffffff ;  /* 0xffffffff00007948 */ /* 0x000fe20003800000 */
[----:B------:R-:W-:-:S02]  /*144c0*/  F2FP.PACK_AB R30, R30, R124 ;  /* 0x0000007c1e1e723e */ /* 0x000fc400000000ff */
[----:B------:R-:W-:Y:S01]  /*144d0*/  BAR.SYNC.DEFER_BLOCKING 0x1, 0x80 ;  /* 0x0042000000007b1d */ /* 0x000fe20000010000 */
        /* <DEDUP_REMOVED lines=31> */
[----:B--2---:R1:W-:Y:S04]  /*146d0*/  STS [R44], R30 ;  /* 0x0000001e2c007388 */ /* 0x0043e80000000800 */
[----:B------:R1:W-:Y:S04]  /*146e0*/  STS [R44+0x400], R29 ;  /* 0x0004001d2c007388 */ /* 0x0003e80000000800 */
[----:B---3--:R1:W-:Y:S04]  /*146f0*/  STS [R43], R27 ;  /* 0x0000001b2b007388 */ /* 0x0083e80000000800 */
[----:B------:R1:W-:Y:S04]  /*14700*/  STS [R43+0x400], R26 ;  /* 0x0004001a2b007388 */ /* 0x0003e80000000800 */
[----:B------:R1:W-:Y:S04]  /*14710*/  STS [R44+0x2000], R28 ;  /* 0x0020001c2c007388 */ /* 0x0003e80000000800 */
[----:B------:R1:W-:Y:S04]  /*14720*/  STS [R44+0x2400], R122 ;  /* 0x0024007a2c007388 */ /* 0x0003e80000000800 */
[----:B------:R1:W-:Y:S04]  /*14730*/  STS [R43+0x2000], R25 ;  /* 0x002000192b007388 */ /* 0x0003e80000000800 */
[----:B------:R1:W-:Y:S04]  /*14740*/  STS [R43+0x2400], R130 ;  /* 0x002400822b007388 */ /* 0x0003e80000000800 */
[----:B----4-:R1:W-:Y:S04]  /*14750*/  STS [R42], R24 ;  /* 0x000000182a007388 */ /* 0x0103e80000000800 */
[----:B------:R1:W-:Y:S04]  /*14760*/  STS [R42+0x400], R23 ;  /* 0x000400172a007388 */ /* 0x0003e80000000800 */
[----:B-----5:R1:W-:Y:S04]  /*14770*/  STS [R41], R20 ;  /* 0x0000001429007388 */ /* 0x0203e80000000800 */
[----:B------:R1:W-:Y:S04]  /*14780*/  STS [R41+0x400], R19 ;  /* 0x0004001329007388 */ /* 0x0003e80000000800 */
[----:B------:R1:W-:Y:S04]  /*14790*/  STS [R42+0x2000], R22 ;  /* 0x002000162a007388 */ /* 0x0003e80000000800 */
[----:B------:R1:W-:Y:S04]  /*147a0*/  STS [R42+0x2400], R21 ;  /* 0x002400152a007388 */ /* 0x0003e80000000800 */
[----:B------:R1:W-:Y:S04]  /*147b0*/  STS [R41+0x2000], R18 ;  /* 0x0020001229007388 */ /* 0x0003e80000000800 */
[----:B------:R1:W-:Y:S04]  /*147c0*/  STS [R41+0x2400], R17 ;  /* 0x0024001129007388 */ /* 0x0003e80000000800 */
[----:B------:R1:W-:Y:S04]  /*147d0*/  STS [R40], R16 ;  /* 0x0000001028007388 */ /* 0x0003e80000000800 */
[----:B------:R1:W-:Y:S04]  /*147e0*/  STS [R40+0x400], R15 ;  /* 0x0004000f28007388 */ /* 0x0003e80000000800 */
[----:B------:R1:W-:Y:S04]  /*147f0*/  STS [R39], R12 ;  /* 0x0000000c27007388 */ /* 0x0003e80000000800 */
        /* <DEDUP_REMOVED lines=13> */
[----:B------:R-:W-:Y:S06]  /*148d0*/  BAR.SYNC.DEFER_BLOCKING 0x1, 0x80 ;  /* 0x0042000000007b1d */ /* 0x000fec0000010000 */
[----:B------:R-:W-:Y:S05]  /*148e0*/  BRA.CONV ~URZ, `(.L_x_527) ;  /* 0x000000737f007947 */ /* 0x000fea000b800000 */
[----:B-1----:R-:W-:Y:S01]  /*148f0*/  SHF.R.S32.HI R10, RZ, 0x1f, R35 ;  /* 0x0000001fff0a7819 */ /* 0x002fe20000011423 */
[----:B------:R-:W-:Y:S01]  /*14900*/  IMAD.MOV.U32 R8, RZ, RZ, RZ ;  /* 0x000000ffff087224 */ /* 0x000fe200078e00ff */
[----:B------:R-:W-:Y:S01]  /*14910*/  MOV R9, 0x14960 ;  /* 0x0001496000097802 */ /* 0x000fe20000000f00 */
[----:B------:R-:W-:Y:S01]  /*14920*/  IMAD.MOV.U32 R7, RZ, RZ, 0x1f ;  /* 0x0000001fff077424 */ /* 0x000fe200078e00ff */
[----:B------:R-:W-:-:S04]  /*14930*/  LEA.HI R10, R10, R35, RZ, 0x7 ;  /* 0x000000230a0a7211 */ /* 0x000fc800078f38ff */
[----:B------:R-:W-:Y:S02]  /*14940*/  SHF.R.S32.HI R10, RZ, 0x7, R10 ;  /* 0x00000007ff0a7819 */ /* 0x000fe4000001140a */
[----:B------:R-:W-:Y:S05]  /*14950*/  CALL.REL.NOINC `($__internal_1_$__cuda_sm70_shflsync_idx_p) ;  /* 0x0000260000007944 */ /* 0x000fea0003c00000 */
.L_x_527:
[----:B-1----:R-:W2:Y:S04]  /*14960*/  LDL R2, [R1+0x74] ;  /* 0x0000740001027983 */ /* 0x002ea80000100800 */
[----:B------:R-:W3:Y:S04]  /*14970*/  LDL R5, [R1+0x78] ;  /* 0x0000780001057983 */ /* 0x000ee80000100800 */
[----:B------:R-:W4:Y:S04]  /*14980*/  LDL.LU R4, [R1+0x44] ;  /* 0x0000440001047983 */ /* 0x000f280000300800 */
[----:B------:R-:W5:Y:S04]  /*14990*/  LDL.LU R15, [R1+0x48] ;  /* 0x00004800010f7983 */ /* 0x000f680000300800 */
[----:B------:R-:W2:Y:S01]  /*149a0*/  LDL.LU R17, [R1+0x50] ;  /* 0x0000500001117983 */ /* 0x000ea20000300800 */
[----:B------:R-:W-:-:S03]  /*149b0*/  IMAD.MOV.U32 R0, RZ, RZ, 0x1 ;  /* 0x00000001ff007424 */ /* 0x000fc600078e00ff */
[----:B------:R-:W3:Y:S02]  /*149c0*/  LDL R14, [R1+0x88] ;  /* 0x00008800010e7983 */ /* 0x000ee40000100800 */
[----:B------:R-:W-:Y:S02]  /*149d0*/  ISETP.NE.AND P0, PT, R0, c[0x0][0x4e8], PT ;  /* 0x00013a0000007a0c */ /* 0x000fe40003f05270 */
[----:B------:R-:W3:Y:S04]  /*149e0*/  LDL.64 R48, [R1+0x28] ;  /* 0x0000280001307983 */ /* 0x000ee80000100a00 */
[----:B------:R-:W1:Y:S04]  /*149f0*/  S2R R16, SR_TID.X ;  /* 0x0000000000107919 */ /* 0x000e680000002100 */
[----:B------:R-:W1:Y:S01]  /*14a00*/  S2R R18, SR_TID.X ;  /* 0x0000000000127919 */ /* 0x000e620000002100 */
[----:B------:R-:W-:-:S02]  /*14a10*/  ULDC UR5, c[0x0][0x4e8] ;  /* 0x00013a0000057ab9 */ /* 0x000fc40000000800 */
[----:B------:R-:W-:Y:S02]  /*14a20*/  ULDC UR4, c[0x0][0x388] ;  /* 0x0000e20000047ab9 */ /* 0x000fe40000000800 */
[----:B------:R-:W-:Y:S01]  /*14a30*/  UIMAD UR4, UR5, UR4, URZ ;  /* 0x00000004050472a4 */ /* 0x000fe2000f8e023f */
[----:B----4-:R-:W-:Y:S01]  /*14a40*/  SHF.R.S32.HI R0, RZ, 0x1f, R4 ;  /* 0x0000001fff007819 */ /* 0x010fe20000011404 */
[----:B------:R-:W-:Y:S01]  /*14a50*/  IMAD.WIDE.U32 R6, R4, c[0x0][0x490], RZ ;  /* 0x0001240004067a25 */ /* 0x000fe200078e00ff */
[----:B-----5:R-:W-:-:S03]  /*14a60*/  SHF.R.S32.HI R8, RZ, 0x1f, R15 ;  /* 0x0000001fff087819 */ /* 0x020fc6000001140f */
[----:B--2---:R-:W-:Y:S02]  /*14a70*/  IMAD.IADD R3, R2, 0x1, R17 ;  /* 0x0000000102037824 */ /* 0x004fe400078e0211 */
[C---:B------:R-:W-:Y:S02]  /*14a80*/  IMAD R2, R0.reuse, c[0x0][0x490], RZ ;  /* 0x0001240000027a24 */ /* 0x040fe400078e02ff */
[----:B------:R-:W-:Y:S02]  /*14a90*/  IMAD R0, R0, c[0x0][0x3e8], RZ ;  /* 0x0000fa0000007a24 */ /* 0x000fe400078e02ff */
[----:B------:R-:W-:-:S04]  /*14aa0*/  @P0 IMAD.HI.U32 R12, R3, c[0x0][0x4ec], RZ ;  /* 0x00013b00030c0a27 */ /* 0x000fc800078e00ff */
[----:B---3--:R-:W-:Y:S02]  /*14ab0*/  IMAD.IADD R10, R5, 0x1, R17 ;  /* 0x00000001050a7824 */ /* 0x008fe400078e0211 */
[C---:B------:R-:W-:Y:S02]  /*14ac0*/  IMAD R9, R4.reuse, c[0x0][0x494], R2 ;  /* 0x0001250004097a24 */ /* 0x040fe400078e0202 */
[C---:B------:R-:W-:Y:S02]  /*14ad0*/  IMAD R11, R4.reuse, c[0x0][0x3ec], R0 ;  /* 0x0000fb00040b7a24 */ /* 0x040fe400078e0200 */
[----:B------:R-:W-:Y:S01]  /*14ae0*/  IMAD.MOV.U32 R2, RZ, RZ, R3 ;  /* 0x000000ffff027224 */ /* 0x000fe200078e0003 */
[----:B------:R-:W-:Y:S01]  /*14af0*/  @P0 SHF.R.U32.HI R2, RZ, c[0x0][0x4f0], R12 ;  /* 0x00013c00ff020a19 */ /* 0x000fe2000001160c */
[----:B------:R-:W-:-:S04]  /*14b00*/  IMAD.WIDE.U32 R4, R4, c[0x0][0x3e8], RZ ;  /* 0x0000fa0004047a25 */ /* 0x000fc800078e00ff */
[----:B------:R-:W-:-:S04]  /*14b10*/  @P0 IMAD.HI.U32 R13, R10, c[0x0][0x4ec], RZ ;  /* 0x00013b000a0d0a27 */ /* 0x000fc800078e00ff */
[----:B------:R-:W-:Y:S02]  /*14b20*/  IMAD.IADD R7, R7, 0x1, R9 ;  /* 0x0000000107077824 */ /* 0x000fe400078e0209 */
[C---:B------:R-:W-:Y:S02]  /*14b30*/  IMAD R9, R8.reuse, c[0x0][0x498], RZ ;  /* 0x0001260008097a24 */ /* 0x040fe400078e02ff */
[----:B------:R-:W-:Y:S02]  /*14b40*/  IMAD R8, R8, c[0x0][0x3f0], RZ ;  /* 0x0000fc0008087a24 */ /* 0x000fe400078e02ff */
[----:B------:R-:W-:Y:S01]  /*14b50*/  IMAD.MOV.U32 R0, RZ, RZ, R10 ;  /* 0x000000ffff007224 */ /* 0x000fe200078e000a */
[----:B------:R-:W-:Y:S01]  /*14b60*/  @P0 SHF.R.U32.HI R0, RZ, c[0x0][0x4f0], R13 ;  /* 0x00013c00ff000a19 */ /* 0x000fe2000001160d */
[----:B------:R-:W-:Y:S02]  /*14b70*/  IMAD.IADD R5, R5, 0x1, R11 ;  /* 0x0000000105057824 */ /* 0x000fe400078e020b */
[----:B------:R-:W-:-:S02]  /*14b80*/  IMAD.MOV R11, RZ, RZ, -R2 ;  /* 0x000000ffff0b7224 */ /* 0x000fc400078e0a02 */
[C---:B------:R-:W-:Y:S02]  /*14b90*/  IMAD R13, R15.reuse, c[0x0][0x49c], R9 ;  /* 0x000127000f0d7a24 */ /* 0x040fe400078e0209 */
[C---:B------:R-:W-:Y:S02]  /*14ba0*/  IMAD R12, R15.reuse, c[0x0][0x3f4], R8 ;  /* 0x0000fd000f0c7a24 */ /* 0x040fe400078e0208 */
[----:B------:R-:W-:Y:S01]  /*14bb0*/  IMAD.WIDE.U32 R8, R15, c[0x0][0x3f0], R4 ;  /* 0x0000fc000f087a25 */ /* 0x000fe200078e0004 */
[----:B------:R-:W-:-:S03]  /*14bc0*/  SHF.R.S32.HI R5, RZ, 0x1f, R0 ;  /* 0x0000001fff057819 */ /* 0x000fc60000011400 */
[----:B------:R-:W-:-:S04]  /*14bd0*/  IMAD.WIDE.U32 R6, R15, c[0x0][0x498], R6 ;  /* 0x000126000f067a25 */ /* 0x000fc800078e0006 */
[----:B------:R-:W-:Y:S01]  /*14be0*/  IMAD R4, R11, c[0x0][0x4e8], R3 ;  /* 0x00013a000b047a24 */ /* 0x000fe200078e0203 */
[----:B------:R-:W-:Y:S01]  /*14bf0*/  SHF.R.S32.HI R11, RZ, 0x1f, R2 ;  /* 0x0000001fff0b7819 */ /* 0x000fe20000011402 */
[----:B------:R-:W-:Y:S01]  /*14c00*/  IMAD.IADD R3, R9, 0x1, R12 ;  /* 0x0000000109037824 */ /* 0x000fe200078e020c */
[----:B------:R-:W-:Y:S01]  /*14c10*/  IADD3 R6, P0, R2, R6, RZ ;  /* 0x0000000602067210 */ /* 0x000fe20007f1e0ff */
[----:B------:R-:W-:Y:S01]  /*14c20*/  IMAD R5, R5, c[0x0][0x3e0], RZ ;  /* 0x0000f80005057a24 */ /* 0x000fe200078e02ff */
[----:B------:R-:W-:Y:S01]  /*14c30*/  SHF.R.S32.HI R9, RZ, 0x1f, R4 ;  /* 0x0000001fff097819 */ /* 0x000fe20000011404 */
[----:B------:R-:W-:Y:S01]  /*14c40*/  IMAD.MOV.U32 R2, RZ, RZ, R8 ;  /* 0x000000ffff027224 */ /* 0x000fe200078e0008 */
[----:B------:R-:W-:Y:S01]  /*14c50*/  IADD3.X R7, R11, R7, R13, P0, !PT ;  /* 0x000000070b077210 */ /* 0x000fe200007fe40d */
[----:B------:R-:W-:Y:S01]  /*14c60*/  IMAD R12, R0, c[0x0][0x3e4], R5 ;  /* 0x0000f900000c7a24 */ /* 0x000fe200078e0205 */
[----:B-1----:R-:W-:Y:S01]  /*14c70*/  SHF.R.S32.HI R15, RZ, 0x1f, R16 ;  /* 0x0000001fff0f7819 */ /* 0x002fe20000011410 */
[----:B------:R-:W-:-:S02]  /*14c80*/  IMAD R5, R9, c[0x0][0x488], RZ ;  /* 0x0001220009057a24 */ /* 0x000fc400078e02ff */
[----:B------:R-:W-:Y:S01]  /*14c90*/  IMAD.WIDE.U32 R8, R0, c[0x0][0x3e0], R2 ;  /* 0x0000f80000087a25 */ /* 0x000fe200078e0002 */
[----:B------:R-:W-:-:S03]  /*14ca0*/  LEA.HI R15, R15, R16, RZ, 0x5 ;  /* 0x000000100f0f7211 */ /* 0x000fc600078f28ff */
[----:B------:R-:W-:Y:S02]  /*14cb0*/  IMAD.MOV R0, RZ, RZ, -R0 ;  /* 0x000000ffff007224 */ /* 0x000fe400078e0a00 */
[C---:B------:R-:W-:Y:S02]  /*14cc0*/  IMAD R11, R4.reuse, c[0x0][0x48c], R5 ;  /* 0x00012300040b7a24 */ /* 0x040fe400078e0205 */
[----:B------:R-:W-:Y:S01]  /*14cd0*/  IMAD.WIDE.U32 R2, R4, c[0x0][0x488], R6 ;  /* 0x0001220004027a25 */ /* 0x000fe200078e0006 */
[----:B------:R-:W-:-:S03]  /*14ce0*/  LOP3.LUT R15, R15, 0xffffffe0, RZ, 0xc0, !PT ;  /* 0xffffffe00f0f7812 */ /* 0x000fc600078ec0ff */
[----:B------:R-:W-:Y:S02]  /*14cf0*/  IMAD R6, R0, c[0x0][0x4e8], R10 ;  /* 0x00013a0000067a24 */ /* 0x000fe400078e020a */
[----:B------:R-:W-:Y:S01]  /*14d00*/  IMAD.IADD R0, R3, 0x1, R11 ;  /* 0x0000000103007824 */ /* 0x000fe200078e020b */
[----:B------:R-:W-:Y:S01]  /*14d10*/  LEA R3, P0, R2, c[0x0][0x450], 0x2 ;  /* 0x0001140002037a11 */ /* 0x000fe200078010ff */
[----:B------:R-:W-:-:S03]  /*14d20*/  IMAD.IADD R15, R16, 0x1, -R15 ;  /* 0x00000001100f7824 */ /* 0x000fc600078e0a0f */
[----:B------:R-:W-:Y:S01]  /*14d30*/  LEA.HI.X R2, R2, c[0x0][0x454], R0, 0x2, P0 ;  /* 0x0001150002027a11 */ /* 0x000fe200000f1400 */
[----:B------:R-:W-:Y:S01]  /*14d40*/  IMAD.IADD R0, R14, 0x1, R17 ;  /* 0x000000010e007824 */ /* 0x000fe200078e0211 */
[----:B------:R-:W-:Y:S01]  /*14d50*/  LOP3.LUT P1, RZ, R15, 0x3, RZ, 0xc0, !PT ;  /* 0x000000030fff7812 */ /* 0x000fe2000782c0ff */
[----:B------:R-:W-:Y:S01]  /*14d60*/  IMAD.IADD R5, R9, 0x1, R12 ;  /* 0x0000000109057824 */ /* 0x000fe200078e020c */
[----:B------:R-:W-:Y:S01]  /*14d70*/  SHFL.IDX PT, R14, R3, RZ, 0x1c1f ;  /* 0x001c1fff030e7589 */ /* 0x000fe200000e0000 */
[----:B------:R-:W-:-:S03]  /*14d80*/  IMAD.MOV.U32 R4, RZ, RZ, R8 ;  /* 0x000000ffff047224 */ /* 0x000fc600078e0008 */
[----:B------:R-:W1:Y:S04]  /*14d90*/  SHFL.IDX PT, R15, R2, RZ, 0x1c1f ;  /* 0x001c1fff020f7589 */ /* 0x000e6800000e0000 */
[----:B------:R-:W-:Y:S04]  /*14da0*/  SHFL.IDX PT, R12, R3, 0x1, 0x1c1f ;  /* 0x003c1f00030c7f89 */ /* 0x000fe800000e0000 */
[----:B------:R-:W2:Y:S04]  /*14db0*/  SHFL.IDX PT, R13, R2, 0x1, 0x1c1f ;  /* 0x003c1f00020d7f89 */ /* 0x000ea800000e0000 */
[----:B------:R-:W-:Y:S04]  /*14dc0*/  SHFL.IDX PT, R10, R3, 0x2, 0x1c1f ;  /* 0x005c1f00030a7f89 */ /* 0x000fe800000e0000 */
[----:B------:R-:W3:Y:S04]  /*14dd0*/  SHFL.IDX PT, R11, R2, 0x2, 0x1c1f ;  /* 0x005c1f00020b7f89 */ /* 0x000ee800000e0000 */
[----:B------:R4:W-:Y:S04]  /*14de0*/  SHFL.IDX PT, R8, R3, 0x3, 0x1c1f ;  /* 0x007c1f0003087f89 */ /* 0x0009e800000e0000 */
[----:B------:R5:W1:Y:S01]  /*14df0*/  SHFL.IDX PT, R9, R2, 0x3, 0x1c1f ;  /* 0x007c1f0002097f89 */ /* 0x000a6200000e0000 */
[----:B------:R-:W-:-:S02]  /*14e00*/  SHF.R.S32.HI R7, RZ, 0x1f, R6 ;  /* 0x0000001fff077819 */ /* 0x000fc40000011406 */
[----:B------:R-:W-:-:S03]  /*14e10*/  ISETP.GE.OR P4, PT, R0, UR4, P1 ;  /* 0x0000000400007c0c */ /* 0x000fc60008f86670 */
[----:B------:R-:W-:Y:S01]  /*14e20*/  IMAD R7, R7, c[0x0][0x3d8], RZ ;  /* 0x0000f60007077a24 */ /* 0x000fe200078e02ff */
[----:B------:R-:W-:Y:S01]  /*14e30*/  SHF.R.S32.HI R16, RZ, 0x1f, R18 ;  /* 0x0000001fff107819 */ /* 0x000fe20000011412 */
[----:B------:R-:W-:Y:S01]  /*14e40*/  IMAD.WIDE.U32 R4, R6, c[0x0][0x3d8], R4 ;  /* 0x0000f60006047a25 */ /* 0x000fe200078e0004 */
[C---:B----4-:R-:W-:Y:S02]  /*14e50*/  IADD3 R3, R0.reuse, 0x8, RZ ;  /* 0x0000000800037810 */ /* 0x050fe40007ffe0ff */
[C---:B-----5:R-:W-:Y:S02]  /*14e60*/  IADD3 R2, R0.reuse, 0x40, RZ ;  /* 0x0000004000027810 */ /* 0x060fe40007ffe0ff */
[----:B------:R-:W-:Y:S02]  /*14e70*/  IADD3 R0, R0, 0x48, RZ ;  /* 0x0000004800007810 */ /* 0x000fe40007ffe0ff */
[----:B------:R-:W-:Y:S02]  /*14e80*/  ISETP.GE.OR P3, PT, R3, UR4, P1 ;  /* 0x0000000403007c0c */ /* 0x000fe40008f66670 */
[----:B------:R-:W-:-:S02]  /*14e90*/  ISETP.GE.OR P2, PT, R2, UR4, P1 ;  /* 0x0000000402007c0c */ /* 0x000fc40008f46670 */
[----:B------:R-:W-:Y:S01]  /*14ea0*/  ISETP.GE.OR P1, PT, R0, UR4, P1 ;  /* 0x0000000400007c0c */ /* 0x000fe20008f26670 */
[----:B------:R-:W-:Y:S01]  /*14eb0*/  IMAD R7, R6, c[0x0][0x3dc], R7 ;  /* 0x0000f70006077a24 */ /* 0x000fe200078e0207 */
[----:B------:R-:W-:Y:S01]  /*14ec0*/  LEA.HI R16, R16, R18, RZ, 0x3 ;  /* 0x0000001210107211 */ /* 0x000fe200078f18ff */
[----:B-1----:R-:W-:Y:S01]  /*14ed0*/  @!P4 ST.E [R14.64], R32 ;  /* 0x000000200e00c985 */ /* 0x002fe2000c101908 */
[----:B------:R-:W-:Y:S01]  /*14ee0*/  LEA R2, P0, R4, c[0x0][0x380], 0x1 ;  /* 0x0000e00004027a11 */ /* 0x000fe200078008ff */
[----:B------:R-:W-:Y:S01]  /*14ef0*/  IMAD.IADD R0, R5, 0x1, R7 ;  /* 0x0000000105007824 */ /* 0x000fe200078e0207 */
[----:B------:R-:W-:-:S03]  /*14f00*/  SHF.R.S32.HI R16, RZ, 0x3, R16 ;  /* 0x00000003ff107819 */ /* 0x000fc60000011410 */
[----:B--2---:R-:W-:Y:S01]  /*14f10*/  @!P3 ST.E [R12.64], R33 ;  /* 0x000000210c00b985 */ /* 0x004fe2000c101908 */
[----:B------:R-:W-:-:S03]  /*14f20*/  LEA.HI.X R0, R4, c[0x0][0x384], R0, 0x1, P0 ;  /* 0x0000e10004007a11 */ /* 0x000fc600000f0c00 */
[----:B---3--:R-:W-:Y:S01]  /*14f30*/  @!P2 ST.E [R10.64], R34 ;  /* 0x000000220a00a985 */ /* 0x008fe2000c101908 */
[----:B------:R-:W-:-:S03]  /*14f40*/  IMAD.IADD R3, R16, 0x1, R17 ;  /* 0x0000000110037824 */ /* 0x000fc600078e0211 */
[----:B------:R-:W-:Y:S04]  /*14f50*/  @!P1 ST.E [R8.64], R31 ;  /* 0x0000001f08009985 */ /* 0x000fe8000c101908 */
[----:B------:R-:W1:Y:S04]  /*14f60*/  SHFL.IDX PT, R8, R2, RZ, 0x181f ;  /* 0x00181fff02087589 */ /* 0x000e6800000e0000 */
[----:B------:R-:W-:Y:S01]  /*14f70*/  LDS.128 R20, [R241+0x80] ;  /* 0x00008000f1147984 */ /* 0x000fe20000000c00 */
[----:B------:R-:W-:-:S03]  /*14f80*/  ISETP.GE.AND P5, PT, R48, c[0x0][0x3c8], PT ;  /* 0x0000f20030007a0c */ /* 0x000fc60003fa6270 */
[----:B------:R-:W2:Y:S01]  /*14f90*/  SHFL.IDX PT, R7, R0, RZ, 0x181f ;  /* 0x00181fff00077589 */ /* 0x000ea200000e0000 */
[----:B------:R-:W-:-:S03]  /*14fa0*/  IADD3 R4, R3, 0x10, RZ ;  /* 0x0000001003047810 */ /* 0x000fc60007ffe0ff */
[----:B------:R-:W3:Y:S04]  /*14fb0*/  SHFL.IDX PT, R6, R2, 0x1, 0x181f ;  /* 0x00381f0002067f89 */ /* 0x000ee800000e0000 */
[----:B------:R-:W4:Y:S01]  /*14fc0*/  SHFL.IDX PT, R5, R2, 0x2, 0x181f ;  /* 0x00581f0002057f89 */ /* 0x000f2200000e0000 */
[----:B------:R-:W-:-:S03]  /*14fd0*/  ISETP.GE.OR P2, PT, R4, UR4, P5 ;  /* 0x0000000404007c0c */ /* 0x000fc6000af46670 */
[----:B------:R-:W5:Y:S01]  /*14fe0*/  SHFL.IDX PT, R11, R0, 0x1, 0x181f ;  /* 0x00381f00000b7f89 */ /* 0x000f6200000e0000 */
[----:B------:R-:W-:-:S03]  /*14ff0*/  ISETP.GE.OR P3, PT, R3, UR4, P5 ;  /* 0x0000000403007c0c */ /* 0x000fc6000af66670 */
[----:B------:R-:W5:Y:S01]  /*15000*/  SHFL.IDX PT, R10, R0, 0x2, 0x181f ;  /* 0x00581f00000a7f89 */ /* 0x000f6200000e0000 */
[----:B------:R-:W-:-:S03]  /*15010*/  IADD3 R4, R3, 0x20, RZ ;  /* 0x0000002003047810 */ /* 0x000fc60007ffe0ff */
[----:B------:R-:W5:Y:S01]  /*15020*/  LDS.128 R16, [R241+0x880] ;  /* 0x00088000f1107984 */ /* 0x000f620000000c00 */
[----:B------:R-:W-:-:S03]  /*15030*/  ISETP.GE.OR P0, PT, R4, UR4, P5 ;  /* 0x0000000404007c0c */ /* 0x000fc6000af06670 */
[----:B------:R-:W5:Y:S02]  /*15040*/  LDS.128 R12, [R241+0x1080] ;  /* 0x00108000f10c7984 */ /* 0x000f640000000c00 */
[C---:B-1----:R-:W-:Y:S02]  /*15050*/  @!P3 LEA R8, P4, R48.reuse, R8, 0x1 ;  /* 0x000000083008b211 */ /* 0x042fe400078808ff */
[----:B------:R-:W-:Y:S01]  /*15060*/  LDS.128 R24, [R241+0x1880] ;  /* 0x00188000f1187984 */ /* 0x000fe20000000c00 */
[C---:B------:R-:W-:Y:S02]  /*15070*/  IADD3 R29, R3.reuse, 0x30, RZ ;  /* 0x00000030031d7810 */ /* 0x040fe40007ffe0ff */
[C---:B--2---:R-:W-:Y:S01]  /*15080*/  @!P3 LEA.HI.X R9, R48.reuse, R7, R49, 0x1, P4 ;  /* 0x000000073009b211 */ /* 0x044fe200020f0c31 */
[----:B------:R-:W1:Y:S01]  /*15090*/  SHFL.IDX PT, R45, R2, 0x3, 0x181f ;  /* 0x00781f00022d7f89 */ /* 0x000e6200000e0000 */
[C---:B---3--:R-:W-:Y:S02]  /*150a0*/  @!P2 LEA R6, P1, R48.reuse, R6, 0x1 ;  /* 0x000000063006a211 */ /* 0x048fe400078208ff */
[----:B------:R-:W-:Y:S01]  /*150b0*/  IADD3 R28, R3, 0x40, RZ ;  /* 0x00000040031c7810 */ /* 0x000fe20007ffe0ff */
[----:B------:R-:W2:Y:S01]  /*150c0*/  SHFL.IDX PT, R46, R0, 0x3, 0x181f ;  /* 0x00781f00002e7f89 */ /* 0x000ea200000e0000 */
[----:B----4-:R-:W-:-:S02]  /*150d0*/  @!P0 LEA R4, P4, R48, R5, 0x1 ;  /* 0x0000000530048211 */ /* 0x010fc400078808ff */
[C-C-:B-----5:R-:W-:Y:S01]  /*150e0*/  @!P2 LEA.HI.X R7, R48.reuse, R11, R49.reuse, 0x1, P1 ;  /* 0x0000000b3007a211 */ /* 0x160fe200008f0c31 */
[----:B------:R-:W-:Y:S01]  /*150f0*/  LDS.128 R32, [R241+0x2880] ;  /* 0x00288000f1207984 */ /* 0x000fe20000000c00 */
[----:B------:R-:W-:Y:S02]  /*15100*/  @!P0 LEA.HI.X R5, R48, R10, R49, 0x1, P4 ;  /* 0x0000000a30058211 */ /* 0x000fe400020f0c31 */
[----:B------:R-:W-:Y:S01]  /*15110*/  ISETP.GE.OR P1, PT, R29, UR4, P5 ;  /* 0x000000041d007c0c */ /* 0x000fe2000af26670 */
[----:B------:R-:W-:Y:S01]  /*15120*/  LDS.128 R36, [R241+0x3080] ;  /* 0x00308000f1247984 */ /* 0x000fe20000000c00 */
[----:B------:R-:W-:-:S03]  /*15130*/  ISETP.GE.OR P4, PT, R28, UR4, P5 ;  /* 0x000000041c007c0c */ /* 0x000fc6000af86670 */
[----:B------:R-:W-:Y:S04]  /*15140*/  LDS.128 R28, [R241+0x2080] ;  /* 0x00208000f11c7984 */ /* 0x000fe80000000c00 */
[----:B------:R-:W3:Y:S04]  /*15150*/  SHFL.IDX PT, R44, R2, 0x4, 0x181f ;  /* 0x00981f00022c7f89 */ /* 0x000ee800000e0000 */
[----:B------:R-:W-:Y:S04]  /*15160*/  LDS.128 R40, [R241+0x3880] ;  /* 0x00388000f1287984 */ /* 0x000fe80000000c00 */
[----:B------:R4:W-:Y:S04]  /*15170*/  @!P3 ST.E.128 [R8.64], R20 ;  /* 0x000000140800b985 */ /* 0x0009e8000c101d08 */
[----:B------:R-:W5:Y:S04]  /*15180*/  SHFL.IDX PT, R9, R2, 0x5, 0x181f ;  /* 0x00b81f0002097f89 */ /* 0x000f6800000e0000 */
[----:B------:R-:W1:Y:S04]  /*15190*/  SHFL.IDX PT, R11, R0, 0x4, 0x181f ;  /* 0x00981f00000b7f89 */ /* 0x000e6800000e0000 */
[----:B------:R-:W-:Y:S04]  /*151a0*/  SHFL.IDX PT, R10, R2, 0x6, 0x181f ;  /* 0x00d81f00020a7f89 */ /* 0x000fe800000e0000 */
[----:B------:R-:W1:Y:S04]  /*151b0*/  SHFL.IDX PT, R21, R0, 0x5, 0x181f ;  /* 0x00b81f0000157f89 */ /* 0x000e6800000e0000 */
[----:B------:R-:W1:Y:S04]  /*151c0*/  SHFL.IDX PT, R20, R0, 0x6, 0x181f ;  /* 0x00d81f0000147f89 */ /* 0x000e6800000e0000 */
[----:B------:R-:W-:Y:S01]  /*151d0*/  @!P2 ST.E.128 [R6.64], R16 ;  /* 0x000000100600a985 */ /* 0x000fe2000c101d08 */
[----:B----4-:R-:W-:-:S02]  /*151e0*/  IADD3 R22, R3, 0x50, RZ ;  /* 0x0000005003167810 */ /* 0x010fc40007ffe0ff */
[C---:B------:R-:W-:Y:S02]  /*151f0*/  IADD3 R8, R3.reuse, 0x60, RZ ;  /* 0x0000006003087810 */ /* 0x040fe40007ffe0ff */
[----:B------:R-:W-:Y:S01]  /*15200*/  ISETP.GE.OR P3, PT, R22, UR4, P5 ;  /* 0x0000000416007c0c */ /* 0x000fe2000af66670 */
[----:B------:R1:W-:Y:S01]  /*15210*/  @!P0 ST.E.128 [R4.64], R12 ;  /* 0x0000000c04008985 */ /* 0x0003e2000c101d08 */
[----:B------:R-:W-:Y:S02]  /*15220*/  ISETP.GE.OR P2, PT, R8, UR4, P5 ;  /* 0x0000000408007c0c */ /* 0x000fe4000af46670 */
[----:B------:R-:W-:-:S04]  /*15230*/  IADD3 R3, R3, 0x70, RZ ;  /* 0x0000007003037810 */ /* 0x000fc80007ffe0ff */
[----:B------:R-:W-:Y:S02]  /*15240*/  ISETP.GE.OR P5, PT, R3, UR4, P5 ;  /* 0x0000000403007c0c */ /* 0x000fe4000afa6670 */
[----:B-1----:R-:W-:-:S04]  /*15250*/  @!P1 LEA R4, P0, R48, R45, 0x1 ;  /* 0x0000002d30049211 */ /* 0x002fc800078008ff */
[C---:B--2---:R-:W-:Y:S02]  /*15260*/  @!P1 LEA.HI.X R5, R48.reuse, R46, R49, 0x1, P0 ;  /* 0x0000002e30059211 */ /* 0x044fe400000f0c31 */
[----:B---3--:R-:W-:-:S03]  /*15270*/  @!P4 LEA R8, P0, R48, R44, 0x1 ;  /* 0x0000002c3008c211 */ /* 0x008fc600078008ff */
[----:B------:R1:W-:Y:S01]  /*15280*/  @!P1 ST.E.128 [R4.64], R24 ;  /* 0x0000001804009985 */ /* 0x0003e2000c101d08 */
[C---:B-----5:R-:W-:Y:S02]  /*15290*/  @!P3 LEA R6, P1, R48.reuse, R9, 0x1 ;  /* 0x000000093006b211 */ /* 0x060fe400078208ff */
[C-C-:B------:R-:W-:Y:S02]  /*152a0*/  @!P4 LEA.HI.X R9, R48.reuse, R11, R49.reuse, 0x1, P0 ;  /* 0x0000000b3009c211 */ /* 0x140fe400000f0c31 */
[----:B------:R-:W-:-:S03]  /*152b0*/  @!P3 LEA.HI.X R7, R48, R21, R49, 0x1, P1 ;  /* 0x000000153007b211 */ /* 0x000fc600008f0c31 */
[----:B------:R2:W-:Y:S04]  /*152c0*/  @!P4 ST.E.128 [R8.64], R28 ;  /* 0x0000001c0800c985 */ /* 0x0005e8000c101d08 */
[----:B------:R2:W-:Y:S01]  /*152d0*/  @!P3 ST.E.128 [R6.64], R32 ;  /* 0x000000200600b985 */ /* 0x0005e2000c101d08 */
[----:B-1----:R-:W-:-:S04]  /*152e0*/  @!P2 LEA R4, P0, R48, R10, 0x1 ;  /* 0x0000000a3004a211 */ /* 0x002fc800078008ff */
[----:B------:R-:W-:-:S05]  /*152f0*/  @!P2 LEA.HI.X R5, R48, R20, R49, 0x1, P0 ;  /* 0x000000143005a211 */ /* 0x000fca00000f0c31 */
[----:B------:R2:W-:Y:S04]  /*15300*/  @!P2 ST.E.128 [R4.64], R36 ;  /* 0x000000240400a985 */ /* 0x0005e8000c101d08 */
[----:B------:R-:W1:Y:S04]  /*15310*/  SHFL.IDX PT, R2, R2, 0x7, 0x181f ;  /* 0x00f81f0002027f89 */ /* 0x000e6800000e0000 */
[----:B------:R-:W3:Y:S01]  /*15320*/  SHFL.IDX PT, R0, R0, 0x7, 0x181f ;  /* 0x00f81f0000007f89 */ /* 0x000ee200000e0000 */
[----:B------:R-:W-:Y:S05]  /*15330*/  @P5 BRA `(.L_x_528) ;  /* 0x000009d000005947 */ /* 0x000fea0003800000 */
[----:B-1----:R-:W-:-:S04]  /*15340*/  LEA R2, P0, R48, R2, 0x1 ;  /* 0x0000000230027211 */ /* 0x002fc800078008ff */
[----:B---3--:R-:W-:-:S05]  /*15350*/  LEA.HI.X R3, R48, R0, R49, 0x1, P0 ;  /* 0x0000000030037211 */ /* 0x008fca00000f0c31 */
[----:B------:R1:W-:Y:S01]  /*15360*/  ST.E.128 [R2.64], R40 ;  /* 0x0000002802007985 */ /* 0x0003e2000c101d08 */
[----:B------:R-:W-:Y:S05]  /*15370*/  BRA `(.L_x_528) ;  /* 0x0000099000007947 */ /* 0x000fea0003800000 */
.L_x_526:
[----:B------:R-:W2:Y:S04]  /*15380*/  LDL R0, [R1+0x50] ;  /* 0x0000500001007983 */ /* 0x000ea80000100800 */
[----:B------:R-:W3:Y:S04]  /*15390*/  LDL R16, [R1+0x44] ;  /* 0x0000440001107983 */ /* 0x000ee80000100800 */
[----:B------:R-:W4:Y:S01]  /*153a0*/  LDL R15, [R1+0x48] ;  /* 0x00004800010f7983 */ /* 0x000f220000100800 */
[----:B------:R-:W-:Y:S03]  /*153b0*/  BSSY B0, `(.L_x_529) ;  /* 0x0000025000007945 */ /* 0x000fe60003800000 */
[----:B------:R-:W1:Y:S02]  /*153c0*/  S2R R14, SR_TID.X ;  /* 0x00000000000e7919 */ /* 0x000e640000002100 */
[----:B-1----:R-:W-:Y:S01]  /*153d0*/  ISETP.GE.AND P0, PT, R14, 0x80, PT ;  /* 0x000000800e00780c */ /* 0x002fe20003f06270 */
[----:B--2---:R-:W-:Y:S01]  /*153e0*/  IMAD.MOV.U32 R11, RZ, RZ, R0 ;  /* 0x000000ffff0b7224 */ /* 0x004fe200078e0000 */
[----:B---3--:R-:W-:-:S02]  /*153f0*/  SHF.R.S32.HI R7, RZ, 0x1f, R16 ;  /* 0x0000001fff077819 */ /* 0x008fc40000011410 */
[----:B----4-:R-:W-:-:S09]  /*15400*/  SHF.R.S32.HI R10, RZ, 0x1f, R15 ;  /* 0x0000001fff0a7819 */ /* 0x010fd2000001140f */
[----:B------:R-:W-:Y:S05]  /*15410*/  @P0 BRA `(.L_x_530) ;  /* 0x000001e000000947 */ /* 0x000fea0003800000 */
[----:B------:R-:W-:Y:S02]  /*15420*/  MOV R2, c[0x0][0x4e8] ;  /* 0x00013a0000027a02 */ /* 0x000fe40000000f00 */
[----:B------:R-:W-:-:S03]  /*15430*/  IADD3 R6, R11, R14, RZ ;  /* 0x0000000e0b067210 */ /* 0x000fc60007ffe0ff */
[----:B------:R-:W-:-:S05]  /*15440*/  IMAD R0, R2, c[0x0][0x388], RZ ;  /* 0x0000e20002007a24 */ /* 0x000fca00078e02ff */
[----:B------:R-:W-:-:S13]  /*15450*/  ISETP.GE.AND P0, PT, R6, R0, PT ;  /* 0x000000000600720c */ /* 0x000fda0003f06270 */
[----:B------:R-:W-:Y:S05]  /*15460*/  @P0 BRA `(.L_x_530) ;  /* 0x0000019000000947 */ /* 0x000fea0003800000 */
[----:B------:R-:W-:Y:S01]  /*15470*/  ISETP.NE.AND P0, PT, R2, 0x1, PT ;  /* 0x000000010200780c */ /* 0x000fe20003f05270 */
[----:B------:R-:W-:Y:S01]  /*15480*/  IMAD R4, R7, c[0x0][0x490], RZ ;  /* 0x0001240007047a24 */ /* 0x000fe200078e02ff */
[----:B------:R-:W-:Y:S01]  /*15490*/  MOV R0, R6 ;  /* 0x0000000600007202 */ /* 0x000fe20000000f00 */
[----:B------:R-:W-:-:S04]  /*154a0*/  IMAD.WIDE.U32 R2, R16, c[0x0][0x490], RZ ;  /* 0x0001240010027a25 */ /* 0x000fc800078e00ff */
[----:B------:R-:W-:Y:S02]  /*154b0*/  IMAD R4, R16, c[0x0][0x494], R4 ;  /* 0x0001250010047a24 */ /* 0x000fe400078e0204 */
[----:B------:R-:W-:-:S03]  /*154c0*/  IMAD R9, R10, c[0x0][0x498], RZ ;  /* 0x000126000a097a24 */ /* 0x000fc600078e02ff */
[----:B------:R-:W-:Y:S01]  /*154d0*/  IADD3 R3, R3, R4, RZ ;  /* 0x0000000403037210 */ /* 0x000fe20007ffe0ff */
[----:B------:R-:W-:-:S05]  /*154e0*/  @P0 IMAD.HI.U32 R5, R6, c[0x0][0x4ec], RZ ;  /* 0x00013b0006050a27 */ /* 0x000fca00078e00ff */
[----:B------:R-:W-:Y:S01]  /*154f0*/  @P0 SHF.R.U32.HI R0, RZ, c[0x0][0x4f0], R5 ;  /* 0x00013c00ff000a19 */ /* 0x000fe20000011605 */
[----:B------:R-:W-:-:S03]  /*15500*/  IMAD.WIDE.U32 R4, R15, c[0x0][0x498], R2 ;  /* 0x000126000f047a25 */ /* 0x000fc600078e0002 */
[C---:B------:R-:W-:Y:S01]  /*15510*/  IADD3 R8, -R0.reuse, RZ, RZ ;  /* 0x000000ff00087210 */ /* 0x040fe20007ffe1ff */
[----:B------:R-:W-:Y:S01]  /*15520*/  IMAD R3, R15, c[0x0][0x49c], R9 ;  /* 0x000127000f037a24 */ /* 0x000fe200078e0209 */
[----:B------:R-:W-:-:S03]  /*15530*/  IADD3 R4, P0, R0, R4, RZ ;  /* 0x0000000400047210 */ /* 0x000fc60007f1e0ff */
[----:B------:R-:W-:Y:S01]  /*15540*/  IMAD R2, R8, c[0x0][0x4e8], R6 ;  /* 0x00013a0008027a24 */ /* 0x000fe200078e0206 */
[----:B------:R-:W-:-:S04]  /*15550*/  SHF.R.S32.HI R6, RZ, 0x1f, R0 ;  /* 0x0000001fff067819 */ /* 0x000fc80000011400 */
[----:B------:R-:W-:Y:S02]  /*15560*/  SHF.R.S32.HI R0, RZ, 0x1f, R2 ;  /* 0x0000001fff007819 */ /* 0x000fe40000011402 */
[----:B------:R-:W-:-:S03]  /*15570*/  IADD3.X R5, R6, R5, R3, P0, !PT ;  /* 0x0000000506057210 */ /* 0x000fc600007fe403 */
[----:B------:R-:W-:-:S04]  /*15580*/  IMAD R0, R0, c[0x0][0x488], RZ ;  /* 0x0001220000007a24 */ /* 0x000fc800078e02ff */
[C---:B------:R-:W-:Y:S02]  /*15590*/  IMAD R0, R2.reuse, c[0x0][0x48c], R0 ;  /* 0x0001230002007a24 */ /* 0x040fe400078e0200 */
[----:B------:R-:W-:-:S05]  /*155a0*/  IMAD.WIDE.U32 R2, R2, c[0x0][0x488], R4 ;  /* 0x0001220002027a25 */ /* 0x000fca00078e0004 */
[----:B------:R-:W-:Y:S02]  /*155b0*/  IADD3 R0, R3, R0, RZ ;  /* 0x0000000003007210 */ /* 0x000fe40007ffe0ff */
[----:B------:R-:W-:-:S04]  /*155c0*/  LEA R4, P0, R2, c[0x0][0x450], 0x2 ;  /* 0x0001140002047a11 */ /* 0x000fc800078010ff */
[----:B------:R-:W-:Y:S02]  /*155d0*/  LEA.HI.X R5, R2, c[0x0][0x454], R0, 0x2, P0 ;  /* 0x0001150002057a11 */ /* 0x000fe400000f1400 */
[----:B------:R-:W-:-:S05]  /*155e0*/  MOV R0, 0xff800000 ;  /* 0xff80000000007802 */ /* 0x000fca0000000f00 */
[----:B------:R1:W-:Y:S02]  /*155f0*/  STG.E [R4.64], R0 ;  /* 0x0000000004007986 */ /* 0x0003e4000c101908 */
.L_x_530:
[----:B------:R-:W-:Y:S05]  /*15600*/  BSYNC B0 ;  /* 0x0000000000007941 */ /* 0x000fea0003800000 */
.L_x_529:
[----:B------:R-:W2:Y:S04]  /*15610*/  LDL R2, [R1+0x78] ;  /* 0x0000780001027983 */ /* 0x000ea80000100800 */
[----:B------:R-:W3:Y:S01]  /*15620*/  LDL.64 R12, [R1+0x28] ;  /* 0x00002800010c7983 */ /* 0x000ee20000100a00 */
[----:B-1----:R-:W-:Y:S01]  /*15630*/  MOV R0, c[0x0][0x4e8] ;  /* 0x00013a0000007a02 */ /* 0x002fe20000000f00 */
[----:B------:R-:W-:Y:S01]  /*15640*/  IMAD R6, R10, c[0x0][0x3f0], RZ ;  /* 0x0000fc000a067a24 */ /* 0x000fe200078e02ff */
[----:B------:R-:W-:Y:S02]  /*15650*/  SHF.R.S32.HI R9, RZ, 0x1f, R14 ;  /* 0x0000001fff097819 */ /* 0x000fe4000001140e */
[----:B------:R-:W-:Y:S01]  /*15660*/  ISETP.NE.AND P0, PT, R0, 0x1, PT ;  /* 0x000000010000780c */ /* 0x000fe20003f05270 */
[----:B------:R-:W-:Y:S01]  /*15670*/  IMAD R0, R7, c[0x0][0x3e8], RZ ;  /* 0x0000fa0007007a24 */ /* 0x000fe200078e02ff */
[----:B------:R-:W-:Y:S01]  /*15680*/  LEA.HI R9, R9, R14, RZ, 0x3 ;  /* 0x0000000e09097211 */ /* 0x000fe200078f18ff */
[----:B------:R-:W-:-:S02]  /*15690*/  IMAD R8, R15, c[0x0][0x3f4], R6 ;  /* 0x0000fd000f087a24 */ /* 0x000fc400078e0206 */
[----:B------:R-:W-:Y:S01]  /*156a0*/  IMAD R5, R16, c[0x0][0x3ec], R0 ;  /* 0x0000fb0010057a24 */ /* 0x000fe200078e0200 */
[----:B------:R-:W-:Y:S02]  /*156b0*/  SHF.R.S32.HI R9, RZ, 0x3, R9 ;  /* 0x00000003ff097819 */ /* 0x000fe40000011409 */
[----:B--2---:R-:W-:Y:S01]  /*156c0*/  IADD3 R4, R2, R11, RZ ;  /* 0x0000000b02047210 */ /* 0x004fe20007ffe0ff */
[----:B------:R-:W-:-:S03]  /*156d0*/  IMAD.WIDE.U32 R2, R16, c[0x0][0x3e8], RZ ;  /* 0x0000fa0010027a25 */ /* 0x000fc600078e00ff */
[----:B------:R-:W-:Y:S01]  /*156e0*/  MOV R0, R4 ;  /* 0x0000000400007202 */ /* 0x000fe20000000f00 */
[----:B------:R-:W-:-:S04]  /*156f0*/  @P0 IMAD.HI.U32 R7, R4, c[0x0][0x4ec], RZ ;  /* 0x00013b0004070a27 */ /* 0x000fc800078e00ff */
[----:B------:R-:W-:Y:S01]  /*15700*/  IMAD.IADD R3, R3, 0x1, R5 ;  /* 0x0000000103037824 */ /* 0x000fe200078e0205 */
[----:B------:R-:W-:Y:S02]  /*15710*/  @P0 SHF.R.U32.HI R0, RZ, c[0x0][0x4f0], R7 ;  /* 0x00013c00ff000a19 */ /* 0x000fe40000011607 */
[----:B---3--:R-:W-:Y:S01]  /*15720*/  ISETP.GE.AND P0, PT, R12, c[0x0][0x3c8], PT ;  /* 0x0000f2000c007a0c */ /* 0x008fe20003f06270 */
[----:B------:R-:W-:Y:S01]  /*15730*/  IMAD.WIDE.U32 R2, R15, c[0x0][0x3f0], R2 ;  /* 0x0000fc000f027a25 */ /* 0x000fe200078e0002 */
[----:B------:R-:W-:Y:S02]  /*15740*/  SHF.R.S32.HI R5, RZ, 0x1f, R0 ;  /* 0x0000001fff057819 */ /* 0x000fe40000011400 */
[----:B------:R-:W-:Y:S02]  /*15750*/  IADD3 R6, -R0, RZ, RZ ;  /* 0x000000ff00067210 */ /* 0x000fe40007ffe1ff */
[----:B------:R-:W-:Y:S01]  /*15760*/  IADD3 R3, R3, R8, RZ ;  /* 0x0000000803037210 */ /* 0x000fe20007ffe0ff */
[----:B------:R-:W-:-:S02]  /*15770*/  IMAD R5, R5, c[0x0][0x3e0], RZ ;  /* 0x0000f80005057a24 */ /* 0x000fc400078e02ff */
[----:B------:R-:W-:Y:S02]  /*15780*/  IMAD R6, R6, c[0x0][0x4e8], R4 ;  /* 0x00013a0006067a24 */ /* 0x000fe400078e0204 */
[C---:B------:R-:W-:Y:S02]  /*15790*/  IMAD R4, R0.reuse, c[0x0][0x3e4], R5 ;  /* 0x0000f90000047a24 */ /* 0x040fe400078e0205 */
[----:B------:R-:W-:Y:S01]  /*157a0*/  IMAD.WIDE.U32 R2, R0, c[0x0][0x3e0], R2 ;  /* 0x0000f80000027a25 */ /* 0x000fe200078e0002 */
[----:B------:R-:W-:-:S03]  /*157b0*/  SHF.R.S32.HI R0, RZ, 0x1f, R6 ;  /* 0x0000001fff007819 */ /* 0x000fc60000011406 */
[----:B------:R-:W-:Y:S02]  /*157c0*/  IMAD.IADD R3, R3, 0x1, R4 ;  /* 0x0000000103037824 */ /* 0x000fe400078e0204 */
[----:B------:R-:W-:Y:S02]  /*157d0*/  IMAD R0, R0, c[0x0][0x3d8], RZ ;  /* 0x0000f60000007a24 */ /* 0x000fe400078e02ff */
[----:B------:R-:W-:-:S04]  /*157e0*/  IMAD.WIDE.U32 R4, R6, c[0x0][0x3d8], R2 ;  /* 0x0000f60006047a25 */ /* 0x000fc800078e0002 */
[----:B------:R-:W-:Y:S01]  /*157f0*/  IMAD R6, R6, c[0x0][0x3dc], R0 ;  /* 0x0000f70006067a24 */ /* 0x000fe200078e0200 */
[----:B------:R-:W-:Y:S02]  /*15800*/  LEA R3, P1, R4, c[0x0][0x380], 0x1 ;  /* 0x0000e00004037a11 */ /* 0x000fe400078208ff */
[----:B------:R-:W-:Y:S02]  /*15810*/  IADD3 R0, R9, R11, RZ ;  /* 0x0000000b09007210 */ /* 0x000fe40007ffe0ff */
[----:B------:R-:W-:-:S04]  /*15820*/  IADD3 R2, R5, R6, RZ ;  /* 0x0000000605027210 */ /* 0x000fc80007ffe0ff */
[----:B------:R-:W-:Y:S01]  /*15830*/  LEA.HI.X R2, R4, c[0x0][0x384], R2, 0x1, P1 ;  /* 0x0000e10004027a11 */ /* 0x000fe200008f0c02 */
[----:B------:R-:W-:Y:S05]  /*15840*/  BRA.DIV ~URZ, `(.L_x_531) ;  /* 0x00000fa27f007947 */ /* 0x000fea000b800000 */
[----:B------:R1:W2:Y:S02]  /*15850*/  SHFL.IDX PT, R5, R2, RZ, 0x181f ;  /* 0x00181fff02057589 */ /* 0x0002a400000e0000 */
.L_x_561:
[----:B------:R-:W-:Y:S05]  /*15860*/  BRA.DIV ~URZ, `(.L_x_532) ;  /* 0x00000ff27f007947 */ /* 0x000fea000b800000 */
[----:B------:R3:W4:Y:S02]  /*15870*/  SHFL.IDX PT, R4, R3, RZ, 0x181f ;  /* 0x00181fff03047589 */ /* 0x00072400000e0000 */
.L_x_562:
[----:B------:R-:W5:Y:S01]  /*15880*/  LDL.64 R6, [R1+0x28] ;  /* 0x0000280001067983 */ /* 0x000f620000100a00 */
[----:B------:R-:W-:-:S04]  /*15890*/  IMAD.MOV.U32 R11, RZ, RZ, c[0x0][0x4e8] ;  /* 0x00013a00ff0b7624 */ /* 0x000fc800078e00ff */
[----:B------:R-:W-:-:S05]  /*158a0*/  IMAD R11, R11, c[0x0][0x388], RZ ;  /* 0x0000e2000b0b7a24 */ /* 0x000fca00078e02ff */
[----:B------:R-:W-:-:S13]  /*158b0*/  ISETP.GE.OR P2, PT, R0, R11, P0 ;  /* 0x0000000b0000720c */ /* 0x000fda0000746670 */
[----:B----45:R-:W-:-:S04]  /*158c0*/  @!P2 LEA R4, P1, R6, R4, 0x1 ;  /* 0x000000040604a211 */ /* 0x030fc800078208ff */
[----:B--2---:R-:W-:-:S05]  /*158d0*/  @!P2 LEA.HI.X R5, R6, R5, R7, 0x1, P1 ;  /* 0x000000050605a211 */ /* 0x004fca00008f0c07 */
[----:B------:R2:W-:Y:S01]  /*158e0*/  @!P2 ST.E.128 [R4.64], RZ ;  /* 0x000000ff0400a985 */ /* 0x0005e2000c101d08 */
[----:B------:R-:W-:Y:S05]  /*158f0*/  BRA.DIV ~URZ, `(.L_x_533) ;  /* 0x00000fd27f007947 */ /* 0x000fea000b800000 */
[----:B------:R4:W1:Y:S04]  /*15900*/  SHFL.IDX PT, R6, R2, 0x1, 0x181f ;  /* 0x00381f0002067f89 */ /* 0x00086800000e0000 */
[----:B--2---:R4:W2:Y:S02]  /*15910*/  SHFL.IDX PT, R4, R3, 0x1, 0x181f ;  /* 0x00381f0003047f89 */ /* 0x0048a400000e0000 */
.L_x_563:
[----:B------:R-:W5:Y:S01]  /*15920*/  LDL.64 R8, [R1+0x28] ;  /* 0x0000280001087983 */ /* 0x000f620000100a00 */
[----:B------:R-:W-:-:S04]  /*15930*/  IADD3 R5, R0, 0x10, RZ ;  /* 0x0000001000057810 */ /* 0x000fc80007ffe0ff */
[----:B------:R-:W-:-:S13]  /*15940*/  ISETP.GE.OR P2, PT, R5, R11, P0 ;  /* 0x0000000b0500720c */ /* 0x000fda0000746670 */
[----:B--2--5:R-:W-:-:S04]  /*15950*/  @!P2 LEA R4, P1, R8, R4, 0x1 ;  /* 0x000000040804a211 */ /* 0x024fc800078208ff */
[----:B-1----:R-:W-:-:S05]  /*15960*/  @!P2 LEA.HI.X R5, R8, R6, R9, 0x1, P1 ;  /* 0x000000060805a211 */ /* 0x002fca00008f0c09 */
[----:B------:R1:W-:Y:S01]  /*15970*/  @!P2 ST.E.128 [R4.64], RZ ;  /* 0x000000ff0400a985 */ /* 0x0003e2000c101d08 */
[----:B------:R-:W-:Y:S05]  /*15980*/  BRA.DIV ~URZ, `(.L_x_534) ;  /* 0x000010127f007947 */ /* 0x000fea000b800000 */
[----:B------:R2:W1:Y:S02]  /*15990*/  SHFL.IDX PT, R6, R2, 0x2, 0x181f ;  /* 0x00581f0002067f89 */ /* 0x00046400000e0000 */
.L_x_564:
[----:B------:R-:W-:Y:S05]  /*159a0*/  BRA.DIV ~URZ, `(.L_x_535) ;  /* 0x000010627f007947 */ /* 0x000fea000b800000 */
[----:B-1----:R1:W2:Y:S02]  /*159b0*/  SHFL.IDX PT, R4, R3, 0x2, 0x181f ;  /* 0x00581f0003047f89 */ /* 0x0022a400000e0000 */
.L_x_565:
[----:B------:R-:W5:Y:S01]  /*159c0*/  LDL.64 R8, [R1+0x28] ;  /* 0x0000280001087983 */ /* 0x000f620000100a00 */
[----:B------:R-:W-:-:S04]  /*159d0*/  IADD3 R5, R0, 0x20, RZ ;  /* 0x0000002000057810 */ /* 0x000fc80007ffe0ff */
[----:B------:R-:W-:-:S13]  /*159e0*/  ISETP.GE.OR P2, PT, R5, R11, P0 ;  /* 0x0000000b0500720c */ /* 0x000fda0000746670 */
[----:B--2--5:R-:W-:-:S04]  /*159f0*/  @!P2 LEA R4, P1, R8, R4, 0x1 ;  /* 0x000000040804a211 */ /* 0x024fc800078208ff */
[----:B------:R-:W-:-:S05]  /*15a00*/  @!P2 LEA.HI.X R5, R8, R6, R9, 0x1, P1 ;  /* 0x000000060805a211 */ /* 0x000fca00008f0c09 */
[----:B------:R2:W-:Y:S01]  /*15a10*/  @!P2 ST.E.128 [R4.64], RZ ;  /* 0x000000ff0400a985 */ /* 0x0005e2000c101d08 */
[----:B------:R-:W-:Y:S05]  /*15a20*/  BRA.DIV ~URZ, `(.L_x_536) ;  /* 0x000010527f007947 */ /* 0x000fea000b800000 */
[----:B------:R1:W2:Y:S04]  /*15a30*/  SHFL.IDX PT, R6, R2, 0x3, 0x181f ;  /* 0x00781f0002067f89 */ /* 0x0002a800000e0000 */
[----:B--2---:R1:W2:Y:S02]  /*15a40*/  SHFL.IDX PT, R4, R3, 0x3, 0x181f ;  /* 0x00781f0003047f89 */ /* 0x0042a400000e0000 */
.L_x_566:
[----:B------:R-:W5:Y:S01]  /*15a50*/  LDL.64 R8, [R1+0x28] ;  /* 0x0000280001087983 */ /* 0x000f620000100a00 */
[----:B------:R-:W-:-:S04]  /*15a60*/  IADD3 R5, R0, 0x30, RZ ;  /* 0x0000003000057810 */ /* 0x000fc80007ffe0ff */
[----:B------:R-:W-:-:S13]  /*15a70*/  ISETP.GE.OR P2, PT, R5, R11, P0 ;  /* 0x0000000b0500720c */ /* 0x000fda0000746670 */
[----:B--2--5:R-:W-:-:S04]  /*15a80*/  @!P2 LEA R4, P1, R8, R4, 0x1 ;  /* 0x000000040804a211 */ /* 0x024fc800078208ff */
[----:B------:R-:W-:-:S05]  /*15a90*/  @!P2 LEA.HI.X R5, R8, R6, R9, 0x1, P1 ;  /* 0x000000060805a211 */ /* 0x000fca00008f0c09 */
[----:B------:R2:W-:Y:S01]  /*15aa0*/  @!P2 ST.E.128 [R4.64], RZ ;  /* 0x000000ff0400a985 */ /* 0x0005e2000c101d08 */
[----:B------:R-:W-:Y:S05]  /*15ab0*/  BRA.DIV ~URZ, `(.L_x_537) ;  /* 0x000010927f007947 */ /* 0x000fea000b800000 */
[----:B------:R1:W2:Y:S02]  /*15ac0*/  SHFL.IDX PT, R6, R2, 0x4, 0x181f ;  /* 0x00981f0002067f89 */ /* 0x0002a400000e0000 */
.L_x_567:
[----:B------:R-:W-:Y:S05]  /*15ad0*/  BRA.DIV ~URZ, `(.L_x_538) ;  /* 0x000010e27f007947 */ /* 0x000fea000b800000 */
[----:B--2---:R2:W1:Y:S02]  /*15ae0*/  SHFL.IDX PT, R4, R3, 0x4, 0x181f ;  /* 0x00981f0003047f89 */ /* 0x00446400000e0000 */
.L_x_568:
[----:B------:R-:W5:Y:S01]  /*15af0*/  LDL.64 R8, [R1+0x28] ;  /* 0x0000280001087983 */ /* 0x000f620000100a00 */
[----:B------:R-:W-:-:S04]  /*15b00*/  IADD3 R5, R0, 0x40, RZ ;  /* 0x0000004000057810 */ /* 0x000fc80007ffe0ff */
[----:B------:R-:W-:-:S13]  /*15b10*/  ISETP.GE.OR P2, PT, R5, R11, P0 ;  /* 0x0000000b0500720c */ /* 0x000fda0000746670 */
[----:B-1---5:R-:W-:-:S04]  /*15b20*/  @!P2 LEA R4, P1, R8, R4, 0x1 ;  /* 0x000000040804a211 */ /* 0x022fc800078208ff */
[----:B------:R-:W-:-:S05]  /*15b30*/  @!P2 LEA.HI.X R5, R8, R6, R9, 0x1, P1 ;  /* 0x000000060805a211 */ /* 0x000fca00008f0c09 */
[----:B------:R1:W-:Y:S01]  /*15b40*/  @!P2 ST.E.128 [R4.64], RZ ;  /* 0x000000ff0400a985 */ /* 0x0003e2000c101d08 */
[----:B------:R-:W-:Y:S05]  /*15b50*/  BRA.DIV ~URZ, `(.L_x_539) ;  /* 0x000010d27f007947 */ /* 0x000fea000b800000 */
[----:B------:R1:W2:Y:S04]  /*15b60*/  SHFL.IDX PT, R6, R2, 0x5, 0x181f ;  /* 0x00b81f0002067f89 */ /* 0x0002a800000e0000 */
[----:B-1----:R1:W3:Y:S02]  /*15b70*/  SHFL.IDX PT, R4, R3, 0x5, 0x181f ;  /* 0x00b81f0003047f89 */ /* 0x0022e400000e0000 */
.L_x_569:
[----:B------:R-:W5:Y:S01]  /*15b80*/  LDL.64 R8, [R1+0x28] ;  /* 0x0000280001087983 */ /* 0x000f620000100a00 */
[----:B------:R-:W-:-:S04]  /*15b90*/  IADD3 R5, R0, 0x50, RZ ;  /* 0x0000005000057810 */ /* 0x000fc80007ffe0ff */
[----:B------:R-:W-:-:S13]  /*15ba0*/  ISETP.GE.OR P2, PT, R5, R11, P0 ;  /* 0x0000000b0500720c */ /* 0x000fda0000746670 */
[----:B---3-5:R-:W-:-:S04]  /*15bb0*/  @!P2 LEA R4, P1, R8, R4, 0x1 ;  /* 0x000000040804a211 */ /* 0x028fc800078208ff */
[----:B--2---:R-:W-:-:S05]  /*15bc0*/  @!P2 LEA.HI.X R5, R8, R6, R9, 0x1, P1 ;  /* 0x000000060805a211 */ /* 0x004fca00008f0c09 */
[----:B------:R2:W-:Y:S01]  /*15bd0*/  @!P2 ST.E.128 [R4.64], RZ ;  /* 0x000000ff0400a985 */ /* 0x0005e2000c101d08 */
[----:B------:R-:W-:Y:S05]  /*15be0*/  BRA.DIV ~URZ, `(.L_x_540) ;  /* 0x000011127f007947 */ /* 0x000fea000b800000 */
[----:B------:R3:W1:Y:S02]  /*15bf0*/  SHFL.IDX PT, R6, R2, 0x6, 0x181f ;  /* 0x00d81f0002067f89 */ /* 0x00066400000e0000 */
.L_x_570:
[----:B------:R-:W-:Y:S05]  /*15c00*/  BRA.DIV ~URZ, `(.L_x_541) ;  /* 0x000011627f007947 */ /* 0x000fea000b800000 */
[----:B--2---:R2:W3:Y:S02]  /*15c10*/  SHFL.IDX PT, R4, R3, 0x6, 0x181f ;  /* 0x00d81f0003047f89 */ /* 0x0044e400000e0000 */
.L_x_571:
[----:B------:R-:W5:Y:S01]  /*15c20*/  LDL.64 R8, [R1+0x28] ;  /* 0x0000280001087983 */ /* 0x000f620000100a00 */
[----:B------:R-:W-:-:S04]  /*15c30*/  IADD3 R5, R0, 0x60, RZ ;  /* 0x0000006000057810 */ /* 0x000fc80007ffe0ff */
[----:B------:R-:W-:-:S13]  /*15c40*/  ISETP.GE.OR P2, PT, R5, R11, P0 ;  /* 0x0000000b0500720c */ /* 0x000fda0000746670 */
[----:B---3-5:R-:W-:-:S04]  /*15c50*/  @!P2 LEA R4, P1, R8, R4, 0x1 ;  /* 0x000000040804a211 */ /* 0x028fc800078208ff */
[----:B-1----:R-:W-:-:S05]  /*15c60*/  @!P2 LEA.HI.X R5, R8, R6, R9, 0x1, P1 ;  /* 0x000000060805a211 */ /* 0x002fca00008f0c09 */
[----:B------:R1:W-:Y:S01]  /*15c70*/  @!P2 ST.E.128 [R4.64], RZ ;  /* 0x000000ff0400a985 */ /* 0x0003e2000c101d08 */
[----:B------:R-:W-:Y:S05]  /*15c80*/  BRA.DIV ~URZ, `(.L_x_542) ;  /* 0x000011527f007947 */ /* 0x000fea000b800000 */
[----:B-1----:R1:W3:Y:S04]  /*15c90*/  SHFL.IDX PT, R4, R2, 0x7, 0x181f ;  /* 0x00f81f0002047f89 */ /* 0x0022e800000e0000 */
[----:B--2-4-:R-:W2:Y:S02]  /*15ca0*/  SHFL.IDX PT, R3, R3, 0x7, 0x181f ;  /* 0x00f81f0003037f89 */ /* 0x014ea400000e0000 */
.L_x_572:
[----:B------:R-:W4:Y:S01]  /*15cb0*/  LDL.64 R6, [R1+0x28] ;  /* 0x0000280001067983 */ /* 0x000f220000100a00 */
[----:B------:R-:W-:-:S04]  /*15cc0*/  IADD3 R0, R0, 0x70, RZ ;  /* 0x0000007000007810 */ /* 0x000fc80007ffe0ff */
[----:B------:R-:W-:-:S13]  /*15cd0*/  ISETP.GE.OR P1, PT, R0, R11, P0 ;  /* 0x0000000b0000720c */ /* 0x000fda0000726670 */
[----:B-12-4-:R-:W-:-:S04]  /*15ce0*/  @!P1 LEA R2, P0, R6, R3, 0x1 ;  /* 0x0000000306029211 */ /* 0x016fc800078008ff */
[----:B---3--:R-:W-:-:S05]  /*15cf0*/  @!P1 LEA.HI.X R3, R6, R4, R7, 0x1, P0 ;  /* 0x0000000406039211 */ /* 0x008fca00000f0c07 */
[----:B------:R1:W-:Y:S04]  /*15d00*/  @!P1 ST.E.128 [R2.64], RZ ;  /* 0x000000ff02009985 */ /* 0x0003e8000c101d08 */
.L_x_528:
[----:B------:R-:W-:Y:S05]  /*15d10*/  BSYNC B1 ;  /* 0x0000000000017941 */ /* 0x000fea0003800000 */
.L_x_525:
[----:B---3--:R-:W3:Y:S02]  /*15d20*/  LDL R0, [R1+0x84] ;  /* 0x0000840001007983 */ /* 0x008ee40000100800 */
[----:B---3--:R-:W-:-:S13]  /*15d30*/  ISETP.NE.AND P0, PT, R0, RZ, PT ;  /* 0x000000ff0000720c */ /* 0x008fda0003f05270 */
[----:B------:R-:W-:Y:S01]  /*15d40*/  @P0 WARPSYNC 0xffffffff ;  /* 0xffffffff00000948 */ /* 0x000fe20003800000 */
[----:B------:R-:W-:Y:S06]  /*15d50*/  @P0 BAR.SYNC.DEFER_BLOCKING 0x5, 0x80 ;  /* 0x0142000000000b1d */ /* 0x000fec0000010000 */
[----:B------:R-:W3:Y:S04]  /*15d60*/  @P0 LDS R0, [0xb100] ;  /* 0x00b10000ff000984 */ /* 0x000ee80000000800 */
[----:B---3--:R3:W-:Y:S04]  /*15d70*/  @P0 STL [R1+0x54], R0 ;  /* 0x0000540001000387 */ /* 0x0087e80000100800 */
[----:B------:R-:W-:Y:S06]  /*15d80*/  @P0 BAR.ARV 0x4, 0x80 ;  /* 0x0102000000000b1d */ /* 0x000fec0000002000 */
[----:B------:R-:W-:Y:S05]  /*15d90*/  @P0 BRA `(.L_x_543) ;  /* 0x0000007000000947 */ /* 0x000fea0003800000 */
[----:B------:R-:W-:Y:S05]  /*15da0*/  BRA.DIV ~URZ, `(.L_x_544) ;  /* 0x000011027f007947 */ /* 0x000fea000b800000 */
[----:B---3--:R3:W4:Y:S02]  /*15db0*/  SHFL.IDX PT, R0, R47, RZ, 0x1f ;  /* 0x00001fff2f007589 */ /* 0x00872400000e0000 */
.L_x_573:
[----:B------:R-:W-:Y:S01]  /*15dc0*/  WARPSYNC 0xffffffff ;  /* 0xffffffff00007948 */ /* 0x000fe20003800000 */
[----:B------:R-:W-:Y:S06]  /*15dd0*/  BAR.SYNC.DEFER_BLOCKING 0x4, 0x80 ;  /* 0x0102000000007b1d */ /* 0x000fec0000010000 */
[----:B----4-:R4:W-:Y:S04]  /*15de0*/  STL [R1+0x54], R0 ;  /* 0x0000540001007387 */ /* 0x0109e80000100800 */
[----:B------:R4:W-:Y:S04]  /*15df0*/  @!P6 STS [0xb100], R47 ;  /* 0x00b1002fff00e388 */ /* 0x0009e80000000800 */
[----:B------:R-:W-:Y:S06]  /*15e00*/  BAR.ARV 0x5, 0x80 ;  /* 0x0142000000007b1d */ /* 0x000fec0000002000 */
.L_x_543:
[----:B---34-:R-:W3:Y:S02]  /*15e10*/  LDL R0, [R1+0x54] ;  /* 0x0000540001007983 */ /* 0x018ee40000100800 */
[----:B---3--:R-:W-:-:S13]  /*15e20*/  ISETP.GE.AND P0, PT, R0, c[0x0][0x538], PT ;  /* 0x00014e0000007a0c */ /* 0x008fda0003f06270 */
[----:B-12---:R-:W-:Y:S01]  /*15e30*/  @P0 CALL.REL.NOINC `(.L_x_545) ;  /* 0x0000001000000944 */ /* 0x006fe20003c00000 */
[----:B------:R-:W-:Y:S05]  /*15e40*/  BRA `(.L_x_546) ;  /* 0xfffeab2000007947 */ /* 0x000fea000383ffff */
.L_x_545:
[----:B------:R-:W-:Y:S05]  /*15e50*/  EXIT ;  /* 0x000000000000794d */ /* 0x000fea0003800000 */
.L_x_489:
[----:B------:R-:W-:Y:S01]  /*15e60*/  IMAD.MOV.U32 R10, RZ, RZ, R2 ;  /* 0x000000ffff0a7224 */ /* 0x000fe200078e0002 */
[----:B-1----:R-:W-:Y:S01]  /*15e70*/  MOV R8, RZ ;  /* 0x000000ff00087202 */ /* 0x002fe20000000f00 */
[----:B------:R-:W-:Y:S01]  /*15e80*/  IMAD.MOV.U32 R7, RZ, RZ, 0x181f ;  /* 0x0000181fff077424 */ /* 0x000fe200078e00ff */
[----:B------:R-:W-:Y:S02]  /*15e90*/  MOV R9, 0x15eb0 ;  /* 0x00015eb000097802 */ /* 0x000fe40000000f00 */
[----:B------:R-:W-:Y:S05]  /*15ea0*/  CALL.REL.NOINC `($__internal_1_$__cuda_sm70_shflsync_idx_p) ;  /* 0x000010b000007944 */ /* 0x000fea0003c00000 */
[----:B------:R-:W-:Y:S01]  /*15eb0*/  MOV R5, R7 ;  /* 0x0000000700057202 */ /* 0x000fe20000000f00 */
[----:B------:R-:W-:Y:S05]  /*15ec0*/  BRA `(.L_x_547) ;  /* 0xfffeb6a000007947 */ /* 0x000fea000383ffff */
.L_x_490:
[----:B------:R-:W-:Y:S01]  /*15ed0*/  IMAD.MOV.U32 R10, RZ, RZ, R3 ;  /* 0x000000ffff0a7224 */ /* 0x000fe200078e0003 */
[----:B-1----:R-:W-:Y:S01]  /*15ee0*/  MOV R8, RZ ;  /* 0x000000ff00087202 */ /* 0x002fe20000000f00 */
[----:B------:R-:W-:Y:S01]  /*15ef0*/  IMAD.MOV.U32 R7, RZ, RZ, 0x181f ;  /* 0x0000181fff077424 */ /* 0x000fe200078e00ff */
[----:B------:R-:W-:Y:S02]  /*15f00*/  MOV R9, 0x15f20 ;  /* 0x00015f2000097802 */ /* 0x000fe40000000f00 */
[----:B--23--:R-:W-:Y:S05]  /*15f10*/  CALL.REL.NOINC `($__internal_1_$__cuda_sm70_shflsync_idx_p) ;  /* 0x0000104000007944 */ /* 0x00cfea0003c00000 */
[----:B------:R-:W-:Y:S01]  /*15f20*/  MOV R4, R7 ;  /* 0x0000000700047202 */ /* 0x000fe20000000f00 */
[----:B------:R-:W-:Y:S05]  /*15f30*/  BRA `(.L_x_548) ;  /* 0xfffeb65000007947 */ /* 0x000fea000383ffff */
.L_x_493:
[----:B------:R-:W-:Y:S01]  /*15f40*/  IMAD.MOV.U32 R10, RZ, RZ, R2 ;  /* 0x000000ffff0a7224 */ /* 0x000fe200078e0002 */
[----:B------:R-:W-:Y:S01]  /*15f50*/  MOV R8, 0x1 ;  /* 0x0000000100087802 */ /* 0x000fe20000000f00 */
[----:B------:R-:W-:Y:S01]  /*15f60*/  IMAD.MOV.U32 R7, RZ, RZ, 0x181f ;  /* 0x0000181fff077424 */ /* 0x000fe200078e00ff */
[----:B------:R-:W-:-:S02]  /*15f70*/  MOV R9, 0x15f90 ;  /* 0x00015f9000097802 */ /* 0x000fc40000000f00 */
[----:B-1234-:R-:W-:Y:S05]  /*15f80*/  CALL.REL.NOINC `($__internal_1_$__cuda_sm70_shflsync_idx_p) ;  /* 0x00000fd000007944 */ /* 0x01efea0003c00000 */
[----:B------:R-:W-:Y:S01]  /*15f90*/  IMAD.MOV.U32 R6, RZ, RZ, R7 ;  /* 0x000000ffff067224 */ /* 0x000fe200078e0007 */
[----:B------:R-:W-:Y:S01]  /*15fa0*/  MOV R8, 0x1 ;  /* 0x0000000100087802 */ /* 0x000fe20000000f00 */
[----:B------:R-:W-:Y:S01]  /*15fb0*/  IMAD.MOV.U32 R10, RZ, RZ, R3 ;  /* 0x000000ffff0a7224 */ /* 0x000fe200078e0003 */
[----:B------:R-:W-:-:S02]  /*15fc0*/  MOV R7, 0x181f ;  /* 0x0000181f00077802 */ /* 0x000fc40000000f00 */
[----:B------:R-:W-:Y:S02]  /*15fd0*/  MOV R9, 0x15ff0 ;  /* 0x00015ff000097802 */ /* 0x000fe40000000f00 */
[----:B------:R-:W-:Y:S05]  /*15fe0*/  CALL.REL.NOINC `($__internal_1_$__cuda_sm70_shflsync_idx_p) ;  /* 0x00000f7000007944 */ /* 0x000fea0003c00000 */
[----:B------:R-:W-:Y:S01]  /*15ff0*/  MOV R4, R7 ;  /* 0x0000000700047202 */ /* 0x000fe20000000f00 */
[----:B------:R-:W-:Y:S05]  /*16000*/  BRA `(.L_x_549) ;  /* 0xfffeb68000007947 */ /* 0x000fea000383ffff */
.L_x_496:
[----:B------:R-:W-:Y:S01]  /*16010*/  IMAD.MOV.U32 R10, RZ, RZ, R2 ;  /* 0x000000ffff0a7224 */ /* 0x000fe200078e0002 */
[----:B------:R-:W-:Y:S01]  /*16020*/  MOV R8, 0x2 ;  /* 0x0000000200087802 */ /* 0x000fe20000000f00 */
[----:B------:R-:W-:Y:S01]  /*16030*/  IMAD.MOV.U32 R7, RZ, RZ, 0x181f ;  /* 0x0000181fff077424 */ /* 0x000fe200078e00ff */
[----:B------:R-:W-:Y:S02]  /*16040*/  MOV R9, 0x16060 ;  /* 0x0001606000097802 */ /* 0x000fe40000000f00 */
[----:B-123--:R-:W-:Y:S05]  /*16050*/  CALL.REL.NOINC `($__internal_1_$__cuda_sm70_shflsync_idx_p) ;  /* 0x00000f0000007944 */ /* 0x00efea0003c00000 */
[----:B------:R-:W-:Y:S01]  /*16060*/  MOV R6, R7 ;  /* 0x0000000700067202 */ /* 0x000fe20000000f00 */
[----:B------:R-:W-:Y:S05]  /*16070*/  BRA `(.L_x_550) ;  /* 0xfffeb6f000007947 */ /* 0x000fea000383ffff */
.L_x_497:
[----:B------:R-:W-:Y:S01]  /*16080*/  IMAD.MOV.U32 R10, RZ, RZ, R3 ;  /* 0x000000ffff0a7224 */ /* 0x000fe200078e0003 */
[----:B------:R-:W-:Y:S01]  /*16090*/  MOV R8, 0x2 ;  /* 0x0000000200087802 */ /* 0x000fe20000000f00 */
[----:B------:R-:W-:Y:S01]  /*160a0*/  IMAD.MOV.U32 R7, RZ, RZ, 0x181f ;  /* 0x0000181fff077424 */ /* 0x000fe200078e00ff */
[----:B------:R-:W-:Y:S02]  /*160b0*/  MOV R9, 0x160d0 ;  /* 0x000160d000097802 */ /* 0x000fe40000000f00 */
[----:B-1234-:R-:W-:Y:S05]  /*160c0*/  CALL.REL.NOINC `($__internal_1_$__cuda_sm70_shflsync_idx_p) ;  /* 0x00000e9000007944 */ /* 0x01efea0003c00000 */
[----:B------:R-:W-:Y:S01]  /*160d0*/  MOV R4, R7 ;  /* 0x0000000700047202 */ /* 0x000fe20000000f00 */
[----:B------:R-:W-:Y:S05]  /*160e0*/  BRA `(.L_x_551) ;  /* 0xfffeb6a000007947 */ /* 0x000fea000383ffff */
.L_x_500:
        /* <DEDUP_REMOVED lines=13> */
.L_x_503:
[----:B------:R-:W-:Y:S01]  /*161c0*/  IMAD.MOV.U32 R10, RZ, RZ, R2 ;  /* 0x000000ffff0a7224 */ /* 0x000fe200078e0002 */
[----:B------:R-:W-:Y:S01]  /*161d0*/  MOV R8, 0x4 ;  /* 0x0000000400087802 */ /* 0x000fe20000000f00 */
[----:B------:R-:W-:Y:S01]  /*161e0*/  IMAD.MOV.U32 R7, RZ, RZ, 0x181f ;  /* 0x0000181fff077424 */ /* 0x000fe200078e00ff */
[----:B------:R-:W-:Y:S02]  /*161f0*/  MOV R9, 0x16210 ;  /* 0x0001621000097802 */ /* 0x000fe40000000f00 */
[----:B-1234-:R-:W-:Y:S05]  /*16200*/  CALL.REL.NOINC `($__internal_1_$__cuda_sm70_shflsync_idx_p) ;  /* 0x00000d5000007944 */ /* 0x01efea0003c00000 */
[----:B------:R-:W-:Y:S01]  /*16210*/  MOV R6, R7 ;  /* 0x0000000700067202 */ /* 0x000fe20000000f00 */
[----:B------:R-:W-:Y:S05]  /*16220*/  BRA `(.L_x_553) ;  /* 0xfffeb73000007947 */ /* 0x000fea000383ffff */
.L_x_504:
[----:B------:R-:W-:Y:S01]  /*16230*/  IMAD.MOV.U32 R10, RZ, RZ, R3 ;  /* 0x000000ffff0a7224 */ /* 0x000fe200078e0003 */
[----:B------:R-:W-:Y:S01]  /*16240*/  MOV R8, 0x4 ;  /* 0x0000000400087802 */ /* 0x000fe20000000f00 */
[----:B------:R-:W-:Y:S01]  /*16250*/  IMAD.MOV.U32 R7, RZ, RZ, 0x181f ;  /* 0x0000181fff077424 */ /* 0x000fe200078e00ff */
[----:B------:R-:W-:Y:S02]  /*16260*/  MOV R9, 0x16280 ;  /* 0x0001628000097802 */ /* 0x000fe40000000f00 */
[----:B-1234-:R-:W-:Y:S05]  /*16270*/  CALL.REL.NOINC `($__internal_1_$__cuda_sm70_shflsync_idx_p) ;  /* 0x00000ce000007944 */ /* 0x01efea0003c00000 */
[----:B------:R-:W-:Y:S01]  /*16280*/  MOV R4, R7 ;  /* 0x0000000700047202 */ /* 0x000fe20000000f00 */
[----:B------:R-:W-:Y:S05]  /*16290*/  BRA `(.L_x_554) ;  /* 0xfffeb6e000007947 */ /* 0x000fea000383ffff */
.L_x_507:
        /* <DEDUP_REMOVED lines=13> */
.L_x_510:
[----:B------:R-:W-:Y:S01]  /*16370*/  IMAD.MOV.U32 R10, RZ, RZ, R2 ;  /* 0x000000ffff0a7224 */ /* 0x000fe200078e0002 */
[----:B------:R-:W-:Y:S01]  /*16380*/  MOV R8, 0x6 ;  /* 0x0000000600087802 */ /* 0x000fe20000000f00 */
[----:B------:R-:W-:Y:S01]  /*16390*/  IMAD.MOV.U32 R7, RZ, RZ, 0x181f ;  /* 0x0000181fff077424 */ /* 0x000fe200078e00ff */
[----:B------:R-:W-:Y:S02]  /*163a0*/  MOV R9, 0x163c0 ;  /* 0x000163c000097802 */ /* 0x000fe40000000f00 */
[----:B-1234-:R-:W-:Y:S05]  /*163b0*/  CALL.REL.NOINC `($__internal_1_$__cuda_sm70_shflsync_idx_p) ;  /* 0x00000ba000007944 */ /* 0x01efea0003c00000 */
[----:B------:R-:W-:Y:S01]  /*163c0*/  MOV R6, R7 ;  /* 0x0000000700067202 */ /* 0x000fe20000000f00 */
[----:B------:R-:W-:Y:S05]  /*163d0*/  BRA `(.L_x_556) ;  /* 0xfffeb77000007947 */ /* 0x000fea000383ffff */
.L_x_511:
[----:B------:R-:W-:Y:S01]  /*163e0*/  IMAD.MOV.U32 R10, RZ, RZ, R3 ;  /* 0x000000ffff0a7224 */ /* 0x000fe200078e0003 */
[----:B------:R-:W-:Y:S01]  /*163f0*/  MOV R8, 0x6 ;  /* 0x0000000600087802 */ /* 0x000fe20000000f00 */
[----:B------:R-:W-:Y:S01]  /*16400*/  IMAD.MOV.U32 R7, RZ, RZ, 0x181f ;  /* 0x0000181fff077424 */ /* 0x000fe200078e00ff */
[----:B------:R-:W-:Y:S02]  /*16410*/  MOV R9, 0x16430 ;  /* 0x0001643000097802 */ /* 0x000fe40000000f00 */
[----:B-1234-:R-:W-:Y:S05]  /*16420*/  CALL.REL.NOINC `($__internal_1_$__cuda_sm70_shflsync_idx_p) ;  /* 0x00000b3000007944 */ /* 0x01efea0003c00000 */
[----:B------:R-:W-:Y:S01]  /*16430*/  MOV R4, R7 ;  /* 0x0000000700047202 */ /* 0x000fe20000000f00 */
[----:B------:R-:W-:Y:S05]  /*16440*/  BRA `(.L_x_557) ;  /* 0xfffeb72000007947 */ /* 0x000fea000383ffff */
.L_x_514:
        /* <DEDUP_REMOVED lines=13> */
.L_x_521:
[----:B--2---:R1:W5:Y:S01]  /*16520*/  LDL R0, [R1+0x10] ;  /* 0x0000100001007983 */ /* 0x0043620000100800 */
[----:B------:R-:W-:Y:S02]  /*16530*/  MOV R3, 0x2 ;  /* 0x0000000200037802 */ /* 0x000fe40000000f00 */
[----:B------:R-:W-:Y:S02]  /*16540*/  MOV R8, 0x16560 ;  /* 0x0001656000087802 */ /* 0x000fe40000000f00 */
[----:B-1---5:R-:W-:Y:S05]  /*16550*/  CALL.REL.NOINC `($__internal_0_$__cuda_sm70_shflsync_bfly_p) ;  /* 0x000009c000007944 */ /* 0x022fea0003c00000 */
[----:B--2---:R-:W-:Y:S01]  /*16560*/  MOV R2, R3 ;  /* 0x0000000300027202 */ /* 0x004fe20000000f00 */
[----:B-1----:R-:W-:Y:S05]  /*16570*/  BRA `(.L_x_559) ;  /* 0xffffd58000007947 */ /* 0x002fea000383ffff */
.L_x_522:
[----:B------:R-:W-:Y:S01]  /*16580*/  IMAD.MOV.U32 R0, RZ, RZ, R2 ;  /* 0x000000ffff007224 */ /* 0x000fe200078e0002 */
[----:B------:R-:W-:Y:S02]  /*16590*/  MOV R3, 0x1 ;  /* 0x0000000100037802 */ /* 0x000fe40000000f00 */
[----:B------:R-:W-:Y:S02]  /*165a0*/  MOV R8, 0x165c0 ;  /* 0x000165c000087802 */ /* 0x000fe40000000f00 */
[----:B-----5:R-:W-:Y:S05]  /*165b0*/  CALL.REL.NOINC `($__internal_0_$__cuda_sm70_shflsync_bfly_p) ;  /* 0x0000096000007944 */ /* 0x020fea0003c00000 */
[----:B-1----:R1:W5:Y:S01]  /*165c0*/  LDL R0, [R1+0x18] ;  /* 0x0000180001007983 */ /* 0x0023620000100800 */
[----:B--2---:R-:W-:Y:S01]  /*165d0*/  FADD.FTZ R2, R2, R3 ;  /* 0x0000000302027221 */ /* 0x004fe20000010000 */
[----:B------:R-:W-:-:S02]  /*165e0*/  MOV R3, 0x2 ;  /* 0x0000000200037802 */ /* 0x000fc40000000f00 */
[----:B------:R-:W-:Y:S02]  /*165f0*/  MOV R8, 0x16610 ;  /* 0x0001661000087802 */ /* 0x000fe40000000f00 */
[----:B-1---5:R-:W-:Y:S05]  /*16600*/  CALL.REL.NOINC `($__internal_0_$__cuda_sm70_shflsync_bfly_p) ;  /* 0x0000091000007944 */ /* 0x022fea0003c00000 */
[----:B-1----:R-:W3:Y:S01]  /*16610*/  LDL.LU R0, [R1+0x18] ;  /* 0x0000180001007983 */ /* 0x002ee20000300800 */
[----:B------:R-:W-:Y:S01]  /*16620*/  MOV R8, 0x16670 ;  /* 0x0001667000087802 */ /* 0x000fe20000000f00 */
[----:B--23--:R-:W-:Y:S01]  /*16630*/  FADD.FTZ R4, R0, R3 ;  /* 0x0000000300047221 */ /* 0x00cfe20000010000 */
[----:B------:R-:W-:-:S04]  /*16640*/  MOV R3, 0x1 ;  /* 0x0000000100037802 */ /* 0x000fc80000000f00 */
[----:B------:R-:W-:Y:S02]  /*16650*/  MOV R0, R4 ;  /* 0x0000000400007202 */ /* 0x000fe40000000f00 */
[----:B------:R-:W-:Y:S05]  /*16660*/  CALL.REL.NOINC `($__internal_0_$__cuda_sm70_shflsync_bfly_p) ;  /* 0x000008b000007944 */ /* 0x000fea0003c00000 */
[----:B-1----:R1:W5:Y:S01]  /*16670*/  LDL R0, [R1+0x14] ;  /* 0x0000140001007983 */ /* 0x0023620000100800 */
[----:B--2---:R-:W-:Y:S01]  /*16680*/  FADD.FTZ R4, R4, R3 ;  /* 0x0000000304047221 */ /* 0x004fe20000010000 */
[----:B------:R-:W-:Y:S02]  /*16690*/  MOV R3, 0x2 ;  /* 0x0000000200037802 */ /* 0x000fe40000000f00 */
        /* <DEDUP_REMOVED lines=19> */
[----:B--2---:R-:W-:Y:S01]  /*167d0*/  MOV R8, R3 ;  /* 0x0000000300087202 */ /* 0x004fe20000000f00 */
[----:B-1----:R-:W-:Y:S05]  /*167e0*/  BRA `(.L_x_560) ;  /* 0xffffd44000007947 */ /* 0x002fea000383ffff */
.L_x_531:
[----:B------:R-:W-:Y:S01]  /*167f0*/  IMAD.MOV.U32 R10, RZ, RZ, R2 ;  /* 0x000000ffff0a7224 */ /* 0x000fe200078e0002 */
[----:B------:R-:W-:Y:S01]  /*16800*/  MOV R8, RZ ;  /* 0x000000ff00087202 */ /* 0x000fe20000000f00 */
[----:B------:R-:W-:Y:S01]  /*16810*/  IMAD.MOV.U32 R7, RZ, RZ, 0x181f ;  /* 0x0000181fff077424 */ /* 0x000fe200078e00ff */
[----:B------:R-:W-:Y:S02]  /*16820*/  MOV R9, 0x16840 ;  /* 0x0001684000097802 */ /* 0x000fe40000000f00 */
[----:B------:R-:W-:Y:S05]  /*16830*/  CALL.REL.NOINC `($__internal_1_$__cuda_sm70_shflsync_idx_p) ;  /* 0x0000072000007944 */ /* 0x000fea0003c00000 */
[----:B------:R-:W-:Y:S01]  /*16840*/  MOV R5, R7 ;  /* 0x0000000700057202 */ /* 0x000fe20000000f00 */
[----:B------:R-:W-:Y:S05]  /*16850*/  BRA `(.L_x_561) ;  /* 0xfffff00000007947 */ /* 0x000fea000383ffff */
.L_x_532:
[----:B------:R-:W-:Y:S01]  /*16860*/  IMAD.MOV.U32 R10, RZ, RZ, R3 ;  /* 0x000000ffff0a7224 */ /* 0x000fe200078e0003 */
[----:B------:R-:W-:Y:S01]  /*16870*/  MOV R8, RZ ;  /* 0x000000ff00087202 */ /* 0x000fe20000000f00 */
[----:B------:R-:W-:Y:S01]  /*16880*/  IMAD.MOV.U32 R7, RZ, RZ, 0x181f ;  /* 0x0000181fff077424 */ /* 0x000fe200078e00ff */
[----:B------:R-:W-:Y:S02]  /*16890*/  MOV R9, 0x168b0 ;  /* 0x000168b000097802 */ /* 0x000fe40000000f00 */
[----:B-12---:R-:W-:Y:S05]  /*168a0*/  CALL.REL.NOINC `($__internal_1_$__cuda_sm70_shflsync_idx_p) ;  /* 0x000006b000007944 */ /* 0x006fea0003c00000 */
[----:B------:R-:W-:Y:S01]  /*168b0*/  MOV R4, R7 ;  /* 0x0000000700047202 */ /* 0x000fe20000000f00 */
[----:B------:R-:W-:Y:S05]  /*168c0*/  BRA `(.L_x_562) ;  /* 0xffffefb000007947 */ /* 0x000fea000383ffff */
.L_x_533:
[----:B------:R-:W-:Y:S01]  /*168d0*/  IMAD.MOV.U32 R10, RZ, RZ, R2 ;  /* 0x000000ffff0a7224 */ /* 0x000fe200078e0002 */
[----:B------:R-:W-:Y:S01]  /*168e0*/  MOV R8, 0x1 ;  /* 0x0000000100087802 */ /* 0x000fe20000000f00 */
[----:B------:R-:W-:Y:S01]  /*168f0*/  IMAD.MOV.U32 R7, RZ, RZ, 0x181f ;  /* 0x0000181fff077424 */ /* 0x000fe200078e00ff */
[----:B------:R-:W-:-:S02]  /*16900*/  MOV R9, 0x16920 ;  /* 0x0001692000097802 */ /* 0x000fc40000000f00 */
[----:B-123--:R-:W-:Y:S05]  /*16910*/  CALL.REL.NOINC `($__internal_1_$__cuda_sm70_shflsync_idx_p) ;  /* 0x0000064000007944 */ /* 0x00efea0003c00000 */
        /* <DEDUP_REMOVED lines=8> */
.L_x_534:
[----:B------:R-:W-:Y:S01]  /*169a0*/  IMAD.MOV.U32 R10, RZ, RZ, R2 ;  /* 0x000000ffff0a7224 */ /* 0x000fe200078e0002 */
[----:B------:R-:W-:Y:S01]  /*169b0*/  MOV R8, 0x2 ;  /* 0x0000000200087802 */ /* 0x000fe20000000f00 */
[----:B------:R-:W-:Y:S01]  /*169c0*/  IMAD.MOV.U32 R7, RZ, RZ, 0x181f ;  /* 0x0000181fff077424 */ /* 0x000fe200078e00ff */
[----:B------:R-:W-:Y:S02]  /*169d0*/  MOV R9, 0x169f0 ;  /* 0x000169f000097802 */ /* 0x000fe40000000f00 */
[----:B-1-34-:R-:W-:Y:S05]  /*169e0*/  CALL.REL.NOINC `($__internal_1_$__cuda_sm70_shflsync_idx_p) ;  /* 0x0000057000007944 */ /* 0x01afea0003c00000 */
[----:B------:R-:W-:Y:S01]  /*169f0*/  MOV R6, R7 ;  /* 0x0000000700067202 */ /* 0x000fe20000000f00 */
[----:B------:R-:W-:Y:S05]  /*16a00*/  BRA `(.L_x_564) ;  /* 0xffffef9000007947 */ /* 0x000fea000383ffff */
.L_x_535:
[----:B------:R-:W-:Y:S01]  /*16a10*/  IMAD.MOV.U32 R10, RZ, RZ, R3 ;  /* 0x000000ffff0a7224 */ /* 0x000fe200078e0003 */
[----:B------:R-:W-:Y:S01]  /*16a20*/  MOV R8, 0x2 ;  /* 0x0000000200087802 */ /* 0x000fe20000000f00 */
[----:B------:R-:W-:Y:S01]  /*16a30*/  IMAD.MOV.U32 R7, RZ, RZ, 0x181f ;  /* 0x0000181fff077424 */ /* 0x000fe200078e00ff */
[----:B------:R-:W-:Y:S02]  /*16a40*/  MOV R9, 0x16a60 ;  /* 0x00016a6000097802 */ /* 0x000fe40000000f00 */
[----:B-1234-:R-:W-:Y:S05]  /*16a50*/  CALL.REL.NOINC `($__internal_1_$__cuda_sm70_shflsync_idx_p) ;  /* 0x0000050000007944 */ /* 0x01efea0003c00000 */
[----:B------:R-:W-:Y:S01]  /*16a60*/  MOV R4, R7 ;  /* 0x0000000700047202 */ /* 0x000fe20000000f00 */
[----:B------:R-:W-:Y:S05]  /*16a70*/  BRA `(.L_x_565) ;  /* 0xffffef4000007947 */ /* 0x000fea000383ffff */
.L_x_536:
        /* <DEDUP_REMOVED lines=13> */
.L_x_537:
[----:B------:R-:W-:Y:S01]  /*16b50*/  IMAD.MOV.U32 R10, RZ, RZ, R2 ;  /* 0x000000ffff0a7224 */ /* 0x000fe200078e0002 */
[----:B------:R-:W-:Y:S01]  /*16b60*/  MOV R8, 0x4 ;  /* 0x0000000400087802 */ /* 0x000fe20000000f00 */
[----:B------:R-:W-:Y:S01]  /*16b70*/  IMAD.MOV.U32 R7, RZ, RZ, 0x181f ;  /* 0x0000181fff077424 */ /* 0x000fe200078e00ff */
[----:B------:R-:W-:Y:S02]  /*16b80*/  MOV R9, 0x16ba0 ;  /* 0x00016ba000097802 */ /* 0x000fe40000000f00 */
[----:B-1234-:R-:W-:Y:S05]  /*16b90*/  CALL.REL.NOINC `($__internal_1_$__cuda_sm70_shflsync_idx_p) ;  /* 0x000003c000007944 */ /* 0x01efea0003c00000 */
[----:B------:R-:W-:Y:S01]  /*16ba0*/  MOV R6, R7 ;  /* 0x0000000700067202 */ /* 0x000fe20000000f00 */
[----:B------:R-:W-:Y:S05]  /*16bb0*/  BRA `(.L_x_567) ;  /* 0xffffef1000007947 */ /* 0x000fea000383ffff */
.L_x_538:
[----:B------:R-:W-:Y:S01]  /*16bc0*/  IMAD.MOV.U32 R10, RZ, RZ, R3 ;  /* 0x000000ffff0a7224 */ /* 0x000fe200078e0003 */
[----:B------:R-:W-:Y:S01]  /*16bd0*/  MOV R8, 0x4 ;  /* 0x0000000400087802 */ /* 0x000fe20000000f00 */
[----:B------:R-:W-:Y:S01]  /*16be0*/  IMAD.MOV.U32 R7, RZ, RZ, 0x181f ;  /* 0x0000181fff077424 */ /* 0x000fe200078e00ff */
[----:B------:R-:W-:Y:S02]  /*16bf0*/  MOV R9, 0x16c10 ;  /* 0x00016c1000097802 */ /* 0x000fe40000000f00 */
[----:B-1234-:R-:W-:Y:S05]  /*16c00*/  CALL.REL.NOINC `($__internal_1_$__cuda_sm70_shflsync_idx_p) ;  /* 0x0000035000007944 */ /* 0x01efea0003c00000 */
[----:B------:R-:W-:Y:S01]  /*16c10*/  MOV R4, R7 ;  /* 0x0000000700047202 */ /* 0x000fe20000000f00 */
[----:B------:R-:W-:Y:S05]  /*16c20*/  BRA `(.L_x_568) ;  /* 0xffffeec000007947 */ /* 0x000fea000383ffff */
.L_x_539:
        /* <DEDUP_REMOVED lines=13> */
.L_x_540:
[----:B------:R-:W-:Y:S01]  /*16d00*/  IMAD.MOV.U32 R10, RZ, RZ, R2 ;  /* 0x000000ffff0a7224 */ /* 0x000fe200078e0002 */
[----:B------:R-:W-:Y:S01]  /*16d10*/  MOV R8, 0x6 ;  /* 0x0000000600087802 */ /* 0x000fe20000000f00 */
[----:B------:R-:W-:Y:S01]  /*16d20*/  IMAD.MOV.U32 R7, RZ, RZ, 0x181f ;  /* 0x0000181fff077424 */ /* 0x000fe200078e00ff */
[----:B------:R-:W-:Y:S02]  /*16d30*/  MOV R9, 0x16d50 ;  /* 0x00016d5000097802 */ /* 0x000fe40000000f00 */
[----:B-12-4-:R-:W-:Y:S05]  /*16d40*/  CALL.REL.NOINC `($__internal_1_$__cuda_sm70_shflsync_idx_p) ;  /* 0x0000021000007944 */ /* 0x016fea0003c00000 */
[----:B------:R-:W-:Y:S01]  /*16d50*/  MOV R6, R7 ;  /* 0x0000000700067202 */ /* 0x000fe20000000f00 */
[----:B------:R-:W-:Y:S05]  /*16d60*/  BRA `(.L_x_570) ;  /* 0xffffee9000007947 */ /* 0x000fea000383ffff */
.L_x_541:
[----:B------:R-:W-:Y:S01]  /*16d70*/  IMAD.MOV.U32 R10, RZ, RZ, R3 ;  /* 0x000000ffff0a7224 */ /* 0x000fe200078e0003 */
[----:B------:R-:W-:Y:S01]  /*16d80*/  MOV R8, 0x6 ;  /* 0x0000000600087802 */ /* 0x000fe20000000f00 */
[----:B------:R-:W-:Y:S01]  /*16d90*/  IMAD.MOV.U32 R7, RZ, RZ, 0x181f ;  /* 0x0000181fff077424 */ /* 0x000fe200078e00ff */
[----:B------:R-:W-:Y:S02]  /*16da0*/  MOV R9, 0x16dc0 ;  /* 0x00016dc000097802 */ /* 0x000fe40000000f00 */
[----:B-1234-:R-:W-:Y:S05]  /*16db0*/  CALL.REL.NOINC `($__internal_1_$__cuda_sm70_shflsync_idx_p) ;  /* 0x000001a000007944 */ /* 0x01efea0003c00000 */
[----:B------:R-:W-:Y:S01]  /*16dc0*/  MOV R4, R7 ;  /* 0x0000000700047202 */ /* 0x000fe20000000f00 */
[----:B------:R-:W-:Y:S05]  /*16dd0*/  BRA `(.L_x_571) ;  /* 0xffffee4000007947 */ /* 0x000fea000383ffff */
.L_x_542:
[----:B------:R-:W-:Y:S01]  /*16de0*/  IMAD.MOV.U32 R10, RZ, RZ, R2 ;  /* 0x000000ffff0a7224 */ /* 0x000fe200078e0002 */
[----:B------:R-:W-:Y:S01]  /*16df0*/  MOV R8, 0x7 ;  /* 0x0000000700087802 */ /* 0x000fe20000000f00 */
[----:B------:R-:W-:Y:S01]  /*16e00*/  IMAD.MOV.U32 R7, RZ, RZ, 0x181f ;  /* 0x0000181fff077424 */ /* 0x000fe200078e00ff */
[----:B------:R-:W-:-:S02]  /*16e10*/  MOV R9, 0x16e30 ;  /* 0x00016e3000097802 */ /* 0x000fc40000000f00 */
[----:B-12-4-:R-:W-:Y:S05]  /*16e20*/  CALL.REL.NOINC `($__internal_1_$__cuda_sm70_shflsync_idx_p) ;  /* 0x0000013000007944 */ /* 0x016fea0003c00000 */
        /* <DEDUP_REMOVED lines=8> */
.L_x_544:
[----:B------:R-:W-:Y:S01]  /*16eb0*/  IMAD.MOV.U32 R10, RZ, RZ, R47 ;  /* 0x000000ffff0a7224 */ /* 0x000fe200078e002f */
[----:B--2---:R-:W-:Y:S01]  /*16ec0*/  MOV R8, RZ ;  /* 0x000000ff00087202 */ /* 0x004fe20000000f00 */
[----:B------:R-:W-:Y:S01]  /*16ed0*/  IMAD.MOV.U32 R7, RZ, RZ, 0x1f ;  /* 0x0000001fff077424 */ /* 0x000fe200078e00ff */
[----:B------:R-:W-:Y:S02]  /*16ee0*/  MOV R9, 0x16f00 ;  /* 0x00016f0000097802 */ /* 0x000fe40000000f00 */
[----:B-1-3--:R-:W-:Y:S05]  /*16ef0*/  CALL.REL.NOINC `($__internal_1_$__cuda_sm70_shflsync_idx_p) ;  /* 0x0000006000007944 */ /* 0x00afea0003c00000 */
[----:B------:R-:W-:Y:S01]  /*16f00*/  MOV R0, R7 ;  /* 0x0000000700007202 */ /* 0x000fe20000000f00 */
[----:B------:R-:W-:Y:S05]  /*16f10*/  BRA `(.L_x_573) ;  /* 0xffffeea000007947 */ /* 0x000fea000383ffff */
        .weak           $__internal_0_$__cuda_sm70_shflsync_bfly_p
        .type           $__internal_0_$__cuda_sm70_shflsync_bfly_p,@function
        .size           $__internal_0_$__cuda_sm70_shflsync_bfly_p,($__internal_1_$__cuda_sm70_shflsync_idx_p - $__internal_0_$__cuda_sm70_shflsync_bfly_p)
$__internal_0_$__cuda_sm70_shflsync_bfly_p:
[----:B------:R-:W-:Y:S01]  /*16f20*/  MOV R9, 0x0 ;  /* 0x0000000000097802 */ /* 0x000fe20000000f00 */
[----:B------:R-:W-:Y:S04]  /*16f30*/  WARPSYNC R7 ;  /* 0x0000000700007348 */ /* 0x000fe80003800000 */
[----:B------:R1:W2:Y:S01]  /*16f40*/  SHFL.BFLY PT, R3, R0, R3, R10 ;  /* 0x0c00000300037389 */ /* 0x0002a200000e000a */
[----:B------:R-:W-:Y:S05]  /*16f50*/  RET.REL.NODEC R8 `(_ZN7cutlass13device_kernelIN5flash19enable_sm80_to_sm89INS1_16FlashAttnFwdSm80INS1_25CollectiveMainloopFwdSm80ILi4ELi1ELb0EN4cute5tupleIJNS5_1CILi128EEENS7_ILi112EEENS7_ILi64EEEEEELi64ENS_6half_tEfNS_4arch4Sm80ELb1ELb0ELb1ELb0ELb0ELb0ELb1ELb0EEENS1_21CollectiveEpilogueFwdINS6_IJS8_SA_S9_EEENS6_IJNS7_ILi1EEESI_SI_EEESC_SE_Li128ELb0ELb1ELb0ELb0EEENS1_30DynamicPersistentTileSchedulerILi128ELi128ELb0ELb1ELb0EEEEEEEEEvNT_6ParamsE) ;  /* 0xfffe90a008007950 */ /* 0x000fea0003c3ffff */
        .weak           $__internal_1_$__cuda_sm70_shflsync_idx_p
        .type           $__internal_1_$__cuda_sm70_shflsync_idx_p,@function
        .size           $__internal_1_$__cuda_sm70_shflsync_idx_p,(.L_x_741 - $__internal_1_$__cuda_sm70_shflsync_idx_p)
$__internal_1_$__cuda_sm70_shflsync_idx_p:
[----:B------:R-:W-:-:S04]  /*16f60*/  MOV R12, 0xffffffff ;  /* 0xffffffff000c7802 */ /* 0x000fc80000000f00 */
[----:B------:R-:W-:Y:S04]  /*16f70*/  WARPSYNC R12 ;  /* 0x0000000c00007348 */ /* 0x000fe80003800000 */
[----:B------:R1:W2:Y:S02]  /*16f80*/  SHFL.IDX PT, R7, R10, R8, R7 ;  /* 0x000000080a077389 */ /* 0x0002a400000e0007 */
[----:B-1----:R-:W-:Y:S02]  /*16f90*/  MOV R8, R9 ;  /* 0x0000000900087202 */ /* 0x002fe40000000f00 */
[----:B------:R-:W-:-:S04]  /*16fa0*/  MOV R9, 0x0 ;  /* 0x0000000000097802 */ /* 0x000fc80000000f00 */
[----:B--2---:R-:W-:Y:S05]  /*16fb0*/  RET.REL.NODEC R8 `(_ZN7cutlass13device_kernelIN5flash19enable_sm80_to_sm89INS1_16FlashAttnFwdSm80INS1_25CollectiveMainloopFwdSm80ILi4ELi1ELb0EN4cute5tupleIJNS5_1CILi128EEENS7_ILi112EEENS7_ILi64EEEEEELi64ENS_6half_tEfNS_4arch4Sm80ELb1ELb0ELb1ELb0ELb0ELb0ELb1ELb0EEENS1_21CollectiveEpilogueFwdINS6_IJS8_SA_S9_EEENS6_IJNS7_ILi1EEESI_SI_EEESC_SE_Li128ELb0ELb1ELb0ELb0EEENS1_30DynamicPersistentTileSchedulerILi128ELi128ELb0ELb1ELb0EEEEEEEEEvNT_6ParamsE) ;  /* 0xfffe904008007950 */ /* 0x004fea0003c3ffff */
.L_x_574:
        /* <DEDUP_REMOVED lines=12> */
.L_x_741:


//--------------------- .text._ZN7cutlass13device_kernelIN5flash19enable_sm80_to_sm89INS1_16FlashAttnFwdSm80INS1_25CollectiveMainloopFwdSm80ILi4ELi1ELb0EN4cute5tupleIJNS5_1CILi128EEENS7_ILi112EEENS7_ILi64EEEEEELi64ENS_6half_tEfNS_4arch4Sm80ELb1ELb0ELb1ELb1ELb0ELb0ELb1ELb0EEENS1_21CollectiveEpilogueFwdINS6_IJS8_SA_S9_EEENS6_IJNS7_ILi1EEESI_SI_EEESC_SE_Li128ELb1ELb1ELb0ELb0EEENS1_19SingleTileSchedulerILb1ELb0ELb1ELi128EEEEEEEEEvNT_6ParamsE --------------------------
	.section	.text._ZN7cutlass13device_kernelIN5flash19enable_sm80_to_sm89INS1_16FlashAttnFwdSm80INS1_25CollectiveMainloopFwdSm80ILi4ELi1ELb0EN4cute5tupleIJNS5_1CILi128EEENS7_ILi112EEENS7_ILi64EEEEEELi64ENS_6half_tEfNS_4arch4Sm80ELb1ELb0ELb1ELb1ELb0ELb0ELb1ELb0EEENS1_21CollectiveEpilogueFwdINS6_IJS8_SA_S9_EEENS6_IJNS7_ILi1EEESI_SI_EEESC_SE_Li128ELb1ELb1ELb0ELb0EEENS1_19SingleTileSchedulerILb1ELb0ELb1ELi128EEEEEEEEEvNT_6ParamsE,"ax",@progbits
	.sectioninfo	@"SHI_REGISTERS=255"
	.align	128
.text._ZN7cutlass13device_kernelIN5flash19enable_sm80_to_sm89INS1_16FlashAttnFwdSm80INS1_25CollectiveMainloopFwdSm80ILi4ELi1ELb0EN4cute5tupleIJNS5_1CILi128EEENS7_ILi112EEENS7_ILi64EEEEEELi64ENS_6half_tEfNS_4arch4Sm80ELb1ELb0ELb1ELb1ELb0ELb0ELb1ELb0EEENS1_21CollectiveEpilogueFwdINS6_IJS8_SA_S9_EEENS6_IJNS7_ILi1EEESI_SI_EEESC_SE_Li128ELb1ELb1ELb0ELb0EEENS1_19SingleTileSchedulerILb1ELb0ELb1ELi128EEEEEEEEEvNT_6ParamsE:
        .type           _ZN7cutlass13device_kernelIN5flash19enable_sm80_to_sm89INS1_16FlashAttnFwdSm80INS1_25CollectiveMainloopFwdSm80ILi4ELi1ELb0EN4cute5tupleIJNS5_1CILi128EEENS7_ILi112EEENS7_ILi64EEEEEELi64ENS_6half_tEfNS_4arch4Sm80ELb1ELb0ELb1ELb1ELb0ELb0ELb1ELb0EEENS1_21CollectiveEpilogueFwdINS6_IJS8_SA_S9_EEENS6_IJNS7_ILi1EEESI_SI_EEESC_SE_Li128ELb1ELb1ELb0ELb0EEENS1_19SingleTileSchedulerILb1ELb0ELb1ELi128EEEEEEEEEvNT_6ParamsE,@function
        .size           _ZN7cutlass13device_kernelIN5flash19enable_sm80_to_sm89INS1_16FlashAttnFwdSm80INS1_25CollectiveMainloopFwdSm80ILi4ELi1ELb0EN4cute5tupleIJNS5_1CILi128EEENS7_ILi112EEENS7_ILi64EEEEEELi64ENS_6half_tEfNS_4arch4Sm80ELb1ELb0ELb1ELb1ELb0ELb0ELb1ELb0EEENS1_21CollectiveEpilogueFwdINS6_IJS8_SA_S9_EEENS6_IJNS7_ILi1EEESI_SI_EEESC_SE_Li128ELb1ELb1ELb0ELb0EEENS1_19SingleTileSchedulerILb1ELb0ELb1ELi128EEEEEEEEEvNT_6ParamsE,(.L_x_744 - _ZN7cutlass13device_kernelIN5flash19enable_sm80_to_sm89INS1_16FlashAttnFwdSm80INS1_25CollectiveMainloopFwdSm80ILi4ELi1ELb0EN4cute5tupleIJNS5_1CILi128EEENS7_ILi112EEENS7_ILi64EEEEEELi64ENS_6half_tEfNS_4arch4Sm80ELb1ELb0ELb1ELb1ELb0ELb0ELb1ELb0EEENS1_21CollectiveEpilogueFwdINS6_IJS8_SA_S9_EEENS6_IJNS7_ILi1EEESI_SI_EEESC_SE_Li128ELb1ELb1ELb0ELb0EEENS1_19SingleTileSchedulerILb1ELb0ELb1ELi128EEEEEEEEEvNT_6ParamsE)
        .other          _ZN7cutlass13device_kernelIN5flash19enable_sm80_to_sm89INS1_16FlashAttnFwdSm80INS1_25CollectiveMainloopFwdSm80ILi4ELi1ELb0EN4cute5tupleIJNS5_1CILi128EEENS7_ILi112EEENS7_ILi64EEEEEELi64ENS_6half_tEfNS_4arch4Sm80ELb1ELb0ELb1ELb1ELb0ELb0ELb1ELb0EEENS1_21CollectiveEpilogueFwdINS6_IJS8_SA_S9_EEENS6_IJNS7_ILi1EEESI_SI_EEESC_SE_Li128ELb1ELb1ELb0ELb0EEENS1_19SingleTileSchedulerILb1ELb0ELb1ELi128EEEEEEEEEvNT_6ParamsE,@"STO_CUDA_ENTRY STV_DEFAULT"
_ZN7cutlass13device_kernelIN5flash19enable_sm80_to_sm89INS1_16FlashAttnFwdSm80INS1_25CollectiveMainloopFwdSm80ILi4ELi1ELb0EN4cute5tupleIJNS5_1CILi128EEENS7_ILi112EEENS7_ILi64EEEEEELi64ENS_6half_tEfNS_4arch4Sm80ELb1ELb0ELb1ELb1ELb0ELb0ELb1ELb0EEENS1_21CollectiveEpilogueFwdINS6_IJS8_SA_S9_EEENS6_IJNS7_ILi1EEESI_SI_EEESC_SE_Li128ELb1ELb1ELb0ELb0EEENS1_19SingleTileSchedulerILb1ELb0ELb1ELi128EEEEEEEEEvNT_6ParamsE:
        /* <DEDUP_REMOVED lines=17> */
.L_x_576:
        /* <DEDUP_REMOVED lines=8> */
.L_x_578:
[----:B------:R-:W-:-:S04]  /*0190*/  MOV R0, c[0x0][0x54c] ;  /* 0x0001530000007a02 */ /* 0x000fc80000000f00 */
.L_x_577:
[----:B------:R-:W-:Y:S01]  /*01a0*/  USHF.L.U32 UR4, UR4, 0x7, URZ ;  /* 0x0000000704047899 */ /* 0x000fe2000800063f */
[----:B-----5:R-:W-:-:S05]  /*01b0*/  IMAD R0, R0, c[0x0][0x548], RZ ;  /* 0x0001520000007a24 */ /* 0x020fca00078e02ff */
[----:B------:R-:W-:-:S04]  /*01c0*/  MOV R10, UR4 ;  /* 0x00000004000a7c02 */ /* 0x000fc80008000f00 */
[----:B------:R-:W-:-:S04]  /*01d0*/  ISETP.GE.AND P0, PT, R10, R0, PT ;  /* 0x000000000a00720c */ /* 0x000fc80003f06270 */
[----:B------:R-:W-:-:S05]  /*01e0*/  SEL R0, R5, 0xffffffff, !P0 ;  /* 0xffffffff05007807 */ /* 0x000fca0004000000 */
[----:B------:R2:W-:Y:S01]  /*01f0*/  STL [R1+0x4c], R0 ;  /* 0x00004c0001007387 */ /* 0x0005e20000100800 */
[----:B------:R-:W-:Y:S05]  /*0200*/  BRA `(.L_x_579) ;  /* 0x0000014000007947 */ /* 0x000fea0003800000 */
.L_x_575:
[----:B------:R-:W-:-:S04]  /*0210*/  ISETP.NE.U32.AND P0, PT, RZ, c[0x0][0x568], PT ;  /* 0x00015a00ff007a0c */ /* 0x000fc80003f05070 */
[----:B------:R-:W-:-:S13]  /*0220*/  ISETP.NE.AND.EX P0, PT, RZ, c[0x0][0x56c], PT, P0 ;  /* 0x00015b00ff007a0c */ /* 0x000fda0003f05300 */
[----:B------:R-:W-:Y:S05]  /*0230*/  @!P0 BRA `(.L_x_580) ;  /* 0x0000002000008947 */ /* 0x000fea0003800000 */
[----:B------:R1:W5:Y:S01]  /*0240*/  LDG.E R0, [R2.64] ;  /* 0x0000000a02007981 */ /* 0x000362000c1e1900 */
[----:B------:R-:W-:Y:S05]  /*0250*/  BRA `(.L_x_581) ;  /* 0x0000009000007947 */ /* 0x000fea0003800000 */
.L_x_580:
        /* <DEDUP_REMOVED lines=8> */
.L_x_582:
[----:B------:R-:W-:-:S04]  /*02e0*/  MOV R0, c[0x0][0x54c] ;  /* 0x0001530000007a02 */ /* 0x000fc80000000f00 */
.L_x_581:
[----:B------:R-:W-:Y:S01]  /*02f0*/  USHF.L.U32 UR4, UR4, 0x7, URZ ;  /* 0x0000000704047899 */ /* 0x000fe2000800063f */
[----:B-----5:R-:W-:-:S05]  /*0300*/  IMAD R0, R0, c[0x0][0x548], RZ ;  /* 0x0001520000007a24 */ /* 0x020fca00078e02ff */
[----:B------:R-:W-:-:S04]  /*0310*/  MOV R10, UR4 ;  /* 0x00000004000a7c02 */ /* 0x000fc80008000f00 */
[----:B------:R-:W-:-:S04]  /*0320*/  ISETP.GE.AND P0, PT, R10, R0, PT ;  /* 0x000000000a00720c */ /* 0x000fc80003f06270 */
[----:B------:R-:W-:-:S05]  /*0330*/  SEL R0, R5, 0xffffffff, !P0 ;  /* 0xffffffff05007807 */ /* 0x000fca0004000000 */
[----:B------:R2:W-:Y:S04]  /*0340*/  STL [R1+0x4c], R0 ;  /* 0x00004c0001007387 */ /* 0x0005e80000100800 */
.L_x_579:
        /* <DEDUP_REMOVED lines=10> */
[CC--:B------:R-:W-:Y:S01]  /*03f0*/  IMAD.WIDE R4, R35.reuse, R18.reuse, c[0x0][0x348] ;  /* 0x0000d20023047625 */ /* 0x0c0fe200078e0212 */
[----:B------:R-:W-:Y:S02]  /*0400*/  ISETP.NE.U32.AND P2, PT, RZ, c[0x0][0x348], PT ;  /* 0x0000d200ff007a0c */ /* 0x000fe40003f45070 */
[----:B------:R-:W-:Y:S01]  /*0410*/  ISETP.NE.U32.AND P1, PT, RZ, c[0x0][0x350], PT ;  /* 0x0000d400ff007a0c */ /* 0x000fe20003f25070 */
[----:B-1----:R-:W-:Y:S01]  /*0420*/  IMAD.WIDE R2, R35, R18, c[0x0][0x350] ;  /* 0x0000d40023027625 */ /* 0x002fe200078e0212 */
[----:B------:R-:W-:-:S02]  /*0430*/  ISETP.NE.AND.EX P2, PT, RZ, c[0x0][0x34c], PT, P2 ;  /* 0x0000d300ff007a0c */ /* 0x000fc40003f45320 */
[----:B------:R-:W-:-:S03]  /*0440*/  ISETP.NE.AND.EX P1, PT, RZ, c[0x0][0x354], PT, P1 ;  /* 0x0000d500ff007a0c */ /* 0x000fc60003f25310 */
[----:B------:R-:W-:-:S04]  /*0450*/  @P0 IMAD.WIDE R6, R35, R18, c[0x0][0x360] ;  /* 0x0000d80023060625 */ /* 0x000fc800078e0212 */
[----:B------:R-:W-:Y:S01]  /*0460*/  @P3 IMAD.WIDE R8, R35, R18, c[0x0][0x370] ;  /* 0x0000dc0023083625 */ /* 0x000fe200078e0212 */
[----:B------:R1:W2:Y:S04]  /*0470*/  @P0 LDG.E R0, [R6.64] ;  /* 0x0000000a06000981 */ /* 0x0002a8000c1e1900 */
[----:B------:R3:W5:Y:S04]  /*0480*/  @P3 LDG.E R12, [R8.64] ;  /* 0x0000000a080c3981 */ /* 0x000768000c1e1900 */
[----:B------:R3:W5:Y:S04]  /*0490*/  @P2 LDG.E R11, [R4.64] ;  /* 0x0000000a040b2981 */ /* 0x000768000c1e1900 */
[----:B------:R3:W5:Y:S01]  /*04a0*/  @P1 LDG.E R13, [R2.64] ;  /* 0x0000000a020d1981 */ /* 0x000762000c1e1900 */
[----:B-1----:R-:W-:-:S03]  /*04b0*/  IMAD.MOV.U32 R6, RZ, RZ, c[0x0][0x1d0] ;  /* 0x00007400ff067624 */ /* 0x002fc600078e00ff */
[----:B--2---:R3:W-:Y:S01]  /*04c0*/  STL [R1+0x20], R0 ;  /* 0x0000200001007387 */ /* 0x0047e20000100800 */
[----:B------:R-:W-:Y:S01]  /*04d0*/  IMAD.MOV.U32 R252, RZ, RZ, R0 ;  /* 0x000000fffffc7224 */ /* 0x000fe200078e0000 */
[----:B------:R-:W-:Y:S05]  /*04e0*/  @P0 BRA `(.L_x_583) ;  /* 0x0000005000000947 */ /* 0x000fea0003800000 */
[----:B------:R-:W-:Y:S05]  /*04f0*/  @!P2 BRA `(.L_x_583) ;  /* 0x000000400000a947 */ /* 0x000fea0003800000 */
[----:B---3--:R1:W2:Y:S04]  /*0500*/  LDG.E R0, [R4.64] ;  /* 0x0000000a04007981 */ /* 0x0082a8000c1e1900 */
[----:B-1----:R-:W2:Y:S02]  /*0510*/  LDG.E R4, [R4.64+0x4] ;  /* 0x0000040a04047981 */ /* 0x002ea4000c1e1900 */
[----:B--2---:R-:W-:-:S05]  /*0520*/  IADD3 R252, -R0, R4, RZ ;  /* 0x0000000400fc7210 */ /* 0x004fca0007ffe1ff */
[----:B------:R1:W-:Y:S02]  /*0530*/  STL [R1+0x20], R252 ;  /* 0x000020fc01007387 */ /* 0x0003e40000100800 */
.L_x_583:
[----:B------:R-:W-:-:S04]  /*0540*/  ISETP.NE.U32.AND P0, PT, RZ, c[0x0][0x368], PT ;  /* 0x0000da00ff007a0c */ /* 0x000fc80003f05070 */
[----:B------:R-:W-:-:S13]  /*0550*/  ISETP.NE.AND.EX P0, PT, RZ, c[0x0][0x36c], PT, P0 ;  /* 0x0000db00ff007a0c */ /* 0x000fda0003f05300 */
[----:B------:R-:W-:Y:S05]  /*0560*/  @!P0 BRA `(.L_x_584) ;  /* 0x0000003000008947 */ /* 0x000fea0003800000 */
[----:B---3--:R-:W-:-:S05]  /*0570*/  IMAD.WIDE R2, R35, R18, c[0x0][0x368] ;  /* 0x0000da0023027625 */ /* 0x008fca00078e0212 */
[----:B------:R2:W5:Y:S01]  /*0580*/  LDG.E R6, [R2.64] ;  /* 0x0000000a02067981 */ /* 0x000562000c1e1900 */
[----:B------:R-:W-:Y:S05]  /*0590*/  BRA `(.L_x_585) ;  /* 0x0000004000007947 */ /* 0x000fea0003800000 */
.L_x_584:
[----:B------:R-:W-:Y:S05]  /*05a0*/  @!P1 BRA `(.L_x_585) ;  /* 0x0000003000009947 */ /* 0x000fea0003800000 */
[----:B------:R2:W4:Y:S04]  /*05b0*/  LDG.E R6, [R2.64] ;  /* 0x0000000a02067981 */ /* 0x000528000c1e1900 */
[----:B--23--:R-:W4:Y:S02]  /*05c0*/  LDG.E R2, [R2.64+0x4] ;  /* 0x0000040a02027981 */ /* 0x00cf24000c1e1900 */
[----:B----4-:R-:W-:-:S03]  /*05d0*/  IADD3 R6, -R6, R2, RZ ;  /* 0x0000000206067210 */ /* 0x010fc60007ffe1ff */
.L_x_585:
[----:B---3--:R-:W-:Y:S01]  /*05e0*/  IMAD.MOV.U32 R0, RZ, RZ, c[0x0][0x2c4] ;  /* 0x0000b100ff007624 */ /* 0x008fe200078e00ff */
[----:B-----5:R-:W-:Y:S01]  /*05f0*/  IADD3 R249, -R12, R6, RZ ;  /* 0x000000060cf97210 */ /* 0x020fe20007ffe1ff */
[----:B------:R-:W-:Y:S01]  /*0600*/  IMAD.MOV.U32 R243, RZ, RZ, R10 ;  /* 0x000000fffff37224 */ /* 0x000fe200078e000a */
[----:B--2---:R-:W-:Y:S01]  /*0610*/  IADD3 R2, R10, 0x7f, RZ ;  /* 0x0000007f0a027810 */ /* 0x004fe20007ffe0ff */
[----:B------:R-:W-:Y:S01]  /*0620*/  IMAD.MOV.U32 R4, RZ, RZ, RZ ;  /* 0x000000ffff047224 */ /* 0x000fe200078e00ff */
[----:B------:R-:W-:Y:S01]  /*0630*/  ISETP.NE.AND P4, PT, R0, 0x1, PT ;  /* 0x000000010000780c */ /* 0x000fe20003f85270 */
[----:B------:R2:W-:Y:S01]  /*0640*/  STL [R1+0x38], R249 ;  /* 0x000038f901007387 */ /* 0x0005e20000100800 */
[----:B------:R-:W-:Y:S01]  /*0650*/  IADD3 R3, R249, 0x70, -R252 ;  /* 0x00000070f9037810 */ /* 0x000fe20007ffe8fc */
[----:B------:R-:W-:Y:S01]  /*0660*/  IMAD.IADD R6, R13, 0x1, R12 ;  /* 0x000000010d067824 */ /* 0x000fe200078e020c */
[----:B------:R-:W-:Y:S01]  /*0670*/  IADD3 R5, R249, 0x6f, RZ ;  /* 0x0000006ff9057810 */ /* 0x000fe20007ffe0ff */
[----:B------:R-:W-:Y:S01]  /*0680*/  CS2R R178, SRZ ;  /* 0x0000000000b27805 */ /* 0x000fe2000001ff00 */
[----:B------:R-:W-:Y:S01]  /*0690*/  PLOP3.LUT P0, PT, PT, PT, PT, 0x80, 0x0 ;  /* 0x000000000000781c */ /* 0x000fe20003f0f070 */
[----:B------:R-:W-:Y:S01]  /*06a0*/  CS2R R176, SRZ ;  /* 0x0000000000b07805 */ /* 0x000fe2000001ff00 */
[----:B------:R-:W-:Y:S01]  /*06b0*/  CS2R R182, SRZ ;  /* 0x0000000000b67805 */ /* 0x000fe2000001ff00 */
[----:B------:R-:W-:Y:S01]  /*06c0*/  IMAD.HI R4, R5, -0x6db6db6d, R4 ;  /* 0x9249249305047827 */ /* 0x000fe200078e0204 */
[----:B------:R-:W-:Y:S01]  /*06d0*/  CS2R R12, SRZ ;  /* 0x00000000000c7805 */ /* 0x000fe2000001ff00 */
[----:B------:R-:W-:Y:S01]  /*06e0*/  CS2R R14, SRZ ;  /* 0x00000000000e7805 */ /* 0x000fe2000001ff00 */
[----:B------:R-:W-:Y:S01]  /*06f0*/  MOV R174, RZ ;  /* 0x000000ff00ae7202 */ /* 0x000fe20000000f00 */
[----:B------:R-:W-:Y:S01]  /*0700*/  IMAD.MOV.U32 R180, RZ, RZ, RZ ;  /* 0x000000ffffb47224 */ /* 0x000fe200078e00ff */
[----:B------:R-:W-:Y:S01]  /*0710*/  @P4 IADD3 R0, R243, 0x7f, RZ ;  /* 0x0000007ff3004810 */ /* 0x000fe20007ffe0ff */
[----:B------:R-:W-:Y:S01]  /*0720*/  IMAD.MOV.U32 R172, RZ, RZ, RZ ;  /* 0x000000ffffac7224 */ /* 0x000fe200078e00ff */
[----:B------:R-:W-:Y:S01]  /*0730*/  CS2R R16, SRZ ;  /* 0x0000000000107805 */ /* 0x000fe2000001ff00 */
[----:B------:R-:W-:Y:S01]  /*0740*/  IMAD.MOV.U32 R170, RZ, RZ, RZ ;  /* 0x000000ffffaa7224 */ /* 0x000fe200078e00ff */
[----:B------:R-:W-:Y:S01]  /*0750*/  MOV R19, RZ ;  /* 0x000000ff00137202 */ /* 0x000fe20000000f00 */
[----:B------:R-:W-:Y:S01]  /*0760*/  @P4 IMAD.HI.U32 R0, R0, c[0x0][0x2c8], RZ ;  /* 0x0000b20000004a27 */ /* 0x000fe200078e00ff */
[----:B------:R-:W-:Y:S01]  /*0770*/  CS2R R26, SRZ ;  /* 0x00000000001a7805 */ /* 0x000fe2000001ff00 */
[----:B------:R-:W-:Y:S01]  /*0780*/  CS2R R20, SRZ ;  /* 0x0000000000147805 */ /* 0x000fe2000001ff00 */
[----:B------:R-:W-:Y:S01]  /*0790*/  MOV R160, RZ ;  /* 0x000000ff00a07202 */ /* 0x000fe20000000f00 */
[----:B------:R-:W-:Y:S01]  /*07a0*/  IMAD.MOV.U32 R168, RZ, RZ, RZ ;  /* 0x000000ffffa87224 */ /* 0x000fe200078e00ff */
[----:B------:R-:W-:Y:S01]  /*07b0*/  @P4 SHF.R.U32.HI R2, RZ, c[0x0][0x2cc], R0 ;  /* 0x0000b300ff024a19 */ /* 0x000fe20000011600 */
[----:B------:R-:W-:Y:S01]  /*07c0*/  IMAD.MOV.U32 R162, RZ, RZ, RZ ;  /* 0x000000ffffa27224 */ /* 0x000fe200078e00ff */
[----:B------:R-:W-:Y:S01]  /*07d0*/  SHF.R.U32.HI R0, RZ, 0x1f, R4 ;  /* 0x0000001fff007819 */ /* 0x000fe20000011604 */
[----:B------:R-:W-:Y:S01]  /*07e0*/  IMAD.MOV.U32 R166, RZ, RZ, RZ ;  /* 0x000000ffffa67224 */ /* 0x000fe200078e00ff */
[----:B------:R-:W-:Y:S01]  /*07f0*/  CS2R R22, SRZ ;  /* 0x0000000000167805 */ /* 0x000fe2000001ff00 */
[----:B------:R-:W-:Y:S01]  /*0800*/  IMAD.IADD R3, R3, 0x1, R2 ;  /* 0x0000000103037824 */ /* 0x000fe200078e0202 */
[----:B------:R-:W-:Y:S01]  /*0810*/  MOV R2, RZ ;  /* 0x000000ff00027202 */ /* 0x000fe20000000f00 */
[----:B------:R-:W-:Y:S01]  /*0820*/  IMAD.MOV.U32 R164, RZ, RZ, RZ ;  /* 0x000000ffffa47224 */ /* 0x000fe200078e00ff */
[----:B------:R-:W-:Y:S01]  /*0830*/  LEA.HI.SX32 R0, R4, R0, 0x1a ;  /* 0x0000000004007211 */ /* 0x000fe200078fd2ff */
[----:B------:R-:W-:Y:S01]  /*0840*/  IMAD.MOV.U32 R156, RZ, RZ, RZ ;  /* 0x000000ffff9c7224 */ /* 0x000fe200078e00ff */
[----:B------:R-:W-:Y:S01]  /*0850*/  MOV R158, RZ ;  /* 0x000000ff009e7202 */ /* 0x000fe20000000f00 */
[----:B------:R-:W-:Y:S01]  /*0860*/  IMAD.HI R2, R3, -0x6db6db6d, R2 ;  /* 0x9249249303027827 */ /* 0x000fe200078e0202 */
[----:B------:R-:W-:Y:S01]  /*0870*/  CS2R R24, SRZ ;  /* 0x0000000000187805 */ /* 0x000fe2000001ff00 */
[----:B------:R-:W-:Y:S01]  /*0880*/  MOV R152, RZ ;  /* 0x000000ff00987202 */ /* 0x000fe20000000f00 */
[----:B------:R-:W-:Y:S01]  /*0890*/  CS2R R146, SRZ ;  /* 0x0000000000927805 */ /* 0x000fe2000001ff00 */
[----:B------:R-:W-:Y:S01]  /*08a0*/  IMAD.MOV.U32 R154, RZ, RZ, RZ ;  /* 0x000000ffff9a7224 */ /* 0x000fe200078e00ff */
[----:B------:R-:W-:Y:S01]  /*08b0*/  SHF.R.U32.HI R3, RZ, 0x1f, R2 ;  /* 0x0000001fff037819 */ /* 0x000fe20000011602 */
[----:B------:R-:W-:Y:S01]  /*08c0*/  CS2R R30, SRZ ;  /* 0x00000000001e7805 */ /* 0x000fe2000001ff00 */
[----:B------:R-:W-:Y:S01]  /*08d0*/  IMAD.MOV.U32 R144, RZ, RZ, RZ ;  /* 0x000000ffff907224 */ /* 0x000fe200078e00ff */
[----:B------:R-:W-:Y:S01]  /*08e0*/  MOV R150, RZ ;  /* 0x000000ff00967202 */ /* 0x000fe20000000f00 */
[----:B------:R-:W-:Y:S01]  /*08f0*/  IMAD.MOV.U32 R148, RZ, RZ, RZ ;  /* 0x000000ffff947224 */ /* 0x000fe200078e00ff */
[----:B------:R-:W-:Y:S01]  /*0900*/  LEA.HI.SX32 R2, R2, R3, 0x1a ;  /* 0x0000000302027211 */ /* 0x000fe200078fd2ff */
[----:B------:R-:W-:Y:S01]  /*0910*/  CS2R R142, SRZ ;  /* 0x00000000008e7805 */ /* 0x000fe2000001ff00 */
[----:B------:R-:W-:Y:S01]  /*0920*/  CS2R R32, SRZ ;  /* 0x0000000000207805 */ /* 0x000fe2000001ff00 */
[----:B------:R-:W-:Y:S01]  /*0930*/  MOV R140, RZ ;  /* 0x000000ff008c7202 */ /* 0x000fe20000000f00 */
[----:B------:R-:W-:Y:S01]  /*0940*/  CS2R R28, SRZ ;  /* 0x00000000001c7805 */ /* 0x000fe2000001ff00 */
[----:B------:R-:W-:Y:S01]  /*0950*/  IMNMX R46, R0, R2, PT ;  /* 0x00000002002e7217 */ /* 0x000fe20003800200 */
[----:B------:R-:W-:Y:S01]  /*0960*/  IMAD.MOV.U32 R138, RZ, RZ, RZ ;  /* 0x000000ffff8a7224 */ /* 0x000fe200078e00ff */
[----:B------:R-:W-:Y:S01]  /*0970*/  MOV R136, RZ ;  /* 0x000000ff00887202 */ /* 0x000fe20000000f00 */
[----:B------:R-:W-:Y:S01]  /*0980*/  CS2R R130, SRZ ;  /* 0x0000000000827805 */ /* 0x000fe2000001ff00 */
[----:B------:R-:W-:Y:S01]  /*0990*/  ISETP.GE.AND P3, PT, R46, 0x1, PT ;  /* 0x000000012e00780c */ /* 0x000fe20003f66270 */
        /* <DEDUP_REMOVED lines=13> */
[----:B------:R-:W-:-:S04]  /*0a70*/  ISETP.NE.U32.AND P3, PT, RZ, c[0x0][0x340], PT ;  /* 0x0000d000ff007a0c */ /* 0x000fc80003f65070 */
[----:B------:R-:W-:-:S13]  /*0a80*/  ISETP.NE.AND.EX P3, PT, RZ, c[0x0][0x344], PT, P3 ;  /* 0x0000d100ff007a0c */ /* 0x000fda0003f65330 */
[----:B------:R-:W-:-:S05]  /*0a90*/  @P3 IMAD.WIDE R2, R35, R18, c[0x0][0x340] ;  /* 0x0000d00023023625 */ /* 0x000fca00078e0212 */
[----:B------:R3:W4:Y:S01]  /*0aa0*/  @P3 LDG.E R16, [R2.64] ;  /* 0x0000000a02103981 */ /* 0x000722000c1e1900 */
[----:B------:R-:W-:Y:S01]  /*0ab0*/  SHF.R.S32.HI R246, RZ, 0x1f, R247 ;  /* 0x0000001ffff67819 */ /* 0x000fe200000114f7 */
[----:B------:R-:W-:Y:S01]  /*0ac0*/  IMAD.MOV.U32 R23, RZ, RZ, 0x10 ;  /* 0x00000010ff177424 */ /* 0x000fe200078e00ff */
[----:B------:R-:W-:Y:S01]  /*0ad0*/  SHF.R.S32.HI R0, RZ, 0x1f, R11 ;  /* 0x0000001fff007819 */ /* 0x000fe2000001140b */
[----:B------:R-:W5:Y:S01]  /*0ae0*/  S2R R19, SR_CTAID.Y ;  /* 0x0000000000137919 */ /* 0x000f620000002600 */
[-C--:B------:R-:W-:Y:S01]  /*0af0*/  LEA.HI R4, R246, R247.reuse, RZ, 0x3 ;  /* 0x000000f7f6047211 */ /* 0x080fe200078f18ff */
[----:B------:R-:W-:Y:S01]  /*0b00*/  BSSY B0, `(.L_x_587) ;  /* 0x000006d000007945 */ /* 0x000fe20003800000 */
[----:B------:R-:W-:Y:S01]  /*0b10*/  SHF.R.S32.HI R7, RZ, 0x1f, R6 ;  /* 0x0000001fff077819 */ /* 0x000fe20000011406 */
        /* <DEDUP_REMOVED lines=10> */
[----:B------:R-:W-:Y:S02]  /*0bc0*/  SEL R10, R15, RZ, !P2 ;  /* 0x000000ff0f0a7207 */ /* 0x000fe40005000000 */
[----:B------:R-:W-:Y:S02]  /*0bd0*/  LEA.HI R24, R246, R247, RZ, 0x4 ;  /* 0x000000f7f6187211 */ /* 0x000fe400078f20ff */
[----:B------:R-:W-:Y:S01]  /*0be0*/  LOP3.LUT R6, R5, 0x38, R20, 0xf8, !PT ;  /* 0x0000003805067812 */ /* 0x000fe200078ef814 */
[----:B---3--:R-:W-:Y:S01]  /*0bf0*/  IMAD.WIDE.U32 R2, R11, c[0x0][0x178], RZ ;  /* 0x00005e000b027a25 */ /* 0x008fe200078e00ff */
[----:B------:R-:W-:-:S02]  /*0c00*/  SHF.R.U32.HI R5, RZ, 0x3, R5 ;  /* 0x00000003ff057819 */ /* 0x000fc40000011605 */
[----:B-----5:R-:W-:Y:S01]  /*0c10*/  SHF.R.S32.HI R14, RZ, 0x1f, R19 ;  /* 0x0000001fff0e7819 */ /* 0x020fe20000011413 */
[----:B------:R-:W-:Y:S01]  /*0c20*/  IMAD R10, R10, c[0x0][0x1c0], RZ ;  /* 0x000070000a0a7a24 */ /* 0x000fe200078e02ff */
[----:B------:R-:W-:Y:S01]  /*0c30*/  LOP3.LUT R18, R6, R5, RZ, 0x3c, !PT ;  /* 0x0000000506127212 */ /* 0x000fe200078e3cff */
[----:B------:R-:W-:Y:S01]  /*0c40*/  IMAD R5, R45, 0x10, R17 ;  /* 0x000000102d057824 */ /* 0x000fe200078e0211 */
[----:B------:R-:W-:Y:S01]  /*0c50*/  IADD3 R3, R3, R0, RZ ;  /* 0x0000000003037210 */ /* 0x000fe20007ffe0ff */
[----:B------:R-:W-:Y:S01]  /*0c60*/  IMAD R8, R14, c[0x0][0x1b8], RZ ;  /* 0x00006e000e087a24 */ /* 0x000fe200078e02ff */
[----:B------:R-:W-:Y:S02]  /*0c70*/  LEA.HI.X.SX32 R0, R17, R7, 0x1, P0 ;  /* 0x0000000711007211 */ /* 0x000fe400000f0eff */
[----:B------:R-:W-:Y:S01]  /*0c80*/  IADD3 R9, R243, R5, RZ ;  /* 0x00000005f3097210 */ /* 0x000fe20007ffe0ff */
[C---:B------:R-:W-:Y:S01]  /*0c90*/  IMAD R8, R19.reuse, c[0x0][0x1bc], R8 ;  /* 0x00006f0013087a24 */ /* 0x040fe200078e0208 */
[----:B------:R-:W-:Y:S01]  /*0ca0*/  SHF.R.S32.HI R21, RZ, 0x1f, R20 ;  /* 0x0000001fff157819 */ /* 0x000fe20000011414 */
[----:B------:R-:W-:Y:S01]  /*0cb0*/  IMAD R6, R0, c[0x0][0x1e0], RZ ;  /* 0x0000780000067a24 */ /* 0x000fe200078e02ff */
[----:B------:R-:W-:Y:S01]  /*0cc0*/  ISETP.GE.AND P5, PT, R20, c[0x0][0x198], PT ;  /* 0x0000660014007a0c */ /* 0x000fe20003fa6270 */
[----:B------:R-:W-:Y:S01]  /*0cd0*/  IMAD R0, R0, c[0x0][0x208], RZ ;  /* 0x0000820000007a24 */ /* 0x000fe200078e02ff */
[----:B------:R-:W-:Y:S01]  /*0ce0*/  MOV R25, 0x20 ;  /* 0x0000002000197802 */ /* 0x000fe20000000f00 */
[----:B------:R-:W-:-:S04]  /*0cf0*/  IMAD.WIDE.U32 R2, R19, c[0x0][0x1b8], R2 ;  /* 0x00006e0013027a25 */ /* 0x000fc800078e0002 */
[----:B------:R-:W-:-:S04]  /*0d00*/  @P4 IMAD.HI.U32 R11, R9, c[0x0][0x2c8], RZ ;  /* 0x0000b200090b4a27 */ /* 0x000fc800078e00ff */
[C---:B------:R-:W-:Y:S01]  /*0d10*/  IMAD R13, R4.reuse, c[0x0][0x20c], R0 ;  /* 0x00008300040d7a24 */ /* 0x040fe200078e0200 */
[----:B------:R-:W-:Y:S01]  /*0d20*/  MOV R0, R9 ;  /* 0x0000000900007202 */ /* 0x000fe20000000f00 */
[----:B------:R-:W-:Y:S01]  /*0d30*/  IMAD.IADD R3, R3, 0x1, R8 ;  /* 0x0000000103037824 */ /* 0x000fe200078e0208 */
[----:B------:R-:W-:Y:S01]  /*0d40*/  SEL R8, R35, RZ, !P2 ;  /* 0x000000ff23087207 */ /* 0x000fe20005000000 */
[C---:B------:R-:W-:Y:S01]  /*0d50*/  IMAD R12, R4.reuse, c[0x0][0x1e4], R6 ;  /* 0x00007900040c7a24 */ /* 0x040fe200078e0206 */
[----:B------:R-:W-:Y:S01]  /*0d60*/  @P4 SHF.R.U32.HI R0, RZ, c[0x0][0x2cc], R11 ;  /* 0x0000b300ff004a19 */ /* 0x000fe2000001160b */
[----:B------:R-:W-:-:S04]  /*0d70*/  IMAD.WIDE.U32 R6, R4, c[0x0][0x1e0], R20 ;  /* 0x0000780004067a25 */ /* 0x000fc800078e0014 */
[C---:B------:R-:W-:Y:S02]  /*0d80*/  IMAD R11, R8.reuse, c[0x0][0x1c4], R10 ;  /* 0x00007100080b7a24 */ /* 0x040fe400078e020a */
[----:B------:R-:W-:Y:S01]  /*0d90*/  IMAD.WIDE.U32 R2, R8, c[0x0][0x1c0], R2 ;  /* 0x0000700008027a25 */ /* 0x000fe200078e0002 */
[----:B------:R-:W-:-:S03]  /*0da0*/  SHF.R.S32.HI R8, RZ, 0x1f, R0 ;  /* 0x0000001fff087819 */ /* 0x000fc60000011400 */
[----:B------:R-:W-:Y:S01]  /*0db0*/  IMAD.MOV R10, RZ, RZ, -R0 ;  /* 0x000000ffff0a7224 */ /* 0x000fe200078e0a00 */
[----:B------:R-:W-:Y:S01]  /*0dc0*/  IADD3 R3, R3, R11, RZ ;  /* 0x0000000b03037210 */ /* 0x000fe20007ffe0ff */
[----:B------:R-:W-:Y:S02]  /*0dd0*/  IMAD R8, R8, c[0x0][0x1b0], RZ ;  /* 0x00006c0008087a24 */ /* 0x000fe400078e02ff */
[----:B------:R-:W-:Y:S01]  /*0de0*/  IMAD R10, R10, c[0x0][0x2c4], R9 ;  /* 0x0000b1000a0a7a24 */ /* 0x000fe200078e0209 */
[----:B------:R-:W-:Y:S01]  /*0df0*/  LOP3.LUT R9, R24, 0xfffffff0, RZ, 0xc0, !PT ;  /* 0xfffffff018097812 */ /* 0x000fe200078ec0ff */
[----:B------:R-:W-:-:S03]  /*0e00*/  IMAD.WIDE.U32 R4, R4, c[0x0][0x208], R20 ;  /* 0x0000820004047a25 */ /* 0x000fc600078e0014 */
[----:B------:R-:W-:Y:S01]  /*0e10*/  SHF.R.S32.HI R11, RZ, 0x1f, R10 ;  /* 0x0000001fff0b7819 */ /* 0x000fe2000001140a */
        /* <DEDUP_REMOVED lines=14> */
[----:B------:R-:W-:Y:S02]  /*0f00*/  IMAD R11, R11, c[0x0][0x1a8], RZ ;  /* 0x00006a000b0b7a24 */ /* 0x000fe400078e02ff */
[C---:B------:R-:W-:Y:S02]  /*0f10*/  IMAD R12, R19.reuse, c[0x0][0x1ec], R12 ;  /* 0x00007b00130c7a24 */ /* 0x040fe400078e020c */
[----:B------:R-:W-:Y:S01]  /*0f20*/  IMAD R13, R19, c[0x0][0x214], R13 ;  /* 0x00008500130d7a24 */ /* 0x000fe200078e020d */
[----:B------:R-:W-:Y:S01]  /*0f30*/  IADD3 R19, R0, -R2, RZ ;  /* 0x8000000200137210 */ /* 0x000fe20007ffe0ff */
[----:B------:R-:W-:Y:S02]  /*0f40*/  IMAD R11, R10, c[0x0][0x1ac], R11 ;  /* 0x00006b000a0b7a24 */ /* 0x000fe400078e020b */
[----:B------:R-:W-:Y:S01]  /*0f50*/  IMAD.IADD R9, R9, 0x1, R12 ;  /* 0x0000000109097824 */ /* 0x000fe200078e020c */
[----:B------:R-:W-:Y:S01]  /*0f60*/  LEA R12, P0, R4, c[0x0][0x160], 0x1 ;  /* 0x00005800040c7a11 */ /* 0x000fe200078008ff */
[----:B------:R-:W-:Y:S01]  /*0f70*/  IMAD.IADD R11, R5, 0x1, R11 ;  /* 0x00000001050b7824 */ /* 0x000fe200078e020b */
[----:B------:R-:W-:Y:S01]  /*0f80*/  IADD3 R7, R7, R13, RZ ;  /* 0x0000000d07077210 */ /* 0x000fe20007ffe0ff */
[----:B------:R-:W-:Y:S01]  /*0f90*/  IMAD R10, R252, c[0x0][0x2c4], RZ ;  /* 0x0000b100fc0a7a24 */ /* 0x000fe200078e02ff */
[----:B------:R-:W-:-:S02]  /*0fa0*/  LEA.HI R5, R246, R247, RZ, 0x6 ;  /* 0x000000f7f6057211 */ /* 0x000fc400078f30ff */
[----:B------:R-:W-:-:S03]  /*0fb0*/  LEA.HI.X R11, R4, c[0x0][0x164], R11, 0x1, P0 ;  /* 0x00005900040b7a11 */ /* 0x000fc600000f0c0b */
[----:B------:R-:W-:-:S05]  /*0fc0*/  IMAD.SHL.U32 R5, R5, 0x8, RZ ;  /* 0x0000000805057824 */ /* 0x000fca00078e00ff */
[----:B------:R-:W-:Y:S02]  /*0fd0*/  LOP3.LUT R5, R18, 0xfffffe00, R5, 0xf8, !PT ;  /* 0xfffffe0012057812 */ /* 0x000fe400078ef805 */
[--C-:B----4-:R-:W-:Y:S01]  /*0fe0*/  @P3 SHF.R.S32.HI R3, RZ, 0x1f, R16.reuse ;  /* 0x0000001fff033819 */ /* 0x110fe20000011410 */
[----:B------:R-:W-:Y:S01]  /*0ff0*/  @P3 IMAD.MOV.U32 R2, RZ, RZ, R16 ;  /* 0x000000ffff023224 */ /* 0x000fe200078e0010 */
[----:B------:R-:W-:Y:S01]  /*1000*/  @!P3 MOV R2, R35 ;  /* 0x000000230002b202 */ /* 0x000fe20000000f00 */
[----:B------:R-:W-:Y:S01]  /*1010*/  @!P3 IMAD.MOV.U32 R3, RZ, RZ, R15 ;  /* 0x000000ffff03b224 */ /* 0x000fe200078e000f */
[----:B------:R3:W4:Y:S02]  /*1020*/  SHFL.IDX PT, R16, R11, RZ, 0x181f ;  /* 0x00181fff0b107589 */ /* 0x00072400000e0000 */
[----:B------:R-:W-:Y:S02]  /*1030*/  SEL R0, R2, RZ, !P1 ;  /* 0x000000ff02007207 */ /* 0x000fe40004800000 */
[----:B------:R-:W-:Y:S01]  /*1040*/  SEL R2, R3, RZ, !P1 ;  /* 0x000000ff03027207 */ /* 0x000fe20004800000 */
[----:B------:R3:W1:Y:S01]  /*1050*/  SHFL.IDX PT, R15, R12, RZ, 0x181f ;  /* 0x00181fff0c0f7589 */ /* 0x00066200000e0000 */
[----:B------:R-:W-:Y:S01]  /*1060*/  IADD3 R3, R243, R17, RZ ;  /* 0x00000011f3037210 */ /* 0x000fe20007ffe0ff */
[----:B------:R-:W-:-:S03]  /*1070*/  IMAD.WIDE.U32 R28, R0, c[0x0][0x1f0], R8 ;  /* 0x00007c00001c7a25 */ /* 0x000fc600078e0008 */
[----:B------:R-:W-:Y:S01]  /*1080*/  ISETP.GE.AND P0, PT, R3, R10, PT ;  /* 0x0000000a0300720c */ /* 0x000fe20003f06270 */
[C---:B------:R-:W-:Y:S01]  /*1090*/  IMAD R4, R2.reuse, c[0x0][0x1f0], RZ ;  /* 0x00007c0002047a24 */ /* 0x040fe200078e02ff */
[----:B------:R3:W-:Y:S01]  /*10a0*/  STL.64 [R1+0x60], R28 ;  /* 0x0000601c01007387 */ /* 0x0007e20000100a00 */
[----:B------:R-:W-:Y:S01]  /*10b0*/  IMAD R2, R2, c[0x0][0x218], RZ ;  /* 0x0000860002027a24 */ /* 0x000fe200078e02ff */
[----:B------:R-:W-:Y:S01]  /*10c0*/  R2P PR, R19, 0x6 ;  /* 0x0000000613007804 */ /* 0x000fe20000000000 */
[C---:B------:R-:W-:Y:S02]  /*10d0*/  IMAD R14, R0.reuse, c[0x0][0x1f4], R4 ;  /* 0x00007d00000e7a24 */ /* 0x040fe400078e0204 */
[C---:B------:R-:W-:Y:S02]  /*10e0*/  IMAD R13, R0.reuse, c[0x0][0x21c], R2 ;  /* 0x00008700000d7a24 */ /* 0x040fe400078e0202 */
[----:B------:R-:W-:Y:S01]  /*10f0*/  IMAD.WIDE.U32 R102, R0, c[0x0][0x218], R6 ;  /* 0x0000860000667a25 */ /* 0x000fe200078e0006 */
[----:B------:R-:W-:-:S02]  /*1100*/  IADD3 R31, R29, R14, RZ ;  /* 0x0000000e1d1f7210 */ /* 0x000fc40007ffe0ff */
[----:B------:R-:W-:Y:S01]  /*1110*/  SEL R2, R23, 0xfffffff0, !P1 ;  /* 0xfffffff017027807 */ /* 0x000fe20004800000 */
[----:B------:R-:W-:Y:S01]  /*1120*/  IMAD.IADD R27, R103, 0x1, R13 ;  /* 0x00000001671b7824 */ /* 0x000fe200078e020d */
[----:B------:R3:W-:Y:S01]  /*1130*/  STL.64 [R1+0x30], R102 ;  /* 0x0000306601007387 */ /* 0x0007e20000100a00 */
[----:B------:R-:W-:-:S03]  /*1140*/  SEL R4, R25, 0xffffffe0, !P2 ;  /* 0xffffffe019047807 */ /* 0x000fc60005000000 */
[----:B------:R3:W-:Y:S04]  /*1150*/  STL [R1+0x2c], R27 ;  /* 0x00002c1b01007387 */ /* 0x0007e80000100800 */
[----:B------:R3:W-:Y:S01]  /*1160*/  STL [R1+0x5c], R31 ;  /* 0x00005c1f01007387 */ /* 0x0007e20000100800 */
[----:B------:R-:W-:Y:S05]  /*1170*/  @P0 BRA `(.L_x_588) ;  /* 0x0000005000000947 */ /* 0x000fea0003800000 */
[----:B-1--4-:R-:W-:Y:S01]  /*1180*/  LEA R6, P0, R20, R15, 0x1 ;  /* 0x0000000f14067211 */ /* 0x012fe200078008ff */
[----:B------:R-:W-:-:S03]  /*1190*/  IMAD.SHL.U32 R0, R5, 0x2, RZ ;  /* 0x0000000205007824 */ /* 0x000fc600078e00ff */
[----:B------:R-:W-:-:S05]  /*11a0*/  LEA.HI.X R7, R20, R16, R21, 0x1, P0 ;  /* 0x0000001014077211 */ /* 0x000fca00000f0c15 */
[----:B------:R-:W-:Y:S01]  /*11b0*/  @!PT LDS RZ, [RZ] ;  /* 0x00000000fffff984 */ /* 0x000fe20000000800 */
[----:B------:R1:W-:Y:S04]  /*11c0*/  LDGSTS.E.BYPASS.LTC128B.128 [R0+0x7100], [R6.64], !P5 ;  /* 0x0710000006007fae */ /* 0x0003e8000e901d4a */
.L_x_588:
[----:B-1--4-:R-:W-:Y:S05]  /*11d0*/  BSYNC B0 ;  /* 0x0000000000007941 */ /* 0x012fea0003800000 */
.L_x_587:
[----:B------:R-:W-:Y:S01]  /*11e0*/  IADD3 R0, R3, 0x10, RZ ;  /* 0x0000001003007810 */ /* 0x000fe20007ffe0ff */
[----:B------:R1:W4:Y:S01]  /*11f0*/  SHFL.IDX PT, R7, R11, 0x1, 0x181f ;  /* 0x00381f000b077f89 */ /* 0x00032200000e0000 */
[----:B------:R-:W-:Y:S02]  /*1200*/  BSSY B0, `(.L_x_589) ;  /* 0x0000009000007945 */ /* 0x000fe40003800000 */
[----:B------:R-:W-:Y:S01]  /*1210*/  ISETP.GE.AND P0, PT, R0, R10, PT ;  /* 0x0000000a0000720c */ /* 0x000fe20003f06270 */
[----:B------:R1:W2:-:S12]  /*1220*/  SHFL.IDX PT, R6, R12, 0x1, 0x181f ;  /* 0x00381f000c067f89 */ /* 0x00029800000e0000 */
[----:B------:R-:W-:Y:S05]  /*1230*/  @P0 BRA `(.L_x_590) ;  /* 0x0000005000000947 */ /* 0x000fea0003800000 */
[----:B--2---:R-:W-:Y:S01]  /*1240*/  LEA R6, P0, R20, R6, 0x1 ;  /* 0x0000000614067211 */ /* 0x004fe200078008ff */
[----:B------:R-:W-:-:S03]  /*1250*/  IMAD.SHL.U32 R0, R5, 0x2, RZ ;  /* 0x0000000205007824 */ /* 0x000fc600078e00ff */
[----:B----4-:R-:W-:-:S05]  /*1260*/  LEA.HI.X R7, R20, R7, R21, 0x1, P0 ;  /* 0x0000000714077211 */ /* 0x010fca00000f0c15 */
[----:B------:R-:W-:Y:S01]  /*1270*/  @!PT LDS RZ, [RZ] ;  /* 0x00000000fffff984 */ /* 0x000fe20000000800 */
[----:B------:R2:W-:Y:S04]  /*1280*/  LDGSTS.E.BYPASS.LTC128B.128 [R0+0x7900], [R6.64], !P5 ;  /* 0x0790000006007fae */ /* 0x0005e8000e901d4a */
.L_x_590:
[----:B------:R-:W-:Y:S05]  /*1290*/  BSYNC B0 ;  /* 0x0000000000007941 */ /* 0x000fea0003800000 */
.L_x_589:
[----:B--2---:R-:W-:Y:S01]  /*12a0*/  IADD3 R0, R3, 0x20, RZ ;  /* 0x0000002003007810 */ /* 0x004fe20007ffe0ff */
[----:B----4-:R2:W4:Y:S01]  /*12b0*/  SHFL.IDX PT, R7, R11, 0x2, 0x181f ;  /* 0x00581f000b077f89 */ /* 0x01052200000e0000 */
[----:B------:R-:W-:Y:S02]  /*12c0*/  BSSY B0, `(.L_x_591) ;  /* 0x0000009000007945 */ /* 0x000fe40003800000 */
[----:B------:R-:W-:Y:S01]  /*12d0*/  ISETP.GE.AND P0, PT, R0, R10, PT ;  /* 0x0000000a0000720c */ /* 0x000fe20003f06270 */
[----:B------:R2:W1:-:S12]  /*12e0*/  SHFL.IDX PT, R6, R12, 0x2, 0x181f ;  /* 0x00581f000c067f89 */ /* 0x00045800000e0000 */
[----:B------:R-:W-:Y:S05]  /*12f0*/  @P0 BRA `(.L_x_592) ;  /* 0x0000005000000947 */ /* 0x000fea0003800000 */
[----:B-1----:R-:W-:Y:S01]  /*1300*/  LEA R6, P0, R20, R6, 0x1 ;  /* 0x0000000614067211 */ /* 0x002fe200078008ff */
[----:B------:R-:W-:-:S03]  /*1310*/  IMAD.SHL.U32 R0, R5, 0x2, RZ ;  /* 0x0000000205007824 */ /* 0x000fc600078e00ff */
[----:B----4-:R-:W-:-:S05]  /*1320*/  LEA.HI.X R7, R20, R7, R21, 0x1, P0 ;  /* 0x0000000714077211 */ /* 0x010fca00000f0c15 */
[----:B------:R-:W-:Y:S01]  /*1330*/  @!PT LDS RZ, [RZ] ;  /* 0x00000000fffff984 */ /* 0x000fe20000000800 */
[----:B------:R1:W-:Y:S04]  /*1340*/  LDGSTS.E.BYPASS.LTC128B.128 [R0+0x8100], [R6.64], !P5 ;  /* 0x0810000006007fae */ /* 0x0003e8000e901d4a */
.L_x_592:
[----:B------:R-:W-:Y:S05]  /*1350*/  BSYNC B0 ;  /* 0x0000000000007941 */ /* 0x000fea0003800000 */
.L_x_591:
[----:B-1----:R-:W-:Y:S01]  /*1360*/  IADD3 R0, R3, 0x30, RZ ;  /* 0x0000003003007810 */ /* 0x002fe20007ffe0ff */
[----:B----4-:R1:W4:Y:S01]  /*1370*/  SHFL.IDX PT, R7, R11, 0x3, 0x181f ;  /* 0x00781f000b077f89 */ /* 0x01032200000e0000 */
        /* <DEDUP_REMOVED lines=9> */
.L_x_594:
[----:B------:R-:W-:Y:S05]  /*1410*/  BSYNC B0 ;  /* 0x0000000000007941 */ /* 0x000fea0003800000 */
.L_x_593:
        /* <DEDUP_REMOVED lines=11> */
.L_x_596:
[----:B------:R-:W-:Y:S05]  /*14d0*/  BSYNC B0 ;  /* 0x0000000000007941 */ /* 0x000fea0003800000 */
.L_x_595:
        /* <DEDUP_REMOVED lines=11> */
.L_x_598:
[----:B------:R-:W-:Y:S05]  /*1590*/  BSYNC B0 ;  /* 0x0000000000007941 */ /* 0x000fea0003800000 */
.L_x_597:
        /* <DEDUP_REMOVED lines=11> */
.L_x_600:
[----:B------:R-:W-:Y:S05]  /*1650*/  BSYNC B0 ;  /* 0x0000000000007941 */ /* 0x000fea0003800000 */
.L_x_599:
[----:B------:R-:W5:Y:S01]  /*1660*/  SHFL.IDX PT, R8, R12, 0x7, 0x181f ;  /* 0x00f81f000c087f89 */ /* 0x000f6200000e0000 */
[----:B-1----:R-:W-:Y:S01]  /*1670*/  IADD3 R0, R3, 0x70, RZ ;  /* 0x0000007003007810 */ /* 0x002fe20007ffe0ff */
[----:B------:R-:W-:Y:S01]  /*1680*/  IMAD.SHL.U32 R241, R5, 0x2, RZ ;  /* 0x0000000205f17824 */ /* 0x000fe200078e00ff */
[----:B------:R-:W-:Y:S01]  /*1690*/  IADD3 R23, R46, -0x1, RZ ;  /* 0xffffffff2e177810 */ /* 0x000fe20007ffe0ff */
[----:B--23--:R-:W1:Y:S01]  /*16a0*/  SHFL.IDX PT, R11, R11, 0x7, 0x181f ;  /* 0x00f81f000b0b7f89 */ /* 0x00ce6200000e0000 */
[----:B------:R-:W-:Y:S01]  /*16b0*/  ISETP.GE.AND P6, PT, R0, R10, PT ;  /* 0x0000000a0000720c */ /* 0x000fe20003fc6270 */
[----:B------:R-:W-:Y:S01]  /*16c0*/  IMAD.MOV.U32 R0, RZ, RZ, 0x70 ;  /* 0x00000070ff007424 */ /* 0x000fe200078e00ff */
[----:B------:R-:W-:Y:S01]  /*16d0*/  SHF.R.S32.HI R16, RZ, 0x4, R24 ;  /* 0x00000004ff107819 */ /* 0x000fe20000011418 */
[----:B------:R-:W-:Y:S01]  /*16e0*/  IMAD.MOV.U32 R6, RZ, RZ, R30 ;  /* 0x000000ffff067224 */ /* 0x000fe200078e001e */
[----:B------:R-:W-:Y:S01]  /*16f0*/  LEA.HI R245, R246, R247, RZ, 0x5 ;  /* 0x000000f7f6f57211 */ /* 0x000fe200078f28ff */
[----:B------:R-:W-:Y:S01]  /*1700*/  IMAD R242, R46, -0x70, R0 ;  /* 0xffffff902ef27824 */ /* 0x000fe200078e0200 */
[----:B------:R-:W-:Y:S01]  /*1710*/  ULDC.64 UR4, c[0x0][0x208] ;  /* 0x0000820000047ab9 */ /* 0x000fe20000000a00 */
[C---:B------:R-:W-:Y:S01]  /*1720*/  IMAD R3, R0.reuse, c[0x0][0x1e4], RZ ;  /* 0x0000790000037a24 */ /* 0x040fe200078e02ff */
[----:B------:R-:W-:Y:S01]  /*1730*/  SHF.R.S32.HI R244, RZ, 0x5, R245 ;  /* 0x00000005fff47819 */ /* 0x000fe200000114f5 */
[----:B------:R-:W-:Y:S01]  /*1740*/  IMAD.WIDE.U32 R250, R0, c[0x0][0x1e0], RZ ;  /* 0x0000780000fa7a25 */ /* 0x000fe200078e00ff */
[----:B------:R-:W-:Y:S01]  /*1750*/  IADD3 R44, R242, R249, -R17 ;  /* 0x000000f9f22c7210 */ /* 0x000fe20007ffe811 */
[----:B------:R-:W-:-:S02]  /*1760*/  USHF.L.U32 UR9, UR4, 0x5, URZ ;  /* 0x0000000504097899 */ /* 0x000fc4000800063f */
[----:B------:R-:W-:Y:S01]  /*1770*/  IMAD.IADD R117, R251, 0x1, R3 ;  /* 0x00000001fb757824 */ /* 0x000fe200078e0203 */
[C---:B------:R-:W-:Y:S01]  /*1780*/  ISETP.GE.AND P2, PT, R44.reuse, 0x11, PT ;  /* 0x000000112c00780c */ /* 0x040fe20003f46270 */
[----:B----4-:R-:W-:Y:S01]  /*1790*/  IMAD.MOV.U32 R7, RZ, RZ, R31 ;  /* 0x000000ffff077224 */ /* 0x010fe200078e001f */
[----:B------:R-:W-:Y:S01]  /*17a0*/  ISETP.GE.AND P3, PT, R44, 0x1, PT ;  /* 0x000000012c00780c */ /* 0x000fe20003f66270 */
[----:B------:R-:W-:Y:S01]  /*17b0*/  IMAD.MOV.U32 R6, RZ, RZ, R28 ;  /* 0x000000ffff067224 */ /* 0x000fe200078e001c */
[----:B------:R-:W-:Y:S01]  /*17c0*/  UMOV UR8, 0x5 ;  /* 0x0000000500087882 */ /* 0x000fe20000000000 */
[C---:B-----5:R-:W-:Y:S01]  /*17d0*/  @!P6 LEA R8, P0, R20.reuse, R8, 0x1 ;  /* 0x000000081408e211 */ /* 0x060fe200078008ff */
[----:B------:R-:W-:Y:S01]  /*17e0*/  IMAD R3, R117, R23, RZ ;  /* 0x0000001775037224 */ /* 0x000fe200078e02ff */
[----:B------:R-:W-:Y:S01]  /*17f0*/  USHF.L.U64.HI UR8, UR4, UR8, UR5 ;  /* 0x0000000804087299 */ /* 0x000fe20008010205 */
[----:B------:R2:W-:Y:S01]  /*1800*/  STL.64 [R1+0x58], R6 ;  /* 0x0000580601007387 */ /* 0x0005e20000100a00 */
[----:B-1----:R-:W-:Y:S01]  /*1810*/  @!P6 LEA.HI.X R9, R20, R11, R21, 0x1, P0 ;  /* 0x0000000b1409e211 */ /* 0x002fe200000f0c15 */
[----:B------:R-:W-:Y:S01]  /*1820*/  IMAD.MOV.U32 R118, RZ, RZ, c[0x0][0x1e0] ;  /* 0x00007800ff767624 */ /* 0x000fe200078e00ff */
[----:B------:R-:W-:Y:S01]  /*1830*/  SHF.R.S32.HI R21, RZ, 0x1f, R23 ;  /* 0x0000001fff157819 */ /* 0x000fe20000011417 */
[----:B------:R-:W-:Y:S01]  /*1840*/  IMAD.MOV.U32 R248, RZ, RZ, c[0x0][0x1e4] ;  /* 0x00007900fff87624 */ /* 0x000fe200078e00ff */
[----:B------:R-:W-:Y:S01]  /*1850*/  ISETP.GE.AND P0, PT, R44, 0x21, PT ;  /* 0x000000212c00780c */ /* 0x000fe20003f06270 */
[----:B------:R-:W-:Y:S01]  /*1860*/  @!PT LDS RZ, [RZ] ;  /* 0x00000000fffff984 */ /* 0x000fe20000000800 */
[----:B------:R1:W-:Y:S01]  /*1870*/  @!P6 LDGSTS.E.BYPASS.LTC128B.128 [R241+0xa900], [R8.64], !P5 ;  /* 0x0a90000008f1efae */ /* 0x0003e2000e901d4a */
[----:B------:R-:W-:Y:S01]  /*1880*/  ISETP.GE.AND P6, PT, R20, c[0x0][0x1d4], PT ;  /* 0x0000750014007a0c */ /* 0x000fe20003fc6270 */
[----:B------:R-:W-:-:S02]  /*1890*/  IMAD R3, R21, R250, R3 ;  /* 0x000000fa15037224 */ /* 0x000fc400078e0203 */
[----:B------:R-:W0:Y:S01]  /*18a0*/  LDGDEPBAR ;  /* 0x00000000000079af */ /* 0x000e220000000000 */
[----:B------:R-:W-:-:S04]  /*18b0*/  IMAD.WIDE.U32 R10, R118, 0x20, RZ ;  /* 0x00000020760a7825 */ /* 0x000fc800078e00ff */
[----:B------:R-:W-:Y:S02]  /*18c0*/  IMAD.MOV.U32 R100, RZ, RZ, R26 ;  /* 0x000000ffff647224 */ /* 0x000fe400078e001a */
[----:B------:R-:W-:Y:S02]  /*18d0*/  IMAD.MOV.U32 R101, RZ, RZ, R27 ;  /* 0x000000ffff657224 */ /* 0x000fe400078e001b */
[----:B------:R-:W-:-:S05]  /*18e0*/  IMAD.MOV.U32 R100, RZ, RZ, R102 ;  /* 0x000000ffff647224 */ /* 0x000fca00078e0066 */
[----:B------:R-:W-:Y:S01]  /*18f0*/  STL.64 [R1+0x28], R100 ;  /* 0x0000286401007387 */ /* 0x000fe20000100a00 */
[----:B--2---:R-:W-:-:S04]  /*1900*/  IMAD.WIDE.U32 R6, R23, R250, R6 ;  /* 0x000000fa17067225 */ /* 0x004fc800078e0006 */
[----:B------:R-:W-:Y:S01]  /*1910*/  IMAD.IADD R7, R7, 0x1, R3 ;  /* 0x0000000107077824 */ /* 0x000fe200078e0203 */
[----:B------:R-:W-:Y:S01]  /*1920*/  BAR.SYNC.DEFER_BLOCKING 0x0 ;  /* 0x0000000000007b1d */ /* 0x000fe20000010000 */
[----:B------:R-:W-:Y:S02]  /*1930*/  @P2 LEA R0, P1, R118, R6, 0x4 ;  /* 0x0000000676002211 */ /* 0x000fe400078220ff */
[----:B-1----:R-:W-:Y:S02]  /*1940*/  @P3 LEA R8, P5, R6, c[0x0][0x1c8], 0x1 ;  /* 0x0000720006083a11 */ /* 0x002fe400078a08ff */
[----:B------:R-:W-:Y:S02]  /*1950*/  @P2 LEA.HI.X R3, R118, R7, R248, 0x4, P1 ;  /* 0x0000000776032211 */ /* 0x000fe400008f24f8 */
[----:B------:R-:W-:Y:S02]  /*1960*/  @P2 LEA R12, P1, R0, c[0x0][0x1c8], 0x1 ;  /* 0x00007200000c2a11 */ /* 0x000fe400078208ff */
[----:B------:R-:W-:-:S02]  /*1970*/  @P3 LEA.HI.X R9, R6, c[0x0][0x1cc], R7, 0x1, P5 ;  /* 0x0000730006093a11 */ /* 0x000fc400028f0c07 */
[----:B------:R-:W-:Y:S02]  /*1980*/  ISETP.GE.AND P5, PT, R44, 0x31, PT ;  /* 0x000000312c00780c */ /* 0x000fe40003fa6270 */
[----:B------:R-:W-:Y:S01]  /*1990*/  @P2 LEA.HI.X R13, R0, c[0x0][0x1cc], R3, 0x1, P1 ;  /* 0x00007300000d2a11 */ /* 0x000fe200008f0c03 */
[----:B------:R-:W-:Y:S01]  /*19a0*/  IMAD.SHL.U32 R3, R248, 0x20, RZ ;  /* 0x00000020f8037824 */ /* 0x000fe200078e00ff */
[----:B------:R-:W-:-:S04]  /*19b0*/  @P0 IADD3 R0, P1, R6, R10, RZ ;  /* 0x0000000a06000210 */ /* 0x000fc80007f3e0ff */
[----:B------:R-:W-:Y:S02]  /*19c0*/  @P0 IADD3.X R3, R7, R11, R3, P1, !PT ;  /* 0x0000000b07030210 */ /* 0x000fe40000ffe403 */
[----:B------:R-:W-:Y:S01]  /*19d0*/  @P0 LEA R10, P1, R0, c[0x0][0x1c8], 0x1 ;  /* 0x00007200000a0a11 */ /* 0x000fe200078208ff */
[----:B------:R-:W-:Y:S01]  /*19e0*/  @!PT LDS RZ, [RZ] ;  /* 0x00000000fffff984 */ /* 0x000fe20000000800 */
[----:B------:R-:W-:Y:S01]  /*19f0*/  @!PT LDS RZ, [RZ] ;  /* 0x00000000fffff984 */ /* 0x000fe20000000800 */
[----:B------:R-:W-:Y:S01]  /*1a00*/  @!PT LDS RZ, [RZ] ;  /* 0x00000000fffff984 */ /* 0x000fe20000000800 */
[----:B------:R1:W-:Y:S01]  /*1a10*/  @P3 LDGSTS.E.BYPASS.LTC128B.128 [R241+0x3900], [R8.64], !P6 ;  /* 0x0390000008f13fae */ /* 0x0003e2000f101d4a */
[----:B------:R-:W-:Y:S02]  /*1a20*/  ISETP.GE.AND P3, PT, R44, 0x41, PT ;  /* 0x000000412c00780c */ /* 0x000fe40003f66270 */
[----:B------:R-:W-:Y:S01]  /*1a30*/  @P0 LEA.HI.X R11, R0, c[0x0][0x1cc], R3, 0x1, P1 ;  /* 0x00007300000b0a11 */ /* 0x000fe200008f0c03 */
[----:B------:R-:W-:Y:S01]  /*1a40*/  @P5 IMAD R0, R248, 0x30, RZ ;  /* 0x00000030f8005824 */ /* 0x000fe200078e02ff */
[----:B------:R2:W-:Y:S01]  /*1a50*/  @P2 LDGSTS.E.BYPASS.LTC128B.128 [R241+0x4100], [R12.64], !P6 ;  /* 0x041000000cf12fae */ /* 0x0005e2000f101d4a */
[C---:B------:R-:W-:Y:S02]  /*1a60*/  ISETP.GE.AND P2, PT, R44.reuse, 0x51, PT ;  /* 0x000000512c00780c */ /* 0x040fe40003f46270 */
[----:B------:R-:W-:Y:S01]  /*1a70*/  ISETP.GE.AND P1, PT, R44, 0x61, PT ;  /* 0x000000612c00780c */ /* 0x000fe20003f26270 */
[----:B------:R3:W-:-:S12]  /*1a80*/  @P0 LDGSTS.E.BYPASS.LTC128B.128 [R241+0x4900], [R10.64], !P6 ;  /* 0x049000000af10fae */ /* 0x0007d8000f101d4a */
[----:B------:R-:W-:Y:S02]  /*1a90*/  @P1 IMAD R5, R248, 0x60, RZ ;  /* 0x00000060f8051824 */ /* 0x000fe400078e02ff */
[----:B-1----:R-:W-:-:S04]  /*1aa0*/  @P5 IMAD.WIDE.U32 R8, R118, 0x30, R6 ;  /* 0x0000003076085825 */ /* 0x002fc800078e0006 */
[----:B------:R-:W-:Y:S01]  /*1ab0*/  @P5 IMAD.IADD R0, R9, 0x1, R0 ;  /* 0x0000000109005824 */ /* 0x000fe200078e0200 */
[----:B------:R-:W-:-:S04]  /*1ac0*/  @P5 LEA R14, P0, R8, c[0x0][0x1c8], 0x1 ;  /* 0x00007200080e5a11 */ /* 0x000fc800078008ff */
[----:B------:R-:W-:Y:S01]  /*1ad0*/  @P5 LEA.HI.X R15, R8, c[0x0][0x1cc], R0, 0x1, P0 ;  /* 0x00007300080f5a11 */ /* 0x000fe200000f0c00 */
[----:B---3--:R-:W-:Y:S01]  /*1ae0*/  @P2 IMAD R10, R248, 0x50, RZ ;  /* 0x00000050f80a2824 */ /* 0x008fe200078e02ff */
[C---:B------:R-:W-:Y:S01]  /*1af0*/  @P3 LEA R0, P0, R118.reuse, R6, 0x6 ;  /* 0x0000000676003211 */ /* 0x040fe200078030ff */
[C---:B------:R-:W-:Y:S02]  /*1b00*/  @P2 IMAD.WIDE.U32 R8, R118.reuse, 0x50, R6 ;  /* 0x0000005076082825 */ /* 0x040fe400078e0006 */
[----:B------:R1:W-:Y:S01]  /*1b10*/  @P5 LDGSTS.E.BYPASS.LTC128B.128 [R241+0x5100], [R14.64], !P6 ;  /* 0x051000000ef15fae */ /* 0x0003e2000f101d4a */
[C---:B------:R-:W-:Y:S01]  /*1b20*/  @P3 LEA.HI.X R3, R118.reuse, R7, R248, 0x6, P0 ;  /* 0x0000000776033211 */ /* 0x040fe200000f34f8 */
[----:B------:R-:W-:Y:S01]  /*1b30*/  @P1 IMAD.WIDE.U32 R6, R118, 0x60, R6 ;  /* 0x0000006076061825 */ /* 0x000fe200078e0006 */
[----:B--2---:R-:W-:-:S04]  /*1b40*/  @P3 LEA R12, P0, R0, c[0x0][0x1c8], 0x1 ;  /* 0x00007200000c3a11 */ /* 0x004fc800078008ff */
[----:B------:R-:W-:Y:S01]  /*1b50*/  @P3 LEA.HI.X R13, R0, c[0x0][0x1cc], R3, 0x1, P0 ;  /* 0x00007300000d3a11 */ /* 0x000fe200000f0c03 */
[----:B------:R-:W-:Y:S01]  /*1b60*/  @P2 IMAD.IADD R0, R9, 0x1, R10 ;  /* 0x0000000109002824 */ /* 0x000fe200078e020a */
[----:B------:R-:W-:Y:S02]  /*1b70*/  @P2 LEA R10, P0, R8, c[0x0][0x1c8], 0x1 ;  /* 0x00007200080a2a11 */ /* 0x000fe400078008ff */
[----:B------:R-:W-:Y:S01]  /*1b80*/  LEA.HI R3, R24, R16, RZ, 0x1 ;  /* 0x0000001018037211 */ /* 0x000fe200078f08ff */
[----:B------:R1:W-:Y:S01]  /*1b90*/  @P3 LDGSTS.E.BYPASS.LTC128B.128 [R241+0x5900], [R12.64], !P6 ;  /* 0x059000000cf13fae */ /* 0x0003e2000f101d4a */
[----:B------:R-:W-:Y:S01]  /*1ba0*/  @P2 LEA.HI.X R11, R8, c[0x0][0x1cc], R0, 0x1, P0 ;  /* 0x00007300080b2a11 */ /* 0x000fe200000f0c00 */
[----:B------:R-:W-:Y:S01]  /*1bb0*/  @P1 IMAD.IADD R0, R7, 0x1, R5 ;  /* 0x0000000107001824 */ /* 0x000fe200078e0205 */
[----:B------:R-:W-:Y:S01]  /*1bc0*/  @P1 LEA R8, P0, R6, c[0x0][0x1c8], 0x1 ;  /* 0x0000720006081a11 */ /* 0x000fe200078008ff */
[----:B------:R-:W-:Y:S01]  /*1bd0*/  IMAD.SHL.U32 R5, R22, 0x40, RZ ;  /* 0x0000004016057824 */ /* 0x000fe200078e00ff */
[----:B------:R-:W-:Y:S01]  /*1be0*/  LOP3.LUT R3, R3, 0xfffffffe, RZ, 0xc0, !PT ;  /* 0xfffffffe03037812 */ /* 0x000fe200078ec0ff */
[----:B------:R2:W-:Y:S01]  /*1bf0*/  @P2 LDGSTS.E.BYPASS.LTC128B.128 [R241+0x6100], [R10.64], !P6 ;  /* 0x061000000af12fae */ /* 0x0005e2000f101d4a */
[----:B------:R-:W-:Y:S01]  /*1c00*/  @P1 LEA.HI.X R9, R6, c[0x0][0x1cc], R0, 0x1, P0 ;  /* 0x0000730006091a11 */ /* 0x000fe200000f0c00 */
[----:B------:R-:W-:Y:S01]  /*1c10*/  IMAD.SHL.U32 R0, R45, 0x40, RZ ;  /* 0x000000402d007824 */ /* 0x000fe200078e00ff */
[----:B------:R-:W-:Y:S01]  /*1c20*/  LOP3.LUT R116, R5, 0xfffffe00, RZ, 0xc0, !PT ;  /* 0xfffffe0005747812 */ /* 0x000fe200078ec0ff */
[----:B------:R-:W-:Y:S01]  /*1c30*/  IMAD.IADD R16, R16, 0x1, -R3 ;  /* 0x0000000110107824 */ /* 0x000fe200078e0a03 */
[----:B------:R-:W-:Y:S01]  /*1c40*/  LOP3.LUT P0, RZ, R45, 0x2, RZ, 0xc0, !PT ;  /* 0x000000022dff7812 */ /* 0x000fe2000780c0ff */
[----:B------:R2:W-:Y:S01]  /*1c50*/  @P1 LDGSTS.E.BYPASS.LTC128B.128 [R241+0x6900], [R8.64], !P6 ;  /* 0x0690000008f11fae */ /* 0x0005e2000f101d4a */
[----:B------:R-:W-:Y:S01]  /*1c60*/  IMAD.SHL.U32 R3, R19, 0x40, RZ ;  /* 0x0000004013037824 */ /* 0x000fe200078e00ff */
[----:B------:R-:W-:Y:S01]  /*1c70*/  LOP3.LUT R0, R0, 0x1c0, RZ, 0xc0, !PT ;  /* 0x000001c000007812 */ /* 0x000fe200078ec0ff */
[----:B------:R-:W-:Y:S01]  /*1c80*/  IMAD.SHL.U32 R7, R17, 0x8, RZ ;  /* 0x0000000811077824 */ /* 0x000fe200078e00ff */
[----:B------:R-:W0:Y:S01]  /*1c90*/  LDGDEPBAR ;  /* 0x00000000000079af */ /* 0x000e220000000000 */
[----:B------:R-:W-:Y:S01]  /*1ca0*/  IMAD.SHL.U32 R6, R16, 0x8, RZ ;  /* 0x0000000810067824 */ /* 0x000fe200078e00ff */
[----:B------:R-:W-:-:S02]  /*1cb0*/  LOP3.LUT R3, R3, 0x1c0, RZ, 0xc0, !PT ;  /* 0x000001c003037812 */ /* 0x000fc400078ec0ff */
[----:B------:R-:W-:Y:S02]  /*1cc0*/  LOP3.LUT R7, R0, 0x8, R7, 0xf8, !PT ;  /* 0x0000000800077812 */ /* 0x000fe400078ef807 */
[----:B------:R-:W-:Y:S02]  /*1cd0*/  LOP3.LUT R5, R3, 0x8, R6, 0xf8, !PT ;  /* 0x0000000803057812 */ /* 0x000fe400078ef806 */
[----:B------:R-:W-:Y:S02]  /*1ce0*/  SHF.R.U32.HI R0, RZ, 0x3, R0 ;  /* 0x00000003ff007819 */ /* 0x000fe40000011600 */
[----:B------:R-:W-:Y:S02]  /*1cf0*/  SHF.R.U32.HI R3, RZ, 0x3, R3 ;  /* 0x00000003ff037819 */ /* 0x000fe40000011603 */
[----:B------:R-:W-:Y:S01]  /*1d00*/  LOP3.LUT R0, R7, R0, RZ, 0x3c, !PT ;  /* 0x0000000007007212 */ /* 0x000fe200078e3cff */
[----:B------:R-:W-:Y:S01]  /*1d10*/  IMAD.WIDE.U32 R6, R23, c[0x0][0x208], RZ ;  /* 0x0000820017067a25 */ /* 0x000fe200078e00ff */
[----:B------:R-:W-:-:S02]  /*1d20*/  LOP3.LUT R5, R5, R3, RZ, 0x3c, !PT ;  /* 0x0000000305057212 */ /* 0x000fc400078e3cff */
[----:B------:R-:W-:Y:S01]  /*1d30*/  ISETP.GE.AND P2, PT, R20, c[0x0][0x1d4], PT ;  /* 0x0000750014007a0c */ /* 0x000fe20003f46270 */
[----:B------:R-:W-:Y:S02]  /*1d40*/  IMAD R3, R244, 0x400, R116 ;  /* 0x00000400f4037824 */ /* 0x000fe400078e0274 */
[----:B------:R-:W-:Y:S01]  /*1d50*/  IMAD R0, R16, 0x200, R0 ;  /* 0x0000020010007824 */ /* 0x000fe200078e0200 */
[----:B------:R-:W-:Y:S01]  /*1d60*/  ISETP.LT.OR P5, PT, R44, 0x1, P2 ;  /* 0x000000012c00780c */ /* 0x000fe200017a1670 */
[----:B------:R-:W-:Y:S02]  /*1d70*/  IMAD.IADD R3, R5, 0x1, R3 ;  /* 0x0000000105037824 */ /* 0x000fe400078e0203 */
[----:B------:R-:W-:Y:S01]  /*1d80*/  IMAD.SHL.U32 R119, R0, 0x2, RZ ;  /* 0x0000000200777824 */ /* 0x000fe200078e00ff */
[----:B------:R-:W-:-:S04]  /*1d90*/  DEPBAR.LE SB0, 0x1 ;  /* 0x000080400000791a */ /* 0x000fc80000000000 */
[----:B------:R-:W-:-:S04]  /*1da0*/  DEPBAR.LE SB0, 0x0 ;  /* 0x000080000000791a */ /* 0x000fc80000000000 */
[----:B------:R-:W-:Y:S01]  /*1db0*/  BAR.SYNC.DEFER_BLOCKING 0x0 ;  /* 0x0000000000007b1d */ /* 0x000fe20000010000 */
[----:B------:R-:W-:Y:S01]  /*1dc0*/  IMAD.SHL.U32 R230, R3, 0x2, RZ ;  /* 0x0000000203e67824 */ /* 0x000fe200078e00ff */
[C---:B------:R-:W-:Y:S01]  /*1dd0*/  IADD3 R0, R119.reuse, 0x3900, RZ ;  /* 0x0000390077007810 */ /* 0x040fe20007ffe0ff */
[----:B------:R-:W-:Y:S01]  /*1de0*/  IMAD.MOV.U32 R3, RZ, RZ, R46 ;  /* 0x000000ffff037224 */ /* 0x000fe200078e002e */
[----:B------:R-:W-:Y:S01]  /*1df0*/  IADD3 R234, R119, 0x3920, RZ ;  /* 0x0000392077ea7810 */ /* 0x000fe20007ffe0ff */
[--C-:B------:R-:W-:Y:S01]  /*1e00*/  IMAD R233, R2, 0x2, R230.reuse ;  /* 0x0000000202e97824 */ /* 0x100fe200078e02e6 */
[----:B------:R-:W-:Y:S01]  /*1e10*/  @P0 IADD3 R234, R0, -0x20, RZ ;  /* 0xffffffe000ea0810 */ /* 0x000fe20007ffe0ff */
[----:B------:R-:W-:Y:S02]  /*1e20*/  IMAD R0, R21, c[0x0][0x208], RZ ;  /* 0x0000820015007a24 */ /* 0x000fe400078e02ff */
[----:B------:R-:W-:Y:S01]  /*1e30*/  IMAD R231, R4, 0x2, R230 ;  /* 0x0000000204e77824 */ /* 0x000fe200078e02e6 */
[C---:B------:R-:W-:Y:S01]  /*1e40*/  IADD3 R240, R234.reuse, 0x800, RZ ;  /* 0x00000800eaf07810 */ /* 0x040fe20007ffe0ff */
[----:B------:R-:W-:Y:S01]  /*1e50*/  IMAD R0, R23, c[0x0][0x20c], R0 ;  /* 0x0000830017007a24 */ /* 0x000fe200078e0200 */
[----:B------:R-:W-:Y:S01]  /*1e60*/  IADD3 R235, R234, 0x3000, RZ ;  /* 0x00003000eaeb7810 */ /* 0x000fe20007ffe0ff */
[----:B------:R-:W-:-:S02]  /*1e70*/  IMAD R232, R2, 0x2, R231 ;  /* 0x0000000202e87824 */ /* 0x000fc400078e02e7 */
[----:B------:R-:W-:Y:S02]  /*1e80*/  IMAD.IADD R0, R7, 0x1, R0 ;  /* 0x0000000107007824 */ /* 0x000fe400078e0200 */
[----:B------:R-:W-:-:S04]  /*1e90*/  IMAD.WIDE.U32 R6, R6, 0x70, R100 ;  /* 0x0000007006067825 */ /* 0x000fc800078e0064 */
[----:B------:R-:W-:Y:S01]  /*1ea0*/  IMAD R0, R0, 0x70, RZ ;  /* 0x0000007000007824 */ /* 0x000fe200078e02ff */
[----:B--2---:R-:W-:Y:S03]  /*1eb0*/  LDSM.16.M88.4 R8, [R230+0x9100] ;  /* 0x00910000e608783b */ /* 0x004fe60000000200 */
[----:B------:R-:W-:Y:S01]  /*1ec0*/  IMAD.IADD R0, R7, 0x1, R0 ;  /* 0x0000000107007824 */ /* 0x000fe200078e0200 */
[----:B------:R-:W2:Y:S04]  /*1ed0*/  LDSM.16.M88.4 R24, [R119+0x4100] ;  /* 0x004100007718783b */ /* 0x000ea80000000200 */
[----:B-1----:R-:W1:Y:S04]  /*1ee0*/  LDSM.16.M88.4 R12, [R230+0x7100] ;  /* 0x00710000e60c783b */ /* 0x002e680000000200 */
[----:B------:R-:W3:Y:S04]  /*1ef0*/  LDSM.16.M88.4 R28, [R119+0x3900] ;  /* 0x00390000771c783b */ /* 0x000ee80000000200 */
[----:B------:R-:W4:Y:S04]  /*1f00*/  LDSM.16.M88.4 R16, [R119+0x4900] ;  /* 0x004900007710783b */ /* 0x000f280000000200 */
[----:B------:R-:W5:Y:S04]  /*1f10*/  LDSM.16.M88.4 R32, [R119+0x5100] ;  /* 0x005100007720783b */ /* 0x000f680000000200 */
[----:B------:R-:W4:Y:S04]  /*1f20*/  LDSM.16.M88.4 R36, [R119+0x5900] ;  /* 0x005900007724783b */ /* 0x000f280000000200 */
[----:B------:R-:W4:Y:S04]  /*1f30*/  LDSM.16.M88.4 R48, [R119+0x6100] ;  /* 0x006100007730783b */ /* 0x000f280000000200 */
[----:B------:R-:W4:Y:S04]  /*1f40*/  LDSM.16.M88.4 R40, [R119+0x6900] ;  /* 0x006900007728783b */ /* 0x000f280000000200 */
[----:B------:R-:W-:Y:S04]  /*1f50*/  LDSM.16.M88.4 R60, [R234] ;  /* 0x00000000ea3c783b */ /* 0x000fe80000000200 */
[----:B------:R-:W-:Y:S01]  /*1f60*/  LDSM.16.M88.4 R56, [R234+0x800] ;  /* 0x00080000ea38783b */ /* 0x000fe20000000200 */
[-C--:B--2---:R-:W-:Y:S03]  /*1f70*/  HMMA.16816.F32 R68, R8, R24.reuse, RZ ;  /* 0x000000180844723c */ /* 0x084fe600000018ff */
[----:B------:R-:W-:Y:S05]  /*1f80*/  LDSM.16.M88.4 R52, [R234+0x1000] ;  /* 0x00100000ea34783b */ /* 0x000fea0000000200 */
[C---:B-1----:R-:W-:Y:S07]  /*1f90*/  HMMA.16816.F32 R156, R12.reuse, R24, RZ ;  /* 0x000000180c9c723c */ /* 0x042fee00000018ff */
[----:B------:R-:W-:Y:S01]  /*1fa0*/  LEA R24, P1, R6, c[0x0][0x1f8], 0x1 ;  /* 0x00007e0006187a11 */ /* 0x000fe200078208ff */
[----:B---3--:R-:W-:Y:S03]  /*1fb0*/  HMMA.16816.F32 R184, R12, R28, RZ ;  /* 0x0000001c0cb8723c */ /* 0x008fe600000018ff */
[----:B------:R-:W-:-:S02]  /*1fc0*/  IADD3 R22, P0, R24, UR9, RZ ;  /* 0x0000000918167c10 */ /* 0x000fc4000ff1e0ff */
[----:B------:R-:W-:Y:S01]  /*1fd0*/  LEA.HI.X R25, R6, c[0x0][0x1fc], R0, 0x1, P1 ;  /* 0x00007f0006197a11 */ /* 0x000fe200008f0c00 */
[----:B------:R-:W-:Y:S02]  /*1fe0*/  IMAD.MOV.U32 R0, RZ, RZ, 0x40 ;  /* 0x00000040ff007424 */ /* 0x000fe400078e00ff */
[----:B------:R-:W-:Y:S01]  /*1ff0*/  HMMA.16816.F32 R180, R12, R30, RZ ;  /* 0x0000001e0cb4723c */ /* 0x000fe200000018ff */
[----:B------:R-:W-:-:S07]  /*2000*/  IADD3.X R23, R25, UR8, RZ, P0, !PT ;  /* 0x0000000819177c10 */ /* 0x000fce00087fe4ff */
[C---:B------:R-:W-:Y:S08]  /*2010*/  HMMA.16816.F32 R176, R12.reuse, R26, RZ ;  /* 0x0000001a0cb0723c */ /* 0x040ff000000018ff */
[C---:B----4-:R-:W-:Y:S08]  /*2020*/  HMMA.16816.F32 R148, R12.reuse, R16, RZ ;  /* 0x000000100c94723c */ /* 0x050ff000000018ff */
[C---:B------:R-:W-:Y:S08]  /*2030*/  HMMA.16816.F32 R172, R12.reuse, R18, RZ ;  /* 0x000000120cac723c */ /* 0x040ff000000018ff */
[C---:B-----5:R-:W-:Y:S08]  /*2040*/  HMMA.16816.F32 R144, R12.reuse, R32, RZ ;  /* 0x000000200c90723c */ /* 0x060ff000000018ff */
[C---:B------:R-:W-:Y:S08]  /*2050*/  HMMA.16816.F32 R168, R12.reuse, R34, RZ ;  /* 0x000000220ca8723c */ /* 0x040ff000000018ff */
[C---:B------:R-:W-:Y:S08]  /*2060*/  HMMA.16816.F32 R140, R12.reuse, R36, RZ ;  /* 0x000000240c8c723c */ /* 0x040ff000000018ff */
[C---:B------:R-:W-:Y:S08]  /*2070*/  HMMA.16816.F32 R160, R12.reuse, R38, RZ ;  /* 0x000000260ca0723c */ /* 0x040ff000000018ff */
[C---:B------:R-:W-:Y:S08]  /*2080*/  HMMA.16816.F32 R132, R12.reuse, R48, RZ ;  /* 0x000000300c84723c */ /* 0x040ff000000018ff */
[C---:B------:R-:W-:Y:S08]  /*2090*/  HMMA.16816.F32 R152, R12.reuse, R50, RZ ;  /* 0x000000320c98723c */ /* 0x040ff000000018ff */
[C---:B------:R-:W-:Y:S08]  /*20a0*/  HMMA.16816.F32 R128, R12.reuse, R40, RZ ;  /* 0x000000280c80723c */ /* 0x040ff000000018ff */
[----:B------:R-:W-:Y:S07]  /*20b0*/  HMMA.16816.F32 R136, R12, R42, RZ ;  /* 0x0000002a0c88723c */ /* 0x000fee00000018ff */
[----:B------:R-:W-:Y:S01]  /*20c0*/  IADD3 R14, P1, R22, UR9, RZ ;  /* 0x00000009160e7c10 */ /* 0x000fe2000ff3e0ff */
[----:B------:R-:W-:Y:S03]  /*20d0*/  HMMA.16816.F32 R72, R8, R16, RZ ;  /* 0x000000100848723c */ /* 0x000fe600000018ff */
[----:B------:R-:W-:-:S02]  /*20e0*/  IADD3 R12, P0, R14, UR9, RZ ;  /* 0x000000090e0c7c10 */ /* 0x000fc4000ff1e0ff */
[----:B------:R-:W-:Y:S02]  /*20f0*/  IADD3.X R15, R23, UR8, RZ, P1, !PT ;  /* 0x00000008170f7c10 */ /* 0x000fe40008ffe4ff */
[----:B------:R-:W-:Y:S01]  /*2100*/  IADD3 R6, P3, R12, UR9, RZ ;  /* 0x000000090c067c10 */ /* 0x000fe2000ff7e0ff */
[C---:B------:R-:W-:Y:S01]  /*2110*/  HMMA.16816.F32 R80, R8.reuse, R36, RZ ;  /* 0x000000240850723c */ /* 0x040fe200000018ff */
[----:B------:R-:W-:Y:S02]  /*2120*/  IADD3.X R13, R15, UR8, RZ, P0, !PT ;  /* 0x000000080f0d7c10 */ /* 0x000fe400087fe4ff */
[----:B------:R-:W-:Y:S02]  /*2130*/  ISETP.LT.OR P1, PT, R44, 0x11, P2 ;  /* 0x000000112c00780c */ /* 0x000fe40001721670 */
[----:B------:R-:W-:Y:S02]  /*2140*/  IADD3.X R7, R13, UR8, RZ, P3, !PT ;  /* 0x000000080d077c10 */ /* 0x000fe40009ffe4ff */
[----:B------:R-:W-:Y:S01]  /*2150*/  IADD3 R20, P0, R6, UR9, RZ ;  /* 0x0000000906147c10 */ /* 0x000fe2000ff1e0ff */
[----:B------:R-:W-:Y:S01]  /*2160*/  HMMA.16816.F32 R112, R8, R18, RZ ;  /* 0x000000120870723c */ /* 0x000fe200000018ff */
[----:B------:R-:W1:Y:S01]  /*2170*/  LDSM.16.M88.4 R16, [R233+0x9100] ;  /* 0x00910000e910783b */ /* 0x000e620000000200 */
[----:B------:R-:W-:-:S02]  /*2180*/  ISETP.LT.OR P3, PT, R44, 0x21, P2 ;  /* 0x000000212c00780c */ /* 0x000fc40001761670 */
[----:B------:R-:W-:Y:S02]  /*2190*/  IADD3.X R21, R7, UR8, RZ, P0, !PT ;  /* 0x0000000807157c10 */ /* 0x000fe400087fe4ff */
[C---:B------:R-:W-:Y:S02]  /*21a0*/  ISETP.LT.OR P0, PT, R44.reuse, 0x31, P2 ;  /* 0x000000312c00780c */ /* 0x040fe40001701670 */
[C---:B------:R-:W-:Y:S01]  /*21b0*/  HMMA.16816.F32 R164, R8.reuse, R38, RZ ;  /* 0x0000002608a4723c */ /* 0x040fe200000018ff */
[----:B------:R-:W2:Y:S07]  /*21c0*/  LDSM.16.M88.4 R36, [R234+0x2000] ;  /* 0x00200000ea24783b */ /* 0x000eae0000000200 */
[C---:B------:R-:W-:Y:S08]  /*21d0*/  HMMA.16816.F32 R88, R8.reuse, R48, RZ ;  /* 0x000000300858723c */ /* 0x040ff000000018ff */
[C---:B------:R-:W-:Y:S01]  /*21e0*/  HMMA.16816.F32 R192, R8.reuse, R50, RZ ;  /* 0x0000003208c0723c */ /* 0x040fe200000018ff */
[----:B------:R-:W3:Y:S07]  /*21f0*/  LDSM.16.M88.4 R48, [R234+0x1800] ;  /* 0x00180000ea30783b */ /* 0x000eee0000000200 */
[C---:B------:R-:W-:Y:S08]  /*2200*/  HMMA.16816.F32 R64, R8.reuse, R28, RZ ;  /* 0x0000001c0840723c */ /* 0x040ff000000018ff */
[C---:B------:R-:W-:Y:S08]  /*2210*/  HMMA.16816.F32 R76, R8.reuse, R32, RZ ;  /* 0x00000020084c723c */ /* 0x040ff000000018ff */
[C---:B------:R-:W-:Y:S01]  /*2220*/  HMMA.16816.F32 R96, R8.reuse, R30, RZ ;  /* 0x0000001e0860723c */ /* 0x040fe200000018ff */
[----:B------:R-:W-:Y:S07]  /*2230*/  LDSM.16.M88.4 R28, [R234+0x3000] ;  /* 0x00300000ea1c783b */ /* 0x000fee0000000200 */
[C---:B------:R-:W-:Y:S01]  /*2240*/  HMMA.16816.F32 R124, R8.reuse, R34, RZ ;  /* 0x00000022087c723c */ /* 0x040fe200000018ff */
[----:B------:R-:W4:Y:S07]  /*2250*/  LDSM.16.M88.4 R32, [R234+0x2800] ;  /* 0x00280000ea20783b */ /* 0x000f2e0000000200 */
[C---:B------:R-:W-:Y:S08]  /*2260*/  HMMA.16816.F32 R92, R8.reuse, R40, RZ ;  /* 0x00000028085c723c */ /* 0x040ff000000018ff */
[C---:B------:R-:W-:Y:S08]  /*2270*/  HMMA.16816.F32 R84, R8.reuse, R26, RZ ;  /* 0x0000001a0854723c */ /* 0x040ff000000018ff */
[----:B------:R-:W-:Y:S01]  /*2280*/  HMMA.16816.F32 R188, R8, R42, RZ ;  /* 0x0000002a08bc723c */ /* 0x000fe200000018ff */
[----:B------:R-:W5:Y:S04]  /*2290*/  LDSM.16.M88.4 R8, [R233+0x7100] ;  /* 0x00710000e908783b */ /* 0x000f680000000200 */
[----:B------:R-:W-:Y:S01]  /*22a0*/  @!PT LDS RZ, [RZ] ;  /* 0x00000000fffff984 */ /* 0x000fe20000000800 */
[----:B------:R-:W-:Y:S01]  /*22b0*/  @!PT LDS RZ, [RZ] ;  /* 0x00000000fffff984 */ /* 0x000fe20000000800 */
[----:B------:R-:W-:Y:S01]  /*22c0*/  @!PT LDS RZ, [RZ] ;  /* 0x00000000fffff984 */ /* 0x000fe20000000800 */
[----:B------:R3:W-:Y:S01]  /*22d0*/  LDGSTS.E.BYPASS.LTC128B.128 [R241+0x100], [R24.64], !P5 ;  /* 0x0010000018f17fae */ /* 0x0007e2000e901d4a */
[----:B------:R-:W-:-:S02]  /*22e0*/  ISETP.LT.OR P5, PT, R44, 0x41, P2 ;  /* 0x000000412c00780c */ /* 0x000fc400017a1670 */
[----:B-1----:R-:W-:Y:S01]  /*22f0*/  HMMA.16816.F32 R120, R16, R60, R64 ;  /* 0x0000003c1078723c */ /* 0x002fe20000001840 */
[----:B------:R1:W-:Y:S01]  /*2300*/  LDGSTS.E.BYPASS.LTC128B.128 [R241+0x900], [R22.64], !P1 ;  /* 0x0090000016f17fae */ /* 0x0003e2000c901d4a */
[----:B------:R-:W-:-:S03]  /*2310*/  LOP3.LUT P1, RZ, R45, 0x4, RZ, 0xc0, !PT ;  /* 0x000000042dff7812 */ /* 0x000fc6000782c0ff */
[----:B------:R1:W-:Y:S01]  /*2320*/  LDGSTS.E.BYPASS.LTC128B.128 [R241+0x1100], [R14.64], !P3 ;  /* 0x011000000ef17fae */ /* 0x0003e2000d901d4a */
[C---:B------:R-:W-:Y:S02]  /*2330*/  ISETP.LT.OR P3, PT, R44.reuse, 0x51, P2 ;  /* 0x000000512c00780c */ /* 0x040fe40001761670 */
[----:B------:R-:W-:Y:S01]  /*2340*/  ISETP.LT.OR P2, PT, R44, 0x61, P2 ;  /* 0x000000612c00780c */ /* 0x000fe20001741670 */
[----:B------:R1:W-:Y:S01]  /*2350*/  LDGSTS.E.BYPASS.LTC128B.128 [R241+0x1900], [R12.64], !P0 ;  /* 0x019000000cf17fae */ /* 0x0003e2000c101d4a */
[----:B------:R-:W-:Y:S01]  /*2360*/  SEL R0, R0, 0xffffffc0, !P1 ;  /* 0xffffffc000007807 */ /* 0x000fe20004800000 */
[----:B--2---:R-:W-:Y:S02]  /*2370*/  HMMA.16816.F32 R40, R16, R36, R80 ;  /* 0x000000241028723c */ /* 0x004fe40000001850 */
[----:B------:R2:W-:Y:S02]  /*2380*/  LDGSTS.E.BYPASS.LTC128B.128 [R241+0x2100], [R6.64], !P5 ;  /* 0x0210000006f17fae */ /* 0x0005e4000e901d4a */
[----:B------:R-:W-:-:S02]  /*2390*/  IMAD.IADD R229, R119, 0x1, R0 ;  /* 0x0000000177e57824 */ /* 0x000fc400078e0200 */
[----:B------:R-:W-:Y:S01]  /*23a0*/  IMAD.IADD R228, R0, 0x1, R234 ;  /* 0x0000000100e47824 */ /* 0x000fe200078e02ea */
[----:B------:R-:W-:Y:S01]  /*23b0*/  LOP3.LUT R0, R5, R116, RZ, 0xfc, !PT ;  /* 0x0000007405007212 */ /* 0x000fe200078efcff */
[----:B------:R2:W-:Y:S01]  /*23c0*/  LDGSTS.E.BYPASS.LTC128B.128 [R241+0x2900], [R20.64], !P3 ;  /* 0x0290000014f17fae */ /* 0x0005e2000d901d4a */
[C---:B------:R-:W-:Y:S08]  /*23d0*/  HMMA.16816.F32 R108, R16.reuse, R56, R68 ;  /* 0x00000038106c723c */ /* 0x040ff00000001844 */
[----:B------:R-:W-:Y:S01]  /*23e0*/  HMMA.16816.F32 R104, R16, R52, R72 ;  /* 0x000000341068723c */ /* 0x000fe20000001848 */
[----:B-1----:R-:W-:-:S07]  /*23f0*/  IADD3 R12, P0, R20, UR9, RZ ;  /* 0x00000009140c7c10 */ /* 0x002fce000ff1e0ff */
[----:B---3--:R-:W-:Y:S01]  /*2400*/  HMMA.16816.F32 R24, R16, R62, R96 ;  /* 0x0000003e1018723c */ /* 0x008fe20000001860 */
[----:B------:R-:W-:Y:S02]  /*2410*/  IADD3.X R13, R21, UR8, RZ, P0, !PT ;  /* 0x00000008150d7c10 */ /* 0x000fe400087fe4ff */
[----:B------:R-:W-:-:S03]  /*2420*/  ISETP.GE.AND P0, PT, R3, 0x2, PT ;  /* 0x000000020300780c */ /* 0x000fc60003f06270 */
[----:B------:R1:W-:Y:S02]  /*2430*/  LDGSTS.E.BYPASS.LTC128B.128 [R241+0x3100], [R12.64], !P2 ;  /* 0x031000000cf17fae */ /* 0x0003e4000d101d4a */
[C---:B------:R-:W-:Y:S02]  /*2440*/  HMMA.16816.F32 R224, R16.reuse, R58, R84 ;  /* 0x0000003a10e0723c */ /* 0x040fe40000001854 */
[----:B--2---:R-:W-:Y:S04]  /*2450*/  LDSM.16.M88.4 R20, [R231+0x9100] ;  /* 0x00910000e714783b */ /* 0x004fe80000000200 */
[----:B------:R-:W-:Y:S02]  /*2460*/  LDSM.16.M88.4 R80, [R229+0x3900] ;  /* 0x00390000e550783b */ /* 0x000fe40000000200 */
[C---:B------:R-:W-:Y:S02]  /*2470*/  HMMA.16816.F32 R204, R16.reuse, R50, R124 ;  /* 0x0000003210cc723c */ /* 0x040fe4000000187c */
[----:B------:R-:W2:Y:S04]  /*2480*/  LDSM.16.M88.4 R64, [R229+0x5900] ;  /* 0x00590000e540783b */ /* 0x000ea80000000200 */
[----:B------:R-:W3:Y:S02]  /*2490*/  LDSM.16.M88.4 R72, [R229+0x4900] ;  /* 0x00490000e548783b */ /* 0x000ee40000000200 */
[C---:B------:R-:W-:Y:S02]  /*24a0*/  HMMA.16816.F32 R100, R16.reuse, R48, R76 ;  /* 0x000000301064723c */ /* 0x040fe4000000184c */
[----:B------:R-:W2:Y:S04]  /*24b0*/  LDSM.16.M88.4 R68, [R229+0x5100] ;  /* 0x00510000e544783b */ /* 0x000ea80000000200 */
[----:B------:R-:W2:Y:S02]  /*24c0*/  LDSM.16.M88.4 R84, [R229+0x6100] ;  /* 0x00610000e554783b */ /* 0x000ea40000000200 */
[C---:B----4-:R-:W-:Y:S02]  /*24d0*/  HMMA.16816.F32 R88, R16.reuse, R32, R88 ;  /* 0x000000201058723c */ /* 0x050fe40000001858 */
[----:B------:R-:W4:Y:S04]  /*24e0*/  LDSM.16.M88.4 R96, [R229+0x6900] ;  /* 0x00690000e560783b */ /* 0x000f280000000200 */
[----:B------:R-:W2:Y:S02]  /*24f0*/  LDSM.16.M88.4 R76, [R229+0x4100] ;  /* 0x00410000e54c783b */ /* 0x000ea40000000200 */
[C---:B------:R-:W-:Y:S02]  /*2500*/  HMMA.16816.F32 R92, R16.reuse, R28, R92 ;  /* 0x0000001c105c723c */ /* 0x040fe4000000185c */
[----:B------:R-:W-:Y:S04]  /*2510*/  LDSM.16.M88.4 R44, [R228+0x800] ;  /* 0x00080000e42c783b */ /* 0x000fe80000000200 */
[----:B-1----:R-:W-:Y:S02]  /*2520*/  LDSM.16.M88.4 R12, [R232+0x7100] ;  /* 0x00710000e80c783b */ /* 0x002fe40000000200 */
[C---:B------:R-:W-:Y:S02]  /*2530*/  HMMA.16816.F32 R220, R16.reuse, R54, R112 ;  /* 0x0000003610dc723c */ /* 0x040fe40000001870 */
[----:B------:R-:W0:Y:S06]  /*2540*/  LDGDEPBAR ;  /* 0x00000000000079af */ /* 0x000e2c0000000000 */
[C---:B------:R-:W-:Y:S08]  /*2550*/  HMMA.16816.F32 R124, R16.reuse, R38, R164 ;  /* 0x00000026107c723c */ /* 0x040ff000000018a4 */
[C---:B------:R-:W-:Y:S08]  /*2560*/  HMMA.16816.F32 R200, R16.reuse, R34, R192 ;  /* 0x0000002210c8723c */ /* 0x040ff000000018c0 */
[----:B------:R-:W-:Y:S01]  /*2570*/  HMMA.16816.F32 R188, R16, R30, R188 ;  /* 0x0000001e10bc723c */ /* 0x000fe200000018bc */
[----:B------:R-:W1:Y:S07]  /*2580*/  LDSM.16.M88.4 R16, [R231+0x7100] ;  /* 0x00710000e710783b */ /* 0x000e6e0000000200 */
[C---:B-----5:R-:W-:Y:S08]  /*2590*/  HMMA.16816.F32 R184, R8.reuse, R60, R184 ;  /* 0x0000003c08b8723c */ /* 0x060ff000000018b8 */
        /* <DEDUP_REMOVED lines=13> */
[C---:B------:R-:W-:Y:S01]  /*2670*/  HMMA.16816.F32 R180, R8.reuse, R34, R152 ;  /* 0x0000002208b4723c */ /* 0x040fe20000001898 */
[----:B------:R-:W-:Y:S07]  /*2680*/  LDSM.16.M88.4 R32, [R228+0x2000] ;  /* 0x00200000e420783b */ /* 0x000fee0000000200 */
[----:B------:R-:W-:Y:S01]  /*2690*/  HMMA.16816.F32 R172, R8, R30, R136 ;  /* 0x0000001e08ac723c */ /* 0x000fe20000001888 */
[----:B------:R-:W5:Y:S04]  /*26a0*/  LDSM.16.M88.4 R8, [R232+0x9100] ;  /* 0x00910000e808783b */ /* 0x000f680000000200 */
[----:B------:R-:W-:Y:S03]  /*26b0*/  LDSM.16.M88.4 R28, [R228+0x2800] ;  /* 0x00280000e41c783b */ /* 0x000fe60000000200 */
[C---:B--2---:R-:W-:Y:S01]  /*26c0*/  HMMA.16816.F32 R148, R20.reuse, R64, R40 ;  /* 0x000000401494723c */ /* 0x044fe20000001828 */
[----:B------:R-:W2:Y:S07]  /*26d0*/  LDSM.16.M88.4 R40, [R228+0x1000] ;  /* 0x00100000e428783b */ /* 0x000eae0000000200 */
[----:B------:R-:W-:Y:S01]  /*26e0*/  HMMA.16816.F32 R140, R20, R82, R24 ;  /* 0x00000052148c723c */ /* 0x000fe20000001818 */
[----:B------:R-:W1:Y:S01]  /*26f0*/  LDSM.16.M88.4 R24, [R228+0x3000] ;  /* 0x00300000e418783b */ /* 0x000e620000000200 */
[----:B------:R-:W-:-:S06]  /*2700*/  DEPBAR.LE SB0, 0x0 ;  /* 0x000080000000791a */ /* 0x000fcc0000000000 */
[C---:B---3--:R-:W-:Y:S08]  /*2710*/  HMMA.16816.F32 R160, R20.reuse, R72, R104 ;  /* 0x0000004814a0723c */ /* 0x048ff00000001868 */
[C---:B------:R-:W-:Y:S08]  /*2720*/  HMMA.16816.F32 R152, R20.reuse, R68, R100 ;  /* 0x000000441498723c */ /* 0x040ff00000001864 */
[C---:B------:R-:W-:Y:S08]  /*2730*/  HMMA.16816.F32 R144, R20.reuse, R84, R88 ;  /* 0x000000541490723c */ /* 0x040ff00000001858 */
[C---:B----4-:R-:W-:Y:S08]  /*2740*/  HMMA.16816.F32 R112, R20.reuse, R96, R92 ;  /* 0x000000601470723c */ /* 0x050ff0000000185c */
[C---:B------:R-:W-:Y:S08]  /*2750*/  HMMA.16816.F32 R168, R20.reuse, R80, R120 ;  /* 0x0000005014a8723c */ /* 0x040ff00000001878 */
[C---:B------:R-:W-:Y:S08]  /*2760*/  HMMA.16816.F32 R164, R20.reuse, R76, R108 ;  /* 0x0000004c14a4723c */ /* 0x040ff0000000186c */
[----:B------:R-:W-:Y:S08]  /*2770*/  HMMA.16816.F32 R136, R20, R78, R224 ;  /* 0x0000004e1488723c */ /* 0x000ff000000018e0 */
[C---:B-1----:R-:W-:Y:S08]  /*2780*/  HMMA.16816.F32 R104, R16.reuse, R80, R184 ;  /* 0x000000501068723c */ /* 0x042ff000000018b8 */
[C---:B------:R-:W-:Y:S08]  /*2790*/  HMMA.16816.F32 R100, R16.reuse, R82, R60 ;  /* 0x000000521064723c */ /* 0x040ff0000000183c */
[C---:B------:R-:W-:Y:S08]  /*27a0*/  HMMA.16816.F32 R92, R16.reuse, R76, R192 ;  /* 0x0000004c105c723c */ /* 0x040ff000000018c0 */
[----:B------:R-:W-:Y:S08]  /*27b0*/  HMMA.16816.F32 R88, R16, R78, R56 ;  /* 0x0000004e1058723c */ /* 0x000ff00000001838 */
        /* <DEDUP_REMOVED lines=19> */
[C---:B-----5:R-:W-:Y:S08]  /*28f0*/  HMMA.16816.F32 R168, R8.reuse, R48, R168 ;  /* 0x0000003008a8723c */ /* 0x060ff000000018a8 */
[C---:B------:R-:W-:Y:S08]  /*2900*/  HMMA.16816.F32 R140, R8.reuse, R50, R140 ;  /* 0x00000032088c723c */ /* 0x040ff0000000188c */
[C---:B------:R-:W-:Y:S08]  /*2910*/  HMMA.16816.F32 R164, R8.reuse, R44, R164 ;  /* 0x0000002c08a4723c */ /* 0x040ff000000018a4 */
[----:B------:R-:W-:Y:S08]  /*2920*/  HMMA.16816.F32 R136, R8, R46, R136 ;  /* 0x0000002e0888723c */ /* 0x000ff00000001888 */
        /* <DEDUP_REMOVED lines=25> */
[----:B------:R-:W-:Y:S06]  /*2ac0*/  @!UPT UIADD3 URZ, URZ, URZ, URZ ;  /* 0x0000003f3f3ff290 */ /* 0x000fec000fffe03f */
[----:B------:R-:W-:Y:S11]  /*2ad0*/  @!P0 BRA `(.L_x_601) ;  /* 0x0000021000008947 */ /* 0x000ff60003800000 */
[----:B------:R-:W2:Y:S01]  /*2ae0*/  LDL.64 R226, [R1+0x58] ;  /* 0x0000580001e27983 */ /* 0x000ea20000100a00 */
[----:B------:R-:W-:Y:S01]  /*2af0*/  IADD3 R3, R3, -0x2, RZ ;  /* 0xfffffffe03037810 */ /* 0x000fe20007ffe0ff */
[----:B------:R-:W-:-:S03]  /*2b00*/  IMAD.SHL.U32 R16, R118, 0x20, RZ ;  /* 0x0000002076107824 */ /* 0x000fc600078e00ff */
[----:B------:R-:W-:Y:S01]  /*2b10*/  SHF.R.S32.HI R6, RZ, 0x1f, R3 ;  /* 0x0000001fff067819 */ /* 0x000fe20000011403 */
[----:B------:R-:W-:Y:S02]  /*2b20*/  IMAD R5, R117, R3, RZ ;  /* 0x0000000375057224 */ /* 0x000fe400078e02ff */
[----:B--2---:R-:W-:-:S04]  /*2b30*/  IMAD.WIDE.U32 R8, R3, R250, R226 ;  /* 0x000000fa03087225 */ /* 0x004fc800078e00e2 */
        /* <DEDUP_REMOVED lines=27> */
.L_x_601:
[----:B------:R-:W-:Y:S01]  /*2cf0*/  FMUL.FTZ R3, R45, c[0x0][0x320] ;  /* 0x0000c8002d037a20 */ /* 0x000fe20000410000 */
[-C--:B---3--:R-:W-:Y:S01]  /*2d00*/  LEA.HI R6, R246, R247.reuse, RZ, 0x2 ;  /* 0x000000f7f6067211 */ /* 0x088fe200078f10ff */
[----:B------:R-:W-:Y:S01]  /*2d10*/  FMUL.FTZ R5, R121, c[0x0][0x320] ;  /* 0x0000c80079057a20 */ /* 0x000fe20000410000 */
[----:B------:R-:W-:Y:S01]  /*2d20*/  SHF.R.S32.HI R7, RZ, 0x1f, R244 ;  /* 0x0000001fff077819 */ /* 0x000fe200000114f4 */
[----:B------:R1:W-:Y:S01]  /*2d30*/  MUFU.TANH R177, R3 ;  /* 0x0000000300b17308 */ /* 0x0003e20000002400 */
[----:B------:R-:W-:Y:S01]  /*2d40*/  LOP3.LUT R6, R6, 0xfffffffc, RZ, 0xc0, !PT ;  /* 0xfffffffc06067812 */ /* 0x000fe200078ec0ff */
[----:B------:R-:W-:Y:S01]  /*2d50*/  FMUL.FTZ R8, R122, c[0x0][0x320] ;  /* 0x0000c8007a087a20 */ /* 0x000fe20000410000 */
[----:B------:R-:W-:Y:S01]  /*2d60*/  LEA.HI R7, R7, R244, RZ, 0x2 ;  /* 0x000000f407077211 */ /* 0x000fe200078f10ff */
[----:B------:R-:W-:Y:S01]  /*2d70*/  FMUL.FTZ R12, R123, c[0x0][0x320] ;  /* 0x0000c8007b0c7a20 */ /* 0x000fe20000410000 */
[----:B------:R-:W-:Y:S01]  /*2d80*/  IADD3 R6, -R6, R247, RZ ;  /* 0x000000f706067210 */ /* 0x000fe20007ffe1ff */
[----:B------:R-:W-:Y:S01]  /*2d90*/  STL [R1+0xa0], R241 ;  /* 0x0000a0f101007387 */ /* 0x000fe20000100800 */
[----:B------:R-:W-:Y:S01]  /*2da0*/  LOP3.LUT R9, R7, 0xffffffc, RZ, 0xc0, !PT ;  /* 0x0ffffffc07097812 */ /* 0x000fe200078ec0ff */
[----:B------:R-:W-:Y:S01]  /*2db0*/  MUFU.TANH R29, R5 ;  /* 0x00000005001d7308 */ /* 0x000fe20000002400 */
[----:B------:R-:W-:Y:S01]  /*2dc0*/  IMAD.MOV.U32 R214, RZ, RZ, R249 ;  /* 0x000000ffffd67224 */ /* 0x000fe200078e00f9 */
[----:B------:R-:W-:Y:S01]  /*2dd0*/  STL [R1+0x9c], R240 ;  /* 0x00009cf001007387 */ /* 0x000fe20000100800 */
[----:B------:R-:W-:-:S02]  /*2de0*/  IMAD.MOV.U32 R211, RZ, RZ, R252 ;  /* 0x000000ffffd37224 */ /* 0x000fc400078e00fc */
[----:B------:R-:W-:Y:S01]  /*2df0*/  IMAD.IADD R11, R244, 0x1, -R9 ;  /* 0x00000001f40b7824 */ /* 0x000fe200078e0a09 */
[----:B------:R-:W-:Y:S01]  /*2e00*/  STL [R1+0x98], R239 ;  /* 0x000098ef01007387 */ /* 0x000fe20000100800 */
[----:B------:R-:W-:Y:S02]  /*2e10*/  FMUL.FTZ R20, R110, c[0x0][0x320] ;  /* 0x0000c8006e147a20 */ /* 0x000fe40000410000 */
[----:B-1----:R-:W-:Y:S01]  /*2e20*/  FMUL.FTZ R3, R104, c[0x0][0x320] ;  /* 0x0000c80068037a20 */ /* 0x002fe20000410000 */
[----:B------:R-:W-:Y:S01]  /*2e30*/  STL [R1+0x94], R238 ;  /* 0x000094ee01007387 */ /* 0x000fe20000100800 */
[----:B------:R-:W-:Y:S02]  /*2e40*/  FMUL.FTZ R21, R111, c[0x0][0x320] ;  /* 0x0000c8006f157a20 */ /* 0x000fe40000410000 */
[----:B------:R1:W-:Y:S01]  /*2e50*/  MUFU.TANH R176, R3 ;  /* 0x0000000300b07308 */ /* 0x0003e20000002400 */
[----:B------:R-:W-:Y:S01]  /*2e60*/  STL [R1+0x90], R237 ;  /* 0x000090ed01007387 */ /* 0x000fe20000100800 */
[----:B------:R-:W-:-:S03]  /*2e70*/  IMAD.SHL.U32 R224, R0, 0x2, RZ ;  /* 0x0000000200e07824 */ /* 0x000fc600078e00ff */
[----:B------:R-:W-:Y:S01]  /*2e80*/  STL [R1+0x8c], R236 ;  /* 0x00008cec01007387 */ /* 0x000fe20000100800 */
[--C-:B------:R-:W-:Y:S02]  /*2e90*/  IMAD R225, R4, 0x2, R224.reuse ;  /* 0x0000000204e17824 */ /* 0x100fe400078e02e0 */
[C---:B------:R-:W-:Y:S01]  /*2ea0*/  IMAD R227, R2.reuse, 0x2, R224 ;  /* 0x0000000202e37824 */ /* 0x040fe200078e02e0 */
[----:B------:R-:W-:Y:S02]  /*2eb0*/  STL [R1+0x88], R235 ;  /* 0x000088eb01007387 */ /* 0x000fe40000100800 */
[----:B------:R-:W-:Y:S02]  /*2ec0*/  LEA R226, R2, R225, 0x1 ;  /* 0x000000e102e27211 */ /* 0x000fe400078e08ff */
[----:B------:R-:W-:Y:S01]  /*2ed0*/  STL [R1+0x84], R234 ;  /* 0x000084ea01007387 */ /* 0x000fe20000100800 */
[----:B-1----:R-:W-:-:S03]  /*2ee0*/  FMUL.FTZ R3, R105, c[0x0][0x320] ;  /* 0x0000c80069037a20 */ /* 0x002fc60000410000 */
[----:B------:R-:W-:Y:S01]  /*2ef0*/  STL [R1+0x80], R233 ;  /* 0x000080e901007387 */ /* 0x000fe20000100800 */
[----:B------:R1:W2:Y:S03]  /*2f00*/  MUFU.TANH R22, R3 ;  /* 0x0000000300167308 */ /* 0x0002a60000002400 */
[----:B------:R-:W-:Y:S04]  /*2f10*/  STL [R1+0x7c], R232 ;  /* 0x00007ce801007387 */ /* 0x000fe80000100800 */
[----:B------:R-:W-:Y:S04]  /*2f20*/  STL [R1+0x78], R231 ;  /* 0x000078e701007387 */ /* 0x000fe80000100800 */
[----:B------:R-:W-:Y:S04]  /*2f30*/  STL [R1+0x74], R230 ;  /* 0x000074e601007387 */ /* 0x000fe80000100800 */
[----:B------:R-:W-:Y:S01]  /*2f40*/  STL [R1+0x70], R229 ;  /* 0x000070e501007387 */ /* 0x000fe20000100800 */
[----:B-1----:R-:W-:-:S03]  /*2f50*/  FMUL.FTZ R3, R100, c[0x0][0x320] ;  /* 0x0000c80064037a20 */ /* 0x002fc60000410000 */
[----:B------:R-:W-:Y:S01]  /*2f60*/  STL [R1+0x6c], R228 ;  /* 0x00006ce401007387 */ /* 0x000fe20000100800 */
[----:B------:R1:W3:Y:S03]  /*2f70*/  MUFU.TANH R23, R3 ;  /* 0x0000000300177308 */ /* 0x0002e60000002400 */
[----:B------:R-:W-:Y:S04]  /*2f80*/  STL [R1+0x68], R119 ;  /* 0x0000687701007387 */ /* 0x000fe80000100800 */
[----:B------:R-:W-:Y:S04]  /*2f90*/  STL [R1+0xa4], R243 ;  /* 0x0000a4f301007387 */ /* 0x000fe80000100800 */
[----:B------:R-:W0:Y:S01]  /*2fa0*/  LDGDEPBAR ;  /* 0x00000000000079af */ /* 0x000e220000000000 */
[----:B-1----:R-:W-:-:S04]  /*2fb0*/  FMUL.FTZ R3, R101, c[0x0][0x320] ;  /* 0x0000c80065037a20 */ /* 0x002fc80000410000 */
[----:B------:R1:W4:Y:S02]  /*2fc0*/  MUFU.TANH R25, R3 ;  /* 0x0000000300197308 */ /* 0x0003240000002400 */
[----:B-1----:R-:W-:-:S06]  /*2fd0*/  FMUL.FTZ R3, R92, c[0x0][0x320] ;  /* 0x0000c8005c037a20 */ /* 0x002fcc0000410000 */
[----:B------:R1:W-:Y:S02]  /*2fe0*/  MUFU.TANH R173, R3 ;  /* 0x0000000300ad7308 */ /* 0x0003e40000002400 */
[----:B-1----:R-:W-:-:S06]  /*2ff0*/  FMUL.FTZ R3, R93, c[0x0][0x320] ;  /* 0x0000c8005d037a20 */ /* 0x002fcc0000410000 */
[----:B------:R1:W-:Y:S02]  /*3000*/  MUFU.TANH R118, R3 ;  /* 0x0000000300767308 */ /* 0x0003e40000002400 */
[----:B-1----:R-:W-:-:S06]  /*3010*/  FMUL.FTZ R3, R88, c[0x0][0x320] ;  /* 0x0000c80058037a20 */ /* 0x002fcc0000410000 */
[----:B------:R1:W1:Y:S02]  /*3020*/  MUFU.TANH R117, R3 ;  /* 0x0000000300757308 */ /* 0x0002640000002400 */
[----:B-1----:R-:W-:-:S06]  /*3030*/  FMUL.FTZ R3, R89, c[0x0][0x320] ;  /* 0x0000c80059037a20 */ /* 0x002fcc0000410000 */
[----:B------:R1:W1:Y:S02]  /*3040*/  MUFU.TANH R92, R3 ;  /* 0x00000003005c7308 */ /* 0x0002640000002400 */
[----:B-1----:R-:W-:-:S06]  /*3050*/  FMUL.FTZ R3, R80, c[0x0][0x320] ;  /* 0x0000c80050037a20 */ /* 0x002fcc0000410000 */
[----:B------:R1:W1:Y:S02]  /*3060*/  MUFU.TANH R97, R3 ;  /* 0x0000000300617308 */ /* 0x0002640000002400 */
        /* <DEDUP_REMOVED lines=17> */
[----:B------:R-:W-:Y:S08]  /*3180*/  MUFU.TANH R61, R12 ;  /* 0x0000000c003d7308 */ /* 0x000ff00000002400 */
        /* <DEDUP_REMOVED lines=21> */
[----:B------:R1:W-:Y:S02]  /*32e0*/  MUFU.TANH R186, R3 ;  /* 0x0000000300ba7308 */ /* 0x0003e40000002400 */
        /* <DEDUP_REMOVED lines=116> */
[----:B-1----:R-:W-:-:S05]  /*3a30*/  LOP3.LUT R3, R245, 0xffffffe0, RZ, 0xc0, !PT ;  /* 0xffffffe0f5037812 */ /* 0x002fca00078ec0ff */
[----:B------:R-:W-:-:S05]  /*3a40*/  IMAD.IADD R3, R247, 0x1, -R3 ;  /* 0x00000001f7037824 */ /* 0x000fca00078e0a03 */
[----:B------:R-:W-:-:S04]  /*3a50*/  SHF.R.S32.HI R5, RZ, 0x1f, R3 ;  /* 0x0000001fff057819 */ /* 0x000fc80000011403 */
[----:B------:R-:W-:Y:S02]  /*3a60*/  LEA.HI R7, R5, R3, RZ, 0x2 ;  /* 0x0000000305077211 */ /* 0x000fe400078f10ff */
[----:B------:R-:W-:Y:S02]  /*3a70*/  LEA.HI R5, R6, R6, RZ, 0x1 ;  /* 0x0000000606057211 */ /* 0x000fe400078f08ff */
[----:B------:R-:W-:Y:S02]  /*3a80*/  LEA.HI.SX32 R8, R7, R243, 0x1e ;  /* 0x000000f307087211 */ /* 0x000fe400078ff2ff */
[C---:B------:R-:W-:Y:S01]  /*3a90*/  LOP3.LUT R10, R5.reuse, 0x1ffffffe, RZ, 0xc0, !PT ;  /* 0x1ffffffe050a7812 */ /* 0x040fe200078ec0ff */
[----:B------:R-:W-:Y:S01]  /*3aa0*/  IMAD.SHL.U32 R9, R5, 0x20, RZ ;  /* 0x0000002005097824 */ /* 0x000fe200078e00ff */
[----:B------:R-:W-:Y:S01]  /*3ab0*/  LOP3.LUT R7, R7, 0x7ffffffc, RZ, 0xc0, !PT ;  /* 0x7ffffffc07077812 */ /* 0x000fe200078ec0ff */
[----:B------:R-:W-:-:S03]  /*3ac0*/  IMAD R5, R11, 0x10, R8 ;  /* 0x000000100b057824 */ /* 0x000fc600078e0208 */
[----:B------:R-:W-:Y:S02]  /*3ad0*/  LOP3.LUT R8, R9, 0xffffffc0, RZ, 0xc0, !PT ;  /* 0xffffffc009087812 */ /* 0x000fe400078ec0ff */
[----:B------:R-:W-:Y:S02]  /*3ae0*/  IADD3 R9, R6, -R10, RZ ;  /* 0x8000000a06097210 */ /* 0x000fe40007ffe0ff */
[----:B------:R-:W-:Y:S01]  /*3af0*/  IADD3 R7, R3, -R7, RZ ;  /* 0x8000000703077210 */ /* 0x000fe20007ffe0ff */
[----:B------:R-:W-:Y:S02]  /*3b00*/  IMAD.IADD R6, R8, 0x1, R5 ;  /* 0x0000000108067824 */ /* 0x000fe400078e0205 */
[----:B------:R-:W-:Y:S02]  /*3b10*/  IMAD.IADD R3, R214, 0x1, R242 ;  /* 0x00000001d6037824 */ /* 0x000fe400078e02f2 */
[----:B------:R-:W-:Y:S02]  /*3b20*/  IMAD R13, R9, 0x8, R6 ;  /* 0x00000008090d7824 */ /* 0x000fe400078e0206 */
[----:B------:R-:W-:-:S02]  /*3b30*/  IMAD.SHL.U32 R14, R7, 0x2, RZ ;  /* 0x00000002070e7824 */ /* 0x000fc400078e00ff */
[----:B------:R-:W-:Y:S01]  /*3b40*/  @P4 IMAD.HI.U32 R6, R13, c[0x0][0x2c8], RZ ;  /* 0x0000b2000d064a27 */ /* 0x000fe200078e00ff */
[----:B------:R1:W-:Y:S03]  /*3b50*/  STL [R1+0x18], R13 ;  /* 0x0000180d01007387 */ /* 0x0003e60000100800 */
[----:B------:R-:W-:Y:S01]  /*3b60*/  IMAD.MOV.U32 R12, RZ, RZ, R13 ;  /* 0x000000ffff0c7224 */ /* 0x000fe200078e000d */
[----:B------:R-:W-:Y:S01]  /*3b70*/  @P4 SHF.R.U32.HI R12, RZ, c[0x0][0x2cc], R6 ;  /* 0x0000b300ff0c4a19 */ /* 0x000fe20000011606 */
[----:B------:R-:W-:Y:S01]  /*3b80*/  FMUL.FTZ R5, R170, c[0x0][0x320] ;  /* 0x0000c800aa057a20 */ /* 0x000fe20000410000 */
[----:B------:R-:W-:Y:S01]  /*3b90*/  IADD3 R6, -R14, 0x1, R3 ;  /* 0x000000010e067810 */ /* 0x000fe20007ffe103 */
[----:B------:R2:W-:Y:S01]  /*3ba0*/  STL [R1+0x1c], R14 ;  /* 0x00001c0e01007387 */ /* 0x0005e20000100800 */
[----:B------:R-:W-:Y:S01]  /*3bb0*/  FMUL.FTZ R7, R109, c[0x0][0x320] ;  /* 0x0000c8006d077a20 */ /* 0x000fe20000410000 */
[----:B------:R1:W-:Y:S01]  /*3bc0*/  MUFU.TANH R19, R5 ;  /* 0x0000000500137308 */ /* 0x0003e20000002400 */
[----:B------:R-:W-:Y:S01]  /*3bd0*/  FMUL.FTZ R9, R115, c[0x0][0x320] ;  /* 0x0000c80073097a20 */ /* 0x000fe20000410000 */
[----:B------:R-:W3:Y:S04]  /*3be0*/  SHFL.IDX PT, R8, R12, RZ, 0x1c1f ;  /* 0x001c1fff0c087589 */ /* 0x000ee800000e0000 */
[----:B------:R-:W4:Y:S02]  /*3bf0*/  SHFL.IDX PT, R11, R12, 0x3, 0x1c1f ;  /* 0x007c1f000c0b7f89 */ /* 0x000f2400000e0000 */
[----:B------:R-:W-:Y:S02]  /*3c00*/  MUFU.TANH R7, R7 ;  /* 0x0000000700077308 */ /* 0x000fe40000002400 */
[----:B------:R-:W4:Y:S01]  /*3c10*/  SHFL.IDX PT, R10, R12, 0x2, 0x1c1f ;  /* 0x005c1f000c0a7f89 */ /* 0x000f2200000e0000 */
[----:B-1----:R-:W-:-:S02]  /*3c20*/  IMAD.IADD R13, R6, 0x1, -R211 ;  /* 0x00000001060d7824 */ /* 0x002fc400078e0ad3 */
[----:B------:R-:W-:-:S04]  /*3c30*/  FMUL.FTZ R5, R171, c[0x0][0x320] ;  /* 0x0000c800ab057a20 */ /* 0x000fc80000410000 */
[----:B------:R1:W-:Y:S01]  /*3c40*/  MUFU.TANH R18, R5 ;  /* 0x0000000500127308 */ /* 0x0003e20000002400 */
[----:B--2---:R-:W-:Y:S01]  /*3c50*/  IADD3 R14, -R14, R3, RZ ;  /* 0x000000030e0e7210 */ /* 0x004fe20007ffe1ff */
[C---:B---3--:R-:W-:Y:S02]  /*3c60*/  IMAD.IADD R3, R13.reuse, 0x1, R8 ;  /* 0x000000010d037824 */ /* 0x048fe400078e0208 */
[----:B----4-:R-:W-:-:S03]  /*3c70*/  IMAD.IADD R6, R13, 0x1, R11 ;  /* 0x000000010d067824 */ /* 0x010fc600078e020b */
[----:B------:R-:W-:-:S04]  /*3c80*/  IMNMX R3, R14, R3, PT ;  /* 0x000000030e037217 */ /* 0x000fc80003800200 */
[C---:B------:R-:W-:Y:S02]  /*3c90*/  ISETP.GT.AND P2, PT, R3.reuse, 0x1, PT ;  /* 0x000000010300780c */ /* 0x040fe40003f44270 */
[C---:B------:R-:W-:Y:S01]  /*3ca0*/  ISETP.GT.AND P1, PT, R3.reuse, 0x8, PT ;  /* 0x000000080300780c */ /* 0x040fe20003f24270 */
[----:B-1----:R-:W-:Y:S01]  /*3cb0*/  FMUL.FTZ R5, R112, c[0x0][0x320] ;  /* 0x0000c80070057a20 */ /* 0x002fe20000410000 */
[C---:B------:R-:W-:Y:S02]  /*3cc0*/  ISETP.GT.AND P3, PT, R3.reuse, RZ, PT ;  /* 0x000000ff0300720c */ /* 0x040fe40003f64270 */
[----:B------:R-:W-:Y:S01]  /*3cd0*/  ISETP.GT.AND P0, PT, R3, 0x9, PT ;  /* 0x000000090300780c */ /* 0x000fe20003f04270 */
[----:B------:R1:W-:Y:S01]  /*3ce0*/  MUFU.TANH R17, R5 ;  /* 0x0000000500117308 */ /* 0x0003e20000002400 */
[----:B------:R-:W-:Y:S02]  /*3cf0*/  FSEL R22, R22, -INF , P2 ;  /* 0xff80000016167808 */ /* 0x000fe40001000000 */
[----:B------:R-:W-:-:S02]  /*3d00*/  FSEL R23, R23, -INF , P1 ;  /* 0xff80000017177808 */ /* 0x000fc40000800000 */
[C---:B------:R-:W-:Y:S02]  /*3d10*/  ISETP.GT.AND P2, PT, R3.reuse, 0x18, PT ;  /* 0x000000180300780c */ /* 0x040fe40003f44270 */
[C---:B------:R-:W-:Y:S02]  /*3d20*/  ISETP.GT.AND P1, PT, R3.reuse, 0x19, PT ;  /* 0x000000190300780c */ /* 0x040fe40003f24270 */
[----:B------:R-:W-:Y:S02]  /*3d30*/  FSEL R11, R176, -INF , P3 ;  /* 0xff800000b00b7808 */ /* 0x000fe40001800000 */
[C---:B------:R-:W-:Y:S02]  /*3d40*/  ISETP.GT.AND P3, PT, R3.reuse, 0x11, PT ;  /* 0x000000110300780c */ /* 0x040fe40003f64270 */
[----:B------:R-:W-:Y:S02]  /*3d50*/  ISETP.GT.AND P5, PT, R3, 0x10, PT ;  /* 0x000000100300780c */ /* 0x000fe40003fa4270 */
[----:B------:R-:W-:Y:S01]  /*3d60*/  FSEL R25, R25, -INF , P0 ;  /* 0xff80000019197808 */ /* 0x000fe20000000000 */
[----:B-1----:R-:W-:Y:S01]  /*3d70*/  FMUL.FTZ R5, R113, c[0x0][0x320] ;  /* 0x0000c80071057a20 */ /* 0x002fe20000410000 */
[----:B------:R-:W-:-:S02]  /*3d80*/  ISETP.GT.AND P0, PT, R3, 0x20, PT ;  /* 0x000000200300780c */ /* 0x000fc40003f04270 */
[----:B------:R-:W-:Y:S01]  /*3d90*/  FSEL R91, R117, -INF , P2 ;  /* 0xff800000755b7808 */ /* 0x000fe20001000000 */
[----:B------:R1:W-:Y:S01]  /*3da0*/  MUFU.TANH R16, R5 ;  /* 0x0000000500107308 */ /* 0x0003e20000002400 */
[----:B------:R-:W-:Y:S02]  /*3db0*/  FSEL R92, R92, -INF , P1 ;  /* 0xff8000005c5c7808 */ /* 0x000fe40000800000 */
[C---:B------:R-:W-:Y:S02]  /*3dc0*/  ISETP.GT.AND P2, PT, R3.reuse, 0x29, PT ;  /* 0x000000290300780c */ /* 0x040fe40003f44270 */
[----:B------:R-:W-:Y:S02]  /*3dd0*/  ISETP.GT.AND P1, PT, R3, 0x30, PT ;  /* 0x000000300300780c */ /* 0x000fe40003f24270 */
[----:B------:R-:W-:Y:S02]  /*3de0*/  FSEL R89, R118, -INF , P3 ;  /* 0xff80000076597808 */ /* 0x000fe40001800000 */
[----:B------:R-:W-:-:S02]  /*3df0*/  FSEL R88, R173, -INF , P5 ;  /* 0xff800000ad587808 */ /* 0x000fc40002800000 */
[C---:B------:R-:W-:Y:S02]  /*3e00*/  ISETP.GT.AND P3, PT, R3.reuse, 0x28, PT ;  /* 0x000000280300780c */ /* 0x040fe40003f64270 */
[----:B------:R-:W-:Y:S02]  /*3e10*/  ISETP.GT.AND P5, PT, R3, 0x21, PT ;  /* 0x000000210300780c */ /* 0x000fe40003fa4270 */
[----:B------:R-:W-:Y:S01]  /*3e20*/  FSEL R97, R97, -INF , P0 ;  /* 0xff80000061617808 */ /* 0x000fe20000000000 */
[----:B-1----:R-:W-:Y:S01]  /*3e30*/  FMUL.FTZ R5, R114, c[0x0][0x320] ;  /* 0x0000c80072057a20 */ /* 0x002fe20000410000 */
[----:B------:R-:W-:Y:S02]  /*3e40*/  ISETP.GT.AND P0, PT, R3, 0x31, PT ;  /* 0x000000310300780c */ /* 0x000fe40003f04270 */
[----:B------:R-:W-:Y:S01]  /*3e50*/  FSEL R140, R104, -INF , P2 ;  /* 0xff800000688c7808 */ /* 0x000fe20001000000 */
[----:B------:R1:W-:Y:S01]  /*3e60*/  MUFU.TANH R49, R5 ;  /* 0x0000000500317308 */ /* 0x0003e20000002400 */
[----:B------:R-:W-:-:S02]  /*3e70*/  FSEL R153, R100, -INF , P1 ;  /* 0xff80000064997808 */ /* 0x000fc40000800000 */
[C---:B------:R-:W-:Y:S02]  /*3e80*/  ISETP.GT.AND P2, PT, R3.reuse, 0x40, PT ;  /* 0x000000400300780c */ /* 0x040fe40003f44270 */
[----:B------:R-:W-:Y:S02]  /*3e90*/  ISETP.GT.AND P1, PT, R3, 0x41, PT ;  /* 0x000000410300780c */ /* 0x000fe40003f24270 */
[----:B------:R-:W-:Y:S02]  /*3ea0*/  FSEL R139, R116, -INF , P3 ;  /* 0xff800000748b7808 */ /* 0x000fe40001800000 */
[----:B------:R-:W-:Y:S02]  /*3eb0*/  FSEL R99, R99, -INF , P5 ;  /* 0xff80000063637808 */ /* 0x000fe40002800000 */
[C---:B------:R-:W-:Y:S02]  /*3ec0*/  ISETP.GT.AND P3, PT, R3.reuse, 0x39, PT ;  /* 0x000000390300780c */ /* 0x040fe40003f64270 */
[----:B------:R-:W-:-:S02]  /*3ed0*/  ISETP.GT.AND P5, PT, R3, 0x38, PT ;  /* 0x000000380300780c */ /* 0x000fc40003fa4270 */
[----:B------:R-:W-:Y:S01]  /*3ee0*/  FSEL R156, R156, -INF , P0 ;  /* 0xff8000009c9c7808 */ /* 0x000fe20000000000 */
[----:B-1----:R-:W-:Y:S01]  /*3ef0*/  FMUL.FTZ R5, R152, c[0x0][0x320] ;  /* 0x0000c80098057a20 */ /* 0x002fe20000410000 */
[----:B------:R-:W-:Y:S02]  /*3f00*/  ISETP.GT.AND P0, PT, R3, 0x48, PT ;  /* 0x000000480300780c */ /* 0x000fe40003f04270 */
[----:B------:R-:W-:Y:S01]  /*3f10*/  FSEL R171, R93, -INF , P2 ;  /* 0xff8000005dab7808 */ /* 0x000fe20001000000 */
[----:B------:R1:W2:Y:S01]  /*3f20*/  MUFU.TANH R15, R5 ;  /* 0x00000005000f7308 */ /* 0x0002a20000002400 */
[----:B------:R-:W-:Y:S02]  /*3f30*/  FSEL R172, R172, -INF , P1 ;  /* 0xff800000acac7808 */ /* 0x000fe40000800000 */
[C---:B------:R-:W-:Y:S02]  /*3f40*/  ISETP.GT.AND P2, PT, R3.reuse, 0x51, PT ;  /* 0x000000510300780c */ /* 0x040fe40003f44270 */
[----:B------:R-:W-:-:S02]  /*3f50*/  ISETP.GT.AND P1, PT, R3, 0x58, PT ;  /* 0x000000580300780c */ /* 0x000fc40003f24270 */
[----:B------:R-:W-:Y:S02]  /*3f60*/  FSEL R158, R158, -INF , P3 ;  /* 0xff8000009e9e7808 */ /* 0x000fe40001800000 */
[----:B------:R-:W-:Y:S02]  /*3f70*/  FSEL R157, R157, -INF , P5 ;  /* 0xff8000009d9d7808 */ /* 0x000fe40002800000 */
[C---:B------:R-:W-:Y:S02]  /*3f80*/  ISETP.GT.AND P3, PT, R3.reuse, 0x50, PT ;  /* 0x000000500300780c */ /* 0x040fe40003f64270 */
[C---:B------:R-:W-:Y:S02]  /*3f90*/  ISETP.GT.AND P5, PT, R3.reuse, 0x49, PT ;  /* 0x000000490300780c */ /* 0x040fe40003fa4270 */
[----:B------:R-:W-:Y:S01]  /*3fa0*/  FSEL R174, R174, -INF , P0 ;  /* 0xff800000aeae7808 */ /* 0x000fe20000000000 */
[----:B-1----:R-:W-:Y:S01]  /*3fb0*/  FMUL.FTZ R5, R108, c[0x0][0x320] ;  /* 0x0000c8006c057a20 */ /* 0x002fe20000410000 */
[----:B------:R-:W-:-:S02]  /*3fc0*/  ISETP.GT.AND P0, PT, R3, 0x59, PT ;  /* 0x000000590300780c */ /* 0x000fc40003f04270 */
[----:B------:R-:W-:Y:S01]  /*3fd0*/  FSEL R207, R86, -INF , P2 ;  /* 0xff80000056cf7808 */ /* 0x000fe20001000000 */
[----:B------:R1:W3:Y:S01]  /*3fe0*/  MUFU.TANH R8, R5 ;  /* 0x0000000500087308 */ /* 0x0002e20000002400 */
        /* <DEDUP_REMOVED lines=8> */
[----:B-1----:R-:W-:Y:S01]  /*4070*/  IMAD.IADD R5, R13, 0x1, R10 ;  /* 0x000000010d057824 */ /* 0x002fe200078e020a */
[----:B------:R-:W-:Y:S01]  /*4080*/  FSEL R236, R33, -INF , P2 ;  /* 0xff80000021ec7808 */ /* 0x000fe20001000000 */
[----:B------:R-:W1:Y:S01]  /*4090*/  MUFU.TANH R10, R9 ;  /* 0x00000009000a7308 */ /* 0x000e620000002400 */
[----:B------:R-:W-:Y:S01]  /*40a0*/  FSEL R235, R177, -INF , P1 ;  /* 0xff800000b1eb7808 */ /* 0x000fe20000800000 */
[----:B------:R-:W-:Y:S01]  /*40b0*/  LDSM.16.MT88.4 R84, [R226+0x900] ;  /* 0x00090000e254783b */ /* 0x000fe20000004200 */
[----:B------:R-:W-:-:S02]  /*40c0*/  IMNMX R5, R14, R5, PT ;  /* 0x000000050e057217 */ /* 0x000fc40003800200 */
[----:B------:R-:W-:Y:S02]  /*40d0*/  FSEL R196, R80, -INF , P3 ;  /* 0xff80000050c47808 */ /* 0x000fe40001800000 */
[C---:B------:R-:W-:Y:S01]  /*40e0*/  ISETP.GT.AND P0, PT, R5.reuse, RZ, PT ;  /* 0x000000ff0500720c */ /* 0x040fe20003f04270 */
[----:B------:R-:W-:Y:S01]  /*40f0*/  MUFU.TANH R9, R21 ;  /* 0x0000001500097308 */ /* 0x000fe20000002400 */
[C---:B------:R-:W-:Y:S02]  /*4100*/  ISETP.GT.AND P2, PT, R5.reuse, 0x9, PT ;  /* 0x000000090500780c */ /* 0x040fe40003f44270 */
[----:B------:R-:W-:Y:S02]  /*4110*/  ISETP.GT.AND P1, PT, R5, 0x10, PT ;  /* 0x000000100500780c */ /* 0x000fe40003f24270 */
[----:B------:R-:W-:Y:S02]  /*4120*/  FSEL R199, R81, -INF , P5 ;  /* 0xff80000051c77808 */ /* 0x000fe40002800000 */
[----:B------:R-:W-:-:S02]  /*4130*/  ISETP.GT.AND P3, PT, R5, 0x8, PT ;  /* 0x000000080500780c */ /* 0x000fc40003f64270 */
[C---:B------:R-:W-:Y:S02]  /*4140*/  ISETP.GT.AND P5, PT, R5.reuse, 0x1, PT ;  /* 0x000000010500780c */ /* 0x040fe40003fa4270 */
[----:B------:R-:W-:Y:S02]  /*4150*/  FSEL R24, R24, -INF , P0 ;  /* 0xff80000018187808 */ /* 0x000fe40000000000 */
[----:B------:R-:W-:Y:S02]  /*4160*/  ISETP.GT.AND P0, PT, R5, 0x11, PT ;  /* 0x000000110500780c */ /* 0x000fe40003f04270 */
[----:B------:R-:W-:Y:S02]  /*4170*/  FSEL R28, R28, -INF , P2 ;  /* 0xff8000001c1c7808 */ /* 0x000fe40001000000 */
[----:B------:R-:W-:Y:S02]  /*4180*/  FSEL R31, R31, -INF , P1 ;  /* 0xff8000001f1f7808 */ /* 0x000fe40000800000 */
[----:B------:R-:W-:-:S02]  /*4190*/  ISETP.GT.AND P2, PT, R5, 0x20, PT ;  /* 0x000000200500780c */ /* 0x000fc40003f44270 */
[----:B------:R-:W-:Y:S02]  /*41a0*/  ISETP.GT.AND P1, PT, R5, 0x21, PT ;  /* 0x000000210500780c */ /* 0x000fe40003f24270 */
[----:B------:R-:W-:Y:S02]  /*41b0*/  FSEL R27, R27, -INF , P3 ;  /* 0xff8000001b1b7808 */ /* 0x000fe40001800000 */
[----:B------:R-:W-:Y:S02]  /*41c0*/  FSEL R26, R26, -INF , P5 ;  /* 0xff8000001a1a7808 */ /* 0x000fe40002800000 */
[C---:B------:R-:W-:Y:S02]  /*41d0*/  ISETP.GT.AND P3, PT, R5.reuse, 0x19, PT ;  /* 0x000000190500780c */ /* 0x040fe40003f64270 */
[----:B------:R-:W-:Y:S02]  /*41e0*/  ISETP.GT.AND P5, PT, R5, 0x18, PT ;  /* 0x000000180500780c */ /* 0x000fe40003fa4270 */
[----:B------:R-:W-:-:S02]  /*41f0*/  FSEL R32, R32, -INF , P0 ;  /* 0xff80000020207808 */ /* 0x000fc40000000000 */
[C---:B------:R-:W-:Y:S02]  /*4200*/  ISETP.GT.AND P0, PT, R5.reuse, 0x28, PT ;  /* 0x000000280500780c */ /* 0x040fe40003f04270 */
[----:B------:R-:W-:Y:S02]  /*4210*/  FSEL R96, R96, -INF , P2 ;  /* 0xff80000060607808 */ /* 0x000fe40001000000 */
[----:B------:R-:W-:Y:S02]  /*4220*/  FSEL R98, R98, -INF , P1 ;  /* 0xff80000062627808 */ /* 0x000fe40000800000 */
[C---:B------:R-:W-:Y:S02]  /*4230*/  ISETP.GT.AND P2, PT, R5.reuse, 0x31, PT ;  /* 0x000000310500780c */ /* 0x040fe40003f44270 */
[----:B------:R-:W-:Y:S02]  /*4240*/  ISETP.GT.AND P1, PT, R5, 0x38, PT ;  /* 0x000000380500780c */ /* 0x000fe40003f24270 */
[----:B------:R-:W-:-:S02]  /*4250*/  FSEL R35, R35, -INF , P3 ;  /* 0xff80000023237808 */ /* 0x000fc40001800000 */
[----:B------:R-:W-:Y:S02]  /*4260*/  FSEL R33, R72, -INF , P5 ;  /* 0xff80000048217808 */ /* 0x000fe40002800000 */
[C---:B------:R-:W-:Y:S02]  /*4270*/  ISETP.GT.AND P3, PT, R5.reuse, 0x30, PT ;  /* 0x000000300500780c */ /* 0x040fe40003f64270 */
[----:B------:R-:W-:Y:S02]  /*4280*/  ISETP.GT.AND P5, PT, R5, 0x29, PT ;  /* 0x000000290500780c */ /* 0x000fe40003fa4270 */
[----:B------:R-:W-:Y:S02]  /*4290*/  FSEL R141, R69, -INF , P0 ;  /* 0xff800000458d7808 */ /* 0x000fe40000000000 */
[----:B------:R-:W-:Y:S02]  /*42a0*/  ISETP.GT.AND P0, PT, R5, 0x39, PT ;  /* 0x000000390500780c */ /* 0x000fe40003f04270 */
[----:B------:R-:W-:-:S02]  /*42b0*/  FSEL R151, R60, -INF , P2 ;  /* 0xff8000003c977808 */ /* 0x000fc40001000000 */
[----:B------:R-:W-:Y:S02]  /*42c0*/  FSEL R155, R44, -INF , P1 ;  /* 0xff8000002c9b7808 */ /* 0x000fe40000800000 */
[C---:B------:R-:W-:Y:S02]  /*42d0*/  ISETP.GT.AND P2, PT, R5.reuse, 0x48, PT ;  /* 0x000000480500780c */ /* 0x040fe40003f44270 */
[----:B------:R-:W-:Y:S02]  /*42e0*/  ISETP.GT.AND P1, PT, R5, 0x49, PT ;  /* 0x000000490500780c */ /* 0x000fe40003f24270 */
[----:B--2---:R-:W-:Y:S02]  /*42f0*/  FSEL R150, R15, -INF , P3 ;  /* 0xff8000000f967808 */ /* 0x004fe40001800000 */
[----:B------:R-:W-:Y:S02]  /*4300*/  FSEL R142, R65, -INF , P5 ;  /* 0xff800000418e7808 */ /* 0x000fe40002800000 */
[----:B------:R-:W-:-:S02]  /*4310*/  ISETP.GT.AND P3, PT, R5, 0x41, PT ;  /* 0x000000410500780c */ /* 0x000fc40003f64270 */
[----:B------:R-:W-:Y:S02]  /*4320*/  ISETP.GT.AND P5, PT, R5, 0x40, PT ;  /* 0x000000400500780c */ /* 0x000fe40003fa4270 */
[----:B------:R-:W-:Y:S02]  /*4330*/  FSEL R160, R43, -INF , P0 ;  /* 0xff8000002ba07808 */ /* 0x000fe40000000000 */
[----:B------:R-:W-:Y:S02]  /*4340*/  ISETP.GT.AND P0, PT, R5, 0x50, PT ;  /* 0x000000500500780c */ /* 0x000fe40003f04270 */
[----:B------:R-:W-:Y:S02]  /*4350*/  FSEL R170, R40, -INF , P2 ;  /* 0xff80000028aa7808 */ /* 0x000fe40001000000 */
[----:B------:R-:W-:Y:S02]  /*4360*/  FSEL R173, R39, -INF , P1 ;  /* 0xff80000027ad7808 */ /* 0x000fe40000800000 */
[----:B------:R-:W-:-:S02]  /*4370*/  ISETP.GT.AND P2, PT, R5, 0x59, PT ;  /* 0x000000590500780c */ /* 0x000fc40003f44270 */
[----:B------:R-:W-:Y:S02]  /*4380*/  ISETP.GT.AND P1, PT, R5, 0x60, PT ;  /* 0x000000600500780c */ /* 0x000fe40003f24270 */
[----:B------:R-:W-:Y:S02]  /*4390*/  IMNMX R3, R14, R6, PT ;  /* 0x000000060e037217 */ /* 0x000fe40003800200 */
[----:B------:R-:W-:Y:S02]  /*43a0*/  FSEL R168, R41, -INF , P3 ;  /* 0xff80000029a87808 */ /* 0x000fe40001800000 */
[----:B------:R-:W-:Y:S02]  /*43b0*/  FSEL R165, R42, -INF , P5 ;  /* 0xff8000002aa57808 */ /* 0x000fe40002800000 */
[C---:B------:R-:W-:Y:S01]  /*43c0*/  ISETP.GT.AND P3, PT, R5.reuse, 0x58, PT ;  /* 0x000000580500780c */ /* 0x040fe20003f64270 */
[----:B------:R-:W-:Y:S01]  /*43d0*/  LDSM.16.MT88.4 R40, [R225+0x100] ;  /* 0x00010000e128783b */ /* 0x000fe20000004200 */
[----:B------:R-:W-:-:S02]  /*43e0*/  ISETP.GT.AND P5, PT, R5, 0x51, PT ;  /* 0x000000510500780c */ /* 0x000fc40003fa4270 */
[----:B------:R-:W-:Y:S02]  /*43f0*/  FSEL R187, R38, -INF , P0 ;  /* 0xff80000026bb7808 */ /* 0x000fe40000000000 */
[----:B------:R-:W-:Y:S02]  /*4400*/  ISETP.GT.AND P0, PT, R5, 0x61, PT ;  /* 0x000000610500780c */ /* 0x000fe40003f04270 */
[----:B------:R-:W-:Y:S02]  /*4410*/  FSEL R193, R29, -INF , P2 ;  /* 0xff8000001dc17808 */ /* 0x000fe40001000000 */
[----:B------:R-:W-:Y:S02]  /*4420*/  FSEL R194, R17, -INF , P1 ;  /* 0xff80000011c27808 */ /* 0x000fe40000800000 */
[C---:B------:R-:W-:Y:S02]  /*4430*/  ISETP.GT.AND P2, PT, R3.reuse, RZ, PT ;  /* 0x000000ff0300720c */ /* 0x040fe40003f44270 */
[----:B------:R-:W-:-:S02]  /*4440*/  ISETP.GT.AND P1, PT, R3, 0x1, PT ;  /* 0x000000010300780c */ /* 0x000fc40003f24270 */
[----:B------:R-:W-:Y:S02]  /*4450*/  FSEL R190, R30, -INF , P3 ;  /* 0xff8000001ebe7808 */ /* 0x000fe40001800000 */
[----:B------:R-:W-:Y:S02]  /*4460*/  FSEL R188, R34, -INF , P5 ;  /* 0xff80000022bc7808 */ /* 0x000fe40002800000 */
[C---:B------:R-:W-:Y:S02]  /*4470*/  ISETP.GT.AND P3, PT, R5.reuse, 0x69, PT ;  /* 0x000000690500780c */ /* 0x040fe40003f64270 */
[----:B------:R-:W-:Y:S02]  /*4480*/  ISETP.GT.AND P5, PT, R5, 0x68, PT ;  /* 0x000000680500780c */ /* 0x000fe40003fa4270 */
[----:B------:R-:W-:Y:S02]  /*4490*/  FSEL R206, R16, -INF , P0 ;  /* 0xff80000010ce7808 */ /* 0x000fe40000000000 */
[----:B------:R-:W-:-:S02]  /*44a0*/  ISETP.GT.AND P0, PT, R3, 0x8, PT ;  /* 0x000000080300780c */ /* 0x000fc40003f04270 */
[----:B------:R-:W-:Y:S02]  /*44b0*/  FSEL R19, R19, -INF , P2 ;  /* 0xff80000013137808 */ /* 0x000fe40001000000 */
[----:B------:R-:W-:Y:S02]  /*44c0*/  FSEL R18, R18, -INF , P1 ;  /* 0xff80000012127808 */ /* 0x000fe40000800000 */
[----:B------:R-:W-:Y:S02]  /*44d0*/  FMNMX.FTZ R5, R11, R22, !PT ;  /* 0x000000160b057209 */ /* 0x000fe40007810000 */
[----:B------:R-:W-:Y:S02]  /*44e0*/  FSEL R231, R7, -INF , P3 ;  /* 0xff80000007e77808 */ /* 0x000fe40001800000 */
[----:B---3--:R-:W-:Y:S02]  /*44f0*/  FSEL R232, R8, -INF , P5 ;  /* 0xff80000008e87808 */ /* 0x008fe40002800000 */
[----:B------:R-:W-:-:S02]  /*4500*/  FMNMX.FTZ R7, R24, R26, !PT ;  /* 0x0000001a18077209 */ /* 0x000fc40007810000 */
[----:B------:R-:W-:Y:S02]  /*4510*/  ISETP.GT.AND P5, PT, R3, 0x9, PT ;  /* 0x000000090300780c */ /* 0x000fe40003fa4270 */
[----:B------:R-:W-:Y:S02]  /*4520*/  FSEL R15, R57, -INF , P0 ;  /* 0xff800000390f7808 */ /* 0x000fe40000000000 */
[----:B------:R-:W-:Y:S02]  /*4530*/  FMNMX.FTZ R8, R19, R18, !PT ;  /* 0x0000001213087209 */ /* 0x000fe40007810000 */
[----:B------:R-:W-:Y:S02]  /*4540*/  FMNMX.FTZ R5, R23, R5, !PT ;  /* 0x0000000517057209 */ /* 0x000fe40007810000 */
[----:B------:R-:W-:Y:S02]  /*4550*/  FMNMX.FTZ R7, R27, R7, !PT ;  /* 0x000000071b077209 */ /* 0x000fe40007810000 */
[----:B------:R-:W-:-:S02]  /*4560*/  ISETP.GT.AND P3, PT, R3, 0x10, PT ;  /* 0x000000100300780c */ /* 0x000fc40003f64270 */
[----:B------:R-:W-:Y:S02]  /*4570*/  FSEL R29, R56, -INF , P5 ;  /* 0xff800000381d7808 */ /* 0x000fe40002800000 */
[----:B------:R-:W-:Y:S02]  /*4580*/  FMNMX.FTZ R8, R15, R8, !PT ;  /* 0x000000080f087209 */ /* 0x000fe40007810000 */
[----:B------:R-:W-:Y:S02]  /*4590*/  FMNMX.FTZ R5, R25, R5, !PT ;  /* 0x0000000519057209 */ /* 0x000fe40007810000 */
[----:B------:R-:W-:Y:S02]  /*45a0*/  FMNMX.FTZ R7, R28, R7, !PT ;  /* 0x000000071c077209 */ /* 0x000fe40007810000 */
[----:B------:R-:W-:Y:S02]  /*45b0*/  ISETP.GT.AND P2, PT, R3, 0x11, PT ;  /* 0x000000110300780c */ /* 0x000fe40003f44270 */
[----:B------:R-:W-:-:S02]  /*45c0*/  FSEL R30, R37, -INF , P3 ;  /* 0xff800000251e7808 */ /* 0x000fc40001800000 */
[----:B------:R-:W-:Y:S02]  /*45d0*/  FMNMX.FTZ R8, R29, R8, !PT ;  /* 0x000000081d087209 */ /* 0x000fe40007810000 */
[----:B------:R-:W-:Y:S02]  /*45e0*/  FMNMX.FTZ R5, R88, R5, !PT ;  /* 0x0000000558057209 */ /* 0x000fe40007810000 */
[----:B------:R-:W-:Y:S02]  /*45f0*/  FMNMX.FTZ R7, R31, R7, !PT ;  /* 0x000000071f077209 */ /* 0x000fe40007810000 */
[----:B------:R-:W-:Y:S02]  /*4600*/  ISETP.GT.AND P1, PT, R3, 0x18, PT ;  /* 0x000000180300780c */ /* 0x000fe40003f24270 */
[----:B------:R-:W-:Y:S02]  /*4610*/  FSEL R34, R36, -INF , P2 ;  /* 0xff80000024227808 */ /* 0x000fe40001000000 */
[----:B------:R-:W-:-:S02]  /*4620*/  FMNMX.FTZ R8, R30, R8, !PT ;  /* 0x000000081e087209 */ /* 0x000fc40007810000 */
[----:B------:R-:W-:Y:S02]  /*4630*/  FMNMX.FTZ R5, R89, R5, !PT ;  /* 0x0000000559057209 */ /* 0x000fe40007810000 */
[----:B------:R-:W-:Y:S02]  /*4640*/  FMNMX.FTZ R7, R32, R7, !PT ;  /* 0x0000000720077209 */ /* 0x000fe40007810000 */
[----:B------:R-:W-:Y:S02]  /*4650*/  ISETP.GT.AND P0, PT, R3, 0x19, PT ;  /* 0x000000190300780c */ /* 0x000fe40003f04270 */
[----:B------:R-:W-:Y:S02]  /*4660*/  FSEL R36, R105, -INF , P1 ;  /* 0xff80000069247808 */ /* 0x000fe40000800000 */
[----:B------:R-:W-:Y:S02]  /*4670*/  FMNMX.FTZ R8, R34, R8, !PT ;  /* 0x0000000822087209 */ /* 0x000fe40007810000 */
[----:B------:R-:W-:-:S02]  /*4680*/  FMNMX.FTZ R5, R91, R5, !PT ;  /* 0x000000055b057209 */ /* 0x000fc40007810000 */
[----:B------:R-:W-:Y:S02]  /*4690*/  FMNMX.FTZ R7, R33, R7, !PT ;  /* 0x0000000721077209 */ /* 0x000fe40007810000 */
[----:B------:R-:W-:Y:S02]  /*46a0*/  ISETP.GT.AND P5, PT, R3, 0x20, PT ;  /* 0x000000200300780c */ /* 0x000fe40003fa4270 */
[----:B------:R-:W-:Y:S02]  /*46b0*/  FSEL R72, R101, -INF , P0 ;  /* 0xff80000065487808 */ /* 0x000fe40000000000 */
[----:B------:R-:W-:Y:S02]  /*46c0*/  FMNMX.FTZ R8, R36, R8, !PT ;  /* 0x0000000824087209 */ /* 0x000fe40007810000 */
[----:B------:R-:W-:Y:S02]  /*46d0*/  FMNMX.FTZ R5, R92, R5, !PT ;  /* 0x000000055c057209 */ /* 0x000fe40007810000 */
        /* <DEDUP_REMOVED lines=49> */
[C---:B------:R-:W-:Y:S02]  /*49f0*/  ISETP.GT.AND P3, PT, R3.reuse, 0x49, PT ;  /* 0x000000490300780c */ /* 0x040fe40003f64270 */
[C---:B------:R-:W-:Y:S02]  /*4a00*/  ISETP.GT.AND P2, PT, R3.reuse, 0x50, PT ;  /* 0x000000500300780c */ /* 0x040fe40003f44270 */
[C---:B------:R-:W-:Y:S02]  /*4a10*/  ISETP.GT.AND P1, PT, R3.reuse, 0x51, PT ;  /* 0x000000510300780c */ /* 0x040fe40003f24270 */
[----:B------:R-:W-:Y:S02]  /*4a20*/  ISETP.GT.AND P0, PT, R3, 0x58, PT ;  /* 0x000000580300780c */ /* 0x000fe40003f04270 */
[----:B------:R-:W-:Y:S02]  /*4a30*/  FMNMX.FTZ R6, R172, R5, !PT ;  /* 0x00000005ac067209 */ /* 0x000fe40007810000 */
[----:B------:R-:W-:-:S02]  /*4a40*/  FMNMX.FTZ R5, R168, R7, !PT ;  /* 0x00000007a8057209 */ /* 0x000fc40007810000 */
[----:B------:R-:W-:Y:S02]  /*4a50*/  FSEL R163, R48, -INF , P5 ;  /* 0xff80000030a37808 */ /* 0x000fe40002800000 */
[----:B------:R-:W-:Y:S02]  /*4a60*/  FMNMX.FTZ R8, R164, R8, !PT ;  /* 0x00000008a4087209 */ /* 0x000fe40007810000 */
        /* <DEDUP_REMOVED lines=11> */
[----:B------:R-:W-:Y:S01]  /*4b20*/  FMNMX.FTZ R6, R163, R8, !PT ;  /* 0x00000008a3067209 */ /* 0x000fe20007810000 */
[----:B------:R-:W2:Y:S01]  /*4b30*/  MUFU.TANH R5, R20 ;  /* 0x0000001400057308 */ /* 0x000ea20000002400 */
[----:B------:R-:W-:Y:S01]  /*4b40*/  FMNMX.FTZ R7, R175, R7, !PT ;  /* 0x00000007af077209 */ /* 0x000fe20007810000 */
[----:B------:R-:W-:Y:S01]  /*4b50*/  FMUL.FTZ R8, R66, c[0x0][0x320] ;  /* 0x0000c80042087a20 */ /* 0x000fe20000410000 */
[----:B------:R-:W-:Y:S02]  /*4b60*/  FMNMX.FTZ R3, R173, R3, !PT ;  /* 0x00000003ad037209 */ /* 0x000fe40007810000 */
[----:B------:R-:W-:Y:S02]  /*4b70*/  FMNMX.FTZ R6, R161, R6, !PT ;  /* 0x00000006a1067209 */ /* 0x000fe40007810000 */
[----:B------:R-:W-:Y:S01]  /*4b80*/  FMNMX.FTZ R7, R209, R7, !PT ;  /* 0x00000007d1077209 */ /* 0x000fe20007810000 */
[----:B------:R3:W-:Y:S01]  /*4b90*/  MUFU.TANH R16, R8 ;  /* 0x0000000800107308 */ /* 0x0007e20000002400 */
        /* <DEDUP_REMOVED lines=11> */
[----:B------:R-:W-:Y:S02]  /*4c50*/  FSEL R239, R49, -INF , P3 ;  /* 0xff80000031ef7808 */ /* 0x000fe40001800000 */
[----:B------:R-:W-:-:S02]  /*4c60*/  FMNMX.FTZ R6, R179, R6, !PT ;  /* 0x00000006b3067209 */ /* 0x000fc40007810000 */
[----:B------:R-:W-:Y:S02]  /*4c70*/  FMNMX.FTZ R7, R199, R7, !PT ;  /* 0x00000007c7077209 */ /* 0x000fe40007810000 */
[----:B------:R-:W-:Y:S02]  /*4c80*/  FMNMX.FTZ R3, R194, R3, !PT ;  /* 0x00000003c2037209 */ /* 0x000fe40007810000 */
[----:B-1----:R-:W-:Y:S02]  /*4c90*/  FSEL R230, R10, -INF , P2 ;  /* 0xff8000000ae67808 */ /* 0x002fe40001000000 */
[----:B------:R-:W-:Y:S02]  /*4ca0*/  FMNMX.FTZ R6, R239, R6, !PT ;  /* 0x00000006ef067209 */ /* 0x000fe40007810000 */
[----:B------:R-:W-:Y:S02]  /*4cb0*/  FMNMX.FTZ R7, R196, R7, !PT ;  /* 0x00000007c4077209 */ /* 0x000fe40007810000 */
[----:B--2---:R-:W-:-:S02]  /*4cc0*/  FSEL R229, R5, -INF , P1 ;  /* 0xff80000005e57808 */ /* 0x004fc40000800000 */
[----:B------:R-:W-:Y:S02]  /*4cd0*/  FMNMX.FTZ R5, R206, R3, !PT ;  /* 0x00000003ce057209 */ /* 0x000fe40007810000 */
[----:B------:R-:W-:Y:S02]  /*4ce0*/  FMNMX.FTZ R3, R230, R6, !PT ;  /* 0x00000006e6037209 */ /* 0x000fe40007810000 */
[----:B------:R-:W-:Y:S01]  /*4cf0*/  FMNMX.FTZ R6, R236, R7, !PT ;  /* 0x00000007ec067209 */ /* 0x000fe20007810000 */
[----:B------:R-:W-:Y:S01]  /*4d00*/  FMUL.FTZ R7, R67, c[0x0][0x320] ;  /* 0x0000c80043077a20 */ /* 0x000fe20000410000 */
[----:B------:R-:W-:Y:S01]  /*4d10*/  FSEL R228, R9, -INF , P0 ;  /* 0xff80000009e47808 */ /* 0x000fe20000000000 */
[----:B------:R-:W-:Y:S01]  /*4d20*/  LDSM.16.MT88.4 R64, [R227+0x900] ;  /* 0x00090000e340783b */ /* 0x000fe20000004200 */
[----:B------:R-:W-:Y:S01]  /*4d30*/  FMNMX.FTZ R6, R235, R6, !PT ;  /* 0x00000006eb067209 */ /* 0x000fe20007810000 */
[----:B------:R1:W-:Y:S01]  /*4d40*/  MUFU.TANH R17, R7 ;  /* 0x0000000700117308 */ /* 0x0003e20000002400 */
[----:B------:R-:W-:-:S02]  /*4d50*/  FMNMX.FTZ R3, R229, R3, !PT ;  /* 0x00000003e5037209 */ /* 0x000fc40007810000 */
[----:B------:R-:W-:Y:S01]  /*4d60*/  FMNMX.FTZ R5, R232, R5, !PT ;  /* 0x00000005e8057209 */ /* 0x000fe20007810000 */
[----:B---3--:R-:W2:Y:S01]  /*4d70*/  SHFL.BFLY PT, R8, R6, 0x2, 0x1f ;  /* 0x0c401f0006087f89 */ /* 0x008ea200000e0000 */
[----:B------:R-:W-:Y:S02]  /*4d80*/  FMNMX.FTZ R3, R228, R3, !PT ;  /* 0x00000003e4037209 */ /* 0x000fe40007810000 */
[----:B------:R-:W-:-:S03]  /*4d90*/  FMNMX.FTZ R5, R231, R5, !PT ;  /* 0x00000005e7057209 */ /* 0x000fc60007810000 */
[----:B------:R-:W3:Y:S04]  /*4da0*/  SHFL.BFLY PT, R70, R3, 0x2, 0x1f ;  /* 0x0c401f0003467f89 */ /* 0x000ee800000e0000 */
[----:B------:R-:W4:Y:S01]  /*4db0*/  SHFL.BFLY PT, R9, R5, 0x2, 0x1f ;  /* 0x0c401f0005097f89 */ /* 0x000f2200000e0000 */
[----:B-1----:R-:W-:-:S04]  /*4dc0*/  FMUL.FTZ R7, R58, c[0x0][0x320] ;  /* 0x0000c8003a077a20 */ /* 0x002fc80000410000 */
[----:B------:R1:W-:Y:S01]  /*4dd0*/  MUFU.TANH R20, R7 ;  /* 0x0000000700147308 */ /* 0x0003e20000002400 */
[----:B--2---:R-:W-:Y:S02]  /*4de0*/  FMNMX.FTZ R6, R6, R8, !PT ;  /* 0x0000000806067209 */ /* 0x004fe40007810000 */
[----:B------:R-:W-:Y:S01]  /*4df0*/  SHFL.IDX PT, R8, R12, 0x1, 0x1c1f ;  /* 0x003c1f000c087f89 */ /* 0x000fe200000e0000 */
[----:B---3--:R-:W-:Y:S01]  /*4e00*/  FMNMX.FTZ R70, R3, R70, !PT ;  /* 0x0000004603467209 */ /* 0x008fe20007810000 */
[----:B------:R-:W-:Y:S02]  /*4e10*/  FMUL.FTZ R3, R50, c[0x0][0x320] ;  /* 0x0000c80032037a20 */ /* 0x000fe40000410000 */
[----:B------:R-:W2:Y:S01]  /*4e20*/  SHFL.BFLY PT, R73, R6, 0x1, 0x1f ;  /* 0x0c201f0006497f89 */ /* 0x000ea200000e0000 */
[----:B-1----:R-:W-:Y:S01]  /*4e30*/  FMUL.FTZ R7, R59, c[0x0][0x320] ;  /* 0x0000c8003b077a20 */ /* 0x002fe20000410000 */
[----:B----4-:R-:W-:Y:S01]  /*4e40*/  FMNMX.FTZ R5, R5, R9, !PT ;  /* 0x0000000905057209 */ /* 0x010fe20007810000 */
[----:B------:R1:W-:Y:S01]  /*4e50*/  MUFU.TANH R38, R3 ;  /* 0x0000000300267308 */ /* 0x0003e20000002400 */
[----:B------:R-:W3:Y:S04]  /*4e60*/  SHFL.BFLY PT, R9, R70, 0x1, 0x1f ;  /* 0x0c201f0046097f89 */ /* 0x000ee800000e0000 */
[----:B------:R-:W4:Y:S03]  /*4e70*/  SHFL.BFLY PT, R71, R5, 0x1, 0x1f ;  /* 0x0c201f0005477f89 */ /* 0x000f2600000e0000 */
[----:B------:R3:W-:Y:S01]  /*4e80*/  MUFU.TANH R37, R7 ;  /* 0x0000000700257308 */ /* 0x0007e20000002400 */
[----:B-1----:R-:W-:-:S02]  /*4e90*/  FMUL.FTZ R3, R51, c[0x0][0x320] ;  /* 0x0000c80033037a20 */ /* 0x002fc40000410000 */
[----:B------:R-:W-:Y:S05]  /*4ea0*/  LDSM.16.MT88.4 R48, [R224+0x900] ;  /* 0x00090000e030783b */ /* 0x000fea0000004200 */
[----:B------:R1:W-:Y:S01]  /*4eb0*/  MUFU.TANH R39, R3 ;  /* 0x0000000300277308 */ /* 0x0003e20000002400 */
[----:B--2---:R-:W-:Y:S01]  /*4ec0*/  FMNMX.FTZ R73, R6, R73, !PT ;  /* 0x0000004906497209 */ /* 0x004fe20007810000 */
[----:B---3--:R-:W-:Y:S01]  /*4ed0*/  FMUL.FTZ R7, R54, c[0x0][0x320] ;  /* 0x0000c80036077a20 */ /* 0x008fe20000410000 */
[----:B------:R-:W-:-:S05]  /*4ee0*/  FMNMX.FTZ R70, R70, R9, !PT ;  /* 0x0000000946467209 */ /* 0x000fca0007810000 */
[----:B------:R2:W-:Y:S01]  /*4ef0*/  MUFU.TANH R21, R7 ;  /* 0x0000000700157308 */ /* 0x0005e20000002400 */
[----:B----4-:R-:W-:-:S05]  /*4f00*/  FMNMX.FTZ R71, R5, R71, !PT ;  /* 0x0000004705477209 */ /* 0x010fca0007810000 */
[----:B------:R-:W-:Y:S02]  /*4f10*/  FMUL.FTZ R6, R71, c[0x0][0x2d0] ;  /* 0x0000b40047067a20 */ /* 0x000fe40000410000 */
[----:B-1----:R-:W-:-:S04]  /*4f20*/  FMUL.FTZ R3, R90, c[0x0][0x320] ;  /* 0x0000c8005a037a20 */ /* 0x002fc80000410000 */
[----:B------:R1:W3:Y:S01]  /*4f30*/  MUFU.TANH R10, R3 ;  /* 0x00000003000a7308 */ /* 0x0002e20000002400 */
[----:B--2---:R-:W-:-:S07]  /*4f40*/  FMUL.FTZ R7, R55, c[0x0][0x320] ;  /* 0x0000c80037077a20 */ /* 0x004fce0000410000 */
[----:B------:R2:W4:Y:S01]  /*4f50*/  MUFU.TANH R12, R7 ;  /* 0x00000007000c7308 */ /* 0x0005220000002400 */
[----:B-1----:R-:W-:Y:S01]  /*4f60*/  FMUL.FTZ R3, R46, c[0x0][0x320] ;  /* 0x0000c8002e037a20 */ /* 0x002fe20000410000 */
[----:B--2---:R-:W-:Y:S01]  /*4f70*/  IADD3 R7, R13, R8, RZ ;  /* 0x000000080d077210 */ /* 0x004fe20007ffe0ff */
[----:B------:R-:W-:-:S05]  /*4f80*/  FMUL.FTZ R8, R47, c[0x0][0x320] ;  /* 0x0000c8002f087a20 */ /* 0x000fca0000410000 */
[----:B------:R1:W2:Y:S01]  /*4f90*/  MUFU.TANH R13, R3 ;  /* 0x00000003000d7308 */ /* 0x0002a20000002400 */
[----:B------:R-:W-:Y:S07]  /*4fa0*/  LDSM.16.MT88.4 R44, [R226+0x100] ;  /* 0x00010000e22c783b */ /* 0x000fee0000004200 */
[----:B------:R-:W2:Y:S01]  /*4fb0*/  MUFU.TANH R9, R8 ;  /* 0x0000000800097308 */ /* 0x000ea20000002400 */
[----:B-1----:R-:W-:Y:S01]  /*4fc0*/  IMNMX R3, R14, R7, PT ;  /* 0x000000070e037217 */ /* 0x002fe20003800200 */
[----:B------:R-:W-:-:S03]  /*4fd0*/  FMUL.FTZ R7, R73, c[0x0][0x2d0] ;  /* 0x0000b40049077a20 */ /* 0x000fc60000410000 */
        /* <DEDUP_REMOVED lines=11> */
[----:B------:R-:W-:-:S02]  /*5090*/  ISETP.GT.AND P1, PT, R3, 0x11, PT ;  /* 0x000000110300780c */ /* 0x000fc40003f24270 */
[----:B------:R-:W-:Y:S02]  /*50a0*/  FSEL R68, R75, -INF , P5 ;  /* 0xff8000004b447808 */ /* 0x000fe40002800000 */
[----:B------:R-:W-:Y:S02]  /*50b0*/  FMNMX.FTZ R0, R63, R0, !PT ;  /* 0x000000003f007209 */ /* 0x000fe40007810000 */
[C---:B------:R-:W-:Y:S02]  /*50c0*/  ISETP.GT.AND P3, PT, R3.reuse, 0x18, PT ;  /* 0x000000180300780c */ /* 0x040fe40003f64270 */
[----:B------:R-:W-:Y:S02]  /*50d0*/  FSEL R69, R74, -INF , P1 ;  /* 0xff8000004a457808 */ /* 0x000fe40000800000 */
[----:B------:R-:W-:Y:S02]  /*50e0*/  FMNMX.FTZ R0, R68, R0, !PT ;  /* 0x0000000044007209 */ /* 0x000fe40007810000 */
[----:B------:R-:W-:-:S02]  /*50f0*/  ISETP.GT.AND P2, PT, R3, 0x19, PT ;  /* 0x000000190300780c */ /* 0x000fc40003f44270 */
[----:B---3--:R-:W-:Y:S02]  /*5100*/  FSEL R74, R10, -INF , P3 ;  /* 0xff8000000a4a7808 */ /* 0x008fe40001800000 */
[----:B------:R-:W-:Y:S02]  /*5110*/  FMNMX.FTZ R0, R69, R0, !PT ;  /* 0x0000000045007209 */ /* 0x000fe40007810000 */
[----:B------:R-:W-:Y:S02]  /*5120*/  ISETP.GT.AND P0, PT, R3, 0x20, PT ;  /* 0x000000200300780c */ /* 0x000fe40003f04270 */
[----:B------:R-:W-:Y:S02]  /*5130*/  FSEL R75, R186, -INF , P2 ;  /* 0xff800000ba4b7808 */ /* 0x000fe40001000000 */
[----:B------:R-:W-:Y:S02]  /*5140*/  FMNMX.FTZ R0, R74, R0, !PT ;  /* 0x000000004a007209 */ /* 0x000fe40007810000 */
[----:B------:R-:W-:-:S02]  /*5150*/  FSETP.NEU.FTZ.AND P1, PT, R73, -INF , PT ;  /* 0xff8000004900780b */ /* 0x000fc40003f3d000 */
[----:B------:R-:W-:Y:S02]  /*5160*/  ISETP.GT.AND P5, PT, R3, 0x21, PT ;  /* 0x000000210300780c */ /* 0x000fe40003fa4270 */
[----:B------:R-:W-:Y:S02]  /*5170*/  FSEL R101, R184, -INF , P0 ;  /* 0xff800000b8657808 */ /* 0x000fe40000000000 */
[----:B------:R-:W-:Y:S02]  /*5180*/  FMNMX.FTZ R0, R75, R0, !PT ;  /* 0x000000004b007209 */ /* 0x000fe40007810000 */
[----:B------:R-:W-:Y:S02]  /*5190*/  ISETP.GT.AND P3, PT, R3, 0x28, PT ;  /* 0x000000280300780c */ /* 0x000fe40003f64270 */
[----:B------:R-:W-:Y:S02]  /*51a0*/  FSEL R7, R7, RZ, P1 ;  /* 0x000000ff07077208 */ /* 0x000fe40000800000 */
[----:B------:R-:W-:-:S02]  /*51b0*/  FSEL R100, R185, -INF , P5 ;  /* 0xff800000b9647808 */ /* 0x000fc40002800000 */
[----:B------:R-:W-:Y:S01]  /*51c0*/  FMNMX.FTZ R0, R101, R0, !PT ;  /* 0x0000000065007209 */ /* 0x000fe20007810000 */
[----:B------:R-:W-:Y:S01]  /*51d0*/  FFMA.FTZ R5, R11, c[0x0][0x2d0], -R7 ;  /* 0x0000b4000b057a23 */ /* 0x000fe20000010807 */
[----:B------:R-:W-:Y:S02]  /*51e0*/  ISETP.GT.AND P1, PT, R3, 0x29, PT ;  /* 0x000000290300780c */ /* 0x000fe40003f24270 */
[----:B------:R-:W-:Y:S01]  /*51f0*/  FSEL R102, R103, -INF , P3 ;  /* 0xff80000067667808 */ /* 0x000fe20001800000 */
[----:B------:R1:W-:Y:S01]  /*5200*/  MUFU.EX2 R233, R5 ;  /* 0x0000000500e97308 */ /* 0x0003e20000000800 */
[----:B------:R-:W-:Y:S02]  /*5210*/  FMNMX.FTZ R0, R100, R0, !PT ;  /* 0x0000000064007209 */ /* 0x000fe40007810000 */
[----:B------:R-:W-:Y:S02]  /*5220*/  ISETP.GT.AND P2, PT, R3, 0x30, PT ;  /* 0x000000300300780c */ /* 0x000fe40003f44270 */
[----:B------:R-:W-:-:S02]  /*5230*/  FSEL R103, R180, -INF , P1 ;  /* 0xff800000b4677808 */ /* 0x000fc40000800000 */
[----:B------:R-:W-:Y:S02]  /*5240*/  FMNMX.FTZ R0, R102, R0, !PT ;  /* 0x0000000066007209 */ /* 0x000fe40007810000 */
[----:B------:R-:W-:Y:S02]  /*5250*/  ISETP.GT.AND P0, PT, R3, 0x31, PT ;  /* 0x000000310300780c */ /* 0x000fe40003f04270 */
[----:B------:R-:W-:Y:S02]  /*5260*/  FSEL R117, R107, -INF , P2 ;  /* 0xff8000006b757808 */ /* 0x000fe40001000000 */
[----:B------:R-:W-:Y:S02]  /*5270*/  FMNMX.FTZ R0, R103, R0, !PT ;  /* 0x0000000067007209 */ /* 0x000fe40007810000 */
[----:B------:R-:W-:Y:S01]  /*5280*/  ISETP.GT.AND P5, PT, R3, 0x38, PT ;  /* 0x000000380300780c */ /* 0x000fe20003fa4270 */
[----:B-1----:R-:W-:Y:S01]  /*5290*/  FFMA.FTZ R5, R22, c[0x0][0x2d0], -R7 ;  /* 0x0000b40016057a23 */ /* 0x002fe20000010807 */
[----:B------:R-:W-:-:S02]  /*52a0*/  FSEL R118, R106, -INF , P0 ;  /* 0xff8000006a767808 */ /* 0x000fc40000000000 */
[----:B------:R-:W-:Y:S01]  /*52b0*/  FSETP.NEU.FTZ.AND P2, PT, R71, -INF , PT ;  /* 0xff8000004700780b */ /* 0x000fe20003f5d000 */
[----:B------:R1:W-:Y:S01]  /*52c0*/  MUFU.EX2 R240, R5 ;  /* 0x0000000500f07308 */ /* 0x0003e20000000800 */
[----:B------:R-:W-:Y:S02]  /*52d0*/  FMNMX.FTZ R0, R117, R0, !PT ;  /* 0x0000000075007209 */ /* 0x000fe40007810000 */
[C---:B------:R-:W-:Y:S02]  /*52e0*/  ISETP.GT.AND P3, PT, R3.reuse, 0x39, PT ;  /* 0x000000390300780c */ /* 0x040fe40003f64270 */
[----:B------:R-:W-:Y:S02]  /*52f0*/  FSEL R6, R6, RZ, P2 ;  /* 0x000000ff06067208 */ /* 0x000fe40001000000 */
[----:B------:R-:W-:Y:S02]  /*5300*/  FSEL R116, R82, -INF , P5 ;  /* 0xff80000052747808 */ /* 0x000fe40002800000 */
[----:B------:R-:W-:Y:S01]  /*5310*/  FMNMX.FTZ R0, R118, R0, !PT ;  /* 0x0000000076007209 */ /* 0x000fe20007810000 */
[----:B------:R-:W-:Y:S01]  /*5320*/  FFMA.FTZ R8, R28, c[0x0][0x2d0], -R6 ;  /* 0x0000b4001c087a23 */ /* 0x000fe20000010806 */
[----:B------:R-:W-:Y:S01]  /*5330*/  ISETP.GT.AND P1, PT, R3, 0x40, PT ;  /* 0x000000400300780c */ /* 0x000fe20003f24270 */
[----:B------:R-:W-:Y:S01]  /*5340*/  LDSM.16.MT88.4 R80, [R225+0x900] ;  /* 0x00090000e150783b */ /* 0x000fe20000004200 */
[----:B------:R-:W-:Y:S01]  /*5350*/  FSEL R137, R137, -INF , P3 ;  /* 0xff80000089897808 */ /* 0x000fe20001800000 */
[----:B------:R-:W-:Y:S01]  /*5360*/  MUFU.EX2 R212, R8 ;  /* 0x0000000800d47308 */ /* 0x000fe20000000800 */
[----:B------:R-:W-:Y:S01]  /*5370*/  FMNMX.FTZ R0, R116, R0, !PT ;  /* 0x0000000074007209 */ /* 0x000fe20007810000 */
[----:B-1----:R-:W-:Y:S01]  /*5380*/  FFMA.FTZ R5, R23, c[0x0][0x2d0], -R7 ;  /* 0x0000b40017057a23 */ /* 0x002fe20000010807 */
[----:B------:R-:W-:-:S02]  /*5390*/  ISETP.GT.AND P0, PT, R3, 0x41, PT ;  /* 0x000000410300780c */ /* 0x000fc40003f04270 */
[----:B------:R-:W-:Y:S02]  /*53a0*/  FSEL R146, R78, -INF , P1 ;  /* 0xff8000004e927808 */ /* 0x000fe40000800000 */
[----:B------:R-:W-:Y:S01]  /*53b0*/  FMNMX.FTZ R0, R137, R0, !PT ;  /* 0x0000000089007209 */ /* 0x000fe20007810000 */
[----:B------:R1:W-:Y:S01]  /*53c0*/  MUFU.EX2 R237, R5 ;  /* 0x0000000500ed7308 */ /* 0x0003e20000000800 */
[----:B------:R-:W-:Y:S02]  /*53d0*/  ISETP.GT.AND P5, PT, R3, 0x48, PT ;  /* 0x000000480300780c */ /* 0x000fe40003fa4270 */
[----:B------:R-:W-:Y:S02]  /*53e0*/  FSEL R145, R79, -INF , P0 ;  /* 0xff8000004f917808 */ /* 0x000fe40000000000 */
[----:B------:R-:W-:Y:S02]  /*53f0*/  FMNMX.FTZ R0, R146, R0, !PT ;  /* 0x0000000092007209 */ /* 0x000fe40007810000 */
[----:B------:R-:W-:-:S02]  /*5400*/  ISETP.GT.AND P2, PT, R3, 0x49, PT ;  /* 0x000000490300780c */ /* 0x000fc40003f44270 */
[----:B------:R-:W-:Y:S02]  /*5410*/  FSEL R147, R16, -INF , P5 ;  /* 0xff80000010937808 */ /* 0x000fe40002800000 */
[----:B------:R-:W-:Y:S02]  /*5420*/  FMNMX.FTZ R0, R145, R0, !PT ;  /* 0x0000000091007209 */ /* 0x000fe40007810000 */
[----:B------:R-:W-:Y:S02]  /*5430*/  ISETP.GT.AND P3, PT, R3, 0x50, PT ;  /* 0x000000500300780c */ /* 0x000fe40003f64270 */
[----:B------:R-:W-:Y:S01]  /*5440*/  FSEL R149, R17, -INF , P2 ;  /* 0xff80000011957808 */ /* 0x000fe20001000000 */
[----:B-1----:R-:W-:Y:S01]  /*5450*/  FFMA.FTZ R5, R25, c[0x0][0x2d0], -R7 ;  /* 0x0000b40019057a23 */ /* 0x002fe20000010807 */
[----:B------:R-:W-:Y:S02]  /*5460*/  FMNMX.FTZ R0, R147, R0, !PT ;  /* 0x0000000093007209 */ /* 0x000fe40007810000 */
[----:B------:R-:W-:Y:S01]  /*5470*/  FSETP.NEU.FTZ.AND P2, PT, R70, -INF , PT ;  /* 0xff8000004600780b */ /* 0x000fe20003f5d000 */
[----:B------:R1:W-:Y:S01]  /*5480*/  MUFU.EX2 R210, R5 ;  /* 0x0000000500d27308 */ /* 0x0003e20000000800 */
[----:B------:R-:W-:-:S02]  /*5490*/  ISETP.GT.AND P1, PT, R3, 0x51, PT ;  /* 0x000000510300780c */ /* 0x000fc40003f24270 */
[----:B------:R-:W-:Y:S02]  /*54a0*/  ISETP.GT.AND P0, PT, R3, 0x58, PT ;  /* 0x000000580300780c */ /* 0x000fe40003f04270 */
[----:B------:R-:W-:Y:S02]  /*54b0*/  FSEL R167, R20, -INF , P3 ;  /* 0xff80000014a77808 */ /* 0x000fe40001800000 */
[----:B------:R-:W-:Y:S02]  /*54c0*/  FMNMX.FTZ R0, R149, R0, !PT ;  /* 0x0000000095007209 */ /* 0x000fe40007810000 */
[----:B------:R-:W-:Y:S02]  /*54d0*/  FSEL R166, R37, -INF , P1 ;  /* 0xff80000025a67808 */ /* 0x000fe40000800000 */
[----:B------:R-:W-:Y:S02]  /*54e0*/  FSEL R169, R21, -INF , P0 ;  /* 0xff80000015a97808 */ /* 0x000fe40000000000 */
[----:B------:R-:W-:-:S02]  /*54f0*/  FMNMX.FTZ R0, R167, R0, !PT ;  /* 0x00000000a7007209 */ /* 0x000fc40007810000 */
[C---:B------:R-:W-:Y:S01]  /*5500*/  ISETP.GT.AND P5, PT, R3.reuse, 0x59, PT ;  /* 0x000000590300780c */ /* 0x040fe20003fa4270 */
[----:B-1----:R-:W-:Y:S01]  /*5510*/  FFMA.FTZ R5, R24, c[0x0][0x2d0], -R6 ;  /* 0x0000b40018057a23 */ /* 0x002fe20000010806 */
[C---:B------:R-:W-:Y:S02]  /*5520*/  ISETP.GT.AND P3, PT, R3.reuse, 0x60, PT ;  /* 0x000000600300780c */ /* 0x040fe40003f64270 */
[C---:B------:R-:W-:Y:S01]  /*5530*/  ISETP.GT.AND P1, PT, R3.reuse, 0x68, PT ;  /* 0x000000680300780c */ /* 0x040fe20003f24270 */
[----:B------:R1:W-:Y:S01]  /*5540*/  MUFU.EX2 R234, R5 ;  /* 0x0000000500ea7308 */ /* 0x0003e20000000800 */
[----:B------:R-:W-:Y:S02]  /*5550*/  ISETP.GT.AND P0, PT, R3, 0x69, PT ;  /* 0x000000690300780c */ /* 0x000fe40003f04270 */
[----:B------:R-:W-:Y:S02]  /*5560*/  FMNMX.FTZ R0, R166, R0, !PT ;  /* 0x00000000a6007209 */ /* 0x000fe40007810000 */
[----:B----4-:R-:W-:-:S02]  /*5570*/  FSEL R4, R12, -INF , P5 ;  /* 0xff8000000c047808 */ /* 0x010fc40002800000 */
[----:B------:R-:W-:Y:S02]  /*5580*/  FMNMX.FTZ R0, R169, R0, !PT ;  /* 0x00000000a9007209 */ /* 0x000fe40007810000 */
[----:B------:R-:W-:Y:S02]  /*5590*/  FSEL R251, R38, -INF , P3 ;  /* 0xff80000026fb7808 */ /* 0x000fe40001800000 */
[----:B--2---:R-:W-:Y:S02]  /*55a0*/  FSEL R250, R13, -INF , P1 ;  /* 0xff8000000dfa7808 */ /* 0x004fe40000800000 */
[----:B------:R-:W-:Y:S01]  /*55b0*/  FSEL R248, R9, -INF , P0 ;  /* 0xff80000009f87808 */ /* 0x000fe20000000000 */
[----:B-1----:R-:W-:-:S04]  /*55c0*/  FFMA.FTZ R5, R26, c[0x0][0x2d0], -R6 ;  /* 0x0000b4001a057a23 */ /* 0x002fc80000010806 */
[----:B------:R1:W-:Y:S02]  /*55d0*/  MUFU.EX2 R195, R5 ;  /* 0x0000000500c37308 */ /* 0x0003e40000000800 */
[----:B-1----:R-:W-:Y:S02]  /*55e0*/  FFMA.FTZ R5, R27, c[0x0][0x2d0], -R6 ;  /* 0x0000b4001b057a23 */ /* 0x002fe40000010806 */
[----:B------:R-:W-:Y:S04]  /*55f0*/  LDSM.16.MT88.4 R24, [R227+0x100] ;  /* 0x00010000e318783b */ /* 0x000fe80000004200 */
[----:B------:R1:W2:Y:S02]  /*5600*/  MUFU.EX2 R208, R5 ;  /* 0x0000000500d07308 */ /* 0x0002a40000000800 */
[----:B-1----:R-:W-:Y:S01]  /*5610*/  FMUL.FTZ R5, R70, c[0x0][0x2d0] ;  /* 0x0000b40046057a20 */ /* 0x002fe20000410000 */
[----:B--2---:R-:W-:-:S04]  /*5620*/  F2FP.PACK_AB R10, R212, R208 ;  /* 0x000000d0d40a723e */ /* 0x004fc800000000ff */
[----:B------:R-:W-:Y:S02]  /*5630*/  FSEL R5, R5, RZ, P2 ;  /* 0x000000ff05057208 */ /* 0x000fe40001000000 */
[----:B------:R-:W-:-:S03]  /*5640*/  ISETP.GT.AND P2, PT, R3, 0x61, PT ;  /* 0x000000610300780c */ /* 0x000fc60003f44270 */
[--C-:B------:R-:W-:Y:S01]  /*5650*/  FFMA.FTZ R3, R18, c[0x0][0x2d0], -R5.reuse ;  /* 0x0000b40012037a23 */ /* 0x100fe20000010805 */
[----:B------:R-:W-:Y:S01]  /*5660*/  FSEL R249, R39, -INF , P2 ;  /* 0xff80000027f97808 */ /* 0x000fe20001000000 */
[--C-:B------:R-:W-:Y:S02]  /*5670*/  FFMA.FTZ R8, R19, c[0x0][0x2d0], -R5.reuse ;  /* 0x0000b40013087a23 */ /* 0x100fe40000010805 */
[----:B------:R1:W-:Y:S01]  /*5680*/  MUFU.EX2 R198, R3 ;  /* 0x0000000300c67308 */ /* 0x0003e20000000800 */
[----:B------:R-:W2:Y:S07]  /*5690*/  LDSM.16.MT88.4 R16, [R224+0x100] ;  /* 0x00010000e010783b */ /* 0x000eae0000004200 */
[----:B------:R3:W4:Y:S01]  /*56a0*/  MUFU.EX2 R197, R8 ;  /* 0x0000000800c57308 */ /* 0x0007220000000800 */
[----:B-1----:R-:W-:-:S07]  /*56b0*/  FFMA.FTZ R3, R15, c[0x0][0x2d0], -R5 ;  /* 0x0000b4000f037a23 */ /* 0x002fce0000010805 */
[----:B------:R1:W-:Y:S01]  /*56c0*/  MUFU.EX2 R192, R3 ;  /* 0x0000000300c07308 */ /* 0x0003e20000000800 */
[----:B---3--:R-:W-:Y:S02]  /*56d0*/  F2FP.PACK_AB R8, R195, R234 ;  /* 0x000000eac308723e */ /* 0x008fe400000000ff */
[----:B----4-:R-:W-:Y:S02]  /*56e0*/  F2FP.PACK_AB R9, R198, R197 ;  /* 0x000000c5c609723e */ /* 0x010fe400000000ff */
[----:B-1----:R-:W-:Y:S01]  /*56f0*/  FMNMX.FTZ R3, R4, R0, !PT ;  /* 0x0000000004037209 */ /* 0x002fe20007810000 */
[----:B------:R-:W-:-:S03]  /*5700*/  FFMA.FTZ R0, R29, c[0x0][0x2d0], -R5 ;  /* 0x0000b4001d007a23 */ /* 0x000fc60000010805 */
[----:B------:R-:W-:Y:S01]  /*5710*/  FMNMX.FTZ R2, R251, R3, !PT ;  /* 0x00000003fb027209 */ /* 0x000fe20007810000 */
[----:B------:R1:W3:Y:S03]  /*5720*/  MUFU.EX2 R213, R0 ;  /* 0x0000000000d57308 */ /* 0x0002e60000000800 */
[----:B-1----:R-:W-:Y:S01]  /*5730*/  FMNMX.FTZ R0, R249, R2, !PT ;  /* 0x00000002f9007209 */ /* 0x002fe20007810000 */
[--C-:B------:R-:W-:Y:S01]  /*5740*/  FFMA.FTZ R2, R31, c[0x0][0x2d0], -R6.reuse ;  /* 0x0000b4001f027a23 */ /* 0x100fe20000010806 */
[----:B---3--:R-:W-:Y:S02]  /*5750*/  F2FP.PACK_AB R11, R213, R192 ;  /* 0x000000c0d50b723e */ /* 0x008fe400000000ff */
[----:B------:R-:W-:Y:S01]  /*5760*/  FMNMX.FTZ R0, R250, R0, !PT ;  /* 0x00000000fa007209 */ /* 0x000fe20007810000 */
[----:B------:R1:W-:Y:S03]  /*5770*/  MUFU.EX2 R94, R2 ;  /* 0x00000002005e7308 */ /* 0x0003e60000000800 */
[----:B------:R-:W-:Y:S01]  /*5780*/  FMNMX.FTZ R0, R248, R0, !PT ;  /* 0x00000000f8007209 */ /* 0x000fe20007810000 */
[C---:B--2---:R-:W-:Y:S04]  /*5790*/  HMMA.16816.F32 R52, R8.reuse, R16, RZ ;  /* 0x000000100834723c */ /* 0x044fe800000018ff */
[----:B------:R-:W2:Y:S04]  /*57a0*/  SHFL.BFLY PT, R3, R0, 0x2, 0x1f ;  /* 0x0c401f0000037f89 */ /* 0x000ea800000e0000 */
[----:B------:R-:W-:Y:S01]  /*57b0*/  HMMA.16816.F32 R76, R8, R24, RZ ;  /* 0x00000018084c723c */ /* 0x000fe200000018ff */
[----:B-1----:R-:W-:-:S04]  /*57c0*/  FFMA.FTZ R2, R32, c[0x0][0x2d0], -R6 ;  /* 0x0000b40020027a23 */ /* 0x002fc80000010806 */
[----:B------:R1:W-:Y:S03]  /*57d0*/  MUFU.EX2 R200, R2 ;  /* 0x0000000200c87308 */ /* 0x0003e60000000800 */
[C---:B------:R-:W-:Y:S08]  /*57e0*/  HMMA.16816.F32 R56, R8.reuse, R40, RZ ;  /* 0x000000280838723c */ /* 0x040ff000000018ff */
[----:B------:R-:W-:Y:S01]  /*57f0*/  HMMA.16816.F32 R20, R8, R44, RZ ;  /* 0x0000002c0814723c */ /* 0x000fe200000018ff */
[----:B--2---:R-:W-:Y:S01]  /*5800*/  FMNMX.FTZ R0, R0, R3, !PT ;  /* 0x0000000300007209 */ /* 0x004fe20007810000 */
[----:B-1----:R-:W-:-:S04]  /*5810*/  FFMA.FTZ R2, R33, c[0x0][0x2d0], -R6 ;  /* 0x0000b40021027a23 */ /* 0x002fc80000010806 */
[----:B------:R-:W1:Y:S01]  /*5820*/  SHFL.BFLY PT, R3, R0, 0x1, 0x1f ;  /* 0x0c201f0000037f89 */ /* 0x000e6200000e0000 */
[----:B------:R2:W-:Y:S02]  /*5830*/  MUFU.EX2 R204, R2 ;  /* 0x0000000200cc7308 */ /* 0x0005e40000000800 */
[----:B--2---:R-:W-:-:S06]  /*5840*/  FFMA.FTZ R2, R35, c[0x0][0x2d0], -R6 ;  /* 0x0000b40023027a23 */ /* 0x004fcc0000010806 */
[----:B------:R2:W3:Y:S02]  /*5850*/  MUFU.EX2 R243, R2 ;  /* 0x0000000200f37308 */ /* 0x0004e40000000800 */
[--C-:B--2---:R-:W-:Y:S01]  /*5860*/  FFMA.FTZ R2, R30, c[0x0][0x2d0], -R5.reuse ;  /* 0x0000b4001e027a23 */ /* 0x104fe20000010805 */
[----:B---3--:R-:W-:Y:S01]  /*5870*/  F2FP.PACK_AB R14, R243, R204 ;  /* 0x000000ccf30e723e */ /* 0x008fe200000000ff */
[----:B------:R-:W-:Y:S04]  /*5880*/  HMMA.16816.F32 R28, R8, R42, RZ ;  /* 0x0000002a081c723c */ /* 0x000fe800000018ff */
[----:B------:R2:W-:Y:S02]  /*5890*/  MUFU.EX2 R238, R2 ;  /* 0x0000000200ee7308 */ /* 0x0005e40000000800 */
[----:B--2---:R-:W-:-:S02]  /*58a0*/  FFMA.FTZ R2, R34, c[0x0][0x2d0], -R5 ;  /* 0x0000b40022027a23 */ /* 0x004fc40000010805 */
[C---:B------:R-:W-:Y:S04]  /*58b0*/  HMMA.16816.F32 R32, R8.reuse, R26, RZ ;  /* 0x0000001a0820723c */ /* 0x040fe800000018ff */
[----:B------:R2:W3:Y:S02]  /*58c0*/  MUFU.EX2 R201, R2 ;  /* 0x0000000200c97308 */ /* 0x0004e40000000800 */
[--C-:B--2---:R-:W-:Y:S01]  /*58d0*/  FFMA.FTZ R2, R36, c[0x0][0x2d0], -R5.reuse ;  /* 0x0000b40024027a23 */ /* 0x104fe20000010805 */
[----:B---3--:R-:W-:Y:S01]  /*58e0*/  F2FP.PACK_AB R13, R201, R238 ;  /* 0x000000eec90d723e */ /* 0x008fe200000000ff */
[C---:B------:R-:W-:Y:S04]  /*58f0*/  HMMA.16816.F32 R36, R8.reuse, R18, RZ ;  /* 0x000000120824723c */ /* 0x040fe800000018ff */
[----:B------:R2:W-:Y:S04]  /*5900*/  MUFU.EX2 R205, R2 ;  /* 0x0000000200cd7308 */ /* 0x0005e80000000800 */
[----:B------:R-:W-:Y:S01]  /*5910*/  HMMA.16816.F32 R8, R8, R46, RZ ;  /* 0x0000002e0808723c */ /* 0x000fe200000018ff */
[----:B--2---:R-:W-:Y:S01]  /*5920*/  FFMA.FTZ R2, R72, c[0x0][0x2d0], -R5 ;  /* 0x0000b40048027a23 */ /* 0x004fe20000010805 */
[----:B-1----:R-:W-:Y:S01]  /*5930*/  FMNMX.FTZ R72, R0, R3, !PT ;  /* 0x0000000300487209 */ /* 0x002fe20007810000 */
[----:B------:R-:W-:-:S02]  /*5940*/  IMAD.MOV.U32 R3, RZ, RZ, R94 ;  /* 0x000000ffff037224 */ /* 0x000fc400078e005e */
[----:B------:R1:W2:Y:S01]  /*5950*/  MUFU.EX2 R191, R2 ;  /* 0x0000000200bf7308 */ /* 0x0002a20000000800 */
[C---:B------:R-:W-:Y:S01]  /*5960*/  FSETP.NEU.FTZ.AND P0, PT, R72.reuse, -INF , PT ;  /* 0xff8000004800780b */ /* 0x040fe20003f1d000 */
[----:B------:R-:W-:Y:S01]  /*5970*/  FMUL.FTZ R0, R72, c[0x0][0x2d0] ;  /* 0x0000b40048007a20 */ /* 0x000fe20000410000 */
[----:B------:R-:W-:-:S04]  /*5980*/  F2FP.PACK_AB R12, R200, R3 ;  /* 0x00000003c80c723e */ /* 0x000fc800000000ff */
[----:B------:R-:W-:Y:S01]  /*5990*/  FSEL R0, R0, RZ, P0 ;  /* 0x000000ff00007208 */ /* 0x000fe20000000000 */
[----:B-1----:R-:W-:Y:S01]  /*59a0*/  FFMA.FTZ R2, R88, c[0x0][0x2d0], -R7 ;  /* 0x0000b40058027a23 */ /* 0x002fe20000010807 */
[----:B--2---:R-:W-:-:S03]  /*59b0*/  F2FP.PACK_AB R15, R191, R205 ;  /* 0x000000cdbf0f723e */ /* 0x004fc600000000ff */
[----:B------:R1:W-:Y:S07]  /*59c0*/  MUFU.EX2 R119, R2 ;  /* 0x0000000200777308 */ /* 0x0003ee0000000800 */
[C---:B------:R-:W-:Y:S07]  /*59d0*/  HMMA.16816.F32 R104, R12.reuse, R86, R8 ;  /* 0x000000560c68723c */ /* 0x040fee0000001808 */
[----:B------:R-:W-:Y:S01]  /*59e0*/  F2FP.PACK_AB R8, R240, R233 ;  /* 0x000000e9f008723e */ /* 0x000fe200000000ff */
[----:B------:R-:W-:Y:S01]  /*59f0*/  HMMA.16816.F32 R132, R12, R48, R52 ;  /* 0x000000300c84723c */ /* 0x000fe20000001834 */
[----:B------:R-:W-:Y:S01]  /*5a00*/  F2FP.PACK_AB R10, R210, R237 ;  /* 0x000000edd20a723e */ /* 0x000fe200000000ff */
[----:B-1----:R-:W-:-:S04]  /*5a10*/  FFMA.FTZ R2, R89, c[0x0][0x2d0], -R7 ;  /* 0x0000b40059027a23 */ /* 0x002fc80000010807 */
[----:B------:R1:W-:Y:S02]  /*5a20*/  MUFU.EX2 R184, R2 ;  /* 0x0000000200b87308 */ /* 0x0003e40000000800 */
[C---:B------:R-:W-:Y:S08]  /*5a30*/  HMMA.16816.F32 R128, R12.reuse, R64, R76 ;  /* 0x000000400c80723c */ /* 0x040ff0000000184c */
[----:B------:R-:W-:Y:S01]  /*5a40*/  HMMA.16816.F32 R124, R12, R80, R56 ;  /* 0x000000500c7c723c */ /* 0x000fe20000001838 */
[----:B-1----:R-:W-:-:S07]  /*5a50*/  FFMA.FTZ R2, R91, c[0x0][0x2d0], -R7 ;  /* 0x0000b4005b027a23 */ /* 0x002fce0000010807 */
        /* <DEDUP_REMOVED lines=21> */
[----:B-1----:R-:W-:-:S02]  /*5bb0*/  FFMA.FTZ R2, R69, c[0x0][0x2d0], -R0 ;  /* 0x0000b40045027a23 */ /* 0x002fc40000010800 */
[----:B------:R-:W-:Y:S02]  /*5bc0*/  IMAD.MOV.U32 R69, RZ, RZ, R208 ;  /* 0x000000ffff457224 */ /* 0x000fe400078e00d0 */
[----:B------:R1:W2:Y:S03]  /*5bd0*/  MUFU.EX2 R185, R2 ;  /* 0x0000000200b97308 */ /* 0x0002a60000000800 */
[C---:B------:R-:W-:Y:S08]  /*5be0*/  HMMA.16816.F32 R16, R8.reuse, R24, RZ ;  /* 0x000000180810723c */ /* 0x040ff000000018ff */
[----:B------:R-:W-:Y:S01]  /*5bf0*/  HMMA.16816.F32 R28, R8, R26, RZ ;  /* 0x0000001a081c723c */ /* 0x000fe200000018ff */
[----:B-1----:R-:W-:-:S07]  /*5c00*/  FFMA.FTZ R2, R74, c[0x0][0x2d0], -R0 ;  /* 0x0000b4004a027a23 */ /* 0x002fce0000010800 */
[C---:B------:R-:W-:Y:S01]  /*5c10*/  HMMA.16816.F32 R20, R8.reuse, R40, RZ ;  /* 0x000000280814723c */ /* 0x040fe200000018ff */
[----:B------:R-:W-:Y:S01]  /*5c20*/  IMAD.MOV.U32 R74, RZ, RZ, R209 ;  /* 0x000000ffff4a7224 */ /* 0x000fe200078e00d1 */
[----:B------:R1:W-:Y:S06]  /*5c30*/  MUFU.EX2 R203, R2 ;  /* 0x0000000200cb7308 */ /* 0x0003ec0000000800 */
[C---:B------:R-:W-:Y:S08]  /*5c40*/  HMMA.16816.F32 R24, R8.reuse, R44, RZ ;  /* 0x0000002c0818723c */ /* 0x040ff000000018ff */
[----:B------:R-:W-:Y:S01]  /*5c50*/  HMMA.16816.F32 R40, R8, R42, RZ ;  /* 0x0000002a0828723c */ /* 0x000fe200000018ff */
[----:B-1----:R-:W-:-:S02]  /*5c60*/  FFMA.FTZ R2, R75, c[0x0][0x2d0], -R0 ;  /* 0x0000b4004b027a23 */ /* 0x002fc40000010800 */
[----:B------:R-:W-:Y:S02]  /*5c70*/  IMAD.MOV.U32 R75, RZ, RZ, R191 ;  /* 0x000000ffff4b7224 */ /* 0x000fe400078e00bf */
[----:B------:R1:W3:Y:S03]  /*5c80*/  MUFU.EX2 R68, R2 ;  /* 0x0000000200447308 */ /* 0x0002e60000000800 */
[----:B------:R-:W-:Y:S07]  /*5c90*/  HMMA.16816.F32 R44, R8, R46, RZ ;  /* 0x0000002e082c723c */ /* 0x000fee00000018ff */
[----:B------:R-:W-:-:S02]  /*5ca0*/  F2FP.PACK_AB R8, R184, R119 ;  /* 0x00000077b808723e */ /* 0x000fc400000000ff */
[----:B--2---:R-:W-:Y:S02]  /*5cb0*/  F2FP.PACK_AB R9, R185, R180 ;  /* 0x000000b4b909723e */ /* 0x004fe400000000ff */
[----:B------:R-:W-:Y:S01]  /*5cc0*/  F2FP.PACK_AB R10, R202, R186 ;  /* 0x000000baca0a723e */ /* 0x000fe200000000ff */
[----:B-1----:R-:W-:Y:S01]  /*5cd0*/  FFMA.FTZ R2, R97, c[0x0][0x2d0], -R7 ;  /* 0x0000b40061027a23 */ /* 0x002fe20000010807 */
[----:B---3--:R-:W-:-:S03]  /*5ce0*/  F2FP.PACK_AB R11, R68, R203 ;  /* 0x000000cb440b723e */ /* 0x008fc600000000ff */
[----:B------:R1:W-:Y:S04]  /*5cf0*/  MUFU.EX2 R252, R2 ;  /* 0x0000000200fc7308 */ /* 0x0003e80000000800 */
[C---:B------:R-:W-:Y:S01]  /*5d00*/  HMMA.16816.F32 R88, R8.reuse, R64, R16 ;  /* 0x000000400858723c */ /* 0x040fe20000001810 */
[----:B------:R-:W2:Y:S07]  /*5d10*/  LDSM.16.MT88.4 R16, [R227+0x1100] ;  /* 0x00110000e310783b */ /* 0x000eae0000004200 */
[----:B------:R-:W-:Y:S01]  /*5d20*/  HMMA.16816.F32 R36, R8, R50, R32 ;  /* 0x000000320824723c */ /* 0x000fe20000001820 */
[----:B-1----:R-:W-:-:S04]  /*5d30*/  FFMA.FTZ R2, R99, c[0x0][0x2d0], -R7 ;  /* 0x0000b40063027a23 */ /* 0x002fc80000010807 */
[----:B------:R1:W-:Y:S03]  /*5d40*/  MUFU.EX2 R215, R2 ;  /* 0x0000000200d77308 */ /* 0x0003e60000000800 */
[C---:B------:R-:W-:Y:S01]  /*5d50*/  HMMA.16816.F32 R92, R8.reuse, R48, R12 ;  /* 0x00000030085c723c */ /* 0x040fe2000000180c */
[----:B------:R-:W-:Y:S07]  /*5d60*/  LDSM.16.MT88.4 R12, [R225+0x1100] ;  /* 0x00110000e10c783b */ /* 0x000fee0000004200 */
[----:B------:R-:W-:Y:S01]  /*5d70*/  HMMA.16816.F32 R76, R8, R80, R20 ;  /* 0x00000050084c723c */ /* 0x000fe20000001814 */
[----:B------:R-:W3:Y:S01]  /*5d80*/  LDSM.16.MT88.4 R20, [R224+0x1100] ;  /* 0x00110000e014783b */ /* 0x000ee20000004200 */
[----:B-1----:R-:W-:-:S06]  /*5d90*/  FFMA.FTZ R2, R139, c[0x0][0x2d0], -R7 ;  /* 0x0000b4008b027a23 */ /* 0x002fcc0000010807 */
[C---:B------:R-:W-:Y:S01]  /*5da0*/  HMMA.16816.F32 R28, R8.reuse, R66, R28 ;  /* 0x00000042081c723c */ /* 0x040fe2000000181c */
[----:B------:R-:W-:Y:S01]  /*5db0*/  MOV R139, R205 ;  /* 0x000000cd008b7202 */ /* 0x000fe20000000f00 */
[----:B------:R1:W-:Y:S06]  /*5dc0*/  MUFU.EX2 R217, R2 ;  /* 0x0000000200d97308 */ /* 0x0003ec0000000800 */
[C---:B------:R-:W-:Y:S08]  /*5dd0*/  HMMA.16816.F32 R32, R8.reuse, R82, R40 ;  /* 0x000000520820723c */ /* 0x040ff00000001828 */
[----:B------:R-:W-:Y:S01]  /*5de0*/  HMMA.16816.F32 R44, R8, R86, R44 ;  /* 0x00000056082c723c */ /* 0x000fe2000000182c */
[----:B-1----:R-:W-:-:S02]  /*5df0*/  FFMA.FTZ R2, R140, c[0x0][0x2d0], -R7 ;  /* 0x0000b4008c027a23 */ /* 0x002fc40000010807 */
[----:B------:R-:W-:Y:S02]  /*5e00*/  IMAD.MOV.U32 R140, RZ, RZ, R194 ;  /* 0x000000ffff8c7224 */ /* 0x000fe400078e00c2 */
[----:B------:R1:W-:Y:S02]  /*5e10*/  MUFU.EX2 R216, R2 ;  /* 0x0000000200d87308 */ /* 0x0003e40000000800 */
[----:B-1----:R-:W-:-:S06]  /*5e20*/  FFMA.FTZ R2, R96, c[0x0][0x2d0], -R6 ;  /* 0x0000b40060027a23 */ /* 0x002fcc0000010806 */
[----:B------:R1:W-:Y:S02]  /*5e30*/  MUFU.EX2 R245, R2 ;  /* 0x0000000200f57308 */ /* 0x0003e40000000800 */
[--C-:B-1----:R-:W-:Y:S02]  /*5e40*/  FFMA.FTZ R2, R98, c[0x0][0x2d0], -R6.reuse ;  /* 0x0000b40062027a23 */ /* 0x102fe40000010806 */
[----:B------:R-:W-:Y:S01]  /*5e50*/  HMMA.16816.F32 R96, R8, R84, R24 ;  /* 0x000000540860723c */ /* 0x000fe20000001818 */
[----:B------:R-:W1:Y:S03]  /*5e60*/  LDSM.16.MT88.4 R24, [R226+0x1100] ;  /* 0x00110000e218783b */ /* 0x000e660000004200 */
[----:B------:R4:W2:Y:S02]  /*5e70*/  MUFU.EX2 R246, R2 ;  /* 0x0000000200f67308 */ /* 0x0008a40000000800 */
[----:B----4-:R-:W-:Y:S01]  /*5e80*/  FFMA.FTZ R2, R141, c[0x0][0x2d0], -R6 ;  /* 0x0000b4008d027a23 */ /* 0x010fe20000010806 */
[----:B--2---:R-:W-:Y:S01]  /*5e90*/  F2FP.PACK_AB R8, R246, R245 ;  /* 0x000000f5f608723e */ /* 0x004fe200000000ff */
[----:B------:R-:W-:-:S04]  /*5ea0*/  IMAD.MOV.U32 R141, RZ, RZ, R195 ;  /* 0x000000ffff8d7224 */ /* 0x000fc800078e00c3 */
[----:B------:R2:W-:Y:S02]  /*5eb0*/  MUFU.EX2 R244, R2 ;  /* 0x0000000200f47308 */ /* 0x0005e40000000800 */
[----:B--2---:R-:W-:Y:S02]  /*5ec0*/  FFMA.FTZ R2, R142, c[0x0][0x2d0], -R6 ;  /* 0x0000b4008e027a23 */ /* 0x004fe40000010806 */
[----:B------:R-:W-:-:S04]  /*5ed0*/  IMAD.MOV.U32 R142, RZ, RZ, R217 ;  /* 0x000000ffff8e7224 */ /* 0x000fc800078e00d9 */
[----:B------:R2:W4:Y:S02]  /*5ee0*/  MUFU.EX2 R242, R2 ;  /* 0x0000000200f27308 */ /* 0x0005240000000800 */
[----:B--2---:R-:W-:Y:S01]  /*5ef0*/  FFMA.FTZ R2, R136, c[0x0][0x2d0], -R5 ;  /* 0x0000b40088027a23 */ /* 0x004fe20000010805 */
[----:B----4-:R-:W-:Y:S01]  /*5f00*/  F2FP.PACK_AB R10, R242, R244 ;  /* 0x000000f4f20a723e */ /* 0x010fe200000000ff */
        /* <DEDUP_REMOVED lines=9> */
[----:B--2---:R-:W-:Y:S01]  /*5fa0*/  FFMA.FTZ R2, R144, c[0x0][0x2d0], -R5 ;  /* 0x0000b40090027a23 */ /* 0x004fe20000010805 */
[----:B------:R-:W-:-:S05]  /*5fb0*/  MOV R144, R211 ;  /* 0x000000d300907202 */ /* 0x000fca0000000f00 */
[----:B------:R2:W4:Y:S02]  /*5fc0*/  MUFU.EX2 R220, R2 ;  /* 0x0000000200dc7308 */ /* 0x0005240000000800 */
[----:B--2---:R-:W-:Y:S01]  /*5fd0*/  FFMA.FTZ R2, R101, c[0x0][0x2d0], -R0 ;  /* 0x0000b40065027a23 */ /* 0x004fe20000010800 */
[----:B----4-:R-:W-:-:S05]  /*5fe0*/  F2FP.PACK_AB R11, R220, R221 ;  /* 0x000000dddc0b723e */ /* 0x010fca00000000ff */
[----:B------:R2:W-:Y:S02]  /*5ff0*/  MUFU.EX2 R218, R2 ;  /* 0x0000000200da7308 */ /* 0x0005e40000000800 */
[C---:B------:R-:W-:Y:S07]  /*6000*/  HMMA.16816.F32 R56, R8.reuse, R16, R128 ;  /* 0x000000100838723c */ /* 0x040fee0000001880 */
[----:B------:R-:W-:Y:S01]  /*6010*/  IMAD.MOV.U32 R129, RZ, RZ, R212 ;  /* 0x000000ffff817224 */ /* 0x000fe200078e00d4 */
[----:B------:R-:W-:Y:S01]  /*6020*/  MOV R128, R215 ;  /* 0x000000d700807202 */ /* 0x000fe20000000f00 */
[----:B------:R-:W-:Y:S01]  /*6030*/  IMAD.MOV.U32 R130, RZ, RZ, R213 ;  /* 0x000000ffff827224 */ /* 0x000fe200078e00d5 */
[----:B---3--:R-:W-:Y:S01]  /*6040*/  HMMA.16816.F32 R60, R8, R20, R132 ;  /* 0x00000014083c723c */ /* 0x008fe20000001884 */
[----:B------:R-:W-:-:S02]  /*6050*/  IMAD.MOV.U32 R131, RZ, RZ, R214 ;  /* 0x000000ffff837224 */ /* 0x000fc400078e00d6 */
[----:B--2---:R-:W-:-:S04]  /*6060*/  FFMA.FTZ R2, R100, c[0x0][0x2d0], -R0 ;  /* 0x0000b40064027a23 */ /* 0x004fc80000010800 */
[----:B------:R2:W3:Y:S01]  /*6070*/  MUFU.EX2 R219, R2 ;  /* 0x0000000200db7308 */ /* 0x0004e20000000800 */
[----:B------:R-:W-:Y:S01]  /*6080*/  IMAD.MOV.U32 R132, RZ, RZ, R202 ;  /* 0x000000ffff847224 */ /* 0x000fe200078e00ca */
[C---:B------:R-:W-:Y:S01]  /*6090*/  HMMA.16816.F32 R84, R8.reuse, R12, R124 ;  /* 0x0000000c0854723c */ /* 0x040fe2000000187c */
[----:B------:R-:W-:Y:S02]  /*60a0*/  IMAD.MOV.U32 R134, RZ, RZ, R197 ;  /* 0x000000ffff867224 */ /* 0x000fe400078e00c5 */
[----:B------:R-:W-:Y:S02]  /*60b0*/  IMAD.MOV.U32 R135, RZ, RZ, R198 ;  /* 0x000000ffff877224 */ /* 0x000fe400078e00c6 */
[----:B------:R-:W-:Y:S02]  /*60c0*/  IMAD.MOV.U32 R133, RZ, RZ, R69 ;  /* 0x000000ffff857224 */ /* 0x000fe400078e0045 */
[----:B------:R-:W-:Y:S01]  /*60d0*/  IMAD.MOV.U32 R69, RZ, RZ, R189 ;  /* 0x000000ffff457224 */ /* 0x000fe200078e00bd */
[----:B-1----:R-:W-:Y:S01]  /*60e0*/  HMMA.16816.F32 R108, R8, R24, R108 ;  /* 0x00000018086c723c */ /* 0x002fe2000000186c */
[----:B--2---:R-:W-:-:S07]  /*60f0*/  FFMA.FTZ R2, R102, c[0x0][0x2d0], -R0 ;  /* 0x0000b40066027a23 */ /* 0x004fce0000010800 */
[C---:B------:R-:W-:Y:S01]  /*6100*/  HMMA.16816.F32 R52, R8.reuse, R22, R52 ;  /* 0x000000160834723c */ /* 0x040fe20000001834 */
[----:B------:R1:W-:Y:S07]  /*6110*/  MUFU.EX2 R217, R2 ;  /* 0x0000000200d97308 */ /* 0x0003ee0000000800 */
[C---:B------:R-:W-:Y:S08]  /*6120*/  HMMA.16816.F32 R48, R8.reuse, R18, R120 ;  /* 0x000000120830723c */ /* 0x040ff00000001878 */
[----:B------:R-:W-:Y:S01]  /*6130*/  HMMA.16816.F32 R104, R8, R26, R104 ;  /* 0x0000001a0868723c */ /* 0x000fe20000001868 */
[----:B-1----:R-:W-:-:S04]  /*6140*/  FFMA.FTZ R2, R103, c[0x0][0x2d0], -R0 ;  /* 0x0000b40067027a23 */ /* 0x002fc80000010800 */
[----:B------:R1:W2:Y:S03]  /*6150*/  MUFU.EX2 R216, R2 ;  /* 0x0000000200d87308 */ /* 0x0002a60000000800 */
[----:B------:R-:W-:Y:S07]  /*6160*/  HMMA.16816.F32 R100, R8, R14, R112 ;  /* 0x0000000e0864723c */ /* 0x000fee0000001870 */
[----:B------:R-:W-:-:S02]  /*6170*/  F2FP.PACK_AB R8, R128, R252 ;  /* 0x000000fc8008723e */ /* 0x000fc400000000ff */
[----:B---3--:R-:W-:Y:S02]  /*6180*/  F2FP.PACK_AB R9, R219, R218 ;  /* 0x000000dadb09723e */ /* 0x008fe400000000ff */
[----:B------:R-:W-:Y:S01]  /*6190*/  F2FP.PACK_AB R10, R143, R142 ;  /* 0x0000008e8f0a723e */ /* 0x000fe200000000ff */
[--C-:B-1----:R-:W-:Y:S01]  /*61a0*/  FFMA.FTZ R2, R153, c[0x0][0x2d0], -R7.reuse ;  /* 0x0000b40099027a23 */ /* 0x102fe20000010807 */
[----:B--2---:R-:W-:Y:S01]  /*61b0*/  F2FP.PACK_AB R11, R216, R217 ;  /* 0x000000d9d80b723e */ /* 0x004fe200000000ff */
[----:B------:R-:W-:Y:S02]  /*61c0*/  IMAD.MOV.U32 R153, RZ, RZ, R210 ;  /* 0x000000ffff997224 */ /* 0x000fe400078e00d2 */
[----:B------:R1:W-:Y:S04]  /*61d0*/  MUFU.EX2 R212, R2 ;  /* 0x0000000200d47308 */ /* 0x0003e80000000800 */
[C---:B------:R-:W-:Y:S08]  /*61e0*/  HMMA.16816.F32 R92, R8.reuse, R20, R92 ;  /* 0x00000014085c723c */ /* 0x040ff0000000185c */
[----:B------:R-:W-:Y:S01]  /*61f0*/  HMMA.16816.F32 R112, R8, R22, R36 ;  /* 0x000000160870723c */ /* 0x000fe20000001824 */
[----:B------:R-:W2:Y:S01]  /*6200*/  LDSM.16.MT88.4 R20, [R224+0x1900] ;  /* 0x00190000e014783b */ /* 0x000ea20000004200 */
[----:B-1----:R-:W-:Y:S01]  /*6210*/  FFMA.FTZ R2, R156, c[0x0][0x2d0], -R7 ;  /* 0x0000b4009c027a23 */ /* 0x002fe20000010807 */
[----:B------:R-:W-:-:S03]  /*6220*/  MOV R156, R207 ;  /* 0x000000cf009c7202 */ /* 0x000fc60000000f00 */
[----:B------:R1:W-:Y:S02]  /*6230*/  MUFU.EX2 R213, R2 ;  /* 0x0000000200d57308 */ /* 0x0003e40000000800 */
[C---:B------:R-:W-:Y:S08]  /*6240*/  HMMA.16816.F32 R36, R8.reuse, R16, R88 ;  /* 0x000000100824723c */ /* 0x040ff00000001858 */
[----:B------:R-:W-:Y:S01]  /*6250*/  HMMA.16816.F32 R28, R8, R18, R28 ;  /* 0x00000012081c723c */ /* 0x000fe2000000181c */
[----:B------:R-:W3:Y:S01]  /*6260*/  LDSM.16.MT88.4 R16, [R227+0x1900] ;  /* 0x00190000e310783b */ /* 0x000ee20000004200 */
[----:B-1----:R-:W-:-:S06]  /*6270*/  FFMA.FTZ R2, R157, c[0x0][0x2d0], -R7 ;  /* 0x0000b4009d027a23 */ /* 0x002fcc0000010807 */
[C---:B------:R-:W-:Y:S01]  /*6280*/  HMMA.16816.F32 R40, R8.reuse, R12, R76 ;  /* 0x0000000c0828723c */ /* 0x040fe2000000184c */
[----:B------:R-:W-:Y:S01]  /*6290*/  IMAD.MOV.U32 R157, RZ, RZ, R206 ;  /* 0x000000ffff9d7224 */ /* 0x000fe200078e00ce */
[----:B------:R1:W-:Y:S06]  /*62a0*/  MUFU.EX2 R214, R2 ;  /* 0x0000000200d67308 */ /* 0x0003ec0000000800 */
[C---:B------:R-:W-:Y:S01]  /*62b0*/  HMMA.16816.F32 R32, R8.reuse, R14, R32 ;  /* 0x0000000e0820723c */ /* 0x040fe20000001820 */
[----:B------:R-:W4:Y:S07]  /*62c0*/  LDSM.16.MT88.4 R12, [R225+0x1900] ;  /* 0x00190000e10c783b */ /* 0x000f2e0000004200 */
[----:B------:R-:W-:Y:S01]  /*62d0*/  HMMA.16816.F32 R80, R8, R24, R96 ;  /* 0x000000180850723c */ /* 0x000fe20000001860 */
[----:B-1----:R-:W-:Y:S01]  /*62e0*/  FFMA.FTZ R2, R158, c[0x0][0x2d0], -R7 ;  /* 0x0000b4009e027a23 */ /* 0x002fe20000010807 */
[----:B------:R-:W-:-:S03]  /*62f0*/  MOV R158, R196 ;  /* 0x000000c4009e7202 */ /* 0x000fc60000000f00 */
[----:B------:R1:W-:Y:S03]  /*6300*/  MUFU.EX2 R215, R2 ;  /* 0x0000000200d77308 */ /* 0x0003e60000000800 */
[----:B------:R-:W-:Y:S01]  /*6310*/  HMMA.16816.F32 R76, R8, R26, R44 ;  /* 0x0000001a084c723c */ /* 0x000fe2000000182c */
[----:B------:R-:W2:Y:S01]  /*6320*/  LDSM.16.MT88.4 R24, [R226+0x1900] ;  /* 0x00190000e218783b */ /* 0x000ea20000004200 */
[----:B-1----:R-:W-:Y:S01]  /*6330*/  FFMA.FTZ R2, R150, c[0x0][0x2d0], -R6 ;  /* 0x0000b40096027a23 */ /* 0x002fe20000010806 */
[----:B------:R-:W-:-:S03]  /*6340*/  MOV R150, R186 ;  /* 0x000000ba00967202 */ /* 0x000fc60000000f00 */
[----:B------:R1:W-:Y:S02]  /*6350*/  MUFU.EX2 R210, R2 ;  /* 0x0000000200d27308 */ /* 0x0003e40000000800 */
[----:B-1----:R-:W-:Y:S02]  /*6360*/  FFMA.FTZ R2, R151, c[0x0][0x2d0], -R6 ;  /* 0x0000b40097027a23 */ /* 0x002fe40000010806 */
[----:B------:R-:W-:-:S04]  /*6370*/  IMAD.MOV.U32 R151, RZ, RZ, R201 ;  /* 0x000000ffff977224 */ /* 0x000fc800078e00c9 */
[----:B------:R1:W1:Y:S02]  /*6380*/  MUFU.EX2 R211, R2 ;  /* 0x0000000200d37308 */ /* 0x0002640000000800 */
[----:B-1----:R-:W-:Y:S01]  /*6390*/  FFMA.FTZ R2, R155, c[0x0][0x2d0], -R6 ;  /* 0x0000b4009b027a23 */ /* 0x002fe20000010806 */
[----:B------:R-:W-:Y:S01]  /*63a0*/  F2FP.PACK_AB R8, R211, R210 ;  /* 0x000000d2d308723e */ /* 0x000fe200000000ff */
[----:B------:R-:W-:-:S04]  /*63b0*/  IMAD.MOV.U32 R155, RZ, RZ, R199 ;  /* 0x000000ffff9b7224 */ /* 0x000fc800078e00c7 */
[----:B------:R1:W-:Y:S02]  /*63c0*/  MUFU.EX2 R209, R2 ;  /* 0x0000000200d17308 */ /* 0x0003e40000000800 */
[----:B-1----:R-:W-:Y:S01]  /*63d0*/  FFMA.FTZ R2, R160, c[0x0][0x2d0], -R6 ;  /* 0x0000b400a0027a23 */ /* 0x002fe20000010806 */
[----:B------:R-:W-:-:S05]  /*63e0*/  MOV R160, R184 ;  /* 0x000000b800a07202 */ /* 0x000fca0000000f00 */
[----:B------:R1:W1:Y:S02]  /*63f0*/  MUFU.EX2 R208, R2 ;  /* 0x0000000200d07308 */ /* 0x0002640000000800 */
[----:B-1----:R-:W-:Y:S01]  /*6400*/  FFMA.FTZ R2, R148, c[0x0][0x2d0], -R5 ;  /* 0x0000b40094027a23 */ /* 0x002fe20000010805 */
[----:B------:R-:W-:Y:S01]  /*6410*/  F2FP.PACK_AB R10, R208, R209 ;  /* 0x000000d1d00a723e */ /* 0x000fe200000000ff */
[----:B------:R-:W-:-:S04]  /*6420*/  IMAD.MOV.U32 R148, RZ, RZ, R200 ;  /* 0x000000ffff947224 */ /* 0x000fc800078e00c8 */
[----:B------:R1:W-:Y:S02]  /*6430*/  MUFU.EX2 R207, R2 ;  /* 0x0000000200cf7308 */ /* 0x0003e40000000800 */
[----:B-1----:R-:W-:Y:S02]  /*6440*/  FFMA.FTZ R2, R152, c[0x0][0x2d0], -R5 ;  /* 0x0000b40098027a23 */ /* 0x002fe40000010805 */
[----:B------:R-:W-:-:S04]  /*6450*/  IMAD.MOV.U32 R152, RZ, RZ, R185 ;  /* 0x000000ffff987224 */ /* 0x000fc800078e00b9 */
[----:B------:R1:W1:Y:S02]  /*6460*/  MUFU.EX2 R206, R2 ;  /* 0x0000000200ce7308 */ /* 0x0002640000000800 */
[----:B-1----:R-:W-:Y:S01]  /*6470*/  FFMA.FTZ R2, R159, c[0x0][0x2d0], -R5 ;  /* 0x0000b4009f027a23 */ /* 0x002fe20000010805 */
[----:B------:R-:W-:Y:S01]  /*6480*/  F2FP.PACK_AB R9, R206, R207 ;  /* 0x000000cfce09723e */ /* 0x000fe200000000ff */
[----:B------:R-:W-:Y:S01]  /*6490*/  IMAD.MOV.U32 R159, RZ, RZ, R74 ;  /* 0x000000ffff9f7224 */ /* 0x000fe200078e004a */
        /* <DEDUP_REMOVED lines=9> */
[C---:B--2---:R-:W-:Y:S08]  /*6530*/  HMMA.16816.F32 R124, R8.reuse, R20, R60 ;  /* 0x00000014087c723c */ /* 0x044ff0000000183c */
[----:B------:R-:W-:Y:S01]  /*6540*/  HMMA.16816.F32 R120, R8, R22, R52 ;  /* 0x000000160878723c */ /* 0x000fe20000001834 */
[----:B-1----:R-:W-:Y:S01]  /*6550*/  FFMA.FTZ R2, R118, c[0x0][0x2d0], -R0 ;  /* 0x0000b40076027a23 */ /* 0x002fe20000010800 */
[----:B------:R-:W-:-:S03]  /*6560*/  MOV R118, R188 ;  /* 0x000000bc00767202 */ /* 0x000fc60000000f00 */
[----:B------:R1:W2:Y:S03]  /*6570*/  MUFU.EX2 R203, R2 ;  /* 0x0000000200cb7308 */ /* 0x0002a60000000800 */
[C---:B---3--:R-:W-:Y:S08]  /*6580*/  HMMA.16816.F32 R88, R8.reuse, R16, R56 ;  /* 0x000000100858723c */ /* 0x048ff00000001838 */
[----:B----4-:R-:W-:Y:S01]  /*6590*/  HMMA.16816.F32 R60, R8, R12, R84 ;  /* 0x0000000c083c723c */ /* 0x010fe20000001854 */
[----:B-1----:R-:W-:-:S07]  /*65a0*/  FFMA.FTZ R2, R116, c[0x0][0x2d0], -R0 ;  /* 0x0000b40074027a23 */ /* 0x002fce0000010800 */
[C---:B------:R-:W-:Y:S01]  /*65b0*/  HMMA.16816.F32 R64, R8.reuse, R18, R48 ;  /* 0x000000120840723c */ /* 0x040fe20000001830 */
[----:B------:R-:W-:Y:S01]  /*65c0*/  IMAD.MOV.U32 R116, RZ, RZ, R187 ;  /* 0x000000ffff747224 */ /* 0x000fe200078e00bb */
[----:B------:R1:W-:Y:S06]  /*65d0*/  MUFU.EX2 R201, R2 ;  /* 0x0000000200c97308 */ /* 0x0003ec0000000800 */
[C---:B------:R-:W-:Y:S08]  /*65e0*/  HMMA.16816.F32 R56, R8.reuse, R14, R100 ;  /* 0x0000000e0838723c */ /* 0x040ff00000001864 */
[----:B------:R-:W-:Y:S01]  /*65f0*/  HMMA.16816.F32 R84, R8, R24, R108 ;  /* 0x000000180854723c */ /* 0x000fe2000000186c */
[----:B-1----:R-:W-:-:S02]  /*6600*/  FFMA.FTZ R2, R137, c[0x0][0x2d0], -R0 ;  /* 0x0000b40089027a23 */ /* 0x002fc40000010800 */
[----:B------:R-:W-:Y:S02]  /*6610*/  IMAD.MOV.U32 R137, RZ, RZ, R117 ;  /* 0x000000ffff897224 */ /* 0x000fe400078e0075 */
[----:B------:R1:W3:Y:S01]  /*6620*/  MUFU.EX2 R200, R2 ;  /* 0x0000000200c87308 */ /* 0x0002e20000000800 */
[----:B------:R-:W-:Y:S01]  /*6630*/  IMAD.MOV.U32 R117, RZ, RZ, R154 ;  /* 0x000000ffff757224 */ /* 0x000fe200078e009a */
[----:B------:R-:W-:Y:S01]  /*6640*/  MOV R154, R159 ;  /* 0x0000009f009a7202 */ /* 0x000fe20000000f00 */
[----:B------:R-:W-:Y:S01]  /*6650*/  IMAD.MOV.U32 R159, RZ, RZ, R156 ;  /* 0x000000ffff9f7224 */ /* 0x000fe200078e009c */
[----:B------:R-:W-:Y:S01]  /*6660*/  HMMA.16816.F32 R52, R8, R26, R104 ;  /* 0x0000001a0834723c */ /* 0x000fe20000001868 */
[----:B------:R-:W-:Y:S02]  /*6670*/  IMAD.MOV.U32 R156, RZ, RZ, R153 ;  /* 0x000000ffff9c7224 */ /* 0x000fe400078e0099 */
[----:B------:R-:W-:Y:S01]  /*6680*/  IMAD.MOV.U32 R153, RZ, RZ, R128 ;  /* 0x000000ffff997224 */ /* 0x000fe200078e0080 */
[----:B------:R-:W-:Y:S01]  /*6690*/  MOV R128, R129 ;  /* 0x0000008100807202 */ /* 0x000fe20000000f00 */
[----:B------:R-:W-:-:S02]  /*66a0*/  IMAD.MOV.U32 R129, RZ, RZ, R130 ;  /* 0x000000ffff817224 */ /* 0x000fc400078e0082 */
[----:B------:R-:W-:Y:S01]  /*66b0*/  IMAD.MOV.U32 R130, RZ, RZ, R131 ;  /* 0x000000ffff827224 */ /* 0x000fe200078e0083 */
[----:B------:R-:W-:Y:S01]  /*66c0*/  F2FP.PACK_AB R8, R213, R212 ;  /* 0x000000d4d508723e */ /* 0x000fe200000000ff */
[----:B------:R-:W-:Y:S01]  /*66d0*/  IMAD.MOV.U32 R131, RZ, RZ, R144 ;  /* 0x000000ffff837224 */ /* 0x000fe200078e0090 */
[----:B--2---:R-:W-:Y:S01]  /*66e0*/  F2FP.PACK_AB R9, R203, R202 ;  /* 0x000000cacb09723e */ /* 0x004fe200000000ff */
[----:B------:R-:W2:Y:S01]  /*66f0*/  LDL.LU R144, [R1+0x4] ;  /* 0x0000040001907983 */ /* 0x000ea20000300800 */
[--C-:B-1----:R-:W-:Y:S01]  /*6700*/  FFMA.FTZ R2, R171, c[0x0][0x2d0], -R7.reuse ;  /* 0x0000b400ab027a23 */ /* 0x102fe20000010807 */
[----:B------:R-:W-:Y:S02]  /*6710*/  F2FP.PACK_AB R10, R215, R214 ;  /* 0x000000d6d70a723e */ /* 0x000fe400000000ff */
[----:B---3--:R-:W-:Y:S01]  /*6720*/  F2FP.PACK_AB R11, R200, R201 ;  /* 0x000000c9c80b723e */ /* 0x008fe200000000ff */
[----:B------:R1:W-:Y:S06]  /*6730*/  MUFU.EX2 R196, R2 ;  /* 0x0000000200c47308 */ /* 0x0003ec0000000800 */
[C---:B------:R-:W-:Y:S08]  /*6740*/  HMMA.16816.F32 R36, R8.reuse, R16, R36 ;  /* 0x000000100824723c */ /* 0x040ff00000001824 */
[----:B------:R-:W-:Y:S01]  /*6750*/  HMMA.16816.F32 R28, R8, R18, R28 ;  /* 0x00000012081c723c */ /* 0x000fe2000000181c */
[----:B------:R-:W3:Y:S01]  /*6760*/  LDSM.16.MT88.4 R16, [R227+0x2100] ;  /* 0x00210000e310783b */ /* 0x000ee20000004200 */
[----:B-1----:R-:W-:-:S04]  /*6770*/  FFMA.FTZ R2, R172, c[0x0][0x2d0], -R7 ;  /* 0x0000b400ac027a23 */ /* 0x002fc80000010807 */
[----:B------:R1:W-:Y:S02]  /*6780*/  MUFU.EX2 R197, R2 ;  /* 0x0000000200c57308 */ /* 0x0003e40000000800 */
[C---:B------:R-:W-:Y:S08]  /*6790*/  HMMA.16816.F32 R92, R8.reuse, R20, R92 ;  /* 0x00000014085c723c */ /* 0x040ff0000000185c */
[----:B------:R-:W-:Y:S01]  /*67a0*/  HMMA.16816.F32 R96, R8, R22, R112 ;  /* 0x000000160860723c */ /* 0x000fe20000001870 */
[----:B------:R-:W4:Y:S01]  /*67b0*/  LDSM.16.MT88.4 R20, [R224+0x2100] ;  /* 0x00210000e014783b */ /* 0x000f220000004200 */
[----:B-1----:R-:W-:-:S06]  /*67c0*/  FFMA.FTZ R2, R174, c[0x0][0x2d0], -R7 ;  /* 0x0000b400ae027a23 */ /* 0x002fcc0000010807 */
[C---:B------:R-:W-:Y:S01]  /*67d0*/  HMMA.16816.F32 R40, R8.reuse, R12, R40 ;  /* 0x0000000c0828723c */ /* 0x040fe20000001828 */
[----:B------:R1:W-:Y:S07]  /*67e0*/  MUFU.EX2 R198, R2 ;  /* 0x0000000200c67308 */ /* 0x0003ee0000000800 */
[C---:B------:R-:W-:Y:S01]  /*67f0*/  HMMA.16816.F32 R32, R8.reuse, R14, R32 ;  /* 0x0000000e0820723c */ /* 0x040fe20000001820 */
[----:B------:R-:W3:Y:S07]  /*6800*/  LDSM.16.MT88.4 R12, [R225+0x2100] ;  /* 0x00210000e10c783b */ /* 0x000eee0000004200 */
[----:B------:R-:W-:Y:S01]  /*6810*/  HMMA.16816.F32 R44, R8, R24, R80 ;  /* 0x00000018082c723c */ /* 0x000fe20000001850 */
[----:B-1----:R-:W-:-:S04]  /*6820*/  FFMA.FTZ R2, R175, c[0x0][0x2d0], -R7 ;  /* 0x0000b400af027a23 */ /* 0x002fc80000010807 */
[----:B------:R1:W-:Y:S03]  /*6830*/  MUFU.EX2 R199, R2 ;  /* 0x0000000200c77308 */ /* 0x0003e60000000800 */
[----:B------:R-:W-:Y:S01]  /*6840*/  HMMA.16816.F32 R48, R8, R26, R76 ;  /* 0x0000001a0830723c */ /* 0x000fe2000000184c */
[----:B------:R-:W3:Y:S01]  /*6850*/  LDSM.16.MT88.4 R24, [R226+0x2100] ;  /* 0x00210000e218783b */ /* 0x000ee20000004200 */
[----:B-1----:R-:W-:-:S04]  /*6860*/  FFMA.FTZ R2, R165, c[0x0][0x2d0], -R6 ;  /* 0x0000b400a5027a23 */ /* 0x002fc80000010806 */
[----:B------:R1:W-:Y:S02]  /*6870*/  MUFU.EX2 R194, R2 ;  /* 0x0000000200c27308 */ /* 0x0003e40000000800 */
[----:B-1----:R-:W-:-:S06]  /*6880*/  FFMA.FTZ R2, R168, c[0x0][0x2d0], -R6 ;  /* 0x0000b400a8027a23 */ /* 0x002fcc0000010806 */
[----:B------:R1:W1:Y:S02]  /*6890*/  MUFU.EX2 R195, R2 ;  /* 0x0000000200c37308 */ /* 0x0002640000000800 */
[----:B-1----:R-:W-:Y:S01]  /*68a0*/  FFMA.FTZ R2, R170, c[0x0][0x2d0], -R6 ;  /* 0x0000b400aa027a23 */ /* 0x002fe20000010806 */
[----:B------:R-:W-:-:S05]  /*68b0*/  F2FP.PACK_AB R8, R195, R194 ;  /* 0x000000c2c308723e */ /* 0x000fca00000000ff */
        /* <DEDUP_REMOVED lines=16> */
[C---:B---3--:R-:W-:Y:S08]  /*69c0*/  HMMA.16816.F32 R104, R8.reuse, R16, R88 ;  /* 0x000000100868723c */ /* 0x048ff00000001858 */
[----:B------:R-:W-:Y:S01]  /*69d0*/  HMMA.16816.F32 R100, R8, R18, R64 ;  /* 0x000000120864723c */ /* 0x000fe20000001840 */
[----:B-1----:R-:W-:-:S04]  /*69e0*/  FFMA.FTZ R2, R145, c[0x0][0x2d0], -R0 ;  /* 0x0000b40091027a23 */ /* 0x002fc80000010800 */
[----:B------:R1:W3:Y:S03]  /*69f0*/  MUFU.EX2 R187, R2 ;  /* 0x0000000200bb7308 */ /* 0x0002e60000000800 */
[C---:B----4-:R-:W-:Y:S08]  /*6a00*/  HMMA.16816.F32 R124, R8.reuse, R20, R124 ;  /* 0x00000014087c723c */ /* 0x050ff0000000187c */
[----:B------:R-:W-:Y:S01]  /*6a10*/  HMMA.16816.F32 R108, R8, R22, R120 ;  /* 0x00000016086c723c */ /* 0x000fe20000001878 */
[----:B-1----:R-:W-:-:S07]  /*6a20*/  FFMA.FTZ R2, R147, c[0x0][0x2d0], -R0 ;  /* 0x0000b40093027a23 */ /* 0x002fce0000010800 */
[C---:B------:R-:W-:Y:S01]  /*6a30*/  HMMA.16816.F32 R88, R8.reuse, R12, R60 ;  /* 0x0000000c0858723c */ /* 0x040fe2000000183c */
[----:B------:R1:W-:Y:S07]  /*6a40*/  MUFU.EX2 R186, R2 ;  /* 0x0000000200ba7308 */ /* 0x0003ee0000000800 */
[C---:B------:R-:W-:Y:S08]  /*6a50*/  HMMA.16816.F32 R64, R8.reuse, R14, R56 ;  /* 0x0000000e0840723c */ /* 0x040ff00000001838 */
[----:B------:R-:W-:Y:S01]  /*6a60*/  HMMA.16816.F32 R84, R8, R24, R84 ;  /* 0x000000180854723c */ /* 0x000fe20000001854 */
[----:B-1----:R-:W-:-:S04]  /*6a70*/  FFMA.FTZ R2, R149, c[0x0][0x2d0], -R0 ;  /* 0x0000b40095027a23 */ /* 0x002fc80000010800 */
[----:B------:R1:W4:Y:S03]  /*6a80*/  MUFU.EX2 R185, R2 ;  /* 0x0000000200b97308 */ /* 0x0003260000000800 */
[----:B------:R-:W-:Y:S07]  /*6a90*/  HMMA.16816.F32 R80, R8, R26, R52 ;  /* 0x0000001a0850723c */ /* 0x000fee0000001834 */
[----:B------:R-:W-:-:S02]  /*6aa0*/  F2FP.PACK_AB R8, R197, R196 ;  /* 0x000000c4c508723e */ /* 0x000fc400000000ff */
[----:B---3--:R-:W-:Y:S02]  /*6ab0*/  F2FP.PACK_AB R9, R187, R184 ;  /* 0x000000b8bb09723e */ /* 0x008fe400000000ff */
[----:B------:R-:W-:Y:S01]  /*6ac0*/  F2FP.PACK_AB R10, R199, R198 ;  /* 0x000000c6c70a723e */ /* 0x000fe200000000ff */
[----:B-1----:R-:W-:Y:S01]  /*6ad0*/  FFMA.FTZ R2, R116, c[0x0][0x2d0], -R6 ;  /* 0x0000b40074027a23 */ /* 0x002fe20000010806 */
[----:B----4-:R-:W-:-:S03]  /*6ae0*/  F2FP.PACK_AB R11, R185, R186 ;  /* 0x000000bab90b723e */ /* 0x010fc600000000ff */
[----:B------:R1:W-:Y:S04]  /*6af0*/  MUFU.EX2 R116, R2 ;  /* 0x0000000200747308 */ /* 0x0003e80000000800 */
[C---:B------:R-:W-:Y:S08]  /*6b00*/  HMMA.16816.F32 R76, R8.reuse, R22, R96 ;  /* 0x00000016084c723c */ /* 0x040ff00000001860 */
[----:B------:R-:W-:Y:S01]  /*6b10*/  HMMA.16816.F32 R60, R8, R16, R36 ;  /* 0x00000010083c723c */ /* 0x000fe20000001824 */
[----:B-1----:R-:W-:-:S04]  /*6b20*/  FFMA.FTZ R2, R118, c[0x0][0x2d0], -R6 ;  /* 0x0000b40076027a23 */ /* 0x002fc80000010806 */
[----:B------:R1:W3:Y:S03]  /*6b30*/  MUFU.EX2 R118, R2 ;  /* 0x0000000200767308 */ /* 0x0002e60000000800 */
[----:B------:R-:W-:Y:S01]  /*6b40*/  HMMA.16816.F32 R92, R8, R20, R92 ;  /* 0x00000014085c723c */ /* 0x000fe2000000185c */
[----:B------:R-:W-:Y:S01]  /*6b50*/  LDSM.16.MT88.4 R20, [R227+0x2900] ;  /* 0x00290000e314783b */ /* 0x000fe20000004200 */
[----:B-1----:R-:W-:Y:S01]  /*6b60*/  FFMA.FTZ R2, R137, c[0x0][0x2d0], -R6 ;  /* 0x0000b40089027a23 */ /* 0x002fe20000010806 */
[----:B------:R-:W-:Y:S01]  /*6b70*/  MOV R137, R117 ;  /* 0x0000007500897202 */ /* 0x000fe20000000f00 */
[----:B------:R-:W-:Y:S02]  /*6b80*/  IMAD.MOV.U32 R117, RZ, RZ, R154 ;  /* 0x000000ffff757224 */ /* 0x000fe400078e009a */
[----:B------:R-:W-:Y:S02]  /*6b90*/  IMAD.MOV.U32 R154, RZ, RZ, R159 ;  /* 0x000000ffff9a7224 */ /* 0x000fe400078e009f */
[----:B------:R-:W-:Y:S01]  /*6ba0*/  IMAD.MOV.U32 R159, RZ, RZ, R69 ;  /* 0x000000ffff9f7224 */ /* 0x000fe200078e0045 */
[----:B------:R-:W-:-:S02]  /*6bb0*/  MOV R69, R243 ;  /* 0x000000f300457202 */ /* 0x000fc40000000f00 */
[----:B------:R-:W4:Y:S01]  /*6bc0*/  LDL.LU R243, [R1+0xa4] ;  /* 0x0000a40001f37983 */ /* 0x000f220000300800 */
[----:B------:R1:W-:Y:S01]  /*6bd0*/  MUFU.EX2 R115, R2 ;  /* 0x0000000200737308 */ /* 0x0003e20000000800 */
[----:B------:R-:W-:Y:S02]  /*6be0*/  IMAD.MOV.U32 R171, RZ, RZ, R117 ;  /* 0x000000ffffab7224 */ /* 0x000fe400078e0075 */
[----:B-1----:R-:W-:-:S05]  /*6bf0*/  FFMA.FTZ R2, R137, c[0x0][0x2d0], -R6 ;  /* 0x0000b40089027a23 */ /* 0x002fca0000010806 */
[----:B------:R1:W-:Y:S02]  /*6c00*/  MUFU.EX2 R117, R2 ;  /* 0x0000000200757308 */ /* 0x0003e40000000800 */
[----:B-1----:R-:W-:-:S06]  /*6c10*/  FFMA.FTZ R2, R182, c[0x0][0x2d0], -R5 ;  /* 0x0000b400b6027a23 */ /* 0x002fcc0000010805 */
[----:B------:R1:W-:Y:S01]  /*6c20*/  MUFU.EX2 R114, R2 ;  /* 0x0000000200727308 */ /* 0x0003e20000000800 */
[----:B------:R-:W-:Y:S02]  /*6c30*/  IMAD.MOV.U32 R137, RZ, RZ, R154 ;  /* 0x000000ffff897224 */ /* 0x000fe400078e009a */
[----:B------:R-:W-:Y:S02]  /*6c40*/  IMAD.MOV.U32 R154, RZ, RZ, R159 ;  /* 0x000000ffff9a7224 */ /* 0x000fe400078e009f */
[----:B-1----:R-:W-:-:S04]  /*6c50*/  FFMA.FTZ R2, R247, c[0x0][0x2d0], -R5 ;  /* 0x0000b400f7027a23 */ /* 0x002fc80000010805 */
[----:B------:R1:W1:Y:S01]  /*6c60*/  MUFU.EX2 R113, R2 ;  /* 0x0000000200717308 */ /* 0x0002620000000800 */
[----:B------:R-:W-:Y:S01]  /*6c70*/  MOV R159, R241 ;  /* 0x000000f1009f7202 */ /* 0x000fe20000000f00 */
[C---:B------:R-:W-:Y:S08]  /*6c80*/  HMMA.16816.F32 R36, R8.reuse, R14, R32 ;  /* 0x0000000e0824723c */ /* 0x040ff00000001820 */
[----:B------:R-:W-:Y:S01]  /*6c90*/  HMMA.16816.F32 R56, R8, R18, R28 ;  /* 0x000000120838723c */ /* 0x000fe2000000181c */
[----:B------:R-:W2:Y:S04]  /*6ca0*/  LDSM.16.MT88.4 R28, [R224+0x2900] ;  /* 0x00290000e01c783b */ /* 0x000ea80000004200 */
[----:B------:R-:W2:Y:S01]  /*6cb0*/  LDSM.16.MT88.4 R16, [R225+0x2900] ;  /* 0x00290000e110783b */ /* 0x000ea20000004200 */
[----:B-1----:R-:W-:-:S02]  /*6cc0*/  FFMA.FTZ R2, R183, c[0x0][0x2d0], -R5 ;  /* 0x0000b400b7027a23 */ /* 0x002fc40000010805 */
[C---:B------:R-:W-:Y:S01]  /*6cd0*/  HMMA.16816.F32 R40, R8.reuse, R12, R40 ;  /* 0x0000000c0828723c */ /* 0x040fe20000001828 */
[----:B------:R-:W1:Y:S01]  /*6ce0*/  LDSM.16.MT88.4 R12, [R226+0x2900] ;  /* 0x00290000e20c783b */ /* 0x000e620000004200 */
[----:B------:R3:W-:Y:S06]  /*6cf0*/  MUFU.EX2 R112, R2 ;  /* 0x0000000200707308 */ /* 0x0007ec0000000800 */
[----:B------:R-:W-:Y:S01]  /*6d00*/  HMMA.16816.F32 R44, R8, R24, R44 ;  /* 0x00000018082c723c */ /* 0x000fe2000000182c */
[----:B------:R-:W-:Y:S01]  /*6d10*/  FFMA.FTZ R52, R236, c[0x0][0x2d0], -R7 ;  /* 0x0000b400ec347a23 */ /* 0x000fe20000010807 */
[----:B------:R1:W5:Y:S01]  /*6d20*/  LDL.LU R241, [R1+0xa0] ;  /* 0x0000a00001f17983 */ /* 0x0003620000300800 */
[----:B---3--:R-:W-:-:S04]  /*6d30*/  FFMA.FTZ R2, R179, c[0x0][0x2d0], -R5 ;  /* 0x0000b400b3027a23 */ /* 0x008fc80000010805 */
[----:B------:R3:W1:Y:S02]  /*6d40*/  MUFU.EX2 R99, R2 ;  /* 0x0000000200637308 */ /* 0x0006640000000800 */
[----:B---3--:R-:W-:Y:S02]  /*6d50*/  FFMA.FTZ R2, R171, c[0x0][0x2d0], -R7 ;  /* 0x0000b400ab027a23 */ /* 0x008fe40000010807 */
[----:B------:R-:W-:Y:S02]  /*6d60*/  IMAD.MOV.U32 R171, RZ, RZ, R137 ;  /* 0x000000ffffab7224 */ /* 0x000fe400078e0089 */
[----:B------:R-:W-:Y:S02]  /*6d70*/  IMAD.MOV.U32 R137, RZ, RZ, R154 ;  /* 0x000000ffff897224 */ /* 0x000fe400078e009a */
[----:B------:R3:W-:Y:S01]  /*6d80*/  MUFU.EX2 R98, R2 ;  /* 0x0000000200627308 */ /* 0x0007e20000000800 */
[----:B------:R-:W-:Y:S01]  /*6d90*/  IMAD.MOV.U32 R154, RZ, RZ, R159 ;  /* 0x000000ffff9a7224 */ /* 0x000fe200078e009f */
[----:B------:R-:W-:Y:S01]  /*6da0*/  MOV R159, R152 ;  /* 0x00000098009f7202 */ /* 0x000fe20000000f00 */
[----:B------:R-:W-:-:S02]  /*6db0*/  IMAD.MOV.U32 R152, RZ, RZ, R160 ;  /* 0x000000ffff987224 */ /* 0x000fc400078e00a0 */
[----:B------:R-:W-:Y:S02]  /*6dc0*/  IMAD.MOV.U32 R160, RZ, RZ, R155 ;  /* 0x000000ffffa07224 */ /* 0x000fe400078e009b */
[----:B------:R-:W-:Y:S01]  /*6dd0*/  IMAD.MOV.U32 R155, RZ, RZ, R158 ;  /* 0x000000ffff9b7224 */ /* 0x000fe200078e009e */
[----:B------:R-:W-:Y:S01]  /*6de0*/  MOV R158, R140 ;  /* 0x0000008c009e7202 */ /* 0x000fe20000000f00 */
[----:B---3--:R-:W-:Y:S02]  /*6df0*/  FFMA.FTZ R2, R171, c[0x0][0x2d0], -R7 ;  /* 0x0000b400ab027a23 */ /* 0x008fe40000010807 */
[----:B------:R-:W-:Y:S02]  /*6e00*/  IMAD.MOV.U32 R171, RZ, RZ, R137 ;  /* 0x000000ffffab7224 */ /* 0x000fe400078e0089 */
[----:B------:R-:W-:Y:S01]  /*6e10*/  IMAD.MOV.U32 R137, RZ, RZ, R154 ;  /* 0x000000ffff897224 */ /* 0x000fe200078e009a */
[----:B------:R-:W-:Y:S01]  /*6e20*/  MOV R154, R159 ;  /* 0x0000009f009a7202 */ /* 0x000fe20000000f00 */
[----:B------:R-:W-:Y:S01]  /*6e30*/  IMAD.MOV.U32 R159, RZ, RZ, R152 ;  /* 0x000000ffff9f7224 */ /* 0x000fe200078e0098 */
[----:B------:R3:W1:Y:S01]  /*6e40*/  MUFU.EX2 R96, R2 ;  /* 0x0000000200607308 */ /* 0x0006620000000800 */
[----:B------:R-:W-:-:S02]  /*6e50*/  IMAD.MOV.U32 R152, RZ, RZ, R160 ;  /* 0x000000ffff987224 */ /* 0x000fc400078e00a0 */
[----:B------:R-:W-:Y:S01]  /*6e60*/  IMAD.MOV.U32 R160, RZ, RZ, R155 ;  /* 0x000000ffffa07224 */ /* 0x000fe200078e009b */
[----:B------:R-:W-:Y:S01]  /*6e70*/  MOV R155, R158 ;  /* 0x0000009e009b7202 */ /* 0x000fe20000000f00 */
[----:B------:R-:W-:Y:S02]  /*6e80*/  IMAD.MOV.U32 R158, RZ, RZ, R157 ;  /* 0x000000ffff9e7224 */ /* 0x000fe400078e009d */
[----:B------:R-:W-:Y:S02]  /*6e90*/  IMAD.MOV.U32 R157, RZ, RZ, R239 ;  /* 0x000000ffff9d7224 */ /* 0x000fe400078e00ef */
[----:B---3--:R-:W-:-:S04]  /*6ea0*/  FFMA.FTZ R2, R171, c[0x0][0x2d0], -R7 ;  /* 0x0000b400ab027a23 */ /* 0x008fc80000010807 */
[----:B------:R3:W-:Y:S01]  /*6eb0*/  MUFU.EX2 R97, R2 ;  /* 0x0000000200617308 */ /* 0x0007e20000000800 */
[----:B------:R-:W-:Y:S01]  /*6ec0*/  IMAD.MOV.U32 R171, RZ, RZ, R158 ;  /* 0x000000ffffab7224 */ /* 0x000fe200078e009e */
[----:B------:R-:W-:Y:S01]  /*6ed0*/  MOV R174, R160 ;  /* 0x000000a000ae7202 */ /* 0x000fe20000000f00 */
[----:B------:R-:W-:Y:S02]  /*6ee0*/  IMAD.MOV.U32 R158, RZ, RZ, R74 ;  /* 0x000000ffff9e7224 */ /* 0x000fe400078e004a */
[----:B------:R-:W-:Y:S02]  /*6ef0*/  IMAD.MOV.U32 R175, RZ, RZ, R152 ;  /* 0x000000ffffaf7224 */ /* 0x000fe400078e0098 */
[----:B---3--:R-:W-:Y:S02]  /*6f00*/  FFMA.FTZ R2, R137, c[0x0][0x2d0], -R7 ;  /* 0x0000b40089027a23 */ /* 0x008fe40000010807 */
[----:B------:R-:W-:Y:S01]  /*6f10*/  IMAD.MOV.U32 R137, RZ, RZ, R157 ;  /* 0x000000ffff897224 */ /* 0x000fe200078e009d */
[----:B------:R-:W-:-:S02]  /*6f20*/  MOV R157, R75 ;  /* 0x0000004b009d7202 */ /* 0x000fc40000000f00 */
[----:B------:R3:W-:Y:S01]  /*6f30*/  MUFU.EX2 R75, R2 ;  /* 0x00000002004b7308 */ /* 0x0007e20000000800 */
[----:B------:R-:W-:Y:S02]  /*6f40*/  IMAD.MOV.U32 R172, RZ, RZ, R155 ;  /* 0x000000ffffac7224 */ /* 0x000fe400078e009b */
[----:B------:R-:W-:Y:S02]  /*6f50*/  IMAD.MOV.U32 R155, RZ, RZ, R69 ;  /* 0x000000ffff9b7224 */ /* 0x000fe400078e0045 */
[----:B------:R-:W-:Y:S02]  /*6f60*/  FFMA.FTZ R34, R175, c[0x0][0x2d0], -R7 ;  /* 0x0000b400af227a23 */ /* 0x000fe40000010807 */
[----:B------:R-:W-:Y:S02]  /*6f70*/  IMAD.MOV.U32 R175, RZ, RZ, R174 ;  /* 0x000000ffffaf7224 */ /* 0x000fe400078e00ae */
[----:B---3--:R-:W-:-:S04]  /*6f80*/  FFMA.FTZ R2, R167, c[0x0][0x2d0], -R0 ;  /* 0x0000b400a7027a23 */ /* 0x008fc80000010800 */
[----:B------:R3:W-:Y:S01]  /*6f90*/  MUFU.EX2 R74, R2 ;  /* 0x00000002004a7308 */ /* 0x0007e20000000800 */
[----:B------:R-:W-:Y:S02]  /*6fa0*/  IMAD.MOV.U32 R174, RZ, RZ, R172 ;  /* 0x000000ffffae7224 */ /* 0x000fe400078e00ac */
[----:B------:R-:W-:Y:S01]  /*6fb0*/  IMAD.MOV.U32 R172, RZ, RZ, R171 ;  /* 0x000000ffffac7224 */ /* 0x000fe200078e00ab */
[----:B------:R-:W-:Y:S01]  /*6fc0*/  MOV R171, R137 ;  /* 0x0000008900ab7202 */ /* 0x000fe20000000f00 */
[----:B------:R-:W-:Y:S02]  /*6fd0*/  IMAD.MOV.U32 R160, RZ, RZ, R68 ;  /* 0x000000ffffa07224 */ /* 0x000fe400078e0044 */
[----:B------:R-:W-:Y:S02]  /*6fe0*/  IMAD.MOV.U32 R137, RZ, RZ, R148 ;  /* 0x000000ffff897224 */ /* 0x000fe400078e0094 */
[----:B---3--:R-:W-:Y:S02]  /*6ff0*/  FFMA.FTZ R2, R166, c[0x0][0x2d0], -R0 ;  /* 0x0000b400a6027a23 */ /* 0x008fe40000010800 */
[----:B------:R-:W-:-:S02]  /*7000*/  IMAD.MOV.U32 R148, RZ, RZ, R151 ;  /* 0x000000ffff947224 */ /* 0x000fc400078e0097 */
[----:B------:R-:W-:Y:S01]  /*7010*/  IMAD.MOV.U32 R140, RZ, RZ, R240 ;  /* 0x000000ffff8c7224 */ /* 0x000fe200078e00f0 */
[----:B------:R3:W-:Y:S01]  /*7020*/  MUFU.EX2 R69, R2 ;  /* 0x0000000200457308 */ /* 0x0007e20000000800 */
[----:B------:R-:W-:Y:S01]  /*7030*/  FFMA.FTZ R35, R175, c[0x0][0x2d0], -R7 ;  /* 0x0000b400af237a23 */ /* 0x000fe20000010807 */
[----:B------:R-:W-:Y:S01]  /*7040*/  HMMA.16816.F32 R48, R8, R26, R48 ;  /* 0x0000001a0830723c */ /* 0x000fe20000001830 */
[----:B------:R-:W-:Y:S01]  /*7050*/  IMAD.MOV.U32 R151, RZ, RZ, R150 ;  /* 0x000000ffff977224 */ /* 0x000fe200078e0096 */
[----:B------:R-:W-:Y:S01]  /*7060*/  MOV R150, R132 ;  /* 0x0000008400967202 */ /* 0x000fe20000000f00 */
[----:B------:R-:W-:Y:S01]  /*7070*/  IMAD.MOV.U32 R175, RZ, RZ, R174 ;  /* 0x000000ffffaf7224 */ /* 0x000fe200078e00ae */
[----:B------:R-:W-:Y:S01]  /*7080*/  MOV R174, R172 ;  /* 0x000000ac00ae7202 */ /* 0x000fe20000000f00 */
[----:B------:R-:W-:Y:S02]  /*7090*/  IMAD.MOV.U32 R172, RZ, RZ, R171 ;  /* 0x000000ffffac7224 */ /* 0x000fe400078e00ab */
[----:B------:R-:W-:-:S02]  /*70a0*/  FFMA.FTZ R53, R235, c[0x0][0x2d0], -R7 ;  /* 0x0000b400eb357a23 */ /* 0x000fc40000010807 */
[----:B------:R-:W-:Y:S02]  /*70b0*/  FFMA.FTZ R25, R231, c[0x0][0x2d0], -R6 ;  /* 0x0000b400e7197a23 */ /* 0x000fe40000010806 */
[--C-:B------:R-:W-:Y:S02]  /*70c0*/  FFMA.FTZ R33, R229, c[0x0][0x2d0], -R5.reuse ;  /* 0x0000b400e5217a23 */ /* 0x100fe40000010805 */
[----:B------:R-:W-:Y:S02]  /*70d0*/  FFMA.FTZ R32, R228, c[0x0][0x2d0], -R5 ;  /* 0x0000b400e4207a23 */ /* 0x000fe40000010805 */
[----:B------:R-:W-:Y:S02]  /*70e0*/  IMAD.MOV.U32 R123, RZ, RZ, R154 ;  /* 0x000000ffff7b7224 */ /* 0x000fe400078e009a */
[----:B------:R-:W-:Y:S01]  /*70f0*/  IMAD.MOV.U32 R247, RZ, RZ, R131 ;  /* 0x000000fffff77224 */ /* 0x000fe200078e0083 */
[----:B------:R-:W-:Y:S01]  /*7100*/  MOV R152, R238 ;  /* 0x000000ee00987202 */ /* 0x000fe20000000f00 */
[----:B---3--:R-:W-:Y:S01]  /*7110*/  FFMA.FTZ R2, R169, c[0x0][0x2d0], -R0 ;  /* 0x0000b400a9027a23 */ /* 0x008fe20000010800 */
[----:B------:R-:W-:Y:S01]  /*7120*/  MOV R122, R159 ;  /* 0x0000009f007a7202 */ /* 0x000fe20000000f00 */
[----:B------:R-:W-:Y:S01]  /*7130*/  IMAD.MOV.U32 R120, RZ, RZ, R160 ;  /* 0x000000ffff787224 */ /* 0x000fe200078e00a0 */
[----:B------:R-:W-:Y:S01]  /*7140*/  MOV R182, R155 ;  /* 0x0000009b00b67202 */ /* 0x000fe20000000f00 */
[----:B------:R3:W-:Y:S01]  /*7150*/  MUFU.EX2 R68, R2 ;  /* 0x0000000200447308 */ /* 0x0007e20000000800 */
[----:B------:R-:W-:Y:S01]  /*7160*/  IMAD.MOV.U32 R132, RZ, RZ, R133 ;  /* 0x000000ffff847224 */ /* 0x000fe200078e0085 */
[----:B------:R-:W-:Y:S01]  /*7170*/  LDSM.16.MT88.4 R164, [R225+0x3100] ;  /* 0x00310000e1a4783b */ /* 0x000fe20000004200 */
[----:B------:R-:W-:-:S02]  /*7180*/  IMAD.MOV.U32 R171, RZ, RZ, R137 ;  /* 0x000000ffffab7224 */ /* 0x000fc400078e0089 */
[----:B------:R-:W-:Y:S01]  /*7190*/  IMAD.MOV.U32 R133, RZ, RZ, R237 ;  /* 0x000000ffff857224 */ /* 0x000fe200078e00ed */
[----:B------:R2:W5:Y:S01]  /*71a0*/  LDL.LU R240, [R1+0x9c] ;  /* 0x00009c0001f07983 */ /* 0x0005620000300800 */
[----:B------:R-:W-:Y:S01]  /*71b0*/  IMAD.MOV.U32 R137, RZ, RZ, R148 ;  /* 0x000000ffff897224 */ /* 0x000fe200078e0094 */
[----:B------:R-:W-:Y:S01]  /*71c0*/  MOV R148, R151 ;  /* 0x0000009700947202 */ /* 0x000fe20000000f00 */
[----:B------:R-:W-:Y:S01]  /*71d0*/  IMAD.MOV.U32 R151, RZ, RZ, R150 ;  /* 0x000000ffff977224 */ /* 0x000fe200078e0096 */
[----:B------:R-:W-:Y:S01]  /*71e0*/  F2FP.PACK_AB R8, R118, R116 ;  /* 0x000000747608723e */ /* 0x000fe200000000ff */
[----:B---3--:R-:W-:Y:S01]  /*71f0*/  FFMA.FTZ R2, R4, c[0x0][0x2d0], -R0 ;  /* 0x0000b40004027a23 */ /* 0x008fe20000010800 */
[----:B------:R-:W-:Y:S01]  /*7200*/  F2FP.PACK_AB R9, R113, R114 ;  /* 0x000000727109723e */ /* 0x000fe200000000ff */
[----:B------:R-:W-:Y:S01]  /*7210*/  FFMA.FTZ R26, R232, c[0x0][0x2d0], -R6 ;  /* 0x0000b400e81a7a23 */ /* 0x000fe20000010806 */
[----:B------:R-:W-:Y:S01]  /*7220*/  F2FP.PACK_AB R10, R117, R115 ;  /* 0x00000073750a723e */ /* 0x000fe200000000ff */
[----:B------:R3:W2:Y:S01]  /*7230*/  MUFU.EX2 R55, R2 ;  /* 0x0000000200377308 */ /* 0x0006a20000000800 */
[----:B------:R-:W-:Y:S01]  /*7240*/  IMAD.MOV.U32 R150, RZ, RZ, R132 ;  /* 0x000000ffff967224 */ /* 0x000fe200078e0084 */
[----:B-1----:R-:W-:Y:S01]  /*7250*/  F2FP.PACK_AB R11, R99, R112 ;  /* 0x00000070630b723e */ /* 0x002fe200000000ff */
[----:B------:R-:W-:Y:S01]  /*7260*/  IMAD.MOV.U32 R132, RZ, RZ, R133 ;  /* 0x000000ffff847224 */ /* 0x000fe200078e0085 */
[----:B------:R-:W-:Y:S01]  /*7270*/  MOV R133, R134 ;  /* 0x0000008600857202 */ /* 0x000fe20000000f00 */
[----:B------:R-:W-:Y:S01]  /*7280*/  IMAD.MOV.U32 R134, RZ, RZ, R135 ;  /* 0x000000ffff867224 */ /* 0x000fe200078e0087 */
[----:B------:R1:W5:Y:S01]  /*7290*/  LDL.LU R239, [R1+0x98] ;  /* 0x0000980001ef7983 */ /* 0x0003620000300800 */
[----:B------:R-:W-:-:S02]  /*72a0*/  IMAD.MOV.U32 R135, RZ, RZ, R234 ;  /* 0x000000ffff877224 */ /* 0x000fc400078e00ea */
[----:B---3--:R-:W-:Y:S01]  /*72b0*/  FFMA.FTZ R2, R175, c[0x0][0x2d0], -R6 ;  /* 0x0000b400af027a23 */ /* 0x008fe20000010806 */
[----:B------:R-:W-:Y:S01]  /*72c0*/  F2FP.PACK_AB R4, R96, R98 ;  /* 0x000000626004723e */ /* 0x000fe200000000ff */
[----:B------:R-:W-:Y:S01]  /*72d0*/  IMAD.MOV.U32 R175, RZ, RZ, R174 ;  /* 0x000000ffffaf7224 */ /* 0x000fe200078e00ae */
[----:B------:R-:W-:Y:S01]  /*72e0*/  MOV R174, R172 ;  /* 0x000000ac00ae7202 */ /* 0x000fe20000000f00 */
[----:B------:R-:W-:Y:S01]  /*72f0*/  IMAD.MOV.U32 R172, RZ, RZ, R171 ;  /* 0x000000ffffac7224 */ /* 0x000fe200078e00ab */
[----:B--2---:R-:W-:Y:S01]  /*7300*/  F2FP.PACK_AB R7, R55, R68 ;  /* 0x000000443707723e */ /* 0x004fe200000000ff */
[----:B------:R-:W-:Y:S01]  /*7310*/  IMAD.MOV.U32 R171, RZ, RZ, R137 ;  /* 0x000000ffffab7224 */ /* 0x000fe200078e0089 */
[----:B------:R-:W-:Y:S01]  /*7320*/  MOV R137, R148 ;  /* 0x0000009400897202 */ /* 0x000fe20000000f00 */
[----:B------:R-:W-:Y:S01]  /*7330*/  IMAD.MOV.U32 R148, RZ, RZ, R151 ;  /* 0x000000ffff947224 */ /* 0x000fe200078e0097 */
[----:B------:R-:W-:Y:S01]  /*7340*/  HMMA.16816.F32 R124, R8, R28, R124 ;  /* 0x0000001c087c723c */ /* 0x000fe2000000187c */
[----:B------:R-:W-:Y:S01]  /*7350*/  IMAD.MOV.U32 R151, RZ, RZ, R150 ;  /* 0x000000ffff977224 */ /* 0x000fe200078e0096 */
[----:B------:R-:W-:Y:S01]  /*7360*/  MOV R150, R132 ;  /* 0x0000008400967202 */ /* 0x000fe20000000f00 */
[----:B------:R-:W-:Y:S01]  /*7370*/  FFMA.FTZ R24, R174, c[0x0][0x2d0], -R5 ;  /* 0x0000b400ae187a23 */ /* 0x000fe20000010805 */
[----:B------:R-:W-:Y:S01]  /*7380*/  MOV R174, R171 ;  /* 0x000000ab00ae7202 */ /* 0x000fe20000000f00 */
[----:B------:R-:W-:-:S02]  /*7390*/  IMAD.MOV.U32 R132, RZ, RZ, R133 ;  /* 0x000000ffff847224 */ /* 0x000fc400078e0085 */
[----:B------:R-:W-:Y:S01]  /*73a0*/  IMAD.MOV.U32 R154, RZ, RZ, R130 ;  /* 0x000000ffff9a7224 */ /* 0x000fe200078e0082 */
[C---:B------:R-:W-:Y:S01]  /*73b0*/  HMMA.16816.F32 R108, R8.reuse, R30, R108 ;  /* 0x0000001e086c723c */ /* 0x040fe2000000186c */
[----:B------:R-:W-:Y:S01]  /*73c0*/  IMAD.MOV.U32 R133, RZ, RZ, R134 ;  /* 0x000000ffff857224 */ /* 0x000fe200078e0086 */
[----:B------:R-:W-:Y:S01]  /*73d0*/  MOV R134, R135 ;  /* 0x0000008700867202 */ /* 0x000fe20000000f00 */
[----:B------:R-:W-:Y:S02]  /*73e0*/  IMAD.MOV.U32 R171, RZ, RZ, R137 ;  /* 0x000000ffffab7224 */ /* 0x000fe400078e0089 */
[----:B------:R-:W-:Y:S02]  /*73f0*/  IMAD.MOV.U32 R121, RZ, RZ, R152 ;  /* 0x000000ffff797224 */ /* 0x000fe400078e0098 */
[----:B------:R-:W-:Y:S01]  /*7400*/  IMAD.MOV.U32 R169, RZ, RZ, R153 ;  /* 0x000000ffffa97224 */ /* 0x000fe200078e0099 */
[----:B------:R-:W-:Y:S01]  /*7410*/  HMMA.16816.F32 R104, R8, R20, R104 ;  /* 0x000000140868723c */ /* 0x000fe20000001868 */
[----:B------:R-:W-:Y:S01]  /*7420*/  IMAD.MOV.U32 R137, RZ, RZ, R148 ;  /* 0x000000ffff897224 */ /* 0x000fe200078e0094 */
[----:B------:R-:W-:Y:S01]  /*7430*/  MOV R148, R151 ;  /* 0x0000009700947202 */ /* 0x000fe20000000f00 */
[----:B------:R-:W-:-:S02]  /*7440*/  IMAD.MOV.U32 R135, RZ, RZ, R141 ;  /* 0x000000ffff877224 */ /* 0x000fc400078e008d */
[----:B------:R-:W-:Y:S02]  /*7450*/  IMAD.MOV.U32 R183, RZ, RZ, R157 ;  /* 0x000000ffffb77224 */ /* 0x000fe400078e009d */
[----:B------:R-:W-:Y:S01]  /*7460*/  IMAD.MOV.U32 R155, RZ, RZ, R143 ;  /* 0x000000ffff9b7224 */ /* 0x000fe200078e008f */
[C---:B------:R-:W-:Y:S01]  /*7470*/  HMMA.16816.F32 R100, R8.reuse, R22, R100 ;  /* 0x000000160864723c */ /* 0x040fe20000001864 */
[----:B------:R-:W-:Y:S01]  /*7480*/  IMAD.MOV.U32 R141, RZ, RZ, R233 ;  /* 0x000000ffff8d7224 */ /* 0x000fe200078e00e9 */
[----:B------:R-:W-:Y:S01]  /*7490*/  MUFU.EX2 R26, R26 ;  /* 0x0000001a001a7308 */ /* 0x000fe20000000800 */
        /* <DEDUP_REMOVED lines=8> */
[----:B------:R-:W-:-:S02]  /*7520*/  IMAD.MOV.U32 R141, RZ, RZ, R140 ;  /* 0x000000ffff8d7224 */ /* 0x000fc400078e008c */
[----:B------:R-:W-:-:S03]  /*7530*/  FFMA.FTZ R27, R175, c[0x0][0x2d0], -R6 ;  /* 0x0000b400af1b7a23 */ /* 0x000fc60000010806 */
[----:B------:R-:W-:Y:S01]  /*7540*/  HMMA.16816.F32 R64, R8, R18, R64 ;  /* 0x000000120840723c */ /* 0x000fe20000001840 */
[----:B------:R-:W-:Y:S01]  /*7550*/  IMAD.MOV.U32 R140, RZ, RZ, R3 ;  /* 0x000000ffff8c7224 */ /* 0x000fe200078e0003 */
[----:B------:R-:W-:Y:S01]  /*7560*/  F2FP.PACK_AB R6, R75, R97 ;  /* 0x000000614b06723e */ /* 0x000fe200000000ff */
[----:B------:R-:W-:Y:S01]  /*7570*/  FFMA.FTZ R3, R230, c[0x0][0x2d0], -R5 ;  /* 0x0000b400e6037a23 */ /* 0x000fe20000010805 */
[----:B------:R-:W-:Y:S01]  /*7580*/  F2FP.PACK_AB R5, R69, R74 ;  /* 0x0000004a4505723e */ /* 0x000fe200000000ff */
[----:B------:R-:W-:-:S03]  /*7590*/  IMAD.MOV.U32 R162, RZ, RZ, R133 ;  /* 0x000000ffffa27224 */ /* 0x000fc600078e0085 */
[----:B------:R-:W-:Y:S01]  /*75a0*/  HMMA.16816.F32 R84, R8, R12, R84 ;  /* 0x0000000c0854723c */ /* 0x000fe20000001854 */
[----:B------:R-:W-:Y:S01]  /*75b0*/  IMAD.MOV.U32 R163, RZ, RZ, R134 ;  /* 0x000000ffffa37224 */ /* 0x000fe200078e0086 */
[----:B------:R-:W-:-:S06]  /*75c0*/  MOV R175, R148 ;  /* 0x0000009400af7202 */ /* 0x000fcc0000000f00 */
[----:B------:R-:W-:Y:S01]  /*75d0*/  HMMA.16816.F32 R80, R8, R14, R80 ;  /* 0x0000000e0850723c */ /* 0x000fe20000001850 */
[----:B------:R-:W-:Y:S01]  /*75e0*/  MOV R161, R135 ;  /* 0x0000008700a17202 */ /* 0x000fe20000000f00 */
[----:B------:R-:W-:Y:S01]  /*75f0*/  IMAD.MOV.U32 R168, RZ, RZ, R151 ;  /* 0x000000ffffa87224 */ /* 0x000fe200078e0097 */
[----:B------:R2:W-:Y:S01]  /*7600*/  MUFU.EX2 R54, R2 ;  /* 0x0000000200367308 */ /* 0x0005e20000000800 */
[----:B------:R-:W-:Y:S01]  /*7610*/  IMAD.MOV.U32 R153, RZ, RZ, R142 ;  /* 0x000000ffff997224 */ /* 0x000fe200078e008e */
[----:B------:R1:W5:Y:S02]  /*7620*/  LDL.LU R237, [R1+0x90] ;  /* 0x0000900001ed7983 */ /* 0x0003640000300800 */
[--C-:B------:R-:W-:Y:S01]  /*7630*/  FFMA.FTZ R8, R251, c[0x0][0x2d0], -R0.reuse ;  /* 0x0000b400fb087a23 */ /* 0x100fe20000010800 */
[----:B------:R-:W-:Y:S01]  /*7640*/  HMMA.16816.F32 R44, R4, R12, R44 ;  /* 0x0000000c042c723c */ /* 0x000fe2000000182c */
[--C-:B------:R-:W-:Y:S01]  /*7650*/  FFMA.FTZ R9, R249, c[0x0][0x2d0], -R0.reuse ;  /* 0x0000b400f9097a23 */ /* 0x100fe20000010800 */
[----:B------:R-:W-:Y:S01]  /*7660*/  MOV R173, R132 ;  /* 0x0000008400ad7202 */ /* 0x000fe20000000f00 */
[----:B------:R-:W-:-:S02]  /*7670*/  FFMA.FTZ R10, R250, c[0x0][0x2d0], -R0 ;  /* 0x0000b400fa0a7a23 */ /* 0x000fc40000010800 */
[----:B------:R-:W-:Y:S02]  /*7680*/  IMAD.MOV.U32 R146, RZ, RZ, R141 ;  /* 0x000000ffff927224 */ /* 0x000fe400078e008d */
[----:B------:R-:W-:Y:S01]  /*7690*/  IMAD.MOV.U32 R170, RZ, RZ, R150 ;  /* 0x000000ffffaa7224 */ /* 0x000fe200078e0096 */
[----:B------:R-:W-:Y:S01]  /*76a0*/  HMMA.16816.F32 R76, R4, R30, R76 ;  /* 0x0000001e044c723c */ /* 0x000fe2000000184c */
[----:B------:R-:W-:Y:S02]  /*76b0*/  FFMA.FTZ R12, R248, c[0x0][0x2d0], -R0 ;  /* 0x0000b400f80c7a23 */ /* 0x000fe40000010800 */
[----:B--2---:R-:W-:-:S05]  /*76c0*/  FADD.FTZ R2, R178, R177 ;  /* 0x000000b1b2027221 */ /* 0x004fca0000010000 */
[----:B------:R-:W-:Y:S01]  /*76d0*/  HMMA.16816.F32 R92, R4, R28, R92 ;  /* 0x0000001c045c723c */ /* 0x000fe2000000185c */
[----:B------:R-:W-:-:S07]  /*76e0*/  FADD.FTZ R0, R162, R163 ;  /* 0x000000a3a2007221 */ /* 0x000fce0000010000 */
[----:B------:R-:W-:Y:S01]  /*76f0*/  HMMA.16816.F32 R56, R4, R22, R56 ;  /* 0x000000160438723c */ /* 0x000fe20000001838 */
[----:B------:R-:W-:-:S07]  /*7700*/  FADD.FTZ R0, R175, R0 ;  /* 0x00000000af007221 */ /* 0x000fce0000010000 */
[----:B------:R-:W-:Y:S01]  /*7710*/  HMMA.16816.F32 R60, R4, R20, R60 ;  /* 0x00000014043c723c */ /* 0x000fe2000000183c */
[----:B------:R-:W-:Y:S01]  /*7720*/  IMAD.MOV.U32 R30, RZ, RZ, R128 ;  /* 0x000000ffff1e7224 */ /* 0x000fe200078e0080 */
[----:B------:R2:W-:Y:S01]  /*7730*/  MUFU.EX2 R23, R3 ;  /* 0x0000000300177308 */ /* 0x0005e20000000800 */
[----:B------:R-:W-:-:S05]  /*7740*/  IMAD.MOV.U32 R29, RZ, RZ, R140 ;  /* 0x000000ffff1d7224 */ /* 0x000fca00078e008c */
[----:B------:R-:W-:Y:S01]  /*7750*/  HMMA.16816.F32 R40, R4, R16, R40 ;  /* 0x000000100428723c */ /* 0x000fe20000001828 */
[----:B------:R-:W-:Y:S01]  /*7760*/  FADD.FTZ R0, R30, R0 ;  /* 0x000000001e007221 */ /* 0x000fe20000010000 */
[----:B------:R3:W-:Y:S01]  /*7770*/  MUFU.EX2 R22, R33 ;  /* 0x0000002100167308 */ /* 0x0007e20000000800 */
[----:B------:R-:W-:-:S05]  /*7780*/  IMAD.MOV.U32 R141, RZ, RZ, R119 ;  /* 0x000000ffff8d7224 */ /* 0x000fca00078e0077 */
[C---:B------:R-:W-:Y:S08]  /*7790*/  HMMA.16816.F32 R36, R4.reuse, R18, R36 ;  /* 0x000000120424723c */ /* 0x040ff00000001824 */
[----:B------:R-:W-:Y:S01]  /*77a0*/  HMMA.16816.F32 R48, R4, R14, R48 ;  /* 0x0000000e0430723c */ /* 0x000fe20000001830 */
[----:B--2---:R-:W-:Y:S01]  /*77b0*/  FADD.FTZ R3, R161, R146 ;  /* 0x00000092a1037221 */ /* 0x004fe20000010000 */
[----:B---3--:R-:W-:Y:S01]  /*77c0*/  MOV R33, R156 ;  /* 0x0000009c00217202 */ /* 0x008fe20000000f00 */
[----:B------:R-:W-:Y:S01]  /*77d0*/  FADD.FTZ R11, R170, R173 ;  /* 0x000000adaa0b7221 */ /* 0x000fe20000010000 */
[----:B------:R-:W-:Y:S01]  /*77e0*/  MOV R249, R139 ;  /* 0x0000008b00f97202 */ /* 0x000fe20000000f00 */
[----:B------:R-:W-:Y:S01]  /*77f0*/  IMAD.MOV.U32 R170, RZ, RZ, R172 ;  /* 0x000000ffffaa7224 */ /* 0x000fe200078e00ac */
[----:B------:R-:W-:Y:S01]  /*7800*/  MUFU.EX2 R24, R24 ;  /* 0x0000001800187308 */ /* 0x000fe20000000800 */
[----:B------:R-:W-:Y:S01]  /*7810*/  FADD.FTZ R6, R29, R0 ;  /* 0x000000001d067221 */ /* 0x000fe20000010000 */
[----:B------:R-:W2:Y:S01]  /*7820*/  LDSM.16.MT88.4 R132, [R224+0x3100] ;  /* 0x00310000e084783b */ /* 0x000ea20000004200 */
[----:B------:R-:W-:-:S02]  /*7830*/  FADD.FTZ R3, R168, R3 ;  /* 0x00000003a8037221 */ /* 0x000fc40000010000 */
[----:B------:R-:W-:Y:S01]  /*7840*/  IMAD.MOV.U32 R172, RZ, RZ, R158 ;  /* 0x000000ffffac7224 */ /* 0x000fe200078e009e */
[----:B------:R-:W3:Y:S01]  /*7850*/  LDSM.16.MT88.4 R148, [R227+0x3100] ;  /* 0x00310000e394783b */ /* 0x000ee20000004200 */
[----:B----4-:R-:W-:Y:S01]  /*7860*/  @P4 IMAD.HI.U32 R0, R243, c[0x0][0x2c8], RZ ;  /* 0x0000b200f3004a27 */ /* 0x010fe200078e00ff */
[----:B------:R-:W-:Y:S01]  /*7870*/  MOV R31, R129 ;  /* 0x00000081001f7202 */ /* 0x000fe20000000f00 */
[----:B------:R-:W-:Y:S01]  /*7880*/  MUFU.EX2 R27, R27 ;  /* 0x0000001b001b7308 */ /* 0x000fe20000000800 */
[----:B------:R1:W5:Y:S01]  /*7890*/  LDL.LU R236, [R1+0x8c] ;  /* 0x00008c0001ec7983 */ /* 0x0003620000300800 */
[----:B------:R-:W-:Y:S01]  /*78a0*/  FADD.FTZ R2, R176, R2 ;  /* 0x00000002b0027221 */ /* 0x000fe20000010000 */
[----:B------:R-:W-:Y:S01]  /*78b0*/  MOV R28, R141 ;  /* 0x0000008d001c7202 */ /* 0x000fe20000000f00 */
[----:B------:R-:W-:Y:S01]  /*78c0*/  FADD.FTZ R4, R172, R11 ;  /* 0x0000000bac047221 */ /* 0x000fe20000010000 */
[----:B------:R-:W-:Y:S01]  /*78d0*/  @P4 SHF.R.U32.HI R243, RZ, c[0x0][0x2cc], R0 ;  /* 0x0000b300fff34a19 */ /* 0x000fe20000011600 */
[----:B------:R-:W-:-:S02]  /*78e0*/  FADD.FTZ R3, R33, R3 ;  /* 0x0000000321037221 */ /* 0x000fc40000010000 */
[----:B------:R-:W4:Y:S01]  /*78f0*/  MUFU.EX2 R20, R34 ;  /* 0x0000002200147308 */ /* 0x000f220000000800 */
[----:B------:R-:W-:Y:S01]  /*7900*/  FADD.FTZ R2, R181, R2 ;  /* 0x00000002b5027221 */ /* 0x000fe20000010000 */
[----:B------:R-:W-:Y:S01]  /*7910*/  MOV R168, R174 ;  /* 0x000000ae00a87202 */ /* 0x000fe20000000f00 */
[----:B------:R-:W-:Y:S02]  /*7920*/  FADD.FTZ R7, R31, R4 ;  /* 0x000000041f077221 */ /* 0x000fe40000010000 */
[----:B------:R-:W-:Y:S02]  /*7930*/  IMAD.MOV.U32 R248, RZ, RZ, R138 ;  /* 0x000000fffff87224 */ /* 0x000fe400078e008a */
[----:B------:R-:W-:Y:S01]  /*7940*/  IMAD.MOV.U32 R250, RZ, RZ, R136 ;  /* 0x000000fffffa7224 */ /* 0x000fe200078e0088 */
[----:B------:R1:W-:Y:S01]  /*7950*/  MUFU.EX2 R14, R35 ;  /* 0x00000023000e7308 */ /* 0x0003e20000000800 */
[----:B------:R-:W-:Y:S01]  /*7960*/  FADD.FTZ R5, R28, R3 ;  /* 0x000000031c057221 */ /* 0x000fe20000010000 */
[----:B------:R-:W-:Y:S01]  /*7970*/  IADD3 R3, R243, R154, -R247 ;  /* 0x0000009af3037210 */ /* 0x000fe20007ffe8f7 */
[----:B------:R-:W-:Y:S01]  /*7980*/  FADD.FTZ R4, R180, R2 ;  /* 0x00000002b4047221 */ /* 0x000fe20000010000 */
[----:B------:R-:W-:Y:S01]  /*7990*/  MOV R30, R183 ;  /* 0x000000b7001e7202 */ /* 0x000fe20000000f00 */
[----:B------:R-:W-:Y:S01]  /*79a0*/  IMAD.MOV.U32 R2, RZ, RZ, RZ ;  /* 0x000000ffff027224 */ /* 0x000fe200078e00ff */
[----:B------:R-:W2:Y:S03]  /*79b0*/  LDSM.16.MT88.4 R16, [R226+0x3100] ;  /* 0x00310000e210783b */ /* 0x000ea60000004200 */
[----:B------:R-:W-:Y:S01]  /*79c0*/  IMAD.HI R2, R3, -0x6db6db6d, R2 ;  /* 0x9249249303027827 */ /* 0x000fe200078e0202 */
[----:B------:R3:W-:Y:S01]  /*79d0*/  MUFU.EX2 R21, R32 ;  /* 0x0000002000157308 */ /* 0x0007e20000000800 */
[----:B------:R2:W5:Y:S03]  /*79e0*/  LDL.LU R235, [R1+0x88] ;  /* 0x0000880001eb7983 */ /* 0x0005660000300800 */
[----:B------:R-:W-:Y:S01]  /*79f0*/  SHF.R.U32.HI R0, RZ, 0x1f, R2 ;  /* 0x0000001fff007819 */ /* 0x000fe20000011602 */
[----:B------:R-:W-:Y:S01]  /*7a00*/  IMAD.MOV.U32 R31, RZ, RZ, R169 ;  /* 0x000000ffff1f7224 */ /* 0x000fe200078e00a9 */
[----:B-1----:R-:W-:Y:S01]  /*7a10*/  MOV R35, R121 ;  /* 0x0000007900237202 */ /* 0x002fe20000000f00 */
[----:B------:R-:W-:Y:S01]  /*7a20*/  IMAD.MOV.U32 R34, RZ, RZ, R122 ;  /* 0x000000ffff227224 */ /* 0x000fe200078e007a */
[----:B------:R-:W-:Y:S01]  /*7a30*/  LEA.HI.SX32 R11, R2, R0, 0x1a ;  /* 0x00000000020b7211 */ /* 0x000fe200078fd2ff */
[----:B------:R-:W-:-:S02]  /*7a40*/  IMAD.MOV.U32 R169, RZ, RZ, R123 ;  /* 0x000000ffffa97224 */ /* 0x000fc400078e007b */
[----:B------:R-:W-:Y:S02]  /*7a50*/  FADD.FTZ R6, R170, R6 ;  /* 0x00000006aa067221 */ /* 0x000fe40000010000 */
[----:B------:R-:W-:Y:S02]  /*7a60*/  IMAD.MOV.U32 R251, RZ, RZ, R120 ;  /* 0x000000fffffb7224 */ /* 0x000fe400078e0078 */
[----:B------:R-:W-:Y:S01]  /*7a70*/  IMAD.MOV.U32 R33, RZ, RZ, R182 ;  /* 0x000000ffff217224 */ /* 0x000fe200078e00b6 */
[----:B---3--:R-:W-:Y:S01]  /*7a80*/  MOV R32, R137 ;  /* 0x0000008900207202 */ /* 0x008fe20000000f00 */
[----:B------:R-:W-:Y:S01]  /*7a90*/  FADD.FTZ R2, R35, R7 ;  /* 0x0000000723027221 */ /* 0x000fe20000010000 */
[----:B------:R-:W-:Y:S01]  /*7aa0*/  MOV R28, R153 ;  /* 0x00000099001c7202 */ /* 0x000fe20000000f00 */
[----:B------:R-:W-:Y:S01]  /*7ab0*/  FADD.FTZ R0, R34, R5 ;  /* 0x0000000522007221 */ /* 0x000fe20000010000 */
[----:B------:R-:W1:Y:S01]  /*7ac0*/  MUFU.EX2 R8, R8 ;  /* 0x0000000800087308 */ /* 0x000e620000000800 */
[----:B------:R-:W-:Y:S01]  /*7ad0*/  FADD.FTZ R3, R169, R4 ;  /* 0x00000004a9037221 */ /* 0x000fe20000010000 */
[----:B------:R3:W5:Y:S01]  /*7ae0*/  LDL.LU R234, [R1+0x84] ;  /* 0x0000840001ea7983 */ /* 0x0007620000300800 */
[----:B------:R-:W-:-:S02]  /*7af0*/  FADD.FTZ R5, R168, R2 ;  /* 0x00000002a8057221 */ /* 0x000fc40000010000 */
[----:B------:R-:W-:Y:S01]  /*7b00*/  FADD.FTZ R4, R171, R0 ;  /* 0x00000000ab047221 */ /* 0x000fe20000010000 */
[----:B------:R3:W5:Y:S01]  /*7b10*/  LDL.LU R233, [R1+0x80] ;  /* 0x0000800001e97983 */ /* 0x0007620000300800 */
[----:B------:R-:W-:Y:S02]  /*7b20*/  FADD.FTZ R3, R248, R3 ;  /* 0x00000003f8037221 */ /* 0x000fe40000010000 */
[----:B------:R-:W-:Y:S01]  /*7b30*/  FADD.FTZ R2, R250, R6 ;  /* 0x00000006fa027221 */ /* 0x000fe20000010000 */
[----:B------:R-:W1:Y:S01]  /*7b40*/  MUFU.EX2 R9, R9 ;  /* 0x0000000900097308 */ /* 0x000e620000000800 */
[----:B------:R-:W-:Y:S01]  /*7b50*/  FADD.FTZ R0, R249, R5 ;  /* 0x00000005f9007221 */ /* 0x000fe20000010000 */
[----:B------:R3:W5:Y:S01]  /*7b60*/  LDL.LU R232, [R1+0x7c] ;  /* 0x00007c0001e87983 */ /* 0x0007620000300800 */
[----:B------:R-:W-:Y:S02]  /*7b70*/  FADD.FTZ R5, R32, R4 ;  /* 0x0000000420057221 */ /* 0x000fe40000010000 */
[----:B------:R-:W-:Y:S01]  /*7b80*/  FADD.FTZ R3, R251, R3 ;  /* 0x00000003fb037221 */ /* 0x000fe20000010000 */
[----:B------:R3:W5:Y:S01]  /*7b90*/  LDL.LU R231, [R1+0x78] ;  /* 0x0000780001e77983 */ /* 0x0007620000300800 */
[----:B------:R-:W-:-:S02]  /*7ba0*/  FADD.FTZ R4, R33, R2 ;  /* 0x0000000221047221 */ /* 0x000fc40000010000 */
[----:B------:R-:W-:Y:S02]  /*7bb0*/  FADD.FTZ R2, R30, R0 ;  /* 0x000000001e027221 */ /* 0x000fe40000010000 */
[----:B------:R-:W-:Y:S01]  /*7bc0*/  IMAD.MOV.U32 R29, RZ, RZ, R155 ;  /* 0x000000ffff1d7224 */ /* 0x000fe200078e009b */
[----:B------:R-:W1:Y:S01]  /*7bd0*/  MUFU.EX2 R13, R52 ;  /* 0x00000034000d7308 */ /* 0x000e620000000800 */
[----:B------:R-:W-:-:S07]  /*7be0*/  FADD.FTZ R0, R252, R5 ;  /* 0x00000005fc007221 */ /* 0x000fce0000010000 */
[----:B------:R-:W1:Y:S01]  /*7bf0*/  MUFU.EX2 R10, R10 ;  /* 0x0000000a000a7308 */ /* 0x000e620000000800 */
[----:B------:R-:W-:-:S07]  /*7c00*/  FADD.FTZ R3, R218, R3 ;  /* 0x00000003da037221 */ /* 0x000fce0000010000 */
[----:B------:R-:W1:Y:S01]  /*7c10*/  MUFU.EX2 R15, R53 ;  /* 0x00000035000f7308 */ /* 0x000e620000000800 */
[----:B------:R-:W-:-:S07]  /*7c20*/  FADD.FTZ R4, R245, R4 ;  /* 0x00000004f5047221 */ /* 0x000fce0000010000 */
[----:B------:R-:W1:Y:S01]  /*7c30*/  MUFU.EX2 R12, R12 ;  /* 0x0000000c000c7308 */ /* 0x000e620000000800 */
[----:B------:R-:W-:-:S07]  /*7c40*/  FADD.FTZ R5, R223, R2 ;  /* 0x00000002df057221 */ /* 0x000fce0000010000 */
[----:B------:R-:W1:Y:S01]  /*7c50*/  MUFU.EX2 R25, R25 ;  /* 0x0000001900197308 */ /* 0x000e620000000800 */
[----:B------:R-:W-:Y:S01]  /*7c60*/  FADD.FTZ R0, R31, R0 ;  /* 0x000000001f007221 */ /* 0x000fe20000010000 */
[----:B------:R-:W-:Y:S01]  /*7c70*/  MOV R152, R144 ;  /* 0x0000009000987202 */ /* 0x000fe20000000f00 */
[----:B------:R-:W-:Y:S01]  /*7c80*/  FADD.FTZ R3, R219, R3 ;  /* 0x00000003db037221 */ /* 0x000fe20000010000 */
[----:B------:R-:W-:Y:S01]  /*7c90*/  IMNMX R6, RZ, R11, !PT ;  /* 0x0000000bff067217 */ /* 0x000fe20007800200 */
        /* <DEDUP_REMOVED lines=62> */
[----:B----4-:R-:W-:Y:S02]  /*8080*/  FADD.FTZ R3, R20, R2 ;  /* 0x0000000214037221 */ /* 0x010fe40000010000 */
[----:B-1----:R-:W-:Y:S02]  /*8090*/  FADD.FTZ R2, R8, R0 ;  /* 0x0000000008027221 */ /* 0x002fe40000010000 */
        /* <DEDUP_REMOVED lines=12> */
[----:B------:R-:W-:Y:S01]  /*8160*/  FADD.FTZ R0, R21, R0 ;  /* 0x0000000015007221 */ /* 0x000fe20000010000 */
[----:B------:R3:W-:Y:S01]  /*8170*/  STL [R1+0x10], R6 ;  /* 0x0000100601007387 */ /* 0x0007e20000100800 */
[----:B------:R-:W-:Y:S02]  /*8180*/  FADD.FTZ R2, R25, R2 ;  /* 0x0000000219027221 */ /* 0x000fe40000010000 */
[----:B------:R-:W-:Y:S01]  /*8190*/  IMAD.MOV.U32 R247, RZ, RZ, R152 ;  /* 0x000000fffff77224 */ /* 0x000fe200078e0098 */
[----:B------:R3:W-:Y:S04]  /*81a0*/  STL [R1+0x40], R4 ;  /* 0x0000400401007387 */ /* 0x0007e80000100800 */
[----:B------:R3:W-:Y:S01]  /*81b0*/  STL [R1+0x48], R3 ;  /* 0x0000480301007387 */ /* 0x0007e20000100800 */
[----:B------:R-:W-:-:S03]  /*81c0*/  IADD3 R244, R247, -0x2, RZ ;  /* 0xfffffffef7f47810 */ /* 0x000fc60007ffe0ff */
[----:B------:R3:W-:Y:S04]  /*81d0*/  STL [R1+0x44], R0 ;  /* 0x0000440001007387 */ /* 0x0007e80000100800 */
[----:B------:R3:W-:Y:S01]  /*81e0*/  STL [R1+0x3c], R2 ;  /* 0x00003c0201007387 */ /* 0x0007e20000100800 */
[----:B------:R-:W-:Y:S02]  /*81f0*/  ISETP.GE.AND P0, PT, R244, R6, PT ;  /* 0x00000006f400720c */ /* 0x000fe40003f06270 */
[----:B------:R-:W-:Y:S02]  /*8200*/  F2FP.PACK_AB R176, R27, R54 ;  /* 0x000000361bb0723e */ /* 0x000fe400000000ff */
[----:B------:R-:W-:Y:S02]  /*8210*/  F2FP.PACK_AB R177, R23, R24 ;  /* 0x0000001817b1723e */ /* 0x000fe400000000ff */
[----:B------:R-:W-:-:S02]  /*8220*/  F2FP.PACK_AB R178, R25, R26 ;  /* 0x0000001a19b2723e */ /* 0x000fc400000000ff */
[----:B------:R-:W-:Y:S02]  /*8230*/  F2FP.PACK_AB R179, R21, R22 ;  /* 0x0000001615b3723e */ /* 0x000fe400000000ff */
[----:B------:R-:W-:Y:S02]  /*8240*/  F2FP.PACK_AB R180, R14, R20 ;  /* 0x000000140eb4723e */ /* 0x000fe400000000ff */
[----:B------:R-:W-:Y:S02]  /*8250*/  F2FP.PACK_AB R181, R9, R8 ;  /* 0x0000000809b5723e */ /* 0x000fe400000000ff */
[----:B------:R-:W-:Y:S02]  /*8260*/  F2FP.PACK_AB R182, R15, R13 ;  /* 0x0000000d0fb6723e */ /* 0x000fe400000000ff */
[----:B------:R-:W-:Y:S01]  /*8270*/  F2FP.PACK_AB R183, R12, R10 ;  /* 0x0000000a0cb7723e */ /* 0x000fe200000000ff */
[C---:B--2---:R-:W-:Y:S08]  /*8280*/  HMMA.16816.F32 R124, R176.reuse, R132, R124 ;  /* 0x00000084b07c723c */ /* 0x044ff0000000187c */
        /* <DEDUP_REMOVED lines=16> */
[----:B---3--:R-:W2:Y:S01]  /*8390*/  LDL R247, [R1+0x18] ;  /* 0x0000180001f77983 */ /* 0x008ea20000100800 */
[----:B------:R-:W-:Y:S01]  /*83a0*/  MOV R116, R72 ;  /* 0x0000004800747202 */ /* 0x000fe20000000f00 */
[----:B------:R-:W-:Y:S01]  /*83b0*/  IMAD.MOV.U32 R118, RZ, RZ, R70 ;  /* 0x000000ffff767224 */ /* 0x000fe200078e0046 */
[----:B------:R-:W-:Y:S01]  /*83c0*/  MOV R3, R73 ;  /* 0x0000004900037202 */ /* 0x000fe20000000f00 */
[----:B------:R-:W-:Y:S01]  /*83d0*/  IMAD.MOV.U32 R216, RZ, RZ, R244 ;  /* 0x000000ffffd87224 */ /* 0x000fe200078e00f4 */
[----:B------:R-:W-:Y:S01]  /*83e0*/  MOV R117, R71 ;  /* 0x0000004700757202 */ /* 0x000fe20000000f00 */
[----:B--2---:R-:W-:-:S05]  /*83f0*/  @P4 IMAD.HI.U32 R0, R247, c[0x0][0x2c8], RZ ;  /* 0x0000b200f7004a27 */ /* 0x004fca00078e00ff */
[----:B------:R-:W-:-:S05]  /*8400*/  @P4 SHF.R.U32.HI R0, RZ, c[0x0][0x2cc], R0 ;  /* 0x0000b300ff004a19 */ /* 0x000fca0000011600 */
[----:B------:R1:W-:Y:S02]  /*8410*/  @P4 STL [R1+0x14], R0 ;  /* 0x0000140001004387 */ /* 0x0003e40000100800 */
.L_x_603:
[----:B------:R-:W-:Y:S04]  /*8420*/  DEPBAR.LE SB0, 0x0 ;  /* 0x000080000000791a */ /* 0x000fe80000000000 */
[----:B------:R-:W-:Y:S01]  /*8430*/  BAR.SYNC.DEFER_BLOCKING 0x0 ;  /* 0x0000000000007b1d */ /* 0x000fe20000010000 */
[----:B------:R-:W-:Y:S11]  /*8440*/  ISETP.GE.AND P2, PT, R216, RZ, PT ;  /* 0x000000ffd800720c */ /* 0x000ff60003f46270 */
[----:B------:R-:W-:Y:S02]  /*8450*/  @!UPT UIADD3 URZ, URZ, URZ, URZ ;  /* 0x0000003f3f3ff290 */ /* 0x000fe4000fffe03f */
[----:B-12---:R-:W-:Y:S05]  /*8460*/  @P2 SHF.R.S32.HI R0, RZ, 0x1f, R216 ;  /* 0x0000001fff002819 */ /* 0x006fea00000114d8 */
[----:B------:R-:W-:Y:S04]  /*8470*/  @P2 IMAD R0, R0, c[0x0][0x208], RZ ;  /* 0x0000820000002a24 */ /* 0x000fe800078e02ff */
[C---:B------:R-:W-:Y:S01]  /*8480*/  @P2 IMAD R0, R216.reuse, c[0x0][0x20c], R0 ;  /* 0x00008300d8002a24 */ /* 0x040fe200078e0200 */
[----:B-----5:R-:W-:Y:S08]  /*8490*/  LDSM.16.M88.4 R112, [R230+0x7100] ;  /* 0x00710000e670783b */ /* 0x020ff00000000200 */
[----:B------:R-:W1:Y:S08]  /*84a0*/  LDSM.16.M88.4 R16, [R119+0x3900] ;  /* 0x003900007710783b */ /* 0x000e700000000200 */
[----:B------:R-:W2:Y:S08]  /*84b0*/  LDSM.16.M88.4 R108, [R230+0x9100] ;  /* 0x00910000e66c783b */ /* 0x000eb00000000200 */
        /* <DEDUP_REMOVED lines=22> */
[----:B------:R-:W4:Y:S04]  /*8620*/  LDL R2, [R1+0x14] ;  /* 0x0000140001027983 */ /* 0x000f280000100800 */
[----:B------:R-:W-:Y:S04]  /*8630*/  STL [R1+0x88], R236 ;  /* 0x000088ec01007387 */ /* 0x000fe80000100800 */
[----:B------:R-:W-:Y:S01]  /*8640*/  STL [R1+0x8c], R235 ;  /* 0x00008ceb01007387 */ /* 0x000fe20000100800 */
[-C--:B-1----:R-:W-:Y:S08]  /*8650*/  HMMA.16816.F32 R4, R112, R16.reuse, RZ ;  /* 0x000000107004723c */ /* 0x082ff000000018ff */
[C---:B--2---:R-:W-:Y:S08]  /*8660*/  HMMA.16816.F32 R8, R108.reuse, R16, RZ ;  /* 0x000000106c08723c */ /* 0x044ff000000018ff */
        /* <DEDUP_REMOVED lines=28> */
[C---:B------:R-:W-:Y:S08]  /*8830*/  HMMA.16816.F32 R8, R196.reuse, R192, R8 ;  /* 0x000000c0c408723c */ /* 0x040ff00000001808 */
[-C--:B------:R-:W-:Y:S08]  /*8840*/  HMMA.16816.F32 R12, R196, R194.reuse, R12 ;  /* 0x000000c2c40c723c */ /* 0x080ff0000000180c */
[C---:B------:R-:W-:Y:S01]  /*8850*/  HMMA.16816.F32 R16, R188.reuse, R194, R16 ;  /* 0x000000c2bc10723c */ /* 0x040fe20000001810 */
[----:B------:R-:W2:Y:S07]  /*8860*/  LDSM.16.M88.4 R192, [R236] ;  /* 0x00000000ecc0783b */ /* 0x000eae0000000200 */
[-C--:B------:R-:W-:Y:S08]  /*8870*/  HMMA.16816.F32 R20, R188, R200.reuse, R20 ;  /* 0x000000c8bc14723c */ /* 0x080ff00000001814 */
[C---:B------:R-:W-:Y:S07]  /*8880*/  HMMA.16816.F32 R24, R196.reuse, R200, R24 ;  /* 0x000000c8c418723c */ /* 0x040fee0000001818 */
[----:B----4-:R-:W-:Y:S01]  /*8890*/  @P2 IMAD.MOV.U32 R200, RZ, RZ, R212 ;  /* 0x000000ffffc82224 */ /* 0x010fe200078e00d4 */
[-C--:B------:R-:W-:Y:S04]  /*88a0*/  HMMA.16816.F32 R28, R196, R202.reuse, R28 ;  /* 0x000000cac41c723c */ /* 0x080fe8000000181c */
[----:B------:R-:W-:Y:S04]  /*88b0*/  @P2 IMAD.MOV.U32 R201, RZ, RZ, R215 ;  /* 0x000000ffffc92224 */ /* 0x000fe800078e00d7 */
[C---:B------:R-:W-:Y:S07]  /*88c0*/  HMMA.16816.F32 R32, R188.reuse, R202, R32 ;  /* 0x000000cabc20723c */ /* 0x040fee0000001820 */
[----:B------:R-:W-:Y:S01]  /*88d0*/  @P2 IMAD.WIDE.U32 R202, R216, c[0x0][0x208], RZ ;  /* 0x00008200d8ca2a25 */ /* 0x000fe200078e00ff */
[-C--:B------:R-:W-:Y:S04]  /*88e0*/  HMMA.16816.F32 R36, R188, R204.reuse, R36 ;  /* 0x000000ccbc24723c */ /* 0x080fe80000001824 */
[----:B------:R-:W-:Y:S01]  /*88f0*/  @P2 IADD3 R0, R203, R0, RZ ;  /* 0x00000000cb002210 */ /* 0x000fe20007ffe0ff */
[----:B------:R-:W-:Y:S03]  /*8900*/  @P2 IMAD.WIDE.U32 R200, R202, 0x70, R200 ;  /* 0x00000070cac82825 */ /* 0x000fe600078e00c8 */
[C---:B------:R-:W-:Y:S04]  /*8910*/  HMMA.16816.F32 R40, R196.reuse, R204, R40 ;  /* 0x000000ccc428723c */ /* 0x040fe80000001828 */
[----:B------:R-:W-:Y:S03]  /*8920*/  @P2 IMAD R0, R0, 0x70, RZ ;  /* 0x0000007000002824 */ /* 0x000fe600078e02ff */
[C---:B------:R-:W-:Y:S01]  /*8930*/  @P2 LEA R204, P0, R200.reuse, c[0x0][0x1f8], 0x1 ;  /* 0x00007e00c8cc2a11 */ /* 0x040fe200078008ff */
[-C--:B------:R-:W-:Y:S04]  /*8940*/  HMMA.16816.F32 R44, R196, R206.reuse, R44 ;  /* 0x000000cec42c723c */ /* 0x080fe8000000182c */
[----:B------:R-:W-:Y:S04]  /*8950*/  @P2 IMAD.IADD R0, R201, 0x1, R0 ;  /* 0x00000001c9002824 */ /* 0x000fe800078e0200 */
[C---:B------:R-:W-:Y:S04]  /*8960*/  HMMA.16816.F32 R48, R188.reuse, R206, R48 ;  /* 0x000000cebc30723c */ /* 0x040fe80000001830 */
[----:B------:R-:W-:Y:S02]  /*8970*/  @P2 LEA.HI.X R205, R200, c[0x0][0x1fc], R0, 0x1, P0 ;  /* 0x00007f00c8cd2a11 */ /* 0x000fe400000f0c00 */
[----:B------:R3:W4:Y:S02]  /*8980*/  LDSM.16.M88.4 R200, [R235] ;  /* 0x00000000ebc8783b */ /* 0x0007240000000200 */
[-C--:B------:R-:W-:Y:S06]  /*8990*/  HMMA.16816.F32 R52, R188, R208.reuse, R52 ;  /* 0x000000d0bc34723c */ /* 0x080fec0000001834 */
[----:B------:R-:W-:Y:S01]  /*89a0*/  @!PT LDS RZ, [RZ] ;  /* 0x00000000fffff984 */ /* 0x000fe20000000800 */
[----:B------:R-:W-:Y:S01]  /*89b0*/  @!PT LDS RZ, [RZ] ;  /* 0x00000000fffff984 */ /* 0x000fe20000000800 */
[----:B------:R-:W-:Y:S01]  /*89c0*/  @!PT LDS RZ, [RZ] ;  /* 0x00000000fffff984 */ /* 0x000fe20000000800 */
[----:B------:R2:W-:Y:S02]  /*89d0*/  @P2 LDGSTS.E.BYPASS.LTC128B.128 [R241+0x100], [R204.64], !P6 ;  /* 0x00100000ccf12fae */ /* 0x0005e4000f101d4a */
[C---:B------:R-:W-:Y:S07]  /*89e0*/  HMMA.16816.F32 R56, R196.reuse, R208, R56 ;  /* 0x000000d0c438723c */ /* 0x040fee0000001838 */
[----:B------:R-:W-:Y:S01]  /*89f0*/  @P2 IADD3 R208, P1, R204, UR9, RZ ;  /* 0x00000009ccd02c10 */ /* 0x000fe2000ff3e0ff */
[-C--:B------:R-:W-:Y:S04]  /*8a00*/  HMMA.16816.F32 R60, R196, R210.reuse, R60 ;  /* 0x000000d2c43c723c */ /* 0x080fe8000000183c */
[----:B------:R-:W-:Y:S01]  /*8a10*/  @P2 IADD3.X R209, R205, UR8, RZ, P1, !PT ;  /* 0x00000008cdd12c10 */ /* 0x000fe20008ffe4ff */
[----:B---3--:R-:W3:Y:S03]  /*8a20*/  LDL R235, [R1+0x20] ;  /* 0x0000200001eb7983 */ /* 0x008ee60000100800 */
[C---:B------:R-:W-:Y:S01]  /*8a30*/  HMMA.16816.F32 R64, R188.reuse, R210, R64 ;  /* 0x000000d2bc40723c */ /* 0x040fe20000001840 */
[----:B------:R4:W-:Y:S06]  /*8a40*/  @P2 LDGSTS.E.BYPASS.LTC128B.128 [R241+0x900], [R208.64], !P6 ;  /* 0x00900000d0f12fae */ /* 0x0009ec000f101d4a */
[----:B------:R-:W-:Y:S01]  /*8a50*/  @P2 IADD3 R210, P0, R208, UR9, RZ ;  /* 0x00000009d0d22c10 */ /* 0x000fe2000ff1e0ff */
[-C--:B-1----:R-:W-:Y:S01]  /*8a60*/  HMMA.16816.F32 R68, R188, R184.reuse, R68 ;  /* 0x000000b8bc44723c */ /* 0x082fe20000001844 */
[----:B------:R-:W-:Y:S03]  /*8a70*/  STL [R1+0x90], R231 ;  /* 0x000090e701007387 */ /* 0x000fe60000100800 */
[----:B------:R-:W-:Y:S02]  /*8a80*/  @P2 IADD3.X R211, R209, UR8, RZ, P0, !PT ;  /* 0x00000008d1d32c10 */ /* 0x000fe400087fe4ff */
[----:B------:R-:W-:Y:S02]  /*8a90*/  @P2 IADD3 R206, P1, R210, UR9, RZ ;  /* 0x00000009d2ce2c10 */ /* 0x000fe4000ff3e0ff */
[C---:B------:R-:W-:Y:S01]  /*8aa0*/  HMMA.16816.F32 R72, R196.reuse, R184, R72 ;  /* 0x000000b8c448723c */ /* 0x040fe20000001848 */
[----:B------:R4:W-:Y:S03]  /*8ab0*/  @P2 LDGSTS.E.BYPASS.LTC128B.128 [R241+0x1100], [R210.64], !P6 ;  /* 0x01100000d2f12fae */ /* 0x0009e6000f101d4a */
[----:B------:R-:W-:Y:S02]  /*8ac0*/  @P2 IADD3.X R207, R211, UR8, RZ, P1, !PT ;  /* 0x00000008d3cf2c10 */ /* 0x000fe40008ffe4ff */
[----:B--2---:R-:W-:Y:S02]  /*8ad0*/  @P2 IADD3 R204, P0, R206, UR9, RZ ;  /* 0x00000009cecc2c10 */ /* 0x004fe4000ff1e0ff */
[-C--:B------:R-:W-:Y:S01]  /*8ae0*/  HMMA.16816.F32 R76, R196, R186.reuse, R76 ;  /* 0x000000bac44c723c */ /* 0x080fe2000000184c */
[----:B------:R1:W-:Y:S03]  /*8af0*/  @P2 LDGSTS.E.BYPASS.LTC128B.128 [R241+0x1900], [R206.64], !P6 ;  /* 0x01900000cef12fae */ /* 0x0003e6000f101d4a */
[----:B------:R-:W-:Y:S02]  /*8b00*/  @P2 IADD3.X R205, R207, UR8, RZ, P0, !PT ;  /* 0x00000008cfcd2c10 */ /* 0x000fe400087fe4ff */
[----:B------:R-:W-:Y:S02]  /*8b10*/  @P2 IADD3 R184, P1, R204, UR9, RZ ;  /* 0x00000009ccb82c10 */ /* 0x000fe4000ff3e0ff */
[C---:B------:R-:W-:Y:S01]  /*8b20*/  HMMA.16816.F32 R80, R188.reuse, R186, R80 ;  /* 0x000000babc50723c */ /* 0x040fe20000001850 */
[----:B------:R1:W-:Y:S03]  /*8b30*/  @P2 LDGSTS.E.BYPASS.LTC128B.128 [R241+0x2100], [R204.64], !P6 ;  /* 0x02100000ccf12fae */ /* 0x0003e6000f101d4a */
[----:B------:R-:W-:Y:S03]  /*8b40*/  @P2 IADD3.X R185, R205, UR8, RZ, P1, !PT ;  /* 0x00000008cdb92c10 */ /* 0x000fe60008ffe4ff */
[----:B------:R-:W-:Y:S01]  /*8b50*/  @P2 IADD3 R186, P0, R184, UR9, RZ ;  /* 0x00000009b8ba2c10 */ /* 0x000fe2000ff1e0ff */
[-C--:B------:R-:W-:Y:S01]  /*8b60*/  HMMA.16816.F32 R84, R188, R192.reuse, R84 ;  /* 0x000000c0bc54723c */ /* 0x080fe20000001854 */
[----:B------:R2:W-:Y:S03]  /*8b70*/  @P2 LDGSTS.E.BYPASS.LTC128B.128 [R241+0x2900], [R184.64], !P6 ;  /* 0x02900000b8f12fae */ /* 0x0005e6000f101d4a */
[----:B------:R-:W-:Y:S04]  /*8b80*/  @P2 IADD3.X R187, R185, UR8, RZ, P0, !PT ;  /* 0x00000008b9bb2c10 */ /* 0x000fe800087fe4ff */
[C---:B------:R-:W-:Y:S01]  /*8b90*/  HMMA.16816.F32 R88, R196.reuse, R192, R88 ;  /* 0x000000c0c458723c */ /* 0x040fe20000001858 */
[----:B------:R2:W-:Y:S07]  /*8ba0*/  @P2 LDGSTS.E.BYPASS.LTC128B.128 [R241+0x3100], [R186.64], !P6 ;  /* 0x03100000baf12fae */ /* 0x0005ee000f101d4a */
[-C--:B------:R-:W-:Y:S01]  /*8bb0*/  HMMA.16816.F32 R92, R196, R194.reuse, R92 ;  /* 0x000000c2c45c723c */ /* 0x080fe2000000185c */
[----:B----4-:R-:W-:Y:S07]  /*8bc0*/  LDSM.16.M88.4 R208, [R231+0x9100] ;  /* 0x00910000e7d0783b */ /* 0x010fee0000000200 */
[C---:B------:R-:W-:Y:S01]  /*8bd0*/  HMMA.16816.F32 R96, R188.reuse, R194, R96 ;  /* 0x000000c2bc60723c */ /* 0x040fe20000001860 */
[----:B-1----:R-:W-:Y:S07]  /*8be0*/  LDSM.16.M88.4 R204, [R229+0x3900] ;  /* 0x00390000e5cc783b */ /* 0x002fee0000000200 */
[-C--:B------:R-:W-:Y:S01]  /*8bf0*/  HMMA.16816.F32 R100, R188, R200.reuse, R100 ;  /* 0x000000c8bc64723c */ /* 0x080fe20000001864 */
[----:B------:R-:W-:Y:S07]  /*8c00*/  LDSM.16.M88.4 R212, [R229+0x4100] ;  /* 0x00410000e5d4783b */ /* 0x000fee0000000200 */
[C---:B------:R-:W-:Y:S01]  /*8c10*/  HMMA.16816.F32 R104, R196.reuse, R200, R104 ;  /* 0x000000c8c468723c */ /* 0x040fe20000001868 */
[----:B--2---:R1:W2:Y:S07]  /*8c20*/  LDSM.16.M88.4 R184, [R231+0x7100] ;  /* 0x00710000e7b8783b */ /* 0x0042ae0000000200 */
[-C--:B------:R-:W-:Y:S01]  /*8c30*/  HMMA.16816.F32 R108, R196, R202.reuse, R108 ;  /* 0x000000cac46c723c */ /* 0x080fe2000000186c */
[----:B------:R-:W4:Y:S07]  /*8c40*/  LDSM.16.M88.4 R192, [R229+0x4900] ;  /* 0x00490000e5c0783b */ /* 0x000f2e0000000200 */
[----:B------:R-:W-:Y:S01]  /*8c50*/  HMMA.16816.F32 R112, R188, R202, R112 ;  /* 0x000000cabc70723c */ /* 0x000fe20000001870 */
[----:B------:R-:W4:Y:S08]  /*8c60*/  LDSM.16.M88.4 R196, [R229+0x5100] ;  /* 0x00510000e5c4783b */ /* 0x000f300000000200 */
[----:B------:R-:W4:Y:S08]  /*8c70*/  LDSM.16.M88.4 R188, [R229+0x5900] ;  /* 0x00590000e5bc783b */ /* 0x000f300000000200 */
[----:B-1----:R-:W3:Y:S04]  /*8c80*/  LDL R231, [R1+0x38] ;  /* 0x0000380001e77983 */ /* 0x002ee80000100800 */
[----:B------:R-:W-:Y:S01]  /*8c90*/  STL [R1+0x94], R229 ;  /* 0x000094e501007387 */ /* 0x000fe20000100800 */
[-C--:B--2---:R-:W-:Y:S03]  /*8ca0*/  HMMA.16816.F32 R4, R184, R204.reuse, R4 ;  /* 0x000000ccb804723c */ /* 0x084fe60000001804 */
[----:B------:R-:W-:Y:S05]  /*8cb0*/  LDSM.16.M88.4 R200, [R229+0x6900] ;  /* 0x00690000e5c8783b */ /* 0x000fea0000000200 */
[C---:B------:R-:W-:Y:S03]  /*8cc0*/  HMMA.16816.F32 R8, R208.reuse, R204, R8 ;  /* 0x000000ccd008723c */ /* 0x040fe60000001808 */
[----:B------:R-:W0:Y:S05]  /*8cd0*/  LDGDEPBAR ;  /* 0x00000000000079af */ /* 0x000e2a0000000000 */
        /* <DEDUP_REMOVED lines=8> */
[-C--:B----4-:R-:W-:Y:S08]  /*8d60*/  HMMA.16816.F32 R36, R184, R192.reuse, R36 ;  /* 0x000000c0b824723c */ /* 0x090ff00000001824 */
[C---:B------:R-:W-:Y:S08]  /*8d70*/  HMMA.16816.F32 R40, R208.reuse, R192, R40 ;  /* 0x000000c0d028723c */ /* 0x040ff00000001828 */
[-C--:B------:R-:W-:Y:S08]  /*8d80*/  HMMA.16816.F32 R44, R208, R194.reuse, R44 ;  /* 0x000000c2d02c723c */ /* 0x080ff0000000182c */
[C---:B------:R-:W-:Y:S01]  /*8d90*/  HMMA.16816.F32 R48, R184.reuse, R194, R48 ;  /* 0x000000c2b830723c */ /* 0x040fe20000001830 */
[----:B------:R1:W2:Y:S07]  /*8da0*/  LDSM.16.M88.4 R192, [R229+0x6100] ;  /* 0x00610000e5c0783b */ /* 0x0002ae0000000200 */
[-C--:B------:R-:W-:Y:S08]  /*8db0*/  HMMA.16816.F32 R52, R184, R196.reuse, R52 ;  /* 0x000000c4b834723c */ /* 0x080ff00000001834 */
[C---:B------:R-:W-:Y:S08]  /*8dc0*/  HMMA.16816.F32 R56, R208.reuse, R196, R56 ;  /* 0x000000c4d038723c */ /* 0x040ff00000001838 */
[-C--:B------:R-:W-:Y:S01]  /*8dd0*/  HMMA.16816.F32 R60, R208, R198.reuse, R60 ;  /* 0x000000c6d03c723c */ /* 0x080fe2000000183c */
[----:B-1----:R-:W4:Y:S04]  /*8de0*/  LDL R229, [R1+0x1c] ;  /* 0x00001c0001e57983 */ /* 0x002f280000100800 */
[----:B------:R-:W-:Y:S03]  /*8df0*/  STL [R1+0x98], R232 ;  /* 0x000098e801007387 */ /* 0x000fe60000100800 */
[C---:B------:R-:W-:Y:S01]  /*8e00*/  HMMA.16816.F32 R64, R184.reuse, R198, R64 ;  /* 0x000000c6b840723c */ /* 0x040fe20000001840 */
[----:B------:R-:W-:Y:S04]  /*8e10*/  STL [R1+0x9c], R228 ;  /* 0x00009ce401007387 */ /* 0x000fe80000100800 */
[----:B------:R1:W3:Y:S03]  /*8e20*/  LDL R0, [R1+0x18] ;  /* 0x0000180001007983 */ /* 0x0002e60000100800 */
[-C--:B------:R-:W-:Y:S01]  /*8e30*/  HMMA.16816.F32 R68, R184, R188.reuse, R68 ;  /* 0x000000bcb844723c */ /* 0x080fe20000001844 */
[----:B------:R-:W1:Y:S07]  /*8e40*/  LDSM.16.M88.4 R196, [R232+0x9100] ;  /* 0x00910000e8c4783b */ /* 0x000e6e0000000200 */
[C---:B------:R-:W-:Y:S08]  /*8e50*/  HMMA.16816.F32 R72, R208.reuse, R188, R72 ;  /* 0x000000bcd048723c */ /* 0x040ff00000001848 */
[-C--:B------:R-:W-:Y:S08]  /*8e60*/  HMMA.16816.F32 R76, R208, R190.reuse, R76 ;  /* 0x000000bed04c723c */ /* 0x080ff0000000184c */
[C---:B------:R-:W-:Y:S08]  /*8e70*/  HMMA.16816.F32 R80, R184.reuse, R190, R80 ;  /* 0x000000beb850723c */ /* 0x040ff00000001850 */
[-C--:B--2---:R-:W-:Y:S08]  /*8e80*/  HMMA.16816.F32 R84, R184, R192.reuse, R84 ;  /* 0x000000c0b854723c */ /* 0x084ff00000001854 */
[C---:B------:R-:W-:Y:S08]  /*8e90*/  HMMA.16816.F32 R88, R208.reuse, R192, R88 ;  /* 0x000000c0d058723c */ /* 0x040ff00000001858 */
[-C--:B------:R-:W-:Y:S08]  /*8ea0*/  HMMA.16816.F32 R92, R208, R194.reuse, R92 ;  /* 0x000000c2d05c723c */ /* 0x080ff0000000185c */
[C---:B------:R-:W-:Y:S08]  /*8eb0*/  HMMA.16816.F32 R96, R184.reuse, R194, R96 ;  /* 0x000000c2b860723c */ /* 0x040ff00000001860 */
[-C--:B------:R-:W-:Y:S08]  /*8ec0*/  HMMA.16816.F32 R100, R184, R200.reuse, R100 ;  /* 0x000000c8b864723c */ /* 0x080ff00000001864 */
[C---:B------:R-:W-:Y:S08]  /*8ed0*/  HMMA.16816.F32 R104, R208.reuse, R200, R104 ;  /* 0x000000c8d068723c */ /* 0x040ff00000001868 */
[-C--:B------:R-:W-:Y:S08]  /*8ee0*/  HMMA.16816.F32 R108, R208, R202.reuse, R108 ;  /* 0x000000cad06c723c */ /* 0x080ff0000000186c */
[----:B------:R-:W-:Y:S08]  /*8ef0*/  HMMA.16816.F32 R112, R184, R202, R112 ;  /* 0x000000cab870723c */ /* 0x000ff00000001870 */
[-C--:B------:R-:W-:Y:S08]  /*8f00*/  HMMA.16816.F32 R4, R204, R212.reuse, R4 ;  /* 0x000000d4cc04723c */ /* 0x080ff00000001804 */
[C---:B-1----:R-:W-:Y:S08]  /*8f10*/  HMMA.16816.F32 R8, R196.reuse, R212, R8 ;  /* 0x000000d4c408723c */ /* 0x042ff00000001808 */
        /* <DEDUP_REMOVED lines=20> */
[----:B------:R1:W1:Y:S01]  /*9060*/  MUFU.TANH R238, R7 ;  /* 0x0000000700ee7308 */ /* 0x0002620000002400 */
[----:B------:R-:W-:Y:S09]  /*9070*/  FMUL.FTZ R17, R17, c[0x0][0x320] ;  /* 0x0000c80011117a20 */ /* 0x000ff20000410000 */
[----:B------:R-:W-:Y:S10]  /*9080*/  MUFU.TANH R248, R17 ;  /* 0x0000001100f87308 */ /* 0x000ff40000002400 */
[----:B------:R-:W-:Y:S01]  /*9090*/  MUFU.TANH R237, R8 ;  /* 0x0000000800ed7308 */ /* 0x000fe20000002400 */
[----:B-1----:R-:W1:Y:S09]  /*90a0*/  LDSM.16.M88.4 R4, [R228+0x800] ;  /* 0x00080000e404783b */ /* 0x002e720000000200 */
[----:B------:R-:W-:Y:S10]  /*90b0*/  MUFU.TANH R234, R9 ;  /* 0x0000000900ea7308 */ /* 0x000ff40000002400 */
[----:B------:R-:W-:Y:S10]  /*90c0*/  MUFU.TANH R233, R10 ;  /* 0x0000000a00e97308 */ /* 0x000ff40000002400 */
[----:B------:R2:W2:Y:S10]  /*90d0*/  MUFU.TANH R230, R11 ;  /* 0x0000000b00e67308 */ /* 0x0004b40000002400 */
[----:B------:R-:W3:Y:S01]  /*90e0*/  MUFU.TANH R119, R12 ;  /* 0x0000000c00777308 */ /* 0x000ee20000002400 */
[-C--:B-1----:R-:W-:Y:S09]  /*90f0*/  HMMA.16816.F32 R20, R204, R4.reuse, R20 ;  /* 0x00000004cc14723c */ /* 0x082ff20000001814 */
[----:B------:R-:W-:Y:S01]  /*9100*/  MUFU.TANH R252, R13 ;  /* 0x0000000d00fc7308 */ /* 0x000fe20000002400 */
[C---:B------:R-:W-:Y:S01]  /*9110*/  HMMA.16816.F32 R24, R196.reuse, R4, R24 ;  /* 0x00000004c418723c */ /* 0x040fe20000001818 */
[----:B--2---:R-:W1:Y:S08]  /*9120*/  LDSM.16.M88.4 R8, [R228+0x1000] ;  /* 0x00100000e408783b */ /* 0x004e700000000200 */
[----:B------:R-:W-:Y:S01]  /*9130*/  MUFU.TANH R251, R14 ;  /* 0x0000000e00fb7308 */ /* 0x000fe20000002400 */
[-C--:B------:R-:W-:Y:S04]  /*9140*/  HMMA.16816.F32 R28, R196, R6.reuse, R28 ;  /* 0x00000006c41c723c */ /* 0x080fe8000000181c */
[----:B------:R-:W-:Y:S04]  /*9150*/  FMUL.FTZ R22, R22, c[0x0][0x320] ;  /* 0x0000c80016167a20 */ /* 0x000fe80000410000 */
[C---:B------:R-:W-:Y:S01]  /*9160*/  HMMA.16816.F32 R32, R204.reuse, R6, R32 ;  /* 0x00000006cc20723c */ /* 0x040fe20000001820 */
[----:B------:R2:W-:Y:S01]  /*9170*/  MUFU.TANH R250, R15 ;  /* 0x0000000f00fa7308 */ /* 0x0005e20000002400 */
[----:B------:R-:W3:Y:S02]  /*9180*/  LDSM.16.M88.4 R4, [R228+0x1800] ;  /* 0x00180000e404783b */ /* 0x000ee40000000200 */
[----:B------:R-:W-:Y:S02]  /*9190*/  FMUL.FTZ R21, R21, c[0x0][0x320] ;  /* 0x0000c80015157a20 */ /* 0x000fe40000410000 */
[----:B------:R-:W-:Y:S02]  /*91a0*/  FMUL.FTZ R20, R20, c[0x0][0x320] ;  /* 0x0000c80014147a20 */ /* 0x000fe40000410000 */
[----:B------:R-:W-:Y:S03]  /*91b0*/  FMUL.FTZ R23, R23, c[0x0][0x320] ;  /* 0x0000c80017177a20 */ /* 0x000fe60000410000 */
[----:B------:R3:W3:Y:S01]  /*91c0*/  MUFU.TANH R243, R22 ;  /* 0x0000001600f37308 */ /* 0x0006e20000002400 */
        /* <DEDUP_REMOVED lines=8> */
[-C--:B-1----:R-:W-:Y:S01]  /*9250*/  HMMA.16816.F32 R36, R204, R8.reuse, R36 ;  /* 0x00000008cc24723c */ /* 0x082fe20000001824 */
[----:B--2---:R-:W-:Y:S02]  /*9260*/  LDSM.16.M88.4 R12, [R228+0x3000] ;  /* 0x00300000e40c783b */ /* 0x004fe40000000200 */
[----:B------:R-:W-:Y:S02]  /*9270*/  FMUL.FTZ R25, R25, c[0x0][0x320] ;  /* 0x0000c80019197a20 */ /* 0x000fe40000410000 */
[----:B------:R-:W-:Y:S01]  /*9280*/  FMUL.FTZ R32, R32, c[0x0][0x320] ;  /* 0x0000c80020207a20 */ /* 0x000fe20000410000 */
[----:B------:R1:W-:Y:S01]  /*9290*/  MUFU.TANH R246, R19 ;  /* 0x0000001300f67308 */ /* 0x0003e20000002400 */
[----:B------:R-:W-:Y:S01]  /*92a0*/  FMUL.FTZ R33, R33, c[0x0][0x320] ;  /* 0x0000c80021217a20 */ /* 0x000fe20000410000 */
[C---:B------:R-:W-:Y:S04]  /*92b0*/  HMMA.16816.F32 R40, R196.reuse, R8, R40 ;  /* 0x00000008c428723c */ /* 0x040fe80000001828 */
[----:B------:R-:W-:Y:S02]  /*92c0*/  FMUL.FTZ R31, R31, c[0x0][0x320] ;  /* 0x0000c8001f1f7a20 */ /* 0x000fe40000410000 */
[----:B------:R-:W-:Y:S02]  /*92d0*/  FMUL.FTZ R34, R34, c[0x0][0x320] ;  /* 0x0000c80022227a20 */ /* 0x000fe40000410000 */
[----:B------:R2:W-:Y:S01]  /*92e0*/  MUFU.TANH R244, R21 ;  /* 0x0000001500f47308 */ /* 0x0005e20000002400 */
[-C--:B------:R-:W-:Y:S07]  /*92f0*/  HMMA.16816.F32 R44, R196, R10.reuse, R44 ;  /* 0x0000000ac42c723c */ /* 0x080fee000000182c */
[----:B------:R-:W-:Y:S01]  /*9300*/  FMUL.FTZ R36, R36, c[0x0][0x320] ;  /* 0x0000c80024247a20 */ /* 0x000fe20000410000 */
[C---:B------:R-:W-:Y:S01]  /*9310*/  HMMA.16816.F32 R48, R204.reuse, R10, R48 ;  /* 0x0000000acc30723c */ /* 0x040fe20000001830 */
[----:B------:R-:W-:Y:S01]  /*9320*/  MUFU.TANH R247, R18 ;  /* 0x0000001200f77308 */ /* 0x000fe20000002400 */
[----:B------:R-:W1:Y:S02]  /*9330*/  LDSM.16.M88.4 R8, [R228+0x2000] ;  /* 0x00200000e408783b */ /* 0x000e640000000200 */
[----:B---3--:R-:W-:Y:S02]  /*9340*/  @P4 IMAD.MOV.U32 R0, RZ, RZ, R2 ;  /* 0x000000ffff004224 */ /* 0x008fe400078e0002 */
[----:B------:R-:W-:Y:S02]  /*9350*/  FMUL.FTZ R37, R37, c[0x0][0x320] ;  /* 0x0000c80025257a20 */ /* 0x000fe40000410000 */
[-C--:B------:R-:W-:Y:S02]  /*9360*/  HMMA.16816.F32 R52, R204, R4.reuse, R52 ;  /* 0x00000004cc34723c */ /* 0x080fe40000001834 */
[----:B------:R-:W-:Y:S01]  /*9370*/  SHFL.IDX PT, R2, R0, 0x1, 0x1c1f ;  /* 0x003c1f0000027f89 */ /* 0x000fe200000e0000 */
        /* <DEDUP_REMOVED lines=22> */
[----:B------:R1:W1:Y:S01]  /*94e0*/  MUFU.TANH R220, R27 ;  /* 0x0000001b00dc7308 */ /* 0x0002620000002400 */
[----:B------:R-:W-:Y:S02]  /*94f0*/  SHFL.IDX PT, R9, R0, 0x2, 0x1c1f ;  /* 0x005c1f0000097f89 */ /* 0x000fe400000e0000 */
[----:B------:R-:W-:Y:S02]  /*9500*/  FMUL.FTZ R50, R50, c[0x0][0x320] ;  /* 0x0000c80032327a20 */ /* 0x000fe40000410000 */
        /* <DEDUP_REMOVED lines=8> */
[----:B------:R-:W1:Y:S01]  /*9590*/  MUFU.TANH R219, R28 ;  /* 0x0000001c00db7308 */ /* 0x000e620000002400 */
[----:B------:R-:W-:Y:S02]  /*95a0*/  FMUL.FTZ R69, R69, c[0x0][0x320] ;  /* 0x0000c80045457a20 */ /* 0x000fe40000410000 */
[-C--:B---3--:R-:W-:Y:S04]  /*95b0*/  HMMA.16816.F32 R84, R204, R4.reuse, R84 ;  /* 0x00000004cc54723c */ /* 0x088fe80000001854 */
[----:B------:R-:W-:Y:S02]  /*95c0*/  FMUL.FTZ R73, R73, c[0x0][0x320] ;  /* 0x0000c80049497a20 */ /* 0x000fe40000410000 */
[----:B------:R-:W-:Y:S01]  /*95d0*/  FMUL.FTZ R55, R55, c[0x0][0x320] ;  /* 0x0000c80037377a20 */ /* 0x000fe20000410000 */
[----:B------:R3:W-:Y:S01]  /*95e0*/  MUFU.TANH R213, R36 ;  /* 0x0000002400d57308 */ /* 0x0007e20000002400 */
[C---:B------:R-:W-:Y:S01]  /*95f0*/  HMMA.16816.F32 R88, R196.reuse, R4, R88 ;  /* 0x00000004c458723c */ /* 0x040fe20000001858 */
[----:B------:R-:W1:Y:S03]  /*9600*/  SHFL.IDX PT, R4, R0, RZ, 0x1c1f ;  /* 0x001c1fff00047589 */ /* 0x000e6600000e0000 */
[----:B------:R-:W-:Y:S02]  /*9610*/  FMUL.FTZ R61, R61, c[0x0][0x320] ;  /* 0x0000c8003d3d7a20 */ /* 0x000fe40000410000 */
[----:B------:R-:W-:Y:S02]  /*9620*/  FMUL.FTZ R62, R62, c[0x0][0x320] ;  /* 0x0000c8003e3e7a20 */ /* 0x000fe40000410000 */
[-C--:B------:R-:W-:Y:S01]  /*9630*/  HMMA.16816.F32 R92, R196, R6.reuse, R92 ;  /* 0x00000006c45c723c */ /* 0x080fe2000000185c */
[----:B------:R2:W-:Y:S03]  /*9640*/  MUFU.TANH R17, R73 ;  /* 0x0000004900117308 */ /* 0x0005e60000002400 */
[----:B------:R-:W-:Y:S02]  /*9650*/  IMAD R5, R216, -0x70, RZ ;  /* 0xffffff90d8057824 */ /* 0x000fe400078e02ff */
[----:B------:R-:W-:Y:S02]  /*9660*/  FMUL.FTZ R64, R64, c[0x0][0x320] ;  /* 0x0000c80040407a20 */ /* 0x000fe40000410000 */
[C---:B------:R-:W-:Y:S03]  /*9670*/  HMMA.16816.F32 R96, R204.reuse, R6, R96 ;  /* 0x00000006cc60723c */ /* 0x040fe60000001860 */
[----:B------:R-:W2:Y:S01]  /*9680*/  MUFU.TANH R218, R29 ;  /* 0x0000001d00da7308 */ /* 0x000ea20000002400 */
[----:B----4-:R-:W-:Y:S01]  /*9690*/  IADD3 R5, -R229, 0x1, R5 ;  /* 0x00000001e5057810 */ /* 0x010fe20007ffe105 */
[----:B------:R-:W-:Y:S02]  /*96a0*/  FMUL.FTZ R65, R65, c[0x0][0x320] ;  /* 0x0000c80041417a20 */ /* 0x000fe40000410000 */
[----:B------:R-:W-:Y:S01]  /*96b0*/  FMUL.FTZ R80, R80, c[0x0][0x320] ;  /* 0x0000c80050507a20 */ /* 0x000fe20000410000 */
[-C--:B------:R-:W-:Y:S04]  /*96c0*/  HMMA.16816.F32 R100, R204, R12.reuse, R100 ;  /* 0x0000000ccc64723c */ /* 0x080fe80000001864 */
[----:B------:R-:W-:Y:S01]  /*96d0*/  IADD3 R5, -R235, R5, R231 ;  /* 0x00000005eb057210 */ /* 0x000fe20007ffe1e7 */
[----:B------:R-:W-:Y:S01]  /*96e0*/  MUFU.TANH R217, R30 ;  /* 0x0000001e00d97308 */ /* 0x000fe20000002400 */
[----:B------:R-:W-:Y:S02]  /*96f0*/  FMUL.FTZ R89, R89, c[0x0][0x320] ;  /* 0x0000c80059597a20 */ /* 0x000fe40000410000 */
[C---:B-1----:R-:W-:Y:S01]  /*9700*/  IADD3 R4, R5.reuse, R4, RZ ;  /* 0x0000000405047210 */ /* 0x042fe20007ffe0ff */
[C---:B------:R-:W-:Y:S01]  /*9710*/  IMAD.IADD R2, R5.reuse, 0x1, R2 ;  /* 0x0000000105027824 */ /* 0x040fe200078e0202 */
[C---:B------:R-:W-:Y:S04]  /*9720*/  HMMA.16816.F32 R104, R196.reuse, R12, R104 ;  /* 0x0000000cc468723c */ /* 0x040fe80000001868 */
[----:B------:R-:W-:Y:S01]  /*9730*/  ISETP.GT.AND P0, PT, R2, RZ, PT ;  /* 0x000000ff0200720c */ /* 0x000fe20003f04270 */
[----:B------:R-:W-:Y:S01]  /*9740*/  MUFU.TANH R29, R32 ;  /* 0x00000020001d7308 */ /* 0x000fe20000002400 */
[C---:B------:R-:W-:Y:S01]  /*9750*/  IMAD.IADD R0, R5.reuse, 0x1, R9 ;  /* 0x0000000105007824 */ /* 0x040fe200078e0209 */
[----:B------:R-:W-:Y:S01]  /*9760*/  IADD3 R5, R5, R8, RZ ;  /* 0x0000000805057210 */ /* 0x000fe20007ffe0ff */
[----:B------:R-:W-:Y:S01]  /*9770*/  FMUL.FTZ R88, R88, c[0x0][0x320] ;  /* 0x0000c80058587a20 */ /* 0x000fe20000410000 */
[----:B------:R-:W-:Y:S01]  /*9780*/  ISETP.GT.AND P2, PT, R4, RZ, PT ;  /* 0x000000ff0400720c */ /* 0x000fe20003f44270 */
[-C--:B------:R-:W-:Y:S03]  /*9790*/  HMMA.16816.F32 R108, R196, R14.reuse, R108 ;  /* 0x0000000ec46c723c */ /* 0x080fe6000000186c */
[----:B------:R-:W-:Y:S01]  /*97a0*/  FSEL R8, R236, -INF , P2 ;  /* 0xff800000ec087808 */ /* 0x000fe20001000000 */
[----:B------:R-:W-:Y:S01]  /*97b0*/  FMUL.FTZ R81, R81, c[0x0][0x320] ;  /* 0x0000c80051517a20 */ /* 0x000fe20000410000 */
[----:B------:R-:W-:Y:S01]  /*97c0*/  MUFU.TANH R30, R33 ;  /* 0x00000021001e7308 */ /* 0x000fe20000002400 */
[----:B------:R-:W-:Y:S01]  /*97d0*/  ISETP.GT.AND P5, PT, R2, 0x1, PT ;  /* 0x000000010200780c */ /* 0x000fe20003fa4270 */
[----:B------:R-:W-:Y:S01]  /*97e0*/  FMUL.FTZ R78, R78, c[0x0][0x320] ;  /* 0x0000c8004e4e7a20 */ /* 0x000fe20000410000 */
[----:B------:R-:W-:Y:S01]  /*97f0*/  FSEL R12, R239, -INF , P0 ;  /* 0xff800000ef0c7808 */ /* 0x000fe20000000000 */
[----:B------:R-:W-:Y:S04]  /*9800*/  HMMA.16816.F32 R112, R204, R14, R112 ;  /* 0x0000000ecc70723c */ /* 0x000fe80000001870 */
[----:B------:R-:W-:Y:S01]  /*9810*/  ISETP.GT.AND P0, PT, R5, 0x1, PT ;  /* 0x000000010500780c */ /* 0x000fe20003f04270 */
[----:B------:R-:W-:Y:S01]  /*9820*/  FMUL.FTZ R84, R84, c[0x0][0x320] ;  /* 0x0000c80054547a20 */ /* 0x000fe20000410000 */
[----:B------:R-:W-:Y:S01]  /*9830*/  MUFU.TANH R32, R35 ;  /* 0x0000002300207308 */ /* 0x000fe20000002400 */
[----:B------:R-:W-:Y:S01]  /*9840*/  FSEL R13, R238, -INF , P5 ;  /* 0xff800000ee0d7808 */ /* 0x000fe20002800000 */
[----:B------:R-:W-:Y:S01]  /*9850*/  FMUL.FTZ R85, R85, c[0x0][0x320] ;  /* 0x0000c80055557a20 */ /* 0x000fe20000410000 */
[----:B------:R-:W-:Y:S02]  /*9860*/  FSEL R22, R230, -INF , P0 ;  /* 0xff800000e6167808 */ /* 0x000fe40000000000 */
[----:B------:R-:W-:Y:S01]  /*9870*/  ISETP.GT.AND P5, PT, R0, 0x8, PT ;  /* 0x000000080000780c */ /* 0x000fe20003fa4270 */
[----:B------:R-:W-:Y:S01]  /*9880*/  FMUL.FTZ R82, R82, c[0x0][0x320] ;  /* 0x0000c80052527a20 */ /* 0x000fe20000410000 */
[----:B------:R-:W-:Y:S01]  /*9890*/  ISETP.GT.AND P1, PT, R4, 0x1, PT ;  /* 0x000000010400780c */ /* 0x000fe20003f24270 */
[----:B------:R-:W-:Y:S01]  /*98a0*/  FMUL.FTZ R86, R86, c[0x0][0x320] ;  /* 0x0000c80056567a20 */ /* 0x000fe20000410000 */
[----:B------:R-:W-:Y:S01]  /*98b0*/  FSEL R19, R119, -INF , P5 ;  /* 0xff80000077137808 */ /* 0x000fe20002800000 */
[----:B------:R1:W-:Y:S01]  /*98c0*/  MUFU.TANH R212, R37 ;  /* 0x0000002500d47308 */ /* 0x0003e20000002400 */
[----:B------:R-:W-:Y:S01]  /*98d0*/  FMUL.FTZ R40, R40, c[0x0][0x320] ;  /* 0x0000c80028287a20 */ /* 0x000fe20000410000 */
[----:B------:R-:W-:Y:S01]  /*98e0*/  FSEL R9, R240, -INF , P1 ;  /* 0xff800000f0097808 */ /* 0x000fe20000800000 */
[----:B------:R-:W-:Y:S01]  /*98f0*/  FMUL.FTZ R83, R83, c[0x0][0x320] ;  /* 0x0000c80053537a20 */ /* 0x000fe20000410000 */
[----:B------:R-:W-:Y:S01]  /*9900*/  ISETP.GT.AND P1, PT, R5, RZ, PT ;  /* 0x000000ff0500720c */ /* 0x000fe20003f24270 */
[----:B------:R-:W-:Y:S01]  /*9910*/  FMUL.FTZ R87, R87, c[0x0][0x320] ;  /* 0x0000c80057577a20 */ /* 0x000fe20000410000 */
[----:B------:R-:W-:Y:S01]  /*9920*/  ISETP.GT.AND P5, PT, R4, 0x9, PT ;  /* 0x000000090400780c */ /* 0x000fe20003fa4270 */
[----:B------:R-:W-:Y:S01]  /*9930*/  FMUL.FTZ R98, R98, c[0x0][0x320] ;  /* 0x0000c80062627a20 */ /* 0x000fe20000410000 */
[----:B--2---:R-:W-:Y:S01]  /*9940*/  FSEL R21, R233, -INF , P1 ;  /* 0xff800000e9157808 */ /* 0x004fe20000800000 */
[----:B------:R-:W-:Y:S01]  /*9950*/  FMUL.FTZ R115, R115, c[0x0][0x320] ;  /* 0x0000c80073737a20 */ /* 0x000fe20000410000 */
[----:B------:R-:W-:Y:S01]  /*9960*/  MUFU.TANH R215, R31 ;  /* 0x0000001f00d77308 */ /* 0x000fe20000002400 */
[----:B------:R-:W-:Y:S01]  /*9970*/  FSEL R11, R248, -INF , P5 ;  /* 0xff800000f80b7808 */ /* 0x000fe20002800000 */
[----:B------:R-:W-:Y:S01]  /*9980*/  FMUL.FTZ R93, R93, c[0x0][0x320] ;  /* 0x0000c8005d5d7a20 */ /* 0x000fe20000410000 */
[----:B------:R-:W-:Y:S01]  /*9990*/  ISETP.GT.AND P5, PT, R2, 0x10, PT ;  /* 0x000000100200780c */ /* 0x000fe20003fa4270 */
[----:B------:R-:W-:Y:S01]  /*99a0*/  FMUL.FTZ R90, R90, c[0x0][0x320] ;  /* 0x0000c8005a5a7a20 */ /* 0x000fe20000410000 */
[----:B------:R-:W-:Y:S01]  /*99b0*/  FMNMX.FTZ R6, R12, R116, !PT ;  /* 0x000000740c067209 */ /* 0x000fe20007810000 */
[----:B------:R-:W-:Y:S01]  /*99c0*/  FMUL.FTZ R99, R99, c[0x0][0x320] ;  /* 0x0000c80063637a20 */ /* 0x000fe20000410000 */
[----:B------:R-:W-:Y:S01]  /*99d0*/  FSEL R27, R243, -INF , P5 ;  /* 0xff800000f31b7808 */ /* 0x000fe20002800000 */
[----:B------:R-:W-:Y:S01]  /*99e0*/  FMUL.FTZ R102, R102, c[0x0][0x320] ;  /* 0x0000c80066667a20 */ /* 0x000fe20000410000 */
[----:B------:R-:W-:Y:S01]  /*99f0*/  ISETP.GT.AND P5, PT, R5, 0x11, PT ;  /* 0x000000110500780c */ /* 0x000fe20003fa4270 */
[----:B------:R-:W2:Y:S01]  /*9a00*/  MUFU.TANH R31, R34 ;  /* 0x00000022001f7308 */ /* 0x000ea20000002400 */
[----:B------:R-:W-:Y:S01]  /*9a10*/  ISETP.GT.AND P3, PT, R0, RZ, PT ;  /* 0x000000ff0000720c */ /* 0x000fe20003f64270 */
[----:B------:R-:W-:Y:S01]  /*9a20*/  FMUL.FTZ R114, R114, c[0x0][0x320] ;  /* 0x0000c80072727a20 */ /* 0x000fe20000410000 */
[----:B---3--:R-:W-:Y:S01]  /*9a30*/  FSEL R36, R220, -INF , P5 ;  /* 0xff800000dc247808 */ /* 0x008fe20002800000 */
[----:B------:R-:W-:Y:S01]  /*9a40*/  FMUL.FTZ R79, R79, c[0x0][0x320] ;  /* 0x0000c8004f4f7a20 */ /* 0x000fe20000410000 */
[----:B------:R-:W-:Y:S01]  /*9a50*/  FSEL R16, R237, -INF , P3 ;  /* 0xff800000ed107808 */ /* 0x000fe20001800000 */
[----:B------:R-:W-:Y:S01]  /*9a60*/  FMUL.FTZ R92, R92, c[0x0][0x320] ;  /* 0x0000c8005c5c7a20 */ /* 0x000fe20000410000 */
[C---:B------:R-:W-:Y:S01]  /*9a70*/  ISETP.GT.AND P3, PT, R0.reuse, 0x9, PT ;  /* 0x000000090000780c */ /* 0x040fe20003f64270 */
[----:B------:R-:W-:Y:S01]  /*9a80*/  FMUL.FTZ R105, R105, c[0x0][0x320] ;  /* 0x0000c80069697a20 */ /* 0x000fe20000410000 */
[----:B------:R-:W-:Y:S01]  /*9a90*/  ISETP.GT.AND P2, PT, R0, 0x1, PT ;  /* 0x000000010000780c */ /* 0x000fe20003f44270 */
[----:B------:R3:W4:Y:S01]  /*9aa0*/  MUFU.TANH R211, R38 ;  /* 0x0000002600d37308 */ /* 0x0007220000002400 */
[----:B------:R-:W-:Y:S01]  /*9ab0*/  FSEL R20, R252, -INF , P3 ;  /* 0xff800000fc147808 */ /* 0x000fe20001800000 */
[----:B------:R-:W-:Y:S01]  /*9ac0*/  FMUL.FTZ R91, R91, c[0x0][0x320] ;  /* 0x0000c8005b5b7a20 */ /* 0x000fe20000410000 */
[----:B------:R-:W-:Y:S01]  /*9ad0*/  FSEL R18, R234, -INF , P2 ;  /* 0xff800000ea127808 */ /* 0x000fe20001000000 */
[----:B------:R-:W-:Y:S01]  /*9ae0*/  FMUL.FTZ R94, R94, c[0x0][0x320] ;  /* 0x0000c8005e5e7a20 */ /* 0x000fe20000410000 */
[----:B------:R-:W-:Y:S01]  /*9af0*/  ISETP.GT.AND P2, PT, R5, 0x8, PT ;  /* 0x000000080500780c */ /* 0x000fe20003f44270 */
[----:B------:R-:W-:Y:S01]  /*9b00*/  FMUL.FTZ R95, R95, c[0x0][0x320] ;  /* 0x0000c8005f5f7a20 */ /* 0x000fe20000410000 */
[----:B------:R-:W-:Y:S01]  /*9b10*/  ISETP.GT.AND P3, PT, R2, 0x8, PT ;  /* 0x000000080200780c */ /* 0x000fe20003f64270 */
[----:B------:R-:W-:Y:S01]  /*9b20*/  FMUL.FTZ R110, R110, c[0x0][0x320] ;  /* 0x0000c8006e6e7a20 */ /* 0x000fe20000410000 */
[----:B------:R-:W-:Y:S01]  /*9b30*/  FSEL R23, R251, -INF , P2 ;  /* 0xff800000fb177808 */ /* 0x000fe20001000000 */
[----:B------:R2:W-:Y:S01]  /*9b40*/  MUFU.TANH R209, R40 ;  /* 0x0000002800d17308 */ /* 0x0005e20000002400 */
[----:B------:R-:W-:Y:S01]  /*9b50*/  ISETP.GT.AND P0, PT, R4, 0x8, PT ;  /* 0x000000080400780c */ /* 0x000fe20003f04270 */
[----:B------:R-:W-:Y:S01]  /*9b60*/  FMUL.FTZ R41, R41, c[0x0][0x320] ;  /* 0x0000c80029297a20 */ /* 0x000fe20000410000 */
[----:B------:R-:W-:Y:S01]  /*9b70*/  FMNMX.FTZ R73, R8, R3, !PT ;  /* 0x0000000308497209 */ /* 0x000fe20007810000 */
[----:B------:R-:W-:Y:S01]  /*9b80*/  FMUL.FTZ R109, R109, c[0x0][0x320] ;  /* 0x0000c8006d6d7a20 */ /* 0x000fe20000410000 */
[----:B------:R-:W-:Y:S01]  /*9b90*/  ISETP.GT.AND P2, PT, R2, 0x9, PT ;  /* 0x000000090200780c */ /* 0x000fe20003f44270 */
[----:B------:R-:W-:Y:S01]  /*9ba0*/  FMUL.FTZ R42, R42, c[0x0][0x320] ;  /* 0x0000c8002a2a7a20 */ /* 0x000fe20000410000 */
[----:B------:R-:W-:Y:S01]  /*9bb0*/  FSEL R14, R247, -INF , P3 ;  /* 0xff800000f70e7808 */ /* 0x000fe20001800000 */
[----:B------:R-:W-:Y:S01]  /*9bc0*/  FMUL.FTZ R46, R46, c[0x0][0x320] ;  /* 0x0000c8002e2e7a20 */ /* 0x000fe20000410000 */
[----:B------:R-:W-:Y:S01]  /*9bd0*/  ISETP.GT.AND P3, PT, R2, 0x11, PT ;  /* 0x000000110200780c */ /* 0x000fe20003f64270 */
[----:B------:R-:W-:Y:S01]  /*9be0*/  MUFU.TANH R109, R109 ;  /* 0x0000006d006d7308 */ /* 0x000fe20000002400 */
[----:B------:R-:W-:Y:S01]  /*9bf0*/  FSEL R15, R246, -INF , P2 ;  /* 0xff800000f60f7808 */ /* 0x000fe20001000000 */
[----:B------:R-:W-:Y:S01]  /*9c00*/  FMUL.FTZ R48, R48, c[0x0][0x320] ;  /* 0x0000c80030307a20 */ /* 0x000fe20000410000 */
[----:B------:R-:W-:Y:S01]  /*9c10*/  FSEL R28, R242, -INF , P3 ;  /* 0xff800000f21c7808 */ /* 0x000fe20001800000 */
[----:B------:R-:W-:Y:S01]  /*9c20*/  FMUL.FTZ R47, R47, c[0x0][0x320] ;  /* 0x0000c8002f2f7a20 */ /* 0x000fe20000410000 */
[----:B------:R-:W-:Y:S01]  /*9c30*/  ISETP.GT.AND P3, PT, R0, 0x18, PT ;  /* 0x000000180000780c */ /* 0x000fe20003f64270 */
[----:B------:R-:W-:Y:S01]  /*9c40*/  FMUL.FTZ R58, R58, c[0x0][0x320] ;  /* 0x0000c8003a3a7a20 */ /* 0x000fe20000410000 */
[----:B------:R-:W-:Y:S01]  /*9c50*/  FSEL R10, R249, -INF , P0 ;  /* 0xff800000f90a7808 */ /* 0x000fe20000000000 */
[----:B------:R-:W-:Y:S01]  /*9c60*/  FMUL.FTZ R59, R59, c[0x0][0x320] ;  /* 0x0000c8003b3b7a20 */ /* 0x000fe20000410000 */
[----:B-1----:R-:W-:Y:S01]  /*9c70*/  FSEL R37, R219, -INF , P3 ;  /* 0xff800000db257808 */ /* 0x002fe20001800000 */
[----:B------:R-:W1:Y:S01]  /*9c80*/  MUFU.TANH R210, R39 ;  /* 0x0000002700d27308 */ /* 0x000e620000002400 */
[----:B------:R-:W-:Y:S01]  /*9c90*/  FMNMX.FTZ R73, R9, R73, !PT ;  /* 0x0000004909497209 */ /* 0x000fe20007810000 */
[----:B------:R-:W-:Y:S01]  /*9ca0*/  FMUL.FTZ R63, R63, c[0x0][0x320] ;  /* 0x0000c8003f3f7a20 */ /* 0x000fe20000410000 */
[----:B------:R-:W-:Y:S01]  /*9cb0*/  ISETP.GT.AND P1, PT, R5, 0x9, PT ;  /* 0x000000090500780c */ /* 0x000fe20003f24270 */
[----:B------:R-:W-:Y:S01]  /*9cc0*/  FMUL.FTZ R56, R56, c[0x0][0x320] ;  /* 0x0000c80038387a20 */ /* 0x000fe20000410000 */
[----:B------:R-:W-:Y:S01]  /*9cd0*/  FMNMX.FTZ R73, R10, R73, !PT ;  /* 0x000000490a497209 */ /* 0x000fe20007810000 */
[----:B------:R-:W-:Y:S01]  /*9ce0*/  FMUL.FTZ R70, R70, c[0x0][0x320] ;  /* 0x0000c80046467a20 */ /* 0x000fe20000410000 */
[----:B------:R-:W-:Y:S01]  /*9cf0*/  FSEL R24, R250, -INF , P1 ;  /* 0xff800000fa187808 */ /* 0x000fe20000800000 */
[----:B------:R-:W-:Y:S01]  /*9d00*/  FMUL.FTZ R74, R74, c[0x0][0x320] ;  /* 0x0000c8004a4a7a20 */ /* 0x000fe20000410000 */
[----:B------:R-:W-:Y:S01]  /*9d10*/  FMNMX.FTZ R73, R11, R73, !PT ;  /* 0x000000490b497209 */ /* 0x000fe20007810000 */
[----:B------:R-:W-:Y:S01]  /*9d20*/  MUFU.TANH R208, R41 ;  /* 0x0000002900d07308 */ /* 0x000fe20000002400 */
[----:B------:R-:W-:Y:S01]  /*9d30*/  ISETP.GT.AND P0, PT, R4, 0x11, PT ;  /* 0x000000110400780c */ /* 0x000fe20003f04270 */
[----:B------:R-:W-:Y:S01]  /*9d40*/  FMUL.FTZ R72, R72, c[0x0][0x320] ;  /* 0x0000c80048487a20 */ /* 0x000fe20000410000 */
[----:B------:R-:W-:Y:S01]  /*9d50*/  ISETP.GT.AND P2, PT, R0, 0x10, PT ;  /* 0x000000100000780c */ /* 0x000fe20003f44270 */
[----:B------:R-:W-:Y:S01]  /*9d60*/  FMUL.FTZ R75, R75, c[0x0][0x320] ;  /* 0x0000c8004b4b7a20 */ /* 0x000fe20000410000 */
[----:B------:R-:W-:Y:S01]  /*9d70*/  FSEL R26, R244, -INF , P0 ;  /* 0xff800000f41a7808 */ /* 0x000fe20000000000 */
[----:B------:R-:W-:Y:S01]  /*9d80*/  FMUL.FTZ R77, R77, c[0x0][0x320] ;  /* 0x0000c8004d4d7a20 */ /* 0x000fe20000410000 */
[----:B------:R-:W-:Y:S01]  /*9d90*/  IADD3 R244, R216, -0x1, RZ ;  /* 0xffffffffd8f47810 */ /* 0x000fe20007ffe0ff */
[----:B------:R-:W-:Y:S01]  /*9da0*/  FMUL.FTZ R71, R71, c[0x0][0x320] ;  /* 0x0000c80047477a20 */ /* 0x000fe20000410000 */
[----:B------:R-:W-:Y:S01]  /*9db0*/  ISETP.GT.AND P0, PT, R5, 0x10, PT ;  /* 0x000000100500780c */ /* 0x000fe20003f04270 */
[----:B------:R4:W1:Y:S01]  /*9dc0*/  MUFU.TANH R202, R43 ;  /* 0x0000002b00ca7308 */ /* 0x0008620000002400 */
[----:B------:R-:W-:Y:S01]  /*9dd0*/  FSEL R33, R223, -INF , P2 ;  /* 0xff800000df217808 */ /* 0x000fe20001000000 */
[----:B------:R-:W-:Y:S01]  /*9de0*/  FMUL.FTZ R76, R76, c[0x0][0x320] ;  /* 0x0000c8004c4c7a20 */ /* 0x000fe20000410000 */
[----:B------:R-:W-:Y:S01]  /*9df0*/  ISETP.GT.AND P2, PT, R0, 0x19, PT ;  /* 0x000000190000780c */ /* 0x000fe20003f44270 */
[----:B------:R-:W-:Y:S01]  /*9e00*/  FMUL.FTZ R96, R96, c[0x0][0x320] ;  /* 0x0000c80060607a20 */ /* 0x000fe20000410000 */
[----:B------:R-:W-:Y:S01]  /*9e10*/  FSEL R35, R221, -INF , P0 ;  /* 0xff800000dd237808 */ /* 0x000fe20000000000 */
[----:B------:R-:W-:Y:S01]  /*9e20*/  FMUL.FTZ R97, R97, c[0x0][0x320] ;  /* 0x0000c80061617a20 */ /* 0x000fe20000410000 */
[----:B---3--:R-:W-:Y:S01]  /*9e30*/  FSEL R38, R218, -INF , P2 ;  /* 0xff800000da267808 */ /* 0x008fe20001000000 */
[----:B------:R-:W-:Y:S01]  /*9e40*/  FMUL.FTZ R100, R100, c[0x0][0x320] ;  /* 0x0000c80064647a20 */ /* 0x000fe20000410000 */
[----:B------:R-:W-:Y:S01]  /*9e50*/  ISETP.GT.AND P2, PT, R2, 0x18, PT ;  /* 0x000000180200780c */ /* 0x000fe20003f44270 */
[----:B------:R-:W-:Y:S01]  /*9e60*/  MUFU.TANH R203, R42 ;  /* 0x0000002a00cb7308 */ /* 0x000fe20000002400 */
[----:B------:R-:W-:Y:S01]  /*9e70*/  ISETP.GT.AND P0, PT, R5, 0x19, PT ;  /* 0x000000190500780c */ /* 0x000fe20003f04270 */
[----:B------:R-:W-:Y:S01]  /*9e80*/  FMUL.FTZ R112, R112, c[0x0][0x320] ;  /* 0x0000c80070707a20 */ /* 0x000fe20000410000 */
[----:B--2---:R-:W-:Y:S01]  /*9e90*/  FSEL R31, R31, -INF , P2 ;  /* 0xff8000001f1f7808 */ /* 0x004fe20001000000 */
[----:B------:R-:W-:Y:S01]  /*9ea0*/  FMUL.FTZ R106, R106, c[0x0][0x320] ;  /* 0x0000c8006a6a7a20 */ /* 0x000fe20000410000 */
[----:B------:R-:W-:Y:S01]  /*9eb0*/  ISETP.GT.AND P2, PT, R2, 0x21, PT ;  /* 0x000000210200780c */ /* 0x000fe20003f44270 */
[----:B------:R-:W-:Y:S01]  /*9ec0*/  FMUL.FTZ R113, R113, c[0x0][0x320] ;  /* 0x0000c80071717a20 */ /* 0x000fe20000410000 */
[----:B------:R-:W-:Y:S01]  /*9ed0*/  ISETP.GT.AND P3, PT, R4, 0x19, PT ;  /* 0x000000190400780c */ /* 0x000fe20003f64270 */
[----:B------:R-:W-:Y:S01]  /*9ee0*/  FMUL.FTZ R57, R57, c[0x0][0x320] ;  /* 0x0000c80039397a20 */ /* 0x000fe20000410000 */
[----:B------:R-:W-:Y:S01]  /*9ef0*/  FSEL R40, R215, -INF , P0 ;  /* 0xff800000d7287808 */ /* 0x000fe20000000000 */
[----:B------:R1:W-:Y:S01]  /*9f00*/  MUFU.TANH R201, R44 ;  /* 0x0000002c00c97308 */ /* 0x0003e20000002400 */
[----:B------:R-:W-:Y:S01]  /*9f10*/  FSEL R30, R30, -INF , P3 ;  /* 0xff8000001e1e7808 */ /* 0x000fe20001800000 */
[----:B------:R-:W-:Y:S01]  /*9f20*/  FMUL.FTZ R101, R101, c[0x0][0x320] ;  /* 0x0000c80065657a20 */ /* 0x000fe20000410000 */
[----:B------:R-:W-:Y:S01]  /*9f30*/  ISETP.GT.AND P3, PT, R2, 0x20, PT ;  /* 0x000000200200780c */ /* 0x000fe20003f64270 */
[----:B------:R-:W-:Y:S01]  /*9f40*/  FMUL.FTZ R104, R104, c[0x0][0x320] ;  /* 0x0000c80068687a20 */ /* 0x000fe20000410000 */
[----:B------:R-:W-:Y:S01]  /*9f50*/  FMNMX.FTZ R6, R13, R6, !PT ;  /* 0x000000060d067209 */ /* 0x000fe20007810000 */
[----:B------:R-:W-:Y:S01]  /*9f60*/  FMUL.FTZ R108, R108, c[0x0][0x320] ;  /* 0x0000c8006c6c7a20 */ /* 0x000fe20000410000 */
[----:B----4-:R-:W-:Y:S02]  /*9f70*/  FSEL R43, R211, -INF , P3 ;  /* 0xff800000d32b7808 */ /* 0x010fe40001800000 */
[----:B------:R-:W-:Y:S01]  /*9f80*/  ISETP.GT.AND P3, PT, R5, 0x21, PT ;  /* 0x000000210500780c */ /* 0x000fe20003f64270 */
[----:B------:R-:W-:Y:S01]  /*9f90*/  MUFU.TANH R113, R113 ;  /* 0x0000007100717308 */ /* 0x000fe20000002400 */
[----:B------:R-:W-:Y:S02]  /*9fa0*/  FMNMX.FTZ R6, R14, R6, !PT ;  /* 0x000000060e067209 */ /* 0x000fe40007810000 */
[C---:B------:R-:W-:Y:S02]  /*9fb0*/  ISETP.GT.AND P1, PT, R4.reuse, 0x10, PT ;  /* 0x000000100400780c */ /* 0x040fe40003f24270 */
[----:B------:R-:W-:Y:S02]  /*9fc0*/  ISETP.GT.AND P5, PT, R4, 0x18, PT ;  /* 0x000000180400780c */ /* 0x000fe40003fa4270 */
[----:B------:R-:W-:Y:S02]  /*9fd0*/  FSEL R25, R245, -INF , P1 ;  /* 0xff800000f5197808 */ /* 0x000fe40000800000 */
[----:B------:R-:W-:Y:S01]  /*9fe0*/  ISETP.GT.AND P1, PT, R0, 0x11, PT ;  /* 0x000000110000780c */ /* 0x000fe20003f24270 */
[----:B------:R2:W-:Y:S01]  /*9ff0*/  MUFU.TANH R192, R52 ;  /* 0x0000003400c07308 */ /* 0x0005e20000002400 */
[----:B------:R-:W-:Y:S02]  /*a000*/  FSEL R29, R29, -INF , P5 ;  /* 0xff8000001d1d7808 */ /* 0x000fe40002800000 */
[----:B------:R-:W-:Y:S02]  /*a010*/  FSEL R34, R222, -INF , P1 ;  /* 0xff800000de227808 */ /* 0x000fe40000800000 */
[----:B------:R-:W-:Y:S02]  /*a020*/  ISETP.GT.AND P1, PT, R5, 0x18, PT ;  /* 0x000000180500780c */ /* 0x000fe40003f24270 */
[----:B-1----:R-:W-:Y:S02]  /*a030*/  FSEL R44, R210, -INF , P2 ;  /* 0xff800000d22c7808 */ /* 0x002fe40001000000 */
[----:B------:R-:W-:Y:S01]  /*a040*/  FSEL R39, R217, -INF , P1 ;  /* 0xff800000d9277808 */ /* 0x000fe20000800000 */
[----:B------:R-:W-:Y:S01]  /*a050*/  MUFU.TANH R200, R45 ;  /* 0x0000002d00c87308 */ /* 0x000fe20000002400 */
[----:B------:R-:W-:Y:S02]  /*a060*/  ISETP.GT.AND P1, PT, R2, 0x19, PT ;  /* 0x000000190200780c */ /* 0x000fe40003f24270 */
[----:B------:R-:W-:Y:S02]  /*a070*/  ISETP.GT.AND P2, PT, R0, 0x28, PT ;  /* 0x000000280000780c */ /* 0x000fe40003f44270 */
[----:B------:R-:W-:Y:S02]  /*a080*/  FSEL R32, R32, -INF , P1 ;  /* 0xff80000020207808 */ /* 0x000fe40000800000 */
[----:B------:R-:W-:Y:S02]  /*a090*/  ISETP.GT.AND P1, PT, R0, 0x20, PT ;  /* 0x000000200000780c */ /* 0x000fe40003f24270 */
[----:B------:R-:W-:Y:S01]  /*a0a0*/  FMNMX.FTZ R73, R25, R73, !PT ;  /* 0x0000004919497209 */ /* 0x000fe20007810000 */
[----:B------:R-:W-:Y:S01]  /*a0b0*/  MUFU.TANH R194, R46 ;  /* 0x0000002e00c27308 */ /* 0x000fe20000002400 */
[----:B------:R-:W-:Y:S02]  /*a0c0*/  ISETP.GT.AND P0, PT, R4, 0x20, PT ;  /* 0x000000200400780c */ /* 0x000fe40003f04270 */
[----:B------:R-:W-:Y:S02]  /*a0d0*/  FMNMX.FTZ R73, R26, R73, !PT ;  /* 0x000000491a497209 */ /* 0x000fe40007810000 */
[----:B--2---:R-:W-:Y:S02]  /*a0e0*/  FSEL R52, R202, -INF , P3 ;  /* 0xff800000ca347808 */ /* 0x004fe40001800000 */
[----:B------:R-:W-:Y:S02]  /*a0f0*/  FSEL R41, R213, -INF , P0 ;  /* 0xff800000d5297808 */ /* 0x000fe40000000000 */
[----:B------:R-:W-:Y:S01]  /*a100*/  ISETP.GT.AND P0, PT, R0, 0x21, PT ;  /* 0x000000210000780c */ /* 0x000fe20003f04270 */
[----:B------:R-:W1:Y:S01]  /*a110*/  MUFU.TANH R45, R48 ;  /* 0x00000030002d7308 */ /* 0x000e620000002400 */
[----:B------:R-:W-:Y:S02]  /*a120*/  FMNMX.FTZ R73, R29, R73, !PT ;  /* 0x000000491d497209 */ /* 0x000fe40007810000 */
[----:B------:R-:W-:Y:S02]  /*a130*/  ISETP.GT.AND P5, PT, R4, 0x21, PT ;  /* 0x000000210400780c */ /* 0x000fe40003fa4270 */
[----:B------:R-:W-:Y:S02]  /*a140*/  FMNMX.FTZ R73, R30, R73, !PT ;  /* 0x000000491e497209 */ /* 0x000fe40007810000 */
[----:B------:R-:W-:Y:S02]  /*a150*/  FSEL R42, R212, -INF , P5 ;  /* 0xff800000d42a7808 */ /* 0x000fe40002800000 */
[----:B------:R-:W-:Y:S01]  /*a160*/  ISETP.GT.AND P5, PT, R5, 0x20, PT ;  /* 0x000000200500780c */ /* 0x000fe20003fa4270 */
[----:B------:R2:W3:Y:S01]  /*a170*/  MUFU.TANH R46, R49 ;  /* 0x00000031002e7308 */ /* 0x0004e20000002400 */
[----:B------:R-:W-:Y:S02]  /*a180*/  ISETP.GT.AND P3, PT, R4, 0x28, PT ;  /* 0x000000280400780c */ /* 0x000fe40003f64270 */
[----:B------:R-:W-:Y:S04]  /*a190*/  FMNMX.FTZ R73, R41, R73, !PT ;  /* 0x0000004929497209 */ /* 0x000fe80007810000 */
[----:B------:R-:W-:Y:S03]  /*a1a0*/  FMNMX.FTZ R73, R42, R73, !PT ;  /* 0x000000492a497209 */ /* 0x000fe60007810000 */
[----:B------:R4:W-:Y:S01]  /*a1b0*/  MUFU.TANH R48, R51 ;  /* 0x0000003300307308 */ /* 0x0009e20000002400 */
[----:B-1----:R-:W-:Y:S02]  /*a1c0*/  FSEL R45, R45, -INF , P3 ;  /* 0xff8000002d2d7808 */ /* 0x002fe40001800000 */
[----:B------:R-:W-:Y:S02]  /*a1d0*/  ISETP.GT.AND P3, PT, R4, 0x31, PT ;  /* 0x000000310400780c */ /* 0x000fe40003f64270 */
[----:B------:R-:W-:Y:S05]  /*a1e0*/  FMNMX.FTZ R73, R45, R73, !PT ;  /* 0x000000492d497209 */ /* 0x000fea0007810000 */
[----:B------:R1:W-:Y:S01]  /*a1f0*/  MUFU.TANH R191, R53 ;  /* 0x0000003500bf7308 */ /* 0x0003e20000002400 */
[----:B--2---:R-:W-:Y:S02]  /*a200*/  FSEL R49, R209, -INF , P1 ;  /* 0xff800000d1317808 */ /* 0x004fe40000800000 */
[----:B------:R-:W-:Y:S07]  /*a210*/  ISETP.GT.AND P1, PT, R0, 0x29, PT ;  /* 0x000000290000780c */ /* 0x000fee0003f24270 */
[----:B------:R-:W2:Y:S01]  /*a220*/  MUFU.TANH R193, R47 ;  /* 0x0000002f00c17308 */ /* 0x000ea20000002400 */
[----:B----4-:R-:W-:Y:S02]  /*a230*/  FSEL R51, R203, -INF , P5 ;  /* 0xff800000cb337808 */ /* 0x010fe40002800000 */
[----:B------:R-:W-:Y:S07]  /*a240*/  ISETP.GT.AND P5, PT, R5, 0x29, PT ;  /* 0x000000290500780c */ /* 0x000fee0003fa4270 */
[----:B------:R4:W-:Y:S01]  /*a250*/  MUFU.TANH R190, R54 ;  /* 0x0000003600be7308 */ /* 0x0009e20000002400 */
[----:B-1----:R-:W-:Y:S02]  /*a260*/  FSEL R53, R201, -INF , P2 ;  /* 0xff800000c9357808 */ /* 0x002fe40001000000 */
[----:B------:R-:W-:Y:S07]  /*a270*/  ISETP.GT.AND P2, PT, R4, 0x29, PT ;  /* 0x000000290400780c */ /* 0x000fee0003f44270 */
[----:B------:R2:W-:Y:S01]  /*a280*/  MUFU.TANH R185, R57 ;  /* 0x0000003900b97308 */ /* 0x0005e20000002400 */
[----:B---3--:R-:W-:Y:S02]  /*a290*/  FSEL R46, R46, -INF , P2 ;  /* 0xff8000002e2e7808 */ /* 0x008fe40001000000 */
[----:B------:R-:W-:Y:S02]  /*a2a0*/  ISETP.GT.AND P2, PT, R2, 0x30, PT ;  /* 0x000000300200780c */ /* 0x000fe40003f44270 */
[----:B------:R-:W-:Y:S05]  /*a2b0*/  FMNMX.FTZ R73, R46, R73, !PT ;  /* 0x000000492e497209 */ /* 0x000fea0007810000 */
[----:B------:R-:W1:Y:S01]  /*a2c0*/  MUFU.TANH R47, R50 ;  /* 0x00000032002f7308 */ /* 0x000e620000002400 */
[----:B----4-:R-:W-:Y:S02]  /*a2d0*/  FSEL R54, R200, -INF , P1 ;  /* 0xff800000c8367808 */ /* 0x010fe40000800000 */
[----:B------:R-:W-:Y:S07]  /*a2e0*/  ISETP.GT.AND P1, PT, R2, 0x28, PT ;  /* 0x000000280200780c */ /* 0x000fee0003f24270 */
[----:B------:R3:W-:Y:S01]  /*a2f0*/  MUFU.TANH R187, R58 ;  /* 0x0000003a00bb7308 */ /* 0x0007e20000002400 */
[----:B--2---:R-:W-:Y:S02]  /*a300*/  FSEL R57, R193, -INF , P5 ;  /* 0xff800000c1397808 */ /* 0x004fe40002800000 */
[----:B------:R-:W-:Y:S07]  /*a310*/  ISETP.GT.AND P5, PT, R4, 0x30, PT ;  /* 0x000000300400780c */ /* 0x000fee0003fa4270 */
[----:B------:R2:W-:Y:S01]  /*a320*/  MUFU.TANH R189, R60 ;  /* 0x0000003c00bd7308 */ /* 0x0005e20000002400 */
[----:B-1----:R-:W-:Y:S02]  /*a330*/  FSEL R47, R47, -INF , P1 ;  /* 0xff8000002f2f7808 */ /* 0x002fe40000800000 */
[----:B------:R-:W-:Y:S02]  /*a340*/  ISETP.GT.AND P1, PT, R2, 0x31, PT ;  /* 0x000000310200780c */ /* 0x000fe40003f24270 */
[----:B------:R-:W-:Y:S05]  /*a350*/  FSEL R50, R208, -INF , P0 ;  /* 0xff800000d0327808 */ /* 0x000fea0000000000 */
[----:B------:R-:W-:Y:S01]  /*a360*/  MUFU.TANH R186, R55 ;  /* 0x0000003700ba7308 */ /* 0x000fe20000002400 */
[----:B------:R-:W-:Y:S02]  /*a370*/  ISETP.GT.AND P0, PT, R5, 0x28, PT ;  /* 0x000000280500780c */ /* 0x000fe40003f04270 */
[----:B---3--:R-:W-:Y:S02]  /*a380*/  FSEL R58, R192, -INF , P5 ;  /* 0xff800000c03a7808 */ /* 0x008fe40002800000 */
[----:B------:R-:W-:Y:S02]  /*a390*/  ISETP.GT.AND P5, PT, R0, 0x31, PT ;  /* 0x000000310000780c */ /* 0x000fe40003fa4270 */
[----:B------:R-:W-:Y:S03]  /*a3a0*/  FMNMX.FTZ R73, R58, R73, !PT ;  /* 0x000000493a497209 */ /* 0x000fe60007810000 */
[----:B------:R1:W3:Y:S01]  /*a3b0*/  MUFU.TANH R188, R59 ;  /* 0x0000003b00bc7308 */ /* 0x0002e20000002400 */
[----:B------:R-:W-:Y:S02]  /*a3c0*/  FSEL R185, R185, -INF , P5 ;  /* 0xff800000b9b97808 */ /* 0x000fe40002800000 */
[C---:B------:R-:W-:Y:S02]  /*a3d0*/  ISETP.GT.AND P5, PT, R5.reuse, 0x38, PT ;  /* 0x000000380500780c */ /* 0x040fe40003fa4270 */
[----:B--2---:R-:W-:Y:S02]  /*a3e0*/  FSEL R60, R190, -INF , P2 ;  /* 0xff800000be3c7808 */ /* 0x004fe40001000000 */
[----:B------:R-:W-:Y:S03]  /*a3f0*/  ISETP.GT.AND P2, PT, R5, 0x31, PT ;  /* 0x000000310500780c */ /* 0x000fe60003f44270 */
[----:B------:R2:W-:Y:S10]  /*a400*/  MUFU.TANH R195, R61 ;  /* 0x0000003d00c37308 */ /* 0x0005f40000002400 */
[----:B------:R-:W4:Y:S01]  /*a410*/  MUFU.TANH R55, R62 ;  /* 0x0000003e00377308 */ /* 0x000f220000002400 */
[----:B-1----:R-:W-:Y:S02]  /*a420*/  FSEL R59, R191, -INF , P3 ;  /* 0xff800000bf3b7808 */ /* 0x002fe40001800000 */
[----:B------:R-:W-:Y:S02]  /*a430*/  ISETP.GT.AND P3, PT, R5, 0x30, PT ;  /* 0x000000300500780c */ /* 0x000fe40003f64270 */
[----:B---3--:R-:W-:Y:S05]  /*a440*/  FSEL R188, R188, -INF , P2 ;  /* 0xff800000bcbc7808 */ /* 0x008fea0001000000 */
[----:B------:R-:W1:Y:S01]  /*a450*/  MUFU.TANH R62, R64 ;  /* 0x00000040003e7308 */ /* 0x000e620000002400 */
[----:B------:R-:W-:Y:S02]  /*a460*/  ISETP.GT.AND P2, PT, R4, 0x38, PT ;  /* 0x000000380400780c */ /* 0x000fe40003f44270 */
[----:B------:R-:W-:Y:S02]  /*a470*/  FSEL R187, R187, -INF , P3 ;  /* 0xff800000bbbb7808 */ /* 0x000fe40001800000 */
[----:B--2---:R-:W-:Y:S02]  /*a480*/  FSEL R61, R186, -INF , P1 ;  /* 0xff800000ba3d7808 */ /* 0x004fe40000800000 */
[----:B------:R-:W-:Y:S02]  /*a490*/  ISETP.GT.AND P1, PT, R0, 0x38, PT ;  /* 0x000000380000780c */ /* 0x000fe40003f24270 */
[----:B------:R-:W-:Y:S01]  /*a4a0*/  ISETP.GT.AND P3, PT, R5, 0x39, PT ;  /* 0x000000390500780c */ /* 0x000fe20003f64270 */
[----:B------:R-:W2:Y:S01]  /*a4b0*/  MUFU.TANH R214, R63 ;  /* 0x0000003f00d67308 */ /* 0x000ea20000002400 */
[----:B------:R-:W-:Y:S02]  /*a4c0*/  FSEL R189, R189, -INF , P1 ;  /* 0xff800000bdbd7808 */ /* 0x000fe40000800000 */
[----:B------:R-:W-:Y:S02]  /*a4d0*/  ISETP.GT.AND P1, PT, R4, 0x39, PT ;  /* 0x000000390400780c */ /* 0x000fe40003f24270 */
[----:B----4-:R-:W-:Y:S02]  /*a4e0*/  FSEL R199, R55, -INF , P5 ;  /* 0xff80000037c77808 */ /* 0x010fe40002800000 */
[----:B------:R-:W-:Y:S02]  /*a4f0*/  ISETP.GT.AND P5, PT, R2, 0x39, PT ;  /* 0x000000390200780c */ /* 0x000fe40003fa4270 */
[----:B------:R-:W-:Y:S01]  /*a500*/  FMNMX.FTZ R73, R59, R73, !PT ;  /* 0x000000493b497209 */ /* 0x000fe20007810000 */
[----:B------:R-:W3:Y:S01]  /*a510*/  MUFU.TANH R63, R65 ;  /* 0x00000041003f7308 */ /* 0x000ee20000002400 */
[----:B-1----:R-:W-:Y:S02]  /*a520*/  FSEL R62, R62, -INF , P2 ;  /* 0xff8000003e3e7808 */ /* 0x002fe40001000000 */
[----:B------:R-:W-:Y:S02]  /*a530*/  ISETP.GT.AND P2, PT, R4, 0x41, PT ;  /* 0x000000410400780c */ /* 0x000fe40003f44270 */
[----:B------:R-:W-:Y:S05]  /*a540*/  FMNMX.FTZ R73, R62, R73, !PT ;  /* 0x000000493e497209 */ /* 0x000fea0007810000 */
[----:B------:R1:W-:Y:S01]  /*a550*/  MUFU.TANH R184, R56 ;  /* 0x0000003800b87308 */ /* 0x0003e20000002400 */
[----:B--2---:R-:W-:Y:S02]  /*a560*/  FSEL R214, R214, -INF , P3 ;  /* 0xff800000d6d67808 */ /* 0x004fe40001800000 */
[----:B------:R-:W-:Y:S07]  /*a570*/  ISETP.GT.AND P3, PT, R4, 0x40, PT ;  /* 0x000000400400780c */ /* 0x000fee0003f64270 */
[----:B------:R-:W2:Y:S01]  /*a580*/  MUFU.TANH R68, R68 ;  /* 0x0000004400447308 */ /* 0x000ea20000002400 */
[----:B---3--:R-:W-:Y:S02]  /*a590*/  FSEL R63, R63, -INF , P1 ;  /* 0xff8000003f3f7808 */ /* 0x008fe40000800000 */
[----:B------:R-:W-:Y:S02]  /*a5a0*/  ISETP.GT.AND P1, PT, R2, 0x40, PT ;  /* 0x000000400200780c */ /* 0x000fe40003f24270 */
[----:B------:R-:W-:Y:S05]  /*a5b0*/  FMNMX.FTZ R73, R63, R73, !PT ;  /* 0x000000493f497209 */ /* 0x000fea0007810000 */
[----:B------:R-:W3:Y:S01]  /*a5c0*/  MUFU.TANH R69, R69 ;  /* 0x0000004500457308 */ /* 0x000ee20000002400 */
[----:B-1----:R-:W-:Y:S02]  /*a5d0*/  FSEL R56, R194, -INF , P0 ;  /* 0xff800000c2387808 */ /* 0x002fe40000000000 */
[----:B------:R-:W-:Y:S07]  /*a5e0*/  ISETP.GT.AND P0, PT, R2, 0x29, PT ;  /* 0x000000290200780c */ /* 0x000fee0003f04270 */
[----:B------:R-:W-:Y:S01]  /*a5f0*/  MUFU.TANH R67, R67 ;  /* 0x0000004300437308 */ /* 0x000fe20000002400 */
[----:B------:R-:W-:Y:S02]  /*a600*/  FSEL R48, R48, -INF , P0 ;  /* 0xff80000030307808 */ /* 0x000fe40000000000 */
[----:B------:R-:W-:Y:S02]  /*a610*/  ISETP.GT.AND P0, PT, R0, 0x30, PT ;  /* 0x000000300000780c */ /* 0x000fe40003f04270 */
[----:B--2---:R-:W-:Y:S02]  /*a620*/  FSEL R210, R68, -INF , P3 ;  /* 0xff80000044d27808 */ /* 0x004fe40001800000 */
[----:B------:R-:W-:Y:S02]  /*a630*/  FSEL R184, R184, -INF , P0 ;  /* 0xff800000b8b87808 */ /* 0x000fe40000000000 */
[----:B------:R-:W-:Y:S01]  /*a640*/  FMNMX.FTZ R73, R210, R73, !PT ;  /* 0x00000049d2497209 */ /* 0x000fe20007810000 */
[----:B------:R-:W1:Y:S01]  /*a650*/  MUFU.TANH R70, R70 ;  /* 0x0000004600467308 */ /* 0x000e620000002400 */
[C---:B------:R-:W-:Y:S02]  /*a660*/  ISETP.GT.AND P0, PT, R0.reuse, 0x39, PT ;  /* 0x000000390000780c */ /* 0x040fe40003f04270 */
[----:B------:R-:W-:Y:S02]  /*a670*/  ISETP.GT.AND P3, PT, R0, 0x41, PT ;  /* 0x000000410000780c */ /* 0x000fe40003f64270 */
[----:B---3--:R-:W-:Y:S02]  /*a680*/  FSEL R218, R69, -INF , P2 ;  /* 0xff80000045da7808 */ /* 0x008fe40001000000 */
[----:B------:R-:W2:Y:S01]  /*a690*/  LDL.64 R68, [R1+0x58] ;  /* 0x0000580001447983 */ /* 0x000ea20000100a00 */
[----:B------:R-:W-:Y:S02]  /*a6a0*/  ISETP.GT.AND P2, PT, R5, 0x40, PT ;  /* 0x000000400500780c */ /* 0x000fe40003f44270 */
[----:B------:R-:W3:Y:S01]  /*a6b0*/  MUFU.TANH R74, R74 ;  /* 0x0000004a004a7308 */ /* 0x000ee20000002400 */
[----:B------:R-:W-:Y:S02]  /*a6c0*/  FMNMX.FTZ R73, R218, R73, !PT ;  /* 0x00000049da497209 */ /* 0x000fe40007810000 */
[----:B------:R-:W-:Y:S02]  /*a6d0*/  FSEL R195, R195, -INF , P0 ;  /* 0xff800000c3c37808 */ /* 0x000fe40000000000 */
[----:B------:R-:W-:Y:S02]  /*a6e0*/  ISETP.GT.AND P0, PT, R2, 0x38, PT ;  /* 0x000000380200780c */ /* 0x000fe40003f04270 */
[----:B------:R-:W-:Y:S01]  /*a6f0*/  FSEL R252, R17, -INF , P3 ;  /* 0xff80000011fc7808 */ /* 0x000fe20001800000 */
[----:B------:R-:W-:Y:S01]  /*a700*/  FMUL.FTZ R17, R103, c[0x0][0x320] ;  /* 0x0000c80067117a20 */ /* 0x000fe20000410000 */
[C---:B------:R-:W-:Y:S01]  /*a710*/  ISETP.GT.AND P3, PT, R5.reuse, 0x48, PT ;  /* 0x000000480500780c */ /* 0x040fe20003f64270 */
[----:B------:R4:W-:Y:S01]  /*a720*/  MUFU.TANH R248, R89 ;  /* 0x0000005900f87308 */ /* 0x0009e20000002400 */
[----:B-1----:R-:W-:Y:S02]  /*a730*/  FSEL R222, R70, -INF , P1 ;  /* 0xff80000046de7808 */ /* 0x002fe40000800000 */
[----:B------:R-:W-:Y:S07]  /*a740*/  ISETP.GT.AND P1, PT, R5, 0x41, PT ;  /* 0x000000410500780c */ /* 0x000fee0003f24270 */
[----:B------:R-:W1:Y:S01]  /*a750*/  MUFU.TANH R72, R72 ;  /* 0x0000004800487308 */ /* 0x000e620000002400 */
[----:B---3--:R-:W-:Y:S02]  /*a760*/  FSEL R74, R74, -INF , P2 ;  /* 0xff8000004a4a7808 */ /* 0x008fe40001000000 */
[----:B------:R-:W-:Y:S07]  /*a770*/  ISETP.GT.AND P2, PT, R4, 0x48, PT ;  /* 0x000000480400780c */ /* 0x000fee0003f44270 */
[----:B------:R-:W3:Y:S01]  /*a780*/  MUFU.TANH R75, R75 ;  /* 0x0000004b004b7308 */ /* 0x000ee20000002400 */
[----:B----4-:R-:W-:Y:S02]  /*a790*/  FSEL R89, R67, -INF , P5 ;  /* 0xff80000043597808 */ /* 0x010fe40002800000 */
[----:B------:R-:W-:Y:S07]  /*a7a0*/  ISETP.GT.AND P5, PT, R0, 0x40, PT ;  /* 0x000000400000780c */ /* 0x000fee0003fa4270 */
[----:B------:R-:W4:Y:S01]  /*a7b0*/  MUFU.TANH R80, R80 ;  /* 0x0000005000507308 */ /* 0x000f220000002400 */
[----:B-1----:R-:W-:Y:S02]  /*a7c0*/  FSEL R72, R72, -INF , P5 ;  /* 0xff80000048487808 */ /* 0x002fe40002800000 */
[----:B------:R-:W-:Y:S07]  /*a7d0*/  ISETP.GT.AND P5, PT, R0, 0x49, PT ;  /* 0x000000490000780c */ /* 0x000fee0003fa4270 */
[----:B------:R-:W1:Y:S01]  /*a7e0*/  MUFU.TANH R77, R77 ;  /* 0x0000004d004d7308 */ /* 0x000e620000002400 */
[----:B---3--:R-:W-:Y:S02]  /*a7f0*/  FSEL R75, R75, -INF , P1 ;  /* 0xff8000004b4b7808 */ /* 0x008fe40000800000 */
[----:B------:R-:W-:Y:S07]  /*a800*/  ISETP.GT.AND P1, PT, R4, 0x49, PT ;  /* 0x000000490400780c */ /* 0x000fee0003f24270 */
[----:B------:R-:W3:Y:S01]  /*a810*/  MUFU.TANH R81, R81 ;  /* 0x0000005100517308 */ /* 0x000ee20000002400 */
[----:B----4-:R-:W-:Y:S02]  /*a820*/  FSEL R209, R80, -INF , P2 ;  /* 0xff80000050d17808 */ /* 0x010fe40001000000 */
[C---:B------:R-:W-:Y:S02]  /*a830*/  ISETP.GT.AND P2, PT, R4.reuse, 0x58, PT ;  /* 0x000000580400780c */ /* 0x040fe40003f44270 */
[----:B------:R-:W-:Y:S05]  /*a840*/  FMNMX.FTZ R73, R209, R73, !PT ;  /* 0x00000049d1497209 */ /* 0x000fea0007810000 */
[----:B------:R-:W4:Y:S01]  /*a850*/  MUFU.TANH R66, R66 ;  /* 0x0000004200427308 */ /* 0x000f220000002400 */
[----:B-1----:R-:W-:Y:S02]  /*a860*/  FSEL R7, R77, -INF , P5 ;  /* 0xff8000004d077808 */ /* 0x002fe40002800000 */
[C---:B------:R-:W-:Y:S07]  /*a870*/  ISETP.GT.AND P5, PT, R4.reuse, 0x50, PT ;  /* 0x000000500400780c */ /* 0x040fee0003fa4270 */
[----:B------:R4:W-:Y:S01]  /*a880*/  MUFU.TANH R249, R88 ;  /* 0x0000005800f97308 */ /* 0x0009e20000002400 */
[----:B---3--:R-:W-:Y:S02]  /*a890*/  FSEL R213, R81, -INF , P1 ;  /* 0xff80000051d57808 */ /* 0x008fe40000800000 */
[----:B------:R-:W-:Y:S02]  /*a8a0*/  ISETP.GT.AND P1, PT, R4, 0x59, PT ;  /* 0x000000590400780c */ /* 0x000fe40003f24270 */
[----:B------:R-:W-:Y:S05]  /*a8b0*/  FMNMX.FTZ R73, R213, R73, !PT ;  /* 0x00000049d5497209 */ /* 0x000fea0007810000 */
[----:B------:R-:W1:Y:S10]  /*a8c0*/  MUFU.TANH R78, R78 ;  /* 0x0000004e004e7308 */ /* 0x000e740000002400 */
[----:B------:R-:W3:Y:S01]  /*a8d0*/  MUFU.TANH R84, R84 ;  /* 0x0000005400547308 */ /* 0x000ee20000002400 */
[----:B----4-:R-:W-:Y:S02]  /*a8e0*/  FSEL R88, R66, -INF , P0 ;  /* 0xff80000042587808 */ /* 0x010fe40000000000 */
[----:B------:R-:W4:Y:S01]  /*a8f0*/  LDL.64 R66, [R1+0x60] ;  /* 0x0000600001427983 */ /* 0x000f220000100a00 */
[----:B------:R-:W-:Y:S06]  /*a900*/  ISETP.GT.AND P0, PT, R2, 0x41, PT ;  /* 0x000000410200780c */ /* 0x000fec0003f04270 */
[----:B------:R-:W3:Y:S01]  /*a910*/  MUFU.TANH R71, R71 ;  /* 0x0000004700477308 */ /* 0x000ee20000002400 */
[----:B-1----:R-:W-:Y:S02]  /*a920*/  FSEL R64, R78, -INF , P3 ;  /* 0xff8000004e407808 */ /* 0x002fe40001800000 */
[----:B------:R-:W-:Y:S07]  /*a930*/  ISETP.GT.AND P3, PT, R4, 0x51, PT ;  /* 0x000000510400780c */ /* 0x000fee0003f64270 */
[----:B------:R-:W1:Y:S01]  /*a940*/  MUFU.TANH R85, R85 ;  /* 0x0000005500557308 */ /* 0x000e620000002400 */
[----:B---3--:R-:W-:Y:S01]  /*a950*/  FSEL R245, R84, -INF , P5 ;  /* 0xff80000054f57808 */ /* 0x008fe20002800000 */
[----:B------:R-:W-:Y:S01]  /*a960*/  IMAD.MOV.U32 R84, RZ, RZ, R74 ;  /* 0x000000ffff547224 */ /* 0x000fe200078e004a */
[----:B------:R-:W-:Y:S01]  /*a970*/  ISETP.GT.AND P5, PT, R4, 0x61, PT ;  /* 0x000000610400780c */ /* 0x000fe20003fa4270 */
[----:B------:R-:W-:Y:S01]  /*a980*/  FMUL.FTZ R74, R111, c[0x0][0x320] ;  /* 0x0000c8006f4a7a20 */ /* 0x000fe20000410000 */
[----:B------:R-:W-:Y:S05]  /*a990*/  MOV R111, R64 ;  /* 0x00000040006f7202 */ /* 0x000fea0000000f00 */
[----:B------:R-:W3:Y:S01]  /*a9a0*/  MUFU.TANH R76, R76 ;  /* 0x0000004c004c7308 */ /* 0x000ee20000002400 */
[----:B------:R-:W-:Y:S02]  /*a9b0*/  FMNMX.FTZ R73, R245, R73, !PT ;  /* 0x00000049f5497209 */ /* 0x000fe40007810000 */
[----:B------:R-:W-:Y:S02]  /*a9c0*/  FSEL R243, R71, -INF , P0 ;  /* 0xff80000047f37808 */ /* 0x000fe40000000000 */
[----:B------:R-:W-:Y:S05]  /*a9d0*/  ISETP.GT.AND P0, PT, R0, 0x48, PT ;  /* 0x000000480000780c */ /* 0x000fea0003f04270 */
[----:B------:R-:W-:Y:S01]  /*a9e0*/  MUFU.TANH R74, R74 ;  /* 0x0000004a004a7308 */ /* 0x000fe20000002400 */
[----:B-1----:R-:W-:Y:S01]  /*a9f0*/  FSEL R223, R85, -INF , P3 ;  /* 0xff80000055df7808 */ /* 0x002fe20001800000 */
[----:B------:R-:W-:Y:S01]  /*aa00*/  IMAD.MOV.U32 R85, RZ, RZ, R72 ;  /* 0x000000ffff557224 */ /* 0x000fe200078e0048 */
[----:B------:R-:W-:Y:S02]  /*aa10*/  ISETP.GT.AND P3, PT, R4, 0x68, PT ;  /* 0x000000680400780c */ /* 0x000fe40003f64270 */
[----:B------:R-:W-:Y:S05]  /*aa20*/  FMNMX.FTZ R73, R223, R73, !PT ;  /* 0x00000049df497209 */ /* 0x000fea0007810000 */
[----:B------:R-:W1:Y:S01]  /*aa30*/  MUFU.TANH R96, R96 ;  /* 0x0000006000607308 */ /* 0x000e620000002400 */
[----:B---3--:R-:W-:Y:S02]  /*aa40*/  FSEL R65, R76, -INF , P0 ;  /* 0xff8000004c417808 */ /* 0x008fe40000000000 */
[----:B------:R-:W-:Y:S07]  /*aa50*/  ISETP.GT.AND P0, PT, R2, 0x48, PT ;  /* 0x000000480200780c */ /* 0x000fee0003f04270 */
[----:B------:R-:W3:Y:S10]  /*aa60*/  MUFU.TANH R82, R82 ;  /* 0x0000005200527308 */ /* 0x000ef40000002400 */
[----:B------:R-:W3:Y:S01]  /*aa70*/  MUFU.TANH R97, R97 ;  /* 0x0000006100617308 */ /* 0x000ee20000002400 */
[----:B-1----:R-:W-:Y:S02]  /*aa80*/  FSEL R219, R96, -INF , P2 ;  /* 0xff80000060db7808 */ /* 0x002fe40001000000 */
[----:B------:R-:W-:Y:S02]  /*aa90*/  ISETP.GT.AND P2, PT, R4, 0x69, PT ;  /* 0x000000690400780c */ /* 0x000fe40003f44270 */
[----:B------:R-:W-:Y:S05]  /*aaa0*/  FMNMX.FTZ R73, R219, R73, !PT ;  /* 0x00000049db497209 */ /* 0x000fea0007810000 */
[----:B------:R-:W1:Y:S01]  /*aab0*/  MUFU.TANH R100, R100 ;  /* 0x0000006400647308 */ /* 0x000e620000002400 */
[----:B------:R-:W-:Y:S02]  /*aac0*/  FSEL R193, R113, -INF , P2 ;  /* 0xff80000071c17808 */ /* 0x000fe40001000000 */
[----:B------:R-:W-:Y:S02]  /*aad0*/  ISETP.GT.AND P2, PT, R2, 0x59, PT ;  /* 0x000000590200780c */ /* 0x000fe40003f44270 */
[----:B---3--:R-:W-:Y:S02]  /*aae0*/  FSEL R221, R82, -INF , P0 ;  /* 0xff80000052dd7808 */ /* 0x008fe40000000000 */
[----:B------:R-:W-:Y:S02]  /*aaf0*/  ISETP.GT.AND P0, PT, R4, 0x60, PT ;  /* 0x000000600400780c */ /* 0x000fe40003f04270 */
[----:B------:R-:W-:Y:S01]  /*ab00*/  FMNMX.FTZ R4, R15, R6, !PT ;  /* 0x000000060f047209 */ /* 0x000fe20007810000 */
[----:B------:R-:W3:Y:S01]  /*ab10*/  MUFU.TANH R101, R101 ;  /* 0x0000006500657308 */ /* 0x000ee20000002400 */
[----:B------:R-:W-:Y:S02]  /*ab20*/  FMNMX.FTZ R6, R16, R117, !PT ;  /* 0x0000007510067209 */ /* 0x000fe40007810000 */
[----:B------:R-:W-:Y:S02]  /*ab30*/  FMNMX.FTZ R4, R27, R4, !PT ;  /* 0x000000041b047209 */ /* 0x000fe40007810000 */
[----:B------:R-:W-:Y:S02]  /*ab40*/  FSEL R201, R97, -INF , P1 ;  /* 0xff80000061c97808 */ /* 0x000fe40000800000 */
[----:B------:R-:W-:Y:S02]  /*ab50*/  ISETP.GT.AND P1, PT, R2, 0x49, PT ;  /* 0x000000490200780c */ /* 0x000fe40003f24270 */
[----:B------:R-:W-:Y:S01]  /*ab60*/  MOV R97, R75 ;  /* 0x0000004b00617202 */ /* 0x000fe20000000f00 */
[----:B------:R-:W3:Y:S01]  /*ab70*/  MUFU.TANH R112, R112 ;  /* 0x0000007000707308 */ /* 0x000ee20000002400 */
[----:B------:R-:W-:Y:S02]  /*ab80*/  FMNMX.FTZ R6, R18, R6, !PT ;  /* 0x0000000612067209 */ /* 0x000fe40007810000 */
[----:B------:R-:W-:Y:S02]  /*ab90*/  FMNMX.FTZ R73, R201, R73, !PT ;  /* 0x00000049c9497209 */ /* 0x000fe40007810000 */
[----:B-1----:R-:W-:Y:S02]  /*aba0*/  FSEL R200, R100, -INF , P0 ;  /* 0xff80000064c87808 */ /* 0x002fe40000000000 */
[----:B------:R-:W-:Y:S02]  /*abb0*/  ISETP.GT.AND P0, PT, R2, 0x50, PT ;  /* 0x000000500200780c */ /* 0x000fe40003f04270 */
[----:B------:R-:W-:Y:S01]  /*abc0*/  FMNMX.FTZ R6, R19, R6, !PT ;  /* 0x0000000613067209 */ /* 0x000fe20007810000 */
[----:B------:R-:W1:Y:S01]  /*abd0*/  MUFU.TANH R86, R86 ;  /* 0x0000005600567308 */ /* 0x000e620000002400 */
[----:B------:R-:W-:Y:S02]  /*abe0*/  FMNMX.FTZ R4, R28, R4, !PT ;  /* 0x000000041c047209 */ /* 0x000fe40007810000 */
[----:B------:R-:W-:Y:S02]  /*abf0*/  FMNMX.FTZ R73, R200, R73, !PT ;  /* 0x00000049c8497209 */ /* 0x000fe40007810000 */
        /* <DEDUP_REMOVED lines=8> */
[----:B------:R-:W-:Y:S01]  /*ac80*/  FMNMX.FTZ R73, R196, R73, !PT ;  /* 0x00000049c4497209 */ /* 0x000fe20007810000 */
[----:B------:R-:W3:Y:S01]  /*ac90*/  MUFU.TANH R87, R87 ;  /* 0x0000005700577308 */ /* 0x000ee20000002400 */
[----:B------:R-:W-:Y:S02]  /*aca0*/  FMNMX.FTZ R4, R43, R4, !PT ;  /* 0x000000042b047209 */ /* 0x000fe40007810000 */
[----:B------:R-:W-:Y:S02]  /*acb0*/  FMNMX.FTZ R73, R193, R73, !PT ;  /* 0x00000049c1497209 */ /* 0x000fe40007810000 */
[----:B-1----:R-:W-:Y:S01]  /*acc0*/  FSEL R197, R86, -INF , P0 ;  /* 0xff80000056c57808 */ /* 0x002fe20000000000 */
[----:B------:R-:W-:Y:S01]  /*acd0*/  IMAD.MOV.U32 R86, RZ, RZ, R7 ;  /* 0x000000ffff567224 */ /* 0x000fe200078e0007 */
[----:B------:R-:W-:Y:S01]  /*ace0*/  ISETP.GT.AND P0, PT, R2, 0x61, PT ;  /* 0x000000610200780c */ /* 0x000fe20003f04270 */
[----:B------:R-:W1:Y:S01]  /*acf0*/  SHFL.BFLY PT, R7, R73, 0x2, 0x1f ;  /* 0x0c401f0049077f89 */ /* 0x000e6200000e0000 */
[----:B------:R-:W-:Y:S01]  /*ad00*/  FMNMX.FTZ R4, R44, R4, !PT ;  /* 0x000000042c047209 */ /* 0x000fe20007810000 */
[----:B------:R-:W1:Y:S03]  /*ad10*/  MUFU.TANH R98, R98 ;  /* 0x0000006200627308 */ /* 0x000e660000002400 */
[----:B------:R-:W-:Y:S02]  /*ad20*/  FMNMX.FTZ R4, R47, R4, !PT ;  /* 0x000000042f047209 */ /* 0x000fe40007810000 */
[----:B---3--:R-:W-:Y:S01]  /*ad30*/  FSEL R103, R83, -INF , P1 ;  /* 0xff80000053677808 */ /* 0x008fe20000800000 */
[----:B------:R-:W-:Y:S01]  /*ad40*/  IMAD.MOV.U32 R83, RZ, RZ, R65 ;  /* 0x000000ffff537224 */ /* 0x000fe200078e0041 */
[----:B------:R-:W-:Y:S02]  /*ad50*/  ISETP.GT.AND P1, PT, R2, 0x60, PT ;  /* 0x000000600200780c */ /* 0x000fe40003f24270 */
[----:B------:R-:W-:Y:S01]  /*ad60*/  FMNMX.FTZ R4, R48, R4, !PT ;  /* 0x0000000430047209 */ /* 0x000fe20007810000 */
[----:B------:R-:W3:Y:S03]  /*ad70*/  MUFU.TANH R115, R115 ;  /* 0x0000007300737308 */ /* 0x000ee60000002400 */
[----:B------:R-:W-:Y:S02]  /*ad80*/  FMNMX.FTZ R4, R60, R4, !PT ;  /* 0x000000043c047209 */ /* 0x000fe40007810000 */
[----:B------:R-:W-:Y:S02]  /*ad90*/  FSEL R191, R87, -INF , P5 ;  /* 0xff80000057bf7808 */ /* 0x000fe40002800000 */
[----:B------:R-:W-:Y:S02]  /*ada0*/  ISETP.GT.AND P5, PT, R2, 0x68, PT ;  /* 0x000000680200780c */ /* 0x000fe40003fa4270 */
[----:B------:R-:W-:Y:S01]  /*adb0*/  FMNMX.FTZ R4, R61, R4, !PT ;  /* 0x000000043d047209 */ /* 0x000fe20007810000 */
[----:B------:R-:W-:Y:S01]  /*adc0*/  MUFU.TANH R93, R93 ;  /* 0x0000005d005d7308 */ /* 0x000fe20000002400 */
[----:B-1----:R-:W-:Y:S02]  /*add0*/  FMNMX.FTZ R73, R73, R7, !PT ;  /* 0x0000000749497209 */ /* 0x002fe40007810000 */
[----:B------:R-:W-:Y:S02]  /*ade0*/  FSEL R190, R98, -INF , P3 ;  /* 0xff80000062be7808 */ /* 0x000fe40001800000 */
[----:B------:R-:W-:Y:S01]  /*adf0*/  ISETP.GT.AND P3, PT, R2, 0x69, PT ;  /* 0x000000690200780c */ /* 0x000fe20003f64270 */
[----:B------:R-:W1:Y:S01]  /*ae00*/  SHFL.BFLY PT, R7, R73, 0x1, 0x1f ;  /* 0x0c201f0049077f89 */ /* 0x000e6200000e0000 */
[----:B------:R-:W-:Y:S03]  /*ae10*/  FMNMX.FTZ R2, R20, R6, !PT ;  /* 0x0000000614027209 */ /* 0x000fe60007810000 */
[----:B------:R-:W1:Y:S01]  /*ae20*/  MUFU.TANH R17, R17 ;  /* 0x0000001100117308 */ /* 0x000e620000002400 */
[----:B------:R-:W-:Y:S02]  /*ae30*/  FMNMX.FTZ R72, R88, R4, !PT ;  /* 0x0000000458487209 */ /* 0x000fe40007810000 */
[----:B------:R-:W-:Y:S02]  /*ae40*/  FMNMX.FTZ R2, R33, R2, !PT ;  /* 0x0000000221027209 */ /* 0x000fe40007810000 */
[----:B------:R-:W-:Y:S02]  /*ae50*/  FMNMX.FTZ R4, R21, R118, !PT ;  /* 0x0000007615047209 */ /* 0x000fe40007810000 */
[----:B------:R-:W-:Y:S02]  /*ae60*/  FMNMX.FTZ R2, R34, R2, !PT ;  /* 0x0000000222027209 */ /* 0x000fe40007810000 */
[----:B------:R-:W-:Y:S01]  /*ae70*/  FMNMX.FTZ R4, R22, R4, !PT ;  /* 0x0000000416047209 */ /* 0x000fe20007810000 */
[----:B------:R-:W-:Y:S01]  /*ae80*/  MUFU.TANH R90, R90 ;  /* 0x0000005a005a7308 */ /* 0x000fe20000002400 */
[----:B------:R-:W-:Y:S02]  /*ae90*/  FMNMX.FTZ R2, R37, R2, !PT ;  /* 0x0000000225027209 */ /* 0x000fe40007810000 */
[----:B------:R-:W-:Y:S02]  /*aea0*/  FMNMX.FTZ R4, R23, R4, !PT ;  /* 0x0000000417047209 */ /* 0x000fe40007810000 */
[----:B------:R-:W-:Y:S02]  /*aeb0*/  FMNMX.FTZ R2, R38, R2, !PT ;  /* 0x0000000226027209 */ /* 0x000fe40007810000 */
[----:B------:R-:W-:Y:S02]  /*aec0*/  FMNMX.FTZ R4, R24, R4, !PT ;  /* 0x0000000418047209 */ /* 0x000fe40007810000 */
[----:B------:R-:W-:Y:S01]  /*aed0*/  FMNMX.FTZ R2, R49, R2, !PT ;  /* 0x0000000231027209 */ /* 0x000fe20007810000 */
[----:B------:R-:W2:Y:S01]  /*aee0*/  MUFU.TANH R99, R99 ;  /* 0x0000006300637308 */ /* 0x000ea20000002400 */
[----:B------:R-:W-:Y:S02]  /*aef0*/  FMNMX.FTZ R4, R35, R4, !PT ;  /* 0x0000000423047209 */ /* 0x000fe40007810000 */
[----:B------:R-:W-:Y:S02]  /*af00*/  FMNMX.FTZ R2, R50, R2, !PT ;  /* 0x0000000232027209 */ /* 0x000fe40007810000 */
[----:B------:R-:W-:Y:S02]  /*af10*/  FMNMX.FTZ R4, R36, R4, !PT ;  /* 0x0000000424047209 */ /* 0x000fe40007810000 */
[----:B------:R-:W-:Y:S02]  /*af20*/  FMNMX.FTZ R2, R53, R2, !PT ;  /* 0x0000000235027209 */ /* 0x000fe40007810000 */
[----:B-1----:R-:W-:Y:S01]  /*af30*/  FMNMX.FTZ R73, R73, R7, !PT ;  /* 0x0000000749497209 */ /* 0x002fe20007810000 */
[----:B------:R-:W1:Y:S01]  /*af40*/  MUFU.TANH R102, R102 ;  /* 0x0000006600667308 */ /* 0x000e620000002400 */
[----:B------:R-:W-:Y:S02]  /*af50*/  FMNMX.FTZ R2, R54, R2, !PT ;  /* 0x0000000236027209 */ /* 0x000fe40007810000 */
[----:B------:R-:W-:Y:S01]  /*af60*/  FMNMX.FTZ R4, R39, R4, !PT ;  /* 0x0000000427047209 */ /* 0x000fe20007810000 */
[----:B------:R-:W-:Y:S01]  /*af70*/  FMUL.FTZ R75, R73, c[0x0][0x2d0] ;  /* 0x0000b400494b7a20 */ /* 0x000fe20000410000 */
[----:B------:R-:W-:Y:S02]  /*af80*/  FMNMX.FTZ R2, R184, R2, !PT ;  /* 0x00000002b8027209 */ /* 0x000fe40007810000 */
[----:B---3--:R-:W-:Y:S02]  /*af90*/  FSEL R115, R115, -INF , P3 ;  /* 0xff80000073737808 */ /* 0x008fe40001800000 */
[----:B------:R-:W-:Y:S01]  /*afa0*/  FSEL R98, R17, -INF , P0 ;  /* 0xff80000011627808 */ /* 0x000fe20000000000 */
[----:B------:R-:W-:Y:S01]  /*afb0*/  MUFU.TANH R7, R110 ;  /* 0x0000006e00077308 */ /* 0x000fe20000002400 */
[----:B------:R-:W-:Y:S01]  /*afc0*/  FMNMX.FTZ R72, R89, R72, !PT ;  /* 0x0000004859487209 */ /* 0x000fe20007810000 */
[----:B------:R-:W-:Y:S01]  /*afd0*/  FMUL.FTZ R17, R107, c[0x0][0x320] ;  /* 0x0000c8006b117a20 */ /* 0x000fe20000410000 */
[----:B------:R-:W-:Y:S02]  /*afe0*/  FMNMX.FTZ R2, R185, R2, !PT ;  /* 0x00000002b9027209 */ /* 0x000fe40007810000 */
[----:B--2---:R-:W-:Y:S02]  /*aff0*/  FSEL R186, R99, -INF , P2 ;  /* 0xff80000063ba7808 */ /* 0x004fe40001000000 */
[----:B------:R-:W-:Y:S02]  /*b000*/  FMNMX.FTZ R2, R189, R2, !PT ;  /* 0x00000002bd027209 */ /* 0x000fe40007810000 */
[----:B------:R-:W-:Y:S01]  /*b010*/  FMNMX.FTZ R4, R40, R4, !PT ;  /* 0x0000000428047209 */ /* 0x000fe20007810000 */
[----:B------:R-:W2:Y:S01]  /*b020*/  MUFU.TANH R114, R114 ;  /* 0x0000007200727308 */ /* 0x000ea20000002400 */
[----:B------:R-:W-:Y:S02]  /*b030*/  FMNMX.FTZ R2, R195, R2, !PT ;  /* 0x00000002c3027209 */ /* 0x000fe40007810000 */
[----:B------:R-:W-:Y:S02]  /*b040*/  FMNMX.FTZ R4, R51, R4, !PT ;  /* 0x0000000433047209 */ /* 0x000fe40007810000 */
[----:B------:R-:W-:Y:S02]  /*b050*/  FMNMX.FTZ R2, R85, R2, !PT ;  /* 0x0000000255027209 */ /* 0x000fe40007810000 */
[----:B------:R-:W-:Y:S02]  /*b060*/  FMNMX.FTZ R4, R52, R4, !PT ;  /* 0x0000000434047209 */ /* 0x000fe40007810000 */
[----:B-1----:R-:W-:Y:S01]  /*b070*/  FSEL R99, R102, -INF , P1 ;  /* 0xff80000066637808 */ /* 0x002fe20000800000 */
[----:B------:R-:W-:Y:S01]  /*b080*/  MUFU.TANH R17, R17 ;  /* 0x0000001100117308 */ /* 0x000fe20000002400 */
[----:B------:R-:W-:Y:S02]  /*b090*/  FMNMX.FTZ R2, R252, R2, !PT ;  /* 0x00000002fc027209 */ /* 0x000fe40007810000 */
[----:B------:R-:W-:Y:S02]  /*b0a0*/  ISETP.GT.AND P3, PT, R0, 0x59, PT ;  /* 0x000000590000780c */ /* 0x000fe40003f64270 */
[----:B------:R-:W-:Y:S02]  /*b0b0*/  FMNMX.FTZ R2, R83, R2, !PT ;  /* 0x0000000253027209 */ /* 0x000fe40007810000 */
[----:B------:R-:W-:Y:S02]  /*b0c0*/  FSEL R107, R93, -INF , P3 ;  /* 0xff8000005d6b7808 */ /* 0x000fe40001800000 */
[----:B------:R-:W-:Y:S01]  /*b0d0*/  FMNMX.FTZ R2, R86, R2, !PT ;  /* 0x0000000256027209 */ /* 0x000fe20007810000 */
[----:B------:R-:W1:Y:S01]  /*b0e0*/  MUFU.TANH R79, R79 ;  /* 0x0000004f004f7308 */ /* 0x000e620000002400 */
[----:B------:R-:W-:Y:S02]  /*b0f0*/  ISETP.GT.AND P3, PT, R5, 0x50, PT ;  /* 0x000000500500780c */ /* 0x000fe40003f64270 */
[----:B------:R-:W-:Y:S02]  /*b100*/  FMNMX.FTZ R72, R222, R72, !PT ;  /* 0x00000048de487209 */ /* 0x000fe40007810000 */
[----:B--2---:R-:W-:Y:S02]  /*b110*/  FSEL R114, R114, -INF , P5 ;  /* 0xff80000072727808 */ /* 0x004fe40002800000 */
[----:B------:R-:W-:Y:S02]  /*b120*/  FSEL R242, R90, -INF , P3 ;  /* 0xff8000005af27808 */ /* 0x000fe40001800000 */
[----:B------:R-:W-:Y:S01]  /*b130*/  FSETP.NEU.FTZ.AND P3, PT, R73, -INF , PT ;  /* 0xff8000004900780b */ /* 0x000fe20003f7d000 */
[----:B------:R-:W2:Y:S01]  /*b140*/  MUFU.TANH R92, R92 ;  /* 0x0000005c005c7308 */ /* 0x000ea20000002400 */
[----:B------:R-:W-:Y:S02]  /*b150*/  FMNMX.FTZ R4, R56, R4, !PT ;  /* 0x0000000438047209 */ /* 0x000fe40007810000 */
[----:B------:R-:W-:Y:S02]  /*b160*/  FSEL R75, R75, RZ, P3 ;  /* 0x000000ff4b4b7208 */ /* 0x000fe40001800000 */
[----:B------:R-:W-:Y:S02]  /*b170*/  ISETP.GT.AND P2, PT, R5, 0x49, PT ;  /* 0x000000490500780c */ /* 0x000fe40003f44270 */
[C---:B------:R-:W-:Y:S02]  /*b180*/  ISETP.GT.AND P5, PT, R0.reuse, 0x58, PT ;  /* 0x000000580000780c */ /* 0x040fe40003fa4270 */
[----:B------:R-:W-:Y:S01]  /*b190*/  FMNMX.FTZ R4, R57, R4, !PT ;  /* 0x0000000439047209 */ /* 0x000fe20007810000 */
[----:B------:R-:W-:Y:S01]  /*b1a0*/  MUFU.TANH R104, R104 ;  /* 0x0000006800687308 */ /* 0x000fe20000002400 */
[C---:B------:R-:W-:Y:S02]  /*b1b0*/  ISETP.GT.AND P1, PT, R0.reuse, 0x50, PT ;  /* 0x000000500000780c */ /* 0x040fe40003f24270 */
[----:B------:R-:W-:Y:S02]  /*b1c0*/  FMNMX.FTZ R4, R187, R4, !PT ;  /* 0x00000004bb047209 */ /* 0x000fe40007810000 */
[----:B-1----:R-:W-:Y:S02]  /*b1d0*/  FSEL R194, R79, -INF , P2 ;  /* 0xff8000004fc27808 */ /* 0x002fe40001000000 */
[----:B------:R-:W-:Y:S02]  /*b1e0*/  FSEL R249, R249, -INF , P1 ;  /* 0xff800000f9f97808 */ /* 0x000fe40000800000 */
[C---:B------:R-:W-:Y:S01]  /*b1f0*/  ISETP.GT.AND P1, PT, R0.reuse, 0x61, PT ;  /* 0x000000610000780c */ /* 0x040fe20003f24270 */
[----:B------:R-:W1:Y:S01]  /*b200*/  MUFU.TANH R105, R105 ;  /* 0x0000006900697308 */ /* 0x000e620000002400 */
[----:B------:R-:W-:Y:S02]  /*b210*/  ISETP.GT.AND P0, PT, R0, 0x51, PT ;  /* 0x000000510000780c */ /* 0x000fe40003f04270 */
[----:B------:R-:W-:Y:S02]  /*b220*/  FMNMX.FTZ R2, R249, R2, !PT ;  /* 0x00000002f9027209 */ /* 0x000fe40007810000 */
[----:B--2---:R-:W-:Y:S02]  /*b230*/  FSEL R247, R92, -INF , P5 ;  /* 0xff8000005cf77808 */ /* 0x004fe40002800000 */
[C---:B------:R-:W-:Y:S02]  /*b240*/  ISETP.GT.AND P5, PT, R0.reuse, 0x69, PT ;  /* 0x000000690000780c */ /* 0x040fe40003fa4270 */
[----:B------:R-:W-:Y:S01]  /*b250*/  FMNMX.FTZ R72, R243, R72, !PT ;  /* 0x00000048f3487209 */ /* 0x000fe20007810000 */
[----:B------:R-:W2:Y:S01]  /*b260*/  MUFU.TANH R108, R108 ;  /* 0x0000006c006c7308 */ /* 0x000ea20000002400 */
[----:B------:R-:W-:Y:S02]  /*b270*/  ISETP.GT.AND P2, PT, R0, 0x60, PT ;  /* 0x000000600000780c */ /* 0x000fe40003f44270 */
[----:B------:R-:W-:Y:S02]  /*b280*/  FSEL R248, R248, -INF , P0 ;  /* 0xff800000f8f87808 */ /* 0x000fe40000000000 */
[----:B------:R-:W-:Y:S02]  /*b290*/  ISETP.GT.AND P0, PT, R0, 0x68, PT ;  /* 0x000000680000780c */ /* 0x000fe40003f04270 */
[----:B------:R-:W-:Y:S01]  /*b2a0*/  FMNMX.FTZ R0, R188, R4, !PT ;  /* 0x00000004bc007209 */ /* 0x000fe20007810000 */
[--C-:B------:R-:W-:Y:S01]  /*b2b0*/  FFMA.FTZ R4, R8, c[0x0][0x2d0], -R75.reuse ;  /* 0x0000b40008047a23 */ /* 0x100fe2000001084b */
[----:B------:R-:W-:Y:S01]  /*b2c0*/  FMNMX.FTZ R72, R221, R72, !PT ;  /* 0x00000048dd487209 */ /* 0x000fe20007810000 */
[----:B------:R-:W3:Y:S01]  /*b2d0*/  MUFU.TANH R91, R91 ;  /* 0x0000005b005b7308 */ /* 0x000ee20000002400 */
[----:B------:R-:W-:Y:S01]  /*b2e0*/  FSEL R202, R109, -INF , P5 ;  /* 0xff8000006dca7808 */ /* 0x000fe20002800000 */
[--C-:B------:R-:W-:Y:S01]  /*b2f0*/  FFMA.FTZ R109, R201, c[0x0][0x2d0], -R75.reuse ;  /* 0x0000b400c96d7a23 */ /* 0x100fe2000001084b */
[----:B------:R-:W-:Y:S02]  /*b300*/  ISETP.GE.AND P5, PT, R216, 0x1, PT ;  /* 0x00000001d800780c */ /* 0x000fe40003fa6270 */
[----:B------:R-:W-:Y:S02]  /*b310*/  FMNMX.FTZ R72, R103, R72, !PT ;  /* 0x0000004867487209 */ /* 0x000fe40007810000 */
[----:B-1----:R-:W-:Y:S01]  /*b320*/  FSEL R207, R105, -INF , P1 ;  /* 0xff80000069cf7808 */ /* 0x002fe20000800000 */
[----:B------:R-:W-:Y:S01]  /*b330*/  IMAD.MOV.U32 R105, RZ, RZ, R86 ;  /* 0x000000ffff697224 */ /* 0x000fe200078e0056 */
[----:B------:R-:W-:Y:S01]  /*b340*/  FMNMX.FTZ R72, R197, R72, !PT ;  /* 0x00000048c5487209 */ /* 0x000fe20007810000 */
[----:B------:R1:W-:Y:S01]  /*b350*/  MUFU.EX2 R220, R4 ;  /* 0x0000000400dc7308 */ /* 0x0003e20000000800 */
[----:B------:R-:W-:Y:S02]  /*b360*/  FMNMX.FTZ R2, R248, R2, !PT ;  /* 0x00000002f8027209 */ /* 0x000fe40007810000 */
[----:B------:R-:W-:Y:S01]  /*b370*/  FSEL R211, R104, -INF , P2 ;  /* 0xff80000068d37808 */ /* 0x000fe20001000000 */
[--C-:B------:R-:W-:Y:S01]  /*b380*/  FFMA.FTZ R104, R223, c[0x0][0x2d0], -R75.reuse ;  /* 0x0000b400df687a23 */ /* 0x100fe2000001084b */
[----:B------:R-:W-:Y:S02]  /*b390*/  FMNMX.FTZ R2, R247, R2, !PT ;  /* 0x00000002f7027209 */ /* 0x000fe40007810000 */
[----:B------:R-:W-:Y:S02]  /*b3a0*/  FMNMX.FTZ R72, R191, R72, !PT ;  /* 0x00000048bf487209 */ /* 0x000fe40007810000 */
[----:B------:R-:W-:Y:S01]  /*b3b0*/  FMNMX.FTZ R2, R107, R2, !PT ;  /* 0x000000026b027209 */ /* 0x000fe20007810000 */
[----:B------:R-:W3:Y:S01]  /*b3c0*/  MUFU.TANH R94, R94 ;  /* 0x0000005e005e7308 */ /* 0x000ee20000002400 */
[----:B------:R-:W-:Y:S02]  /*b3d0*/  FMNMX.FTZ R72, R190, R72, !PT ;  /* 0x00000048be487209 */ /* 0x000fe40007810000 */
[----:B------:R-:W-:Y:S02]  /*b3e0*/  FMNMX.FTZ R2, R211, R2, !PT ;  /* 0x00000002d3027209 */ /* 0x000fe40007810000 */
[----:B--2---:R-:W-:Y:S01]  /*b3f0*/  FSEL R204, R108, -INF , P0 ;  /* 0xff8000006ccc7808 */ /* 0x004fe20000000000 */
[--C-:B------:R-:W-:Y:S01]  /*b400*/  FFMA.FTZ R108, R219, c[0x0][0x2d0], -R75.reuse ;  /* 0x0000b400db6c7a23 */ /* 0x100fe2000001084b */
[----:B------:R-:W-:Y:S02]  /*b410*/  FMNMX.FTZ R2, R207, R2, !PT ;  /* 0x00000002cf027209 */ /* 0x000fe40007810000 */
[----:B------:R-:W-:Y:S01]  /*b420*/  FMNMX.FTZ R72, R186, R72, !PT ;  /* 0x00000048ba487209 */ /* 0x000fe20007810000 */
[----:B------:R-:W2:Y:S01]  /*b430*/  MUFU.TANH R95, R95 ;  /* 0x0000005f005f7308 */ /* 0x000ea20000002400 */
[----:B------:R-:W-:Y:S02]  /*b440*/  FMNMX.FTZ R2, R204, R2, !PT ;  /* 0x00000002cc027209 */ /* 0x000fe40007810000 */
[----:B------:R-:W-:Y:S01]  /*b450*/  FMNMX.FTZ R72, R99, R72, !PT ;  /* 0x0000004863487209 */ /* 0x000fe20007810000 */
[--C-:B-1----:R-:W-:Y:S01]  /*b460*/  FFMA.FTZ R4, R9, c[0x0][0x2d0], -R75.reuse ;  /* 0x0000b40009047a23 */ /* 0x102fe2000001084b */
[----:B------:R-:W-:Y:S01]  /*b470*/  FMNMX.FTZ R2, R202, R2, !PT ;  /* 0x00000002ca027209 */ /* 0x000fe20007810000 */
[----:B------:R-:W-:Y:S01]  /*b480*/  IMAD.MOV.U32 R9, RZ, RZ, c[0x0][0x1e0] ;  /* 0x00007800ff097624 */ /* 0x000fe200078e00ff */
[----:B------:R-:W-:Y:S02]  /*b490*/  FMNMX.FTZ R72, R98, R72, !PT ;  /* 0x0000004862487209 */ /* 0x000fe40007810000 */
[----:B------:R-:W-:Y:S01]  /*b4a0*/  ISETP.GT.AND P2, PT, R5, 0x51, PT ;  /* 0x000000510500780c */ /* 0x000fe20003f44270 */
[----:B------:R1:W1:Y:S01]  /*b4b0*/  MUFU.EX2 R246, R4 ;  /* 0x0000000400f67308 */ /* 0x0002620000000800 */
[----:B------:R-:W-:Y:S01]  /*b4c0*/  FMNMX.FTZ R72, R114, R72, !PT ;  /* 0x0000004872487209 */ /* 0x000fe20007810000 */
[----:B------:R-:W2:Y:S01]  /*b4d0*/  SHFL.BFLY PT, R71, R2, 0x2, 0x1f ;  /* 0x0c401f0002477f89 */ /* 0x000ea200000e0000 */
[----:B------:R-:W-:Y:S02]  /*b4e0*/  FMNMX.FTZ R0, R199, R0, !PT ;  /* 0x00000000c7007209 */ /* 0x000fe40007810000 */
[----:B------:R-:W-:Y:S02]  /*b4f0*/  FMNMX.FTZ R72, R115, R72, !PT ;  /* 0x0000004873487209 */ /* 0x000fe40007810000 */
[----:B------:R-:W-:Y:S02]  /*b500*/  FMNMX.FTZ R0, R214, R0, !PT ;  /* 0x00000000d6007209 */ /* 0x000fe40007810000 */
[----:B---3--:R-:W-:Y:S01]  /*b510*/  FSEL R217, R91, -INF , P2 ;  /* 0xff8000005bd97808 */ /* 0x008fe20001000000 */
[----:B------:R-:W3:Y:S01]  /*b520*/  MUFU.TANH R106, R106 ;  /* 0x0000006a006a7308 */ /* 0x000ee20000002400 */
[----:B------:R-:W3:Y:S01]  /*b530*/  SHFL.BFLY PT, R6, R72, 0x2, 0x1f ;  /* 0x0c401f0048067f89 */ /* 0x000ee200000e0000 */
[----:B------:R-:W-:Y:S02]  /*b540*/  FMNMX.FTZ R0, R84, R0, !PT ;  /* 0x0000000054007209 */ /* 0x000fe40007810000 */
[----:B------:R-:W-:Y:S02]  /*b550*/  ISETP.GT.AND P1, PT, R5, 0x58, PT ;  /* 0x000000580500780c */ /* 0x000fe40003f24270 */
[----:B------:R-:W-:Y:S02]  /*b560*/  FMNMX.FTZ R0, R97, R0, !PT ;  /* 0x0000000061007209 */ /* 0x000fe40007810000 */
[----:B------:R-:W-:Y:S02]  /*b570*/  FSEL R215, R94, -INF , P1 ;  /* 0xff8000005ed77808 */ /* 0x000fe40000800000 */
[----:B------:R-:W-:Y:S02]  /*b580*/  FMNMX.FTZ R0, R111, R0, !PT ;  /* 0x000000006f007209 */ /* 0x000fe40007810000 */
[----:B------:R-:W-:Y:S01]  /*b590*/  ISETP.GT.AND P0, PT, R5, 0x59, PT ;  /* 0x000000590500780c */ /* 0x000fe20003f04270 */
[--C-:B-1----:R-:W-:Y:S01]  /*b5a0*/  FFMA.FTZ R4, R10, c[0x0][0x2d0], -R75.reuse ;  /* 0x0000b4000a047a23 */ /* 0x102fe2000001084b */
[----:B------:R-:W-:Y:S02]  /*b5b0*/  MOV R10, c[0x0][0x1e4] ;  /* 0x00007900000a7a02 */ /* 0x000fe40000000f00 */
[----:B--2---:R-:W-:Y:S01]  /*b5c0*/  FMNMX.FTZ R71, R2, R71, !PT ;  /* 0x0000004702477209 */ /* 0x004fe20007810000 */
[----:B------:R-:W-:Y:S01]  /*b5d0*/  MUFU.EX2 R64, R4 ;  /* 0x0000000400407308 */ /* 0x000fe20000000800 */
[----:B------:R-:W-:Y:S01]  /*b5e0*/  FFMA.FTZ R2, R11, c[0x0][0x2d0], -R75 ;  /* 0x0000b4000b027a23 */ /* 0x000fe2000001084b */
[----:B------:R-:W-:Y:S02]  /*b5f0*/  FSEL R212, R95, -INF , P0 ;  /* 0xff8000005fd47808 */ /* 0x000fe40000000000 */
[----:B------:R-:W-:Y:S02]  /*b600*/  F2FP.PACK_AB R76, R246, R220 ;  /* 0x000000dcf64c723e */ /* 0x000fe400000000ff */
[C---:B------:R-:W-:Y:S02]  /*b610*/  ISETP.GT.AND P0, PT, R5.reuse, 0x61, PT ;  /* 0x000000610500780c */ /* 0x040fe40003f04270 */
[----:B------:R-:W-:Y:S02]  /*b620*/  FMNMX.FTZ R0, R194, R0, !PT ;  /* 0x00000000c2007209 */ /* 0x000fe40007810000 */
[----:B------:R-:W1:Y:S01]  /*b630*/  MUFU.EX2 R4, R2 ;  /* 0x0000000200047308 */ /* 0x000e620000000800 */
[----:B---3--:R-:W-:Y:S02]  /*b640*/  FMNMX.FTZ R72, R72, R6, !PT ;  /* 0x0000000648487209 */ /* 0x008fe40007810000 */
[----:B------:R-:W-:Y:S02]  /*b650*/  FMNMX.FTZ R0, R242, R0, !PT ;  /* 0x00000000f2007209 */ /* 0x000fe40007810000 */
[----:B------:R-:W-:Y:S01]  /*b660*/  ISETP.GT.AND P1, PT, R5, 0x60, PT ;  /* 0x000000600500780c */ /* 0x000fe20003f24270 */
[----:B------:R-:W2:Y:S01]  /*b670*/  SHFL.BFLY PT, R6, R72, 0x1, 0x1f ;  /* 0x0c201f0048067f89 */ /* 0x000ea200000e0000 */
[----:B------:R-:W-:Y:S02]  /*b680*/  FMNMX.FTZ R0, R217, R0, !PT ;  /* 0x00000000d9007209 */ /* 0x000fe40007810000 */
[----:B------:R-:W-:Y:S02]  /*b690*/  FSEL R208, R106, -INF , P1 ;  /* 0xff8000006ad07808 */ /* 0x000fe40000800000 */
[----:B------:R-:W-:Y:S02]  /*b6a0*/  FMNMX.FTZ R0, R215, R0, !PT ;  /* 0x00000000d7007209 */ /* 0x000fe40007810000 */
[----:B------:R-:W-:Y:S02]  /*b6b0*/  ISETP.GT.AND P1, PT, R5, 0x68, PT ;  /* 0x000000680500780c */ /* 0x000fe40003f24270 */
[----:B------:R-:W-:Y:S02]  /*b6c0*/  FMNMX.FTZ R0, R212, R0, !PT ;  /* 0x00000000d4007209 */ /* 0x000fe40007810000 */
[----:B------:R-:W-:Y:S01]  /*b6d0*/  FSEL R206, R17, -INF , P0 ;  /* 0xff80000011ce7808 */ /* 0x000fe20000000000 */
[----:B------:R-:W-:Y:S01]  /*b6e0*/  @P5 IMAD.SHL.U32 R17, R9, 0x20, RZ ;  /* 0x0000002009115824 */ /* 0x000fe200078e00ff */
[----:B------:R-:W-:Y:S02]  /*b6f0*/  FMNMX.FTZ R0, R208, R0, !PT ;  /* 0x00000000d0007209 */ /* 0x000fe40007810000 */
[----:B------:R-:W-:Y:S02]  /*b700*/  ISETP.GT.AND P0, PT, R5, 0x69, PT ;  /* 0x000000690500780c */ /* 0x000fe40003f04270 */
[----:B------:R-:W-:Y:S01]  /*b710*/  FSEL R203, R7, -INF , P1 ;  /* 0xff80000007cb7808 */ /* 0x000fe20000800000 */
[----:B-1----:R1:W-:Y:S01]  /*b720*/  STL [R1], R4 ;  /* 0x0000000401007387 */ /* 0x0023e20000100800 */
[----:B------:R-:W-:Y:S02]  /*b730*/  FMNMX.FTZ R0, R206, R0, !PT ;  /* 0x00000000ce007209 */ /* 0x000fe40007810000 */
[----:B------:R-:W-:Y:S01]  /*b740*/  FSEL R74, R74, -INF , P0 ;  /* 0xff8000004a4a7808 */ /* 0x000fe20000000000 */
[----:B------:R-:W-:Y:S01]  /*b750*/  STL [R1+0xa0], R216 ;  /* 0x0000a0d801007387 */ /* 0x000fe20000100800 */
[----:B------:R-:W-:Y:S02]  /*b760*/  FMNMX.FTZ R0, R203, R0, !PT ;  /* 0x00000000cb007209 */ /* 0x000fe40007810000 */
[----:B--2---:R-:W-:Y:S01]  /*b770*/  FMNMX.FTZ R72, R72, R6, !PT ;  /* 0x0000000648487209 */ /* 0x004fe20007810000 */
[----:B------:R-:W-:Y:S01]  /*b780*/  STL [R1+0xa4], R244 ;  /* 0x0000a4f401007387 */ /* 0x000fe20000100800 */
[----:B------:R-:W-:Y:S02]  /*b790*/  FMNMX.FTZ R0, R74, R0, !PT ;  /* 0x000000004a007209 */ /* 0x000fe40007810000 */
[C---:B------:R-:W-:Y:S01]  /*b7a0*/  FSETP.NEU.FTZ.AND P2, PT, R72.reuse, -INF , PT ;  /* 0xff8000004800780b */ /* 0x040fe20003f5d000 */
[----:B------:R-:W-:Y:S01]  /*b7b0*/  FMUL.FTZ R96, R72, c[0x0][0x2d0] ;  /* 0x0000b40048607a20 */ /* 0x000fe20000410000 */
[----:B------:R-:W2:Y:S01]  /*b7c0*/  SHFL.BFLY PT, R6, R71, 0x1, 0x1f ;  /* 0x0c201f0047067f89 */ /* 0x000ea200000e0000 */
[----:B------:R-:W-:Y:S03]  /*b7d0*/  @P5 SHF.R.S32.HI R5, RZ, 0x1f, R244 ;  /* 0x0000001fff055819 */ /* 0x000fe600000114f4 */
[----:B------:R-:W-:Y:S02]  /*b7e0*/  FSEL R96, R96, RZ, P2 ;  /* 0x000000ff60607208 */ /* 0x000fe40001000000 */
[----:B------:R-:W-:Y:S02]  /*b7f0*/  @P5 IMAD R5, R5, c[0x0][0x1e0], RZ ;  /* 0x0000780005055a24 */ /* 0x000fe400078e02ff */
[----:B------:R-:W3:Y:S02]  /*b800*/  SHFL.BFLY PT, R2, R0, 0x2, 0x1f ;  /* 0x0c401f0000027f89 */ /* 0x000ee400000e0000 */
[----:B------:R-:W-:Y:S02]  /*b810*/  @P5 IMAD R5, R244, c[0x0][0x1e4], R5 ;  /* 0x00007900f4055a24 */ /* 0x000fe400078e0205 */
[----:B-1----:R-:W-:Y:S01]  /*b820*/  FFMA.FTZ R4, R12, c[0x0][0x2d0], -R96 ;  /* 0x0000b4000c047a23 */ /* 0x002fe20000010860 */
[----:B------:R-:W-:Y:S03]  /*b830*/  @P5 SHF.L.U64.HI R12, R9, 0x5, R10 ;  /* 0x00000005090c5819 */ /* 0x000fe6000001020a */
[----:B------:R1:W-:Y:S01]  /*b840*/  MUFU.EX2 R192, R4 ;  /* 0x0000000400c07308 */ /* 0x0003e20000000800 */
[----:B------:R-:W-:Y:S01]  /*b850*/  STL [R1+0xa8], R73 ;  /* 0x0000a84901007387 */ /* 0x000fe20000100800 */
[----:B--2---:R-:W-:Y:S01]  /*b860*/  FMNMX.FTZ R71, R71, R6, !PT ;  /* 0x0000000647477209 */ /* 0x004fe20007810000 */
[----:B------:R-:W-:Y:S03]  /*b870*/  @P5 IMAD.WIDE.U32 R6, R244, c[0x0][0x1e0], RZ ;  /* 0x00007800f4065a25 */ /* 0x000fe600078e00ff */
[C---:B------:R-:W-:Y:S01]  /*b880*/  FSETP.NEU.FTZ.AND P1, PT, R71.reuse, -INF , PT ;  /* 0xff8000004700780b */ /* 0x040fe20003f3d000 */
[----:B------:R-:W-:Y:S02]  /*b890*/  FMUL.FTZ R100, R71, c[0x0][0x2d0] ;  /* 0x0000b40047647a20 */ /* 0x000fe40000410000 */
[----:B------:R-:W-:Y:S01]  /*b8a0*/  @P5 IMAD.IADD R7, R7, 0x1, R5 ;  /* 0x0000000107075824 */ /* 0x000fe200078e0205 */
[----:B---3--:R-:W-:Y:S02]  /*b8b0*/  FMNMX.FTZ R0, R0, R2, !PT ;  /* 0x0000000200007209 */ /* 0x008fe40007810000 */
[----:B------:R-:W-:Y:S01]  /*b8c0*/  FSEL R100, R100, RZ, P1 ;  /* 0x000000ff64647208 */ /* 0x000fe20000800000 */
[----:B------:R-:W-:Y:S01]  /*b8d0*/  @P5 IMAD R7, R7, 0x70, RZ ;  /* 0x0000007007075824 */ /* 0x000fe200078e02ff */
[----:B------:R-:W-:Y:S01]  /*b8e0*/  @P5 MOV R5, R69 ;  /* 0x0000004500055202 */ /* 0x000fe20000000f00 */
[----:B------:R-:W2:Y:S02]  /*b8f0*/  SHFL.BFLY PT, R2, R0, 0x1, 0x1f ;  /* 0x0c201f0000027f89 */ /* 0x000ea400000e0000 */
[----:B------:R-:W-:Y:S02]  /*b900*/  FFMA.FTZ R8, R16, c[0x0][0x2d0], -R100 ;  /* 0x0000b40010087a23 */ /* 0x000fe40000010864 */
[----:B-1----:R-:W-:Y:S02]  /*b910*/  FFMA.FTZ R4, R13, c[0x0][0x2d0], -R96 ;  /* 0x0000b4000d047a23 */ /* 0x002fe40000010860 */
[----:B------:R1:W-:Y:S01]  /*b920*/  MUFU.EX2 R113, R8 ;  /* 0x0000000800717308 */ /* 0x0003e20000000800 */
[--C-:B------:R-:W-:Y:S02]  /*b930*/  FFMA.FTZ R13, R30, c[0x0][0x2d0], -R75.reuse ;  /* 0x0000b4001e0d7a23 */ /* 0x100fe4000001084b */
[--C-:B------:R-:W-:Y:S02]  /*b940*/  FFMA.FTZ R16, R25, c[0x0][0x2d0], -R75.reuse ;  /* 0x0000b40019107a23 */ /* 0x100fe4000001084b */
[--C-:B------:R-:W-:Y:S05]  /*b950*/  FFMA.FTZ R107, R107, c[0x0][0x2d0], -R100.reuse ;  /* 0x0000b4006b6b7a23 */ /* 0x100fea0000010864 */
[----:B------:R3:W3:Y:S01]  /*b960*/  MUFU.EX2 R205, R4 ;  /* 0x0000000400cd7308 */ /* 0x0006e20000000800 */
[----:B--2---:R-:W-:Y:S01]  /*b970*/  FMNMX.FTZ R70, R0, R2, !PT ;  /* 0x0000000200467209 */ /* 0x004fe20007810000 */
[----:B------:R-:W-:Y:S08]  /*b980*/  FFMA.FTZ R0, R19, c[0x0][0x2d0], -R100 ;  /* 0x0000b40013007a23 */ /* 0x000ff00000010864 */
[----:B------:R2:W-:Y:S01]  /*b990*/  MUFU.EX2 R230, R13 ;  /* 0x0000000d00e67308 */ /* 0x0005e20000000800 */
[----:B------:R-:W-:Y:S02]  /*b9a0*/  FFMA.FTZ R2, R27, c[0x0][0x2d0], -R96 ;  /* 0x0000b4001b027a23 */ /* 0x000fe40000010860 */
[----:B------:R-:W-:Y:S02]  /*b9b0*/  FMUL.FTZ R101, R70, c[0x0][0x2d0] ;  /* 0x0000b40046657a20 */ /* 0x000fe40000410000 */
[----:B-1----:R-:W-:Y:S05]  /*b9c0*/  FFMA.FTZ R8, R18, c[0x0][0x2d0], -R100 ;  /* 0x0000b40012087a23 */ /* 0x002fea0000010864 */
[----:B------:R-:W-:Y:S01]  /*b9d0*/  MUFU.EX2 R65, R8 ;  /* 0x0000000800417308 */ /* 0x000fe20000000800 */
[--C-:B---3--:R-:W-:Y:S01]  /*b9e0*/  FFMA.FTZ R4, R14, c[0x0][0x2d0], -R96.reuse ;  /* 0x0000b4000e047a23 */ /* 0x108fe20000010860 */
[----:B------:R-:W-:Y:S01]  /*b9f0*/  F2FP.PACK_AB R77, R205, R192 ;  /* 0x000000c0cd4d723e */ /* 0x000fe200000000ff */
[--C-:B------:R-:W-:Y:S07]  /*ba00*/  FFMA.FTZ R14, R29, c[0x0][0x2d0], -R75.reuse ;  /* 0x0000b4001d0e7a23 */ /* 0x100fee000001084b */
[----:B------:R1:W-:Y:S01]  /*ba10*/  MUFU.EX2 R55, R4 ;  /* 0x0000000400377308 */ /* 0x0003e20000000800 */
[--C-:B--2---:R-:W-:Y:S09]  /*ba20*/  FFMA.FTZ R13, R42, c[0x0][0x2d0], -R75.reuse ;  /* 0x0000b4002a0d7a23 */ /* 0x104ff2000001084b */
[----:B------:R2:W-:Y:S10]  /*ba30*/  MUFU.EX2 R106, R0 ;  /* 0x00000000006a7308 */ /* 0x0005f40000000800 */
[----:B------:R3:W-:Y:S01]  /*ba40*/  MUFU.EX2 R229, R2 ;  /* 0x0000000200e57308 */ /* 0x0007e20000000800 */
[----:B-1----:R-:W-:Y:S02]  /*ba50*/  FFMA.FTZ R4, R15, c[0x0][0x2d0], -R96 ;  /* 0x0000b4000f047a23 */ /* 0x002fe40000010860 */
[----:B------:R-:W-:Y:S07]  /*ba60*/  FFMA.FTZ R15, R26, c[0x0][0x2d0], -R75 ;  /* 0x0000b4001a0f7a23 */ /* 0x000fee000001084b */
[----:B------:R4:W-:Y:S01]  /*ba70*/  MUFU.EX2 R244, R4 ;  /* 0x0000000400f47308 */ /* 0x0009e20000000800 */
[--C-:B--2---:R-:W-:Y:S09]  /*ba80*/  FFMA.FTZ R0, R20, c[0x0][0x2d0], -R100.reuse ;  /* 0x0000b40014007a23 */ /* 0x104ff20000010864 */
[----:B------:R-:W1:Y:S01]  /*ba90*/  MUFU.EX2 R216, R0 ;  /* 0x0000000000d87308 */ /* 0x000e620000000800 */
[----:B---3--:R-:W-:Y:S09]  /*baa0*/  FFMA.FTZ R2, R37, c[0x0][0x2d0], -R100 ;  /* 0x0000b40025027a23 */ /* 0x008ff20000010864 */
[----:B------:R2:W-:Y:S01]  /*bab0*/  MUFU.EX2 R234, R2 ;  /* 0x0000000200ea7308 */ /* 0x0005e20000000800 */
[----:B----4-:R-:W-:Y:S04]  /*bac0*/  @P5 IMAD.MOV.U32 R4, RZ, RZ, R66 ;  /* 0x000000ffff045224 */ /* 0x010fe800078e0042 */
[----:B------:R-:W-:Y:S05]  /*bad0*/  @P5 IMAD.WIDE.U32 R4, R6, 0x70, R4 ;  /* 0x0000007006045825 */ /* 0x000fea00078e0004 */
[----:B------:R3:W-:Y:S01]  /*bae0*/  MUFU.EX2 R240, R14 ;  /* 0x0000000e00f07308 */ /* 0x0007e20000000800 */
[----:B------:R-:W-:Y:S01]  /*baf0*/  @P5 IMAD.IADD R7, R5, 0x1, R7 ;  /* 0x0000000105075824 */ /* 0x000fe200078e0207 */
[----:B------:R-:W-:Y:S02]  /*bb00*/  @P5 LEA R6, P0, R4, c[0x0][0x1c8], 0x1 ;  /* 0x0000720004065a11 */ /* 0x000fe400078008ff */
[----:B-1----:R-:W-:Y:S02]  /*bb10*/  F2FP.PACK_AB R66, R216, R106 ;  /* 0x0000006ad842723e */ /* 0x002fe400000000ff */
[----:B------:R-:W-:Y:S02]  /*bb20*/  @P5 LEA.HI.X R7, R4, c[0x0][0x1cc], R7, 0x1, P0 ;  /* 0x0000730004075a11 */ /* 0x000fe400000f0c07 */
[-C--:B------:R-:W-:Y:S02]  /*bb30*/  @P5 IADD3 R4, P0, R6, R17.reuse, RZ ;  /* 0x0000001106045210 */ /* 0x080fe40007f1e0ff */
[----:B------:R-:W-:Y:S01]  /*bb40*/  MUFU.EX2 R236, R15 ;  /* 0x0000000f00ec7308 */ /* 0x000fe20000000800 */
[----:B------:R1:W-:Y:S02]  /*bb50*/  @P5 LDGSTS.E.BYPASS.LTC128B.128 [R241+0x3900], [R6.64], !P6 ;  /* 0x0390000006f15fae */ /* 0x0003e4000f101d4a */
[----:B------:R-:W-:Y:S01]  /*bb60*/  @P5 IMAD.X R5, R7, 0x1, R12, P0 ;  /* 0x0000000107055824 */ /* 0x000fe200000e060c */
[-C--:B------:R-:W-:Y:S01]  /*bb70*/  @P5 IADD3 R8, P0, R4, R17.reuse, RZ ;  /* 0x0000001104085210 */ /* 0x080fe20007f1e0ff */
[----:B--2---:R-:W-:Y:S03]  /*bb80*/  FFMA.FTZ R2, R43, c[0x0][0x2d0], -R96 ;  /* 0x0000b4002b027a23 */ /* 0x004fe60000010860 */
[----:B------:R-:W-:Y:S02]  /*bb90*/  @P5 IADD3.X R9, R5, R12, RZ, P0, !PT ;  /* 0x0000000c05095210 */ /* 0x000fe400007fe4ff */
[----:B------:R2:W-:Y:S01]  /*bba0*/  MUFU.EX2 R90, R2 ;  /* 0x00000002005a7308 */ /* 0x0005e20000000800 */
[----:B------:R-:W-:Y:S01]  /*bbb0*/  @P5 IADD3 R10, P0, R8, R17, RZ ;  /* 0x00000011080a5210 */ /* 0x000fe20007f1e0ff */
[----:B------:R4:W-:Y:S01]  /*bbc0*/  @P5 LDGSTS.E.BYPASS.LTC128B.128 [R241+0x4100], [R4.64], !P6 ;  /* 0x0410000004f15fae */ /* 0x0009e2000f101d4a */
[----:B---3--:R-:W-:Y:S03]  /*bbd0*/  FFMA.FTZ R14, R41, c[0x0][0x2d0], -R75 ;  /* 0x0000b400290e7a23 */ /* 0x008fe6000001084b */
[----:B------:R-:W-:Y:S01]  /*bbe0*/  @P5 IMAD.X R11, R9, 0x1, R12, P0 ;  /* 0x00000001090b5824 */ /* 0x000fe200000e060c */
[----:B------:R-:W-:Y:S03]  /*bbf0*/  FSETP.NEU.FTZ.AND P0, PT, R70, -INF , PT ;  /* 0xff8000004600780b */ /* 0x000fe60003f1d000 */
[----:B------:R-:W-:Y:S01]  /*bc00*/  MUFU.EX2 R87, R14 ;  /* 0x0000000e00577308 */ /* 0x000fe20000000800 */
[----:B------:R-:W-:Y:S01]  /*bc10*/  FSEL R101, R101, RZ, P0 ;  /* 0x000000ff65657208 */ /* 0x000fe20000000000 */
[----:B------:R3:W-:Y:S04]  /*bc20*/  @P5 LDGSTS.E.BYPASS.LTC128B.128 [R241+0x4900], [R8.64], !P6 ;  /* 0x0490000008f15fae */ /* 0x0007e8000f101d4a */
[--C-:B------:R-:W-:Y:S04]  /*bc30*/  FFMA.FTZ R0, R21, c[0x0][0x2d0], -R101.reuse ;  /* 0x0000b40015007a23 */ /* 0x100fe80000010865 */
[----:B------:R1:W-:Y:S01]  /*bc40*/  MUFU.EX2 R112, R0 ;  /* 0x0000000000707308 */ /* 0x0003e20000000800 */
[----:B------:R3:W-:Y:S01]  /*bc50*/  @P5 LDGSTS.E.BYPASS.LTC128B.128 [R241+0x5100], [R10.64], !P6 ;  /* 0x051000000af15fae */ /* 0x0007e2000f101d4a */
[----:B--2---:R-:W-:Y:S08]  /*bc60*/  FFMA.FTZ R2, R49, c[0x0][0x2d0], -R100 ;  /* 0x0000b40031027a23 */ /* 0x004ff00000010864 */
[----:B------:R-:W-:Y:S10]  /*bc70*/  MUFU.EX2 R80, R2 ;  /* 0x0000000200507308 */ /* 0x000ff40000000800 */
[----:B------:R-:W-:Y:S01]  /*bc80*/  MUFU.EX2 R95, R13 ;  /* 0x0000000d005f7308 */ /* 0x000fe20000000800 */
[--C-:B-1----:R-:W-:Y:S09]  /*bc90*/  FFMA.FTZ R0, R22, c[0x0][0x2d0], -R101.reuse ;  /* 0x0000b40016007a23 */ /* 0x102ff20000010865 */
[----:B------:R1:W-:Y:S10]  /*bca0*/  MUFU.EX2 R250, R0 ;  /* 0x0000000000fa7308 */ /* 0x0003f40000000800 */
[----:B------:R-:W-:Y:S01]  /*bcb0*/  MUFU.EX2 R232, R16 ;  /* 0x0000001000e87308 */ /* 0x000fe20000000800 */
[--C-:B-1----:R-:W-:Y:S09]  /*bcc0*/  FFMA.FTZ R0, R23, c[0x0][0x2d0], -R101.reuse ;  /* 0x0000b40017007a23 */ /* 0x102ff20000010865 */
[----:B------:R1:W-:Y:S02]  /*bcd0*/  MUFU.EX2 R251, R0 ;  /* 0x0000000000fb7308 */ /* 0x0003e40000000800 */
[--C-:B-1----:R-:W-:Y:S08]  /*bce0*/  FFMA.FTZ R0, R24, c[0x0][0x2d0], -R101.reuse ;  /* 0x0000b40018007a23 */ /* 0x102ff00000010865 */
[----:B------:R1:W2:Y:S02]  /*bcf0*/  MUFU.EX2 R228, R0 ;  /* 0x0000000000e47308 */ /* 0x0002a40000000800 */
[--C-:B-1----:R-:W-:Y:S01]  /*bd00*/  FFMA.FTZ R0, R28, c[0x0][0x2d0], -R96.reuse ;  /* 0x0000b4001c007a23 */ /* 0x102fe20000010860 */
[----:B--2---:R-:W-:Y:S07]  /*bd10*/  F2FP.PACK_AB R67, R228, R251 ;  /* 0x000000fbe443723e */ /* 0x004fee00000000ff */
[----:B------:R1:W-:Y:S02]  /*bd20*/  MUFU.EX2 R237, R0 ;  /* 0x0000000000ed7308 */ /* 0x0003e40000000800 */
[--C-:B-1----:R-:W-:Y:S08]  /*bd30*/  FFMA.FTZ R0, R31, c[0x0][0x2d0], -R96.reuse ;  /* 0x0000b4001f007a23 */ /* 0x102ff00000010860 */
[----:B------:R1:W-:Y:S02]  /*bd40*/  MUFU.EX2 R233, R0 ;  /* 0x0000000000e97308 */ /* 0x0003e40000000800 */
[----:B-1----:R-:W-:Y:S08]  /*bd50*/  FFMA.FTZ R0, R32, c[0x0][0x2d0], -R96 ;  /* 0x0000b40020007a23 */ /* 0x002ff00000010860 */
[----:B------:R1:W-:Y:S02]  /*bd60*/  MUFU.EX2 R92, R0 ;  /* 0x00000000005c7308 */ /* 0x0003e40000000800 */
[--C-:B-1----:R-:W-:Y:S08]  /*bd70*/  FFMA.FTZ R0, R33, c[0x0][0x2d0], -R100.reuse ;  /* 0x0000b40021007a23 */ /* 0x102ff00000010864 */
[----:B------:R1:W-:Y:S02]  /*bd80*/  MUFU.EX2 R231, R0 ;  /* 0x0000000000e77308 */ /* 0x0003e40000000800 */
[--C-:B-1----:R-:W-:Y:S08]  /*bd90*/  FFMA.FTZ R0, R34, c[0x0][0x2d0], -R100.reuse ;  /* 0x0000b40022007a23 */ /* 0x102ff00000010864 */
[----:B------:R1:W-:Y:S02]  /*bda0*/  MUFU.EX2 R238, R0 ;  /* 0x0000000000ee7308 */ /* 0x0003e40000000800 */
[--C-:B-1----:R-:W-:Y:S08]  /*bdb0*/  FFMA.FTZ R0, R35, c[0x0][0x2d0], -R101.reuse ;  /* 0x0000b40023007a23 */ /* 0x102ff00000010865 */
[----:B------:R1:W-:Y:S02]  /*bdc0*/  MUFU.EX2 R235, R0 ;  /* 0x0000000000eb7308 */ /* 0x0003e40000000800 */
[--C-:B-1----:R-:W-:Y:S08]  /*bdd0*/  FFMA.FTZ R0, R36, c[0x0][0x2d0], -R101.reuse ;  /* 0x0000b40024007a23 */ /* 0x102ff00000010865 */
[----:B------:R1:W-:Y:S02]  /*bde0*/  MUFU.EX2 R239, R0 ;  /* 0x0000000000ef7308 */ /* 0x0003e40000000800 */
[----:B-1----:R-:W-:Y:S08]  /*bdf0*/  FFMA.FTZ R0, R38, c[0x0][0x2d0], -R100 ;  /* 0x0000b40026007a23 */ /* 0x002ff00000010864 */
        /* <DEDUP_REMOVED lines=15> */
[----:B-1----:R-:W-:Y:S02]  /*bef0*/  FSEL R0, R73, RZ, P3 ;  /* 0x000000ff49007208 */ /* 0x002fe40001800000 */
[----:B------:R-:W2:Y:S01]  /*bf00*/  LDL.LU R73, [R1] ;  /* 0x0000000001497983 */ /* 0x000ea20000300800 */
[-C--:B------:R-:W-:Y:S02]  /*bf10*/  @P5 IADD3 R6, P3, R10, R17.reuse, RZ ;  /* 0x000000110a065210 */ /* 0x080fe40007f7e0ff */
[----:B------:R-:W-:Y:S01]  /*bf20*/  FADD.FTZ R2, -R0, R3 ;  /* 0x0000000300027221 */ /* 0x000fe20000010100 */
[----:B------:R-:W-:Y:S02]  /*bf30*/  FSEL R0, R72, RZ, P2 ;  /* 0x000000ff48007208 */ /* 0x000fe40001000000 */
[----:B------:R-:W-:Y:S01]  /*bf40*/  @P5 IMAD.X R7, R11, 0x1, R12, P3 ;  /* 0x000000010b075824 */ /* 0x000fe200018e060c */
[-C--:B----4-:R-:W-:Y:S01]  /*bf50*/  @P5 IADD3 R4, P2, R6, R17.reuse, RZ ;  /* 0x0000001106045210 */ /* 0x090fe20007f5e0ff */
[----:B------:R-:W-:Y:S02]  /*bf60*/  FMUL.FTZ R2, R2, c[0x0][0x2d0] ;  /* 0x0000b40002027a20 */ /* 0x000fe40000410000 */
[----:B------:R-:W-:Y:S01]  /*bf70*/  FADD.FTZ R0, -R0, R116 ;  /* 0x0000007400007221 */ /* 0x000fe20000010100 */
[----:B------:R1:W-:Y:S01]  /*bf80*/  @P5 LDGSTS.E.BYPASS.LTC128B.128 [R241+0x5900], [R6.64], !P6 ;  /* 0x0590000006f15fae */ /* 0x0003e2000f101d4a */
[----:B------:R4:W4:Y:S01]  /*bf90*/  MUFU.EX2 R69, R2 ;  /* 0x0000000200457308 */ /* 0x0009220000000800 */
[--C-:B------:R-:W-:Y:S01]  /*bfa0*/  @P5 IMAD.X R5, R7, 0x1, R12.reuse, P2 ;  /* 0x0000000107055824 */ /* 0x100fe200010e060c */
[----:B---3--:R-:W-:Y:S01]  /*bfb0*/  @P5 IADD3 R8, P3, R4, R17, RZ ;  /* 0x0000001104085210 */ /* 0x008fe20007f7e0ff */
[----:B------:R-:W-:Y:S01]  /*bfc0*/  FMUL.FTZ R0, R0, c[0x0][0x2d0] ;  /* 0x0000b40000007a20 */ /* 0x000fe20000410000 */
[----:B------:R-:W-:Y:S02]  /*bfd0*/  MOV R116, R65 ;  /* 0x0000004100747202 */ /* 0x000fe40000000f00 */
[----:B------:R-:W-:Y:S01]  /*bfe0*/  F2FP.PACK_AB R65, R250, R112 ;  /* 0x00000070fa41723e */ /* 0x000fe200000000ff */
[----:B------:R3:W-:Y:S01]  /*bff0*/  @P5 LDGSTS.E.BYPASS.LTC128B.128 [R241+0x6100], [R4.64], !P6 ;  /* 0x0610000004f15fae */ /* 0x0007e2000f101d4a */
[----:B------:R-:W-:Y:S02]  /*c000*/  @P5 IMAD.X R9, R5, 0x1, R12, P3 ;  /* 0x0000000105095824 */ /* 0x000fe400018e060c */
[----:B------:R1:W1:Y:S05]  /*c010*/  MUFU.EX2 R68, R0 ;  /* 0x0000000000447308 */ /* 0x00026a0000000800 */
[----:B------:R3:W-:Y:S08]  /*c020*/  @P5 LDGSTS.E.BYPASS.LTC128B.128 [R241+0x6900], [R8.64], !P6 ;  /* 0x0690000008f15fae */ /* 0x0007f0000f101d4a */
[----:B------:R-:W2:Y:S01]  /*c030*/  LDSM.16.MT88.4 R20, [R224+0x100] ;  /* 0x00010000e014783b */ /* 0x000ea20000004200 */
[----:B----4-:R-:W-:Y:S01]  /*c040*/  FSEL R2, R71, RZ, P1 ;  /* 0x000000ff47027208 */ /* 0x010fe20000800000 */
[C---:B------:R-:W-:Y:S02]  /*c050*/  FMUL.FTZ R16, R69.reuse, R132 ;  /* 0x0000008445107220 */ /* 0x040fe40000410000 */
[C---:B------:R-:W-:Y:S02]  /*c060*/  FMUL.FTZ R17, R69.reuse, R133 ;  /* 0x0000008545117220 */ /* 0x040fe40000410000 */
[C---:B------:R-:W-:Y:S02]  /*c070*/  FMUL.FTZ R32, R69.reuse, R148 ;  /* 0x0000009445207220 */ /* 0x040fe40000410000 */
[----:B------:R-:W4:Y:S01]  /*c080*/  LDSM.16.MT88.4 R36, [R227+0x100] ;  /* 0x00010000e324783b */ /* 0x000f220000004200 */
[----:B------:R-:W-:Y:S02]  /*c090*/  IMAD.MOV.U32 R132, RZ, RZ, R85 ;  /* 0x000000ffff847224 */ /* 0x000fe400078e0055 */
[----:B-1----:R-:W-:Y:S01]  /*c0a0*/  FADD.FTZ R0, -R2, R117 ;  /* 0x0000007502007221 */ /* 0x002fe20000010100 */
[----:B------:R-:W-:Y:S01]  /*c0b0*/  FSEL R2, R70, RZ, P0 ;  /* 0x000000ff46027208 */ /* 0x000fe20000000000 */
[C---:B---3--:R-:W-:Y:S01]  /*c0c0*/  FMUL.FTZ R5, R69.reuse, R121 ;  /* 0x0000007945057220 */ /* 0x048fe20000410000 */
[----:B------:R-:W-:Y:S01]  /*c0d0*/  MOV R117, R64 ;  /* 0x0000004000757202 */ /* 0x000fe20000000f00 */
[----:B------:R-:W-:Y:S01]  /*c0e0*/  FMUL.FTZ R0, R0, c[0x0][0x2d0] ;  /* 0x0000b40000007a20 */ /* 0x000fe20000410000 */
[----:B------:R-:W-:Y:S01]  /*c0f0*/  F2FP.PACK_AB R64, R116, R113 ;  /* 0x000000717440723e */ /* 0x000fe200000000ff */
[C---:B------:R-:W-:Y:S01]  /*c100*/  FMUL.FTZ R18, R68.reuse, R134 ;  /* 0x0000008644127220 */ /* 0x040fe20000410000 */
[----:B------:R-:W0:Y:S01]  /*c110*/  LDGDEPBAR ;  /* 0x00000000000079af */ /* 0x000e220000000000 */
[----:B------:R1:W3:Y:S01]  /*c120*/  MUFU.EX2 R3, R0 ;  /* 0x0000000000037308 */ /* 0x0002e20000000800 */
[C---:B------:R-:W-:Y:S01]  /*c130*/  FMUL.FTZ R6, R68.reuse, R122 ;  /* 0x0000007a44067220 */ /* 0x040fe20000410000 */
[----:B------:R-:W-:Y:S01]  /*c140*/  MOV R122, R83 ;  /* 0x00000053007a7202 */ /* 0x000fe20000000f00 */
[C---:B------:R-:W-:Y:S02]  /*c150*/  FMUL.FTZ R4, R69.reuse, R120 ;  /* 0x0000007845047220 */ /* 0x040fe40000410000 */
[C---:B------:R-:W-:Y:S02]  /*c160*/  FMUL.FTZ R7, R68.reuse, R123 ;  /* 0x0000007b44077220 */ /* 0x040fe40000410000 */
[C---:B------:R-:W-:Y:S01]  /*c170*/  FMUL.FTZ R19, R68.reuse, R135 ;  /* 0x0000008744137220 */ /* 0x040fe20000410000 */
[----:B------:R-:W-:Y:S01]  /*c180*/  MOV R135, R84 ;  /* 0x0000005400877202 */ /* 0x000fe20000000f00 */
[C---:B------:R-:W-:Y:S02]  /*c190*/  FMUL.FTZ R35, R68.reuse, R151 ;  /* 0x0000009744237220 */ /* 0x040fe40000410000 */
[----:B------:R-:W-:Y:S01]  /*c1a0*/  FMUL.FTZ R34, R68, R150 ;  /* 0x0000009644227220 */ /* 0x000fe20000410000 */
[----:B------:R-:W-:Y:S01]  /*c1b0*/  MOV R150, R135 ;  /* 0x0000008700967202 */ /* 0x000fe20000000f00 */
[----:B------:R-:W-:Y:S01]  /*c1c0*/  IMAD.MOV.U32 R148, RZ, RZ, R82 ;  /* 0x000000ffff947224 */ /* 0x000fe200078e0052 */
[----:B------:R-:W-:Y:S01]  /*c1d0*/  MOV R135, R105 ;  /* 0x0000006900877202 */ /* 0x000fe20000000f00 */
[C---:B------:R-:W-:Y:S02]  /*c1e0*/  FMUL.FTZ R48, R69.reuse, R164 ;  /* 0x000000a445307220 */ /* 0x040fe40000410000 */
[----:B------:R-:W-:Y:S02]  /*c1f0*/  FMUL.FTZ R49, R69, R165 ;  /* 0x000000a545317220 */ /* 0x000fe40000410000 */
[----:B------:R-:W-:Y:S02]  /*c200*/  FFMA.FTZ R105, R191, c[0x0][0x2d0], -R96 ;  /* 0x0000b400bf697a23 */ /* 0x000fe40000010860 */
[----:B-1----:R-:W-:Y:S02]  /*c210*/  FADD.FTZ R0, -R2, R118 ;  /* 0x0000007602007221 */ /* 0x002fe40000010100 */
[----:B------:R-:W-:Y:S02]  /*c220*/  FFMA.FTZ R2, R50, c[0x0][0x2d0], -R100 ;  /* 0x0000b40032027a23 */ /* 0x000fe40000010864 */
[----:B------:R-:W-:Y:S02]  /*c230*/  FMUL.FTZ R0, R0, c[0x0][0x2d0] ;  /* 0x0000b40000007a20 */ /* 0x000fe40000410000 */
[----:B------:R1:W1:Y:S01]  /*c240*/  MUFU.EX2 R29, R2 ;  /* 0x00000002001d7308 */ /* 0x0002620000000800 */
[C---:B---3--:R-:W-:Y:S02]  /*c250*/  FMUL.FTZ R8, R3.reuse, R124 ;  /* 0x0000007c03087220 */ /* 0x048fe40000410000 */
[----:B------:R-:W-:Y:S02]  /*c260*/  IMAD.MOV.U32 R118, RZ, RZ, R55 ;  /* 0x000000ffff767224 */ /* 0x000fe400078e0037 */
[C---:B------:R-:W-:Y:S02]  /*c270*/  FMUL.FTZ R9, R3.reuse, R125 ;  /* 0x0000007d03097220 */ /* 0x040fe40000410000 */
[C---:B------:R-:W-:Y:S01]  /*c280*/  FMUL.FTZ R13, R3.reuse, R129 ;  /* 0x00000081030d7220 */ /* 0x040fe20000410000 */
[----:B------:R-:W-:Y:S01]  /*c290*/  F2FP.PACK_AB R79, R244, R118 ;  /* 0x00000076f44f723e */ /* 0x000fe200000000ff */
[C---:B------:R-:W-:Y:S01]  /*c2a0*/  FMUL.FTZ R12, R3.reuse, R128 ;  /* 0x00000080030c7220 */ /* 0x040fe20000410000 */
[----:B------:R-:W3:Y:S01]  /*c2b0*/  MUFU.EX2 R0, R0 ;  /* 0x0000000000007308 */ /* 0x000ee20000000800 */
[C---:B------:R-:W-:Y:S01]  /*c2c0*/  FMUL.FTZ R24, R3.reuse, R140 ;  /* 0x0000008c03187220 */ /* 0x040fe20000410000 */
[----:B------:R-:W-:Y:S01]  /*c2d0*/  MOV R140, R80 ;  /* 0x00000050008c7202 */ /* 0x000fe20000000f00 */
[C---:B------:R-:W-:Y:S02]  /*c2e0*/  FMUL.FTZ R25, R3.reuse, R141 ;  /* 0x0000008d03197220 */ /* 0x040fe40000410000 */
[C---:B------:R-:W-:Y:S02]  /*c2f0*/  FMUL.FTZ R28, R3.reuse, R144 ;  /* 0x00000090031c7220 */ /* 0x040fe40000410000 */
[C---:B------:R-:W-:Y:S02]  /*c300*/  FMUL.FTZ R41, R3.reuse, R157 ;  /* 0x0000009d03297220 */ /* 0x040fe40000410000 */
[----:B------:R-:W-:Y:S02]  /*c310*/  FMUL.FTZ R45, R3, R161 ;  /* 0x000000a1032d7220 */ /* 0x000fe40000410000 */
[----:B------:R-:W-:Y:S02]  /*c320*/  IMAD.MOV.U32 R129, RZ, RZ, R81 ;  /* 0x000000ffff817224 */ /* 0x000fe400078e0051 */
[----:B------:R-:W-:Y:S01]  /*c330*/  LDSM.16.MT88.4 R80, [R226+0x100] ;  /* 0x00010000e250783b */ /* 0x000fe20000004200 */
[----:B-1----:R-:W-:Y:S02]  /*c340*/  FFMA.FTZ R2, R51, c[0x0][0x2d0], -R101 ;  /* 0x0000b40033027a23 */ /* 0x002fe40000010865 */
[----:B------:R-:W-:Y:S02]  /*c350*/  IMAD.MOV.U32 R144, RZ, RZ, R29 ;  /* 0x000000ffff907224 */ /* 0x000fe400078e001d */
[----:B------:R1:W1:Y:S01]  /*c360*/  MUFU.EX2 R33, R2 ;  /* 0x0000000200217308 */ /* 0x0002620000000800 */
[C---:B------:R-:W-:Y:S01]  /*c370*/  FMUL.FTZ R29, R3.reuse, R145 ;  /* 0x00000091031d7220 */ /* 0x040fe20000410000 */
[----:B------:R-:W-:Y:S01]  /*c380*/  MOV R145, R102 ;  /* 0x0000006600917202 */ /* 0x000fe20000000f00 */
[C---:B------:R-:W-:Y:S02]  /*c390*/  FMUL.FTZ R40, R3.reuse, R156 ;  /* 0x0000009c03287220 */ /* 0x040fe40000410000 */
[----:B------:R-:W-:Y:S02]  /*c3a0*/  FMUL.FTZ R44, R3, R160 ;  /* 0x000000a0032c7220 */ /* 0x000fe40000410000 */
[C---:B---3--:R-:W-:Y:S02]  /*c3b0*/  FMUL.FTZ R11, R0.reuse, R127 ;  /* 0x0000007f000b7220 */ /* 0x048fe40000410000 */
[C---:B------:R-:W-:Y:S02]  /*c3c0*/  FMUL.FTZ R10, R0.reuse, R126 ;  /* 0x0000007e000a7220 */ /* 0x040fe40000410000 */
[C---:B------:R-:W-:Y:S02]  /*c3d0*/  FMUL.FTZ R14, R0.reuse, R130 ;  /* 0x00000082000e7220 */ /* 0x040fe40000410000 */
[C---:B------:R-:W-:Y:S02]  /*c3e0*/  FMUL.FTZ R15, R0.reuse, R131 ;  /* 0x00000083000f7220 */ /* 0x040fe40000410000 */
[C---:B------:R-:W-:Y:S02]  /*c3f0*/  FMUL.FTZ R31, R0.reuse, R147 ;  /* 0x00000093001f7220 */ /* 0x040fe40000410000 */
[C---:B------:R-:W-:Y:S01]  /*c400*/  FMUL.FTZ R26, R0.reuse, R142 ;  /* 0x0000008e001a7220 */ /* 0x040fe20000410000 */
[----:B------:R-:W-:Y:S01]  /*c410*/  MOV R142, R90 ;  /* 0x0000005a008e7202 */ /* 0x000fe20000000f00 */
[C---:B------:R-:W-:Y:S02]  /*c420*/  FMUL.FTZ R27, R0.reuse, R143 ;  /* 0x0000008f001b7220 */ /* 0x040fe40000410000 */
[C---:B------:R-:W-:Y:S02]  /*c430*/  FMUL.FTZ R30, R0.reuse, R146 ;  /* 0x00000092001e7220 */ /* 0x040fe40000410000 */
[----:B------:R-:W-:Y:S02]  /*c440*/  FMUL.FTZ R43, R0, R159 ;  /* 0x0000009f002b7220 */ /* 0x000fe40000410000 */
[----:B-1----:R-:W-:Y:S02]  /*c450*/  FFMA.FTZ R2, R52, c[0x0][0x2d0], -R101 ;  /* 0x0000b40034027a23 */ /* 0x002fe40000010865 */
[----:B------:R-:W-:Y:S02]  /*c460*/  IMAD.MOV.U32 R141, RZ, RZ, R33 ;  /* 0x000000ffff8d7224 */ /* 0x000fe400078e0021 */
[----:B------:R1:W-:Y:S01]  /*c470*/  MUFU.EX2 R121, R2 ;  /* 0x0000000200797308 */ /* 0x0003e20000000800 */
[----:B------:R-:W-:Y:S02]  /*c480*/  FMUL.FTZ R33, R69, R149 ;  /* 0x0000009545217220 */ /* 0x000fe40000410000 */
[C---:B------:R-:W-:Y:S02]  /*c490*/  FMUL.FTZ R42, R0.reuse, R158 ;  /* 0x0000009e002a7220 */ /* 0x040fe40000410000 */
[C---:B------:R-:W-:Y:S02]  /*c4a0*/  FMUL.FTZ R47, R0.reuse, R163 ;  /* 0x000000a3002f7220 */ /* 0x040fe40000410000 */
[----:B------:R-:W-:Y:S02]  /*c4b0*/  FMUL.FTZ R46, R0, R162 ;  /* 0x000000a2002e7220 */ /* 0x000fe40000410000 */
[----:B------:R-:W-:Y:S02]  /*c4c0*/  IMAD.MOV.U32 R131, RZ, RZ, R97 ;  /* 0x000000ffff837224 */ /* 0x000fe400078e0061 */
[----:B------:R-:W-:Y:S02]  /*c4d0*/  FFMA.FTZ R97, R199, c[0x0][0x2d0], -R101 ;  /* 0x0000b400c7617a23 */ /* 0x000fe40000010865 */
[C---:B------:R-:W-:Y:S01]  /*c4e0*/  FMUL.FTZ R50, R68.reuse, R166 ;  /* 0x000000a644327220 */ /* 0x040fe20000410000 */
[----:B------:R-:W-:Y:S01]  /*c4f0*/  MOV R149, R131 ;  /* 0x0000008300957202 */ /* 0x000fe20000000f00 */
[----:B------:R-:W-:Y:S01]  /*c500*/  FMUL.FTZ R51, R68, R167 ;  /* 0x000000a744337220 */ /* 0x000fe20000410000 */
[----:B------:R-:W-:Y:S01]  /*c510*/  MUFU.EX2 R156, R97 ;  /* 0x00000061009c7308 */ /* 0x000fe20000000800 */
[----:B------:R-:W-:Y:S01]  /*c520*/  LDSM.16.MT88.4 R164, [R225+0x3100] ;  /* 0x00310000e1a4783b */ /* 0x000fe20000004200 */
[----:B------:R-:W-:Y:S02]  /*c530*/  IMAD.MOV.U32 R143, RZ, RZ, R87 ;  /* 0x000000ffff8f7224 */ /* 0x000fe400078e0057 */
[----:B------:R-:W-:Y:S02]  /*c540*/  IMAD.MOV.U32 R146, RZ, RZ, R95 ;  /* 0x000000ffff927224 */ /* 0x000fe400078e005f */
[----:B------:R-:W-:Y:S02]  /*c550*/  FFMA.FTZ R131, R114, c[0x0][0x2d0], -R96 ;  /* 0x0000b40072837a23 */ /* 0x000fe40000010860 */
[--C-:B-1----:R-:W-:Y:S01]  /*c560*/  FFMA.FTZ R2, R53, c[0x0][0x2d0], -R100.reuse ;  /* 0x0000b40035027a23 */ /* 0x102fe20000010864 */
[----:B------:R-:W-:Y:S01]  /*c570*/  LDSM.16.MT88.4 R84, [R224+0x900] ;  /* 0x00090000e054783b */ /* 0x000fe20000004200 */
[----:B------:R-:W-:Y:S02]  /*c580*/  FFMA.FTZ R102, R245, c[0x0][0x2d0], -R75 ;  /* 0x0000b400f5667a23 */ /* 0x000fe4000001084b */
[----:B------:R1:W-:Y:S02]  /*c590*/  MUFU.EX2 R127, R2 ;  /* 0x00000002007f7308 */ /* 0x0003e40000000800 */
[----:B-1----:R-:W-:Y:S03]  /*c5a0*/  FFMA.FTZ R2, R54, c[0x0][0x2d0], -R100 ;  /* 0x0000b40036027a23 */ /* 0x002fe60000010864 */
[----:B------:R-:W1:Y:S05]  /*c5b0*/  LDSM.16.MT88.4 R52, [R225+0x100] ;  /* 0x00010000e134783b */ /* 0x000e6a0000004200 */
[----:B------:R3:W-:Y:S02]  /*c5c0*/  MUFU.EX2 R124, R2 ;  /* 0x00000002007c7308 */ /* 0x0007e40000000800 */
[--C-:B---3--:R-:W-:Y:S02]  /*c5d0*/  FFMA.FTZ R2, R56, c[0x0][0x2d0], -R101.reuse ;  /* 0x0000b40038027a23 */ /* 0x108fe40000010865 */
[----:B------:R-:W-:Y:S06]  /*c5e0*/  FMUL.FTZ R56, R3, R172 ;  /* 0x000000ac03387220 */ /* 0x000fec0000410000 */
[----:B------:R3:W-:Y:S02]  /*c5f0*/  MUFU.EX2 R134, R2 ;  /* 0x0000000200867308 */ /* 0x0007e40000000800 */
[----:B---3--:R-:W-:Y:S02]  /*c600*/  FFMA.FTZ R2, R57, c[0x0][0x2d0], -R101 ;  /* 0x0000b40039027a23 */ /* 0x008fe40000010865 */
[----:B------:R-:W-:Y:S06]  /*c610*/  FMUL.FTZ R57, R3, R173 ;  /* 0x000000ad03397220 */ /* 0x000fec0000410000 */
[----:B------:R3:W1:Y:S10]  /*c620*/  MUFU.EX2 R147, R2 ;  /* 0x0000000200937308 */ /* 0x0006740000000800 */
[----:B------:R4:W-:Y:S01]  /*c630*/  MUFU.EX2 R173, R105 ;  /* 0x0000006900ad7308 */ /* 0x0009e20000000800 */
[----:B---3--:R-:W-:Y:S02]  /*c640*/  FFMA.FTZ R2, R58, c[0x0][0x2d0], -R75 ;  /* 0x0000b4003a027a23 */ /* 0x008fe4000001084b */
[----:B------:R-:W-:Y:S07]  /*c650*/  FMUL.FTZ R58, R0, R174 ;  /* 0x000000ae003a7220 */ /* 0x000fee0000410000 */
[----:B------:R3:W3:Y:S01]  /*c660*/  MUFU.EX2 R120, R2 ;  /* 0x0000000200787308 */ /* 0x0006e20000000800 */
[----:B-1----:R-:W-:Y:S01]  /*c670*/  IMAD.MOV.U32 R201, RZ, RZ, R147 ;  /* 0x000000ffffc97224 */ /* 0x002fe200078e0093 */
[----:B------:R-:W-:Y:S01]  /*c680*/  MOV R147, R141 ;  /* 0x0000008d00937202 */ /* 0x000fe20000000f00 */
[----:B------:R-:W-:Y:S01]  /*c690*/  IMAD.MOV.U32 R141, RZ, RZ, R140 ;  /* 0x000000ffff8d7224 */ /* 0x000fe200078e008c */
[----:B------:R-:W-:Y:S01]  /*c6a0*/  MOV R140, R121 ;  /* 0x00000079008c7202 */ /* 0x000fe20000000f00 */
[--C-:B------:R-:W-:Y:S02]  /*c6b0*/  FFMA.FTZ R121, R200, c[0x0][0x2d0], -R75.reuse ;  /* 0x0000b400c8797a23 */ /* 0x100fe4000001084b */
[----:B------:R-:W-:Y:S02]  /*c6c0*/  IMAD.MOV.U32 R200, RZ, RZ, R124 ;  /* 0x000000ffffc87224 */ /* 0x000fe400078e007c */
[--C-:B------:R-:W-:Y:S01]  /*c6d0*/  FFMA.FTZ R124, R198, c[0x0][0x2d0], -R75.reuse ;  /* 0x0000b400c67c7a23 */ /* 0x100fe2000001084b */
[----:B------:R-:W-:Y:S01]  /*c6e0*/  MOV R198, R129 ;  /* 0x0000008100c67202 */ /* 0x000fe20000000f00 */
[----:B------:R-:W-:Y:S02]  /*c6f0*/  FFMA.FTZ R129, R196, c[0x0][0x2d0], -R75 ;  /* 0x0000b400c4817a23 */ /* 0x000fe4000001084b */
[----:B------:R-:W-:Y:S01]  /*c700*/  IMAD.MOV.U32 R196, RZ, RZ, R148 ;  /* 0x000000ffffc47224 */ /* 0x000fe200078e0094 */
[----:B------:R-:W-:Y:S01]  /*c710*/  MOV R148, R122 ;  /* 0x0000007a00947202 */ /* 0x000fe20000000f00 */
[----:B------:R-:W-:Y:S02]  /*c720*/  FFMA.FTZ R122, R99, c[0x0][0x2d0], -R96 ;  /* 0x0000b400637a7a23 */ /* 0x000fe40000010860 */
[----:B----4-:R-:W-:Y:S01]  /*c730*/  FFMA.FTZ R105, R215, c[0x0][0x2d0], -R101 ;  /* 0x0000b400d7697a23 */ /* 0x010fe20000010865 */
[----:B--2---:R-:W-:Y:S01]  /*c740*/  F2FP.PACK_AB R78, R73, R117 ;  /* 0x00000075494e723e */ /* 0x004fe200000000ff */
[----:B---3--:R-:W-:Y:S01]  /*c750*/  FFMA.FTZ R2, R59, c[0x0][0x2d0], -R75 ;  /* 0x0000b4003b027a23 */ /* 0x008fe2000001084b */
[----:B------:R-:W-:Y:S05]  /*c760*/  MOV R219, R120 ;  /* 0x0000007800db7202 */ /* 0x000fea0000000f00 */
[-C--:B------:R-:W-:Y:S05]  /*c770*/  HMMA.16816.F32 R4, R76, R20.reuse, R4 ;  /* 0x000000144c04723c */ /* 0x080fea0000001804 */
[----:B------:R-:W-:Y:S02]  /*c780*/  FMUL.FTZ R59, R0, R175 ;  /* 0x000000af003b7220 */ /* 0x000fe40000410000 */
[----:B------:R1:W-:Y:S01]  /*c790*/  MUFU.EX2 R175, R104 ;  /* 0x0000006800af7308 */ /* 0x0003e20000000800 */
[C---:B------:R-:W-:Y:S04]  /*c7a0*/  HMMA.16816.F32 R8, R64.reuse, R20, R8 ;  /* 0x000000144008723c */ /* 0x040fe80000001808 */
[----:B------:R-:W-:Y:S02]  /*c7b0*/  FFMA.FTZ R120, R211, c[0x0][0x2d0], -R100 ;  /* 0x0000b400d3787a23 */ /* 0x000fe40000010864 */
[----:B------:R-:W-:Y:S02]  /*c7c0*/  IMAD.MOV.U32 R211, RZ, RZ, R143 ;  /* 0x000000ffffd37224 */ /* 0x000fe400078e008f */
[-C--:B------:R-:W-:Y:S04]  /*c7d0*/  HMMA.16816.F32 R12, R64, R22.reuse, R12 ;  /* 0x00000016400c723c */ /* 0x080fe8000000180c */
[C---:B------:R-:W-:Y:S02]  /*c7e0*/  FMUL.FTZ R20, R69.reuse, R136 ;  /* 0x0000008845147220 */ /* 0x040fe40000410000 */
[----:B------:R-:W-:Y:S02]  /*c7f0*/  IMAD.MOV.U32 R136, RZ, RZ, R94 ;  /* 0x000000ffff887224 */ /* 0x000fe400078e005e */
[C---:B------:R-:W-:Y:S04]  /*c800*/  HMMA.16816.F32 R16, R76.reuse, R22, R16 ;  /* 0x000000164c10723c */ /* 0x040fe80000001810 */
[----:B------:R-:W-:Y:S01]  /*c810*/  FMUL.FTZ R21, R69, R137 ;  /* 0x0000008945157220 */ /* 0x000fe20000410000 */
[----:B------:R-:W-:Y:S02]  /*c820*/  MOV R137, R93 ;  /* 0x0000005d00897202 */ /* 0x000fe40000000f00 */
[C---:B------:R-:W-:Y:S02]  /*c830*/  FMUL.FTZ R22, R68.reuse, R138 ;  /* 0x0000008a44167220 */ /* 0x040fe40000410000 */
[C---:B------:R-:W-:Y:S03]  /*c840*/  FMUL.FTZ R23, R68.reuse, R139 ;  /* 0x0000008b44177220 */ /* 0x040fe60000410000 */
[----:B------:R-:W-:Y:S02]  /*c850*/  IMAD.MOV.U32 R138, RZ, RZ, R92 ;  /* 0x000000ffff8a7224 */ /* 0x000fe400078e005c */
[----:B------:R-:W-:Y:S01]  /*c860*/  LDSM.16.MT88.4 R92, [R225+0x900] ;  /* 0x00090000e15c783b */ /* 0x000fe20000004200 */
[----:B------:R-:W-:Y:S01]  /*c870*/  IMAD.MOV.U32 R139, RZ, RZ, R91 ;  /* 0x000000ffff8b7224 */ /* 0x000fe200078e005b */
[-C--:B------:R-:W-:Y:S03]  /*c880*/  HMMA.16816.F32 R20, R76, R36.reuse, R20 ;  /* 0x000000244c14723c */ /* 0x080fe60000001814 */
[----:B-1----:R-:W-:Y:S05]  /*c890*/  FFMA.FTZ R104, R217, c[0x0][0x2d0], -R101 ;  /* 0x0000b400d9687a23 */ /* 0x002fea0000010865 */
[C---:B------:R-:W-:Y:S07]  /*c8a0*/  HMMA.16816.F32 R24, R64.reuse, R36, R24 ;  /* 0x000000244018723c */ /* 0x040fee0000001818 */
[C---:B------:R-:W-:Y:S01]  /*c8b0*/  FMUL.FTZ R37, R69.reuse, R153 ;  /* 0x0000009945257220 */ /* 0x040fe20000410000 */
[-C--:B------:R-:W-:Y:S04]  /*c8c0*/  HMMA.16816.F32 R28, R64, R38.reuse, R28 ;  /* 0x00000026401c723c */ /* 0x080fe8000000181c */
[C---:B------:R-:W-:Y:S04]  /*c8d0*/  FMUL.FTZ R36, R69.reuse, R152 ;  /* 0x0000009845247220 */ /* 0x040fe80000410000 */
[C---:B------:R-:W-:Y:S07]  /*c8e0*/  HMMA.16816.F32 R32, R76.reuse, R38, R32 ;  /* 0x000000264c20723c */ /* 0x040fee0000001820 */
[C---:B------:R-:W-:Y:S02]  /*c8f0*/  FMUL.FTZ R39, R68.reuse, R155 ;  /* 0x0000009b44277220 */ /* 0x040fe40000410000 */
[----:B------:R1:W-:Y:S03]  /*c900*/  MUFU.EX2 R155, R2 ;  /* 0x00000002009b7308 */ /* 0x0003e60000000800 */
[----:B------:R-:W-:Y:S07]  /*c910*/  FMUL.FTZ R38, R68, R154 ;  /* 0x0000009a44267220 */ /* 0x000fee0000410000 */
[-C--:B------:R-:W-:Y:S08]  /*c920*/  HMMA.16816.F32 R36, R76, R52.reuse, R36 ;  /* 0x000000344c24723c */ /* 0x080ff00000001824 */
[C---:B------:R-:W-:Y:S04]  /*c930*/  HMMA.16816.F32 R40, R64.reuse, R52, R40 ;  /* 0x000000344028723c */ /* 0x040fe80000001828 */
[--C-:B-1----:R-:W-:Y:S04]  /*c940*/  FFMA.FTZ R2, R60, c[0x0][0x2d0], -R96.reuse ;  /* 0x0000b4003c027a23 */ /* 0x102fe80000010860 */
[-C--:B------:R-:W-:Y:S01]  /*c950*/  HMMA.16816.F32 R44, R64, R54.reuse, R44 ;  /* 0x00000036402c723c */ /* 0x080fe2000000182c */
[----:B------:R1:W-:Y:S03]  /*c960*/  MUFU.EX2 R154, R2 ;  /* 0x00000002009a7308 */ /* 0x0003e60000000800 */
[C---:B------:R-:W-:Y:S02]  /*c970*/  FMUL.FTZ R52, R69.reuse, R168 ;  /* 0x000000a845347220 */ /* 0x040fe40000410000 */
[----:B------:R-:W-:Y:S02]  /*c980*/  FMUL.FTZ R53, R69, R169 ;  /* 0x000000a945357220 */ /* 0x000fe40000410000 */
[C---:B------:R-:W-:Y:S04]  /*c990*/  HMMA.16816.F32 R48, R76.reuse, R54, R48 ;  /* 0x000000364c30723c */ /* 0x040fe80000001830 */
[----:B------:R-:W-:Y:S01]  /*c9a0*/  FMUL.FTZ R60, R3, R176 ;  /* 0x000000b0033c7220 */ /* 0x000fe20000410000 */
[----:B------:R2:W-:Y:S02]  /*c9b0*/  MUFU.EX2 R168, R102 ;  /* 0x0000006600a87308 */ /* 0x0005e40000000800 */
[C---:B------:R-:W-:Y:S02]  /*c9c0*/  FMUL.FTZ R54, R68.reuse, R170 ;  /* 0x000000aa44367220 */ /* 0x040fe40000410000 */
[----:B------:R-:W-:Y:S07]  /*c9d0*/  FMUL.FTZ R55, R68, R171 ;  /* 0x000000ab44377220 */ /* 0x000fee0000410000 */
[-C--:B------:R-:W-:Y:S03]  /*c9e0*/  HMMA.16816.F32 R52, R76, R80.reuse, R52 ;  /* 0x000000504c34723c */ /* 0x080fe60000001834 */
[----:B-1----:R-:W-:Y:S02]  /*c9f0*/  FFMA.FTZ R2, R61, c[0x0][0x2d0], -R96 ;  /* 0x0000b4003d027a23 */ /* 0x002fe40000010860 */
[----:B------:R-:W-:Y:S02]  /*ca00*/  FMUL.FTZ R61, R3, R177 ;  /* 0x000000b1033d7220 */ /* 0x000fe40000410000 */
[----:B------:R1:W3:Y:S01]  /*ca10*/  MUFU.EX2 R123, R2 ;  /* 0x00000002007b7308 */ /* 0x0002e20000000800 */
[C---:B------:R-:W-:Y:S04]  /*ca20*/  HMMA.16816.F32 R56, R64.reuse, R80, R56 ;  /* 0x000000504038723c */ /* 0x040fe80000001838 */
[--C-:B--2---:R-:W-:Y:S03]  /*ca30*/  FFMA.FTZ R102, R248, c[0x0][0x2d0], -R100.reuse ;  /* 0x0000b400f8667a23 */ /* 0x104fe60000010864 */
[----:B------:R-:W-:Y:S01]  /*ca40*/  F2FP.PACK_AB R80, R238, R231 ;  /* 0x000000e7ee50723e */ /* 0x000fe200000000ff */
[----:B------:R-:W-:Y:S01]  /*ca50*/  IMAD.MOV.U32 R248, RZ, RZ, R141 ;  /* 0x000000fffff87224 */ /* 0x000fe200078e008d */
[----:B------:R-:W-:Y:S03]  /*ca60*/  F2FP.PACK_AB R81, R239, R235 ;  /* 0x000000ebef51723e */ /* 0x000fe600000000ff */
[----:B-1----:R-:W-:Y:S02]  /*ca70*/  FFMA.FTZ R2, R62, c[0x0][0x2d0], -R75 ;  /* 0x0000b4003e027a23 */ /* 0x002fe4000001084b */
[----:B------:R-:W-:Y:S02]  /*ca80*/  FMUL.FTZ R62, R0, R178 ;  /* 0x000000b2003e7220 */ /* 0x000fe40000410000 */
[----:B------:R1:W2:Y:S01]  /*ca90*/  MUFU.EX2 R125, R2 ;  /* 0x00000002007d7308 */ /* 0x0002a20000000800 */
[----:B---3--:R-:W-:Y:S02]  /*caa0*/  IMAD.MOV.U32 R223, RZ, RZ, R123 ;  /* 0x000000ffffdf7224 */ /* 0x008fe400078e007b */
[----:B------:R-:W-:Y:S02]  /*cab0*/  FFMA.FTZ R123, R208, c[0x0][0x2d0], -R101 ;  /* 0x0000b400d07b7a23 */ /* 0x000fe40000010865 */
[----:B-1----:R-:W-:Y:S01]  /*cac0*/  FFMA.FTZ R2, R63, c[0x0][0x2d0], -R75 ;  /* 0x0000b4003f027a23 */ /* 0x002fe2000001084b */
[----:B--2---:R-:W-:Y:S01]  /*cad0*/  MOV R245, R125 ;  /* 0x0000007d00f57202 */ /* 0x004fe20000000f00 */
[----:B------:R-:W-:Y:S03]  /*cae0*/  FMUL.FTZ R63, R0, R179 ;  /* 0x000000b3003f7220 */ /* 0x000fe60000410000 */
[----:B------:R1:W-:Y:S01]  /*caf0*/  MUFU.EX2 R128, R2 ;  /* 0x0000000200807308 */ /* 0x0003e20000000800 */
[----:B------:R-:W-:Y:S03]  /*cb00*/  FFMA.FTZ R125, R207, c[0x0][0x2d0], -R100 ;  /* 0x0000b400cf7d7a23 */ /* 0x000fe60000010864 */
        /* <DEDUP_REMOVED lines=14> */
[-C--:B------:R-:W-:Y:S03]  /*cbf0*/  HMMA.16816.F32 R4, R76, R84.reuse, R4 ;  /* 0x000000544c04723c */ /* 0x080fe60000001804 */
[----:B-1----:R-:W-:Y:S02]  /*cc00*/  FFMA.FTZ R2, R89, c[0x0][0x2d0], -R96 ;  /* 0x0000b40059027a23 */ /* 0x002fe40000010860 */
[----:B------:R-:W1:Y:S03]  /*cc10*/  LDSM.16.MT88.4 R88, [R227+0x900] ;  /* 0x00090000e358783b */ /* 0x000e660000004200 */
[C---:B------:R-:W-:Y:S01]  /*cc20*/  HMMA.16816.F32 R8, R80.reuse, R84, R8 ;  /* 0x000000545008723c */ /* 0x040fe20000001808 */
[----:B------:R2:W-:Y:S07]  /*cc30*/  MUFU.EX2 R130, R2 ;  /* 0x0000000200827308 */ /* 0x0005ee0000000800 */
[-C--:B------:R-:W-:Y:S08]  /*cc40*/  HMMA.16816.F32 R12, R80, R86.reuse, R12 ;  /* 0x00000056500c723c */ /* 0x080ff0000000180c */
[C---:B------:R-:W-:Y:S01]  /*cc50*/  HMMA.16816.F32 R16, R76.reuse, R86, R16 ;  /* 0x000000564c10723c */ /* 0x040fe20000001810 */
[----:B------:R-:W3:Y:S03]  /*cc60*/  LDSM.16.MT88.4 R84, [R226+0x900] ;  /* 0x00090000e254783b */ /* 0x000ee60000004200 */
[--C-:B--2---:R-:W-:Y:S04]  /*cc70*/  FFMA.FTZ R2, R184, c[0x0][0x2d0], -R100.reuse ;  /* 0x0000b400b8027a23 */ /* 0x104fe80000010864 */
[----:B------:R2:W-:Y:S01]  /*cc80*/  MUFU.EX2 R153, R2 ;  /* 0x0000000200997308 */ /* 0x0005e20000000800 */
[-C--:B-1----:R-:W-:Y:S08]  /*cc90*/  HMMA.16816.F32 R20, R76, R88.reuse, R20 ;  /* 0x000000584c14723c */ /* 0x082ff00000001814 */
[C---:B------:R-:W-:Y:S04]  /*cca0*/  HMMA.16816.F32 R24, R80.reuse, R88, R24 ;  /* 0x000000585018723c */ /* 0x040fe80000001818 */
[--C-:B--2---:R-:W-:Y:S04]  /*ccb0*/  FFMA.FTZ R2, R185, c[0x0][0x2d0], -R100.reuse ;  /* 0x0000b400b9027a23 */ /* 0x104fe80000010864 */
[-C--:B------:R-:W-:Y:S01]  /*ccc0*/  HMMA.16816.F32 R28, R80, R90.reuse, R28 ;  /* 0x0000005a501c723c */ /* 0x080fe2000000181c */
[----:B------:R1:W-:Y:S07]  /*ccd0*/  MUFU.EX2 R159, R2 ;  /* 0x00000002009f7308 */ /* 0x0003ee0000000800 */
[C---:B------:R-:W-:Y:S01]  /*cce0*/  HMMA.16816.F32 R32, R76.reuse, R90, R32 ;  /* 0x0000005a4c20723c */ /* 0x040fe20000001820 */
[----:B------:R-:W2:Y:S07]  /*ccf0*/  LDSM.16.MT88.4 R88, [R224+0x1100] ;  /* 0x00110000e058783b */ /* 0x000eae0000004200 */
[-C--:B------:R-:W-:Y:S08]  /*cd00*/  HMMA.16816.F32 R36, R76, R92.reuse, R36 ;  /* 0x0000005c4c24723c */ /* 0x080ff00000001824 */
[C---:B------:R-:W-:Y:S04]  /*cd10*/  HMMA.16816.F32 R40, R80.reuse, R92, R40 ;  /* 0x0000005c5028723c */ /* 0x040fe80000001828 */
[--C-:B-1----:R-:W-:Y:S02]  /*cd20*/  FFMA.FTZ R2, R187, c[0x0][0x2d0], -R101.reuse ;  /* 0x0000b400bb027a23 */ /* 0x102fe40000010865 */
[----:B------:R1:W-:Y:S02]  /*cd30*/  MUFU.EX2 R187, R108 ;  /* 0x0000006c00bb7308 */ /* 0x0003e40000000800 */
[-C--:B------:R-:W-:Y:S08]  /*cd40*/  HMMA.16816.F32 R44, R80, R94.reuse, R44 ;  /* 0x0000005e502c723c */ /* 0x080ff0000000182c */
[C---:B------:R-:W-:Y:S01]  /*cd50*/  HMMA.16816.F32 R48, R76.reuse, R94, R48 ;  /* 0x0000005e4c30723c */ /* 0x040fe20000001830 */
[----:B------:R4:W-:Y:S01]  /*cd60*/  MUFU.EX2 R152, R2 ;  /* 0x0000000200987308 */ /* 0x0009e20000000800 */
[----:B------:R-:W-:Y:S06]  /*cd70*/  LDSM.16.MT88.4 R92, [R225+0x1100] ;  /* 0x00110000e15c783b */ /* 0x000fec0000004200 */
[-C--:B---3--:R-:W-:Y:S04]  /*cd80*/  HMMA.16816.F32 R52, R76, R84.reuse, R52 ;  /* 0x000000544c34723c */ /* 0x088fe80000001834 */
[--C-:B-1----:R-:W-:Y:S04]  /*cd90*/  FFMA.FTZ R108, R212, c[0x0][0x2d0], -R101.reuse ;  /* 0x0000b400d46c7a23 */ /* 0x102fe80000010865 */
[C---:B------:R-:W-:Y:S08]  /*cda0*/  HMMA.16816.F32 R56, R80.reuse, R84, R56 ;  /* 0x000000545038723c */ /* 0x040ff00000001838 */
[-C--:B------:R-:W-:Y:S04]  /*cdb0*/  HMMA.16816.F32 R60, R80, R86.reuse, R60 ;  /* 0x00000056503c723c */ /* 0x080fe8000000183c */
[----:B----4-:R-:W-:Y:S03]  /*cdc0*/  FFMA.FTZ R2, R188, c[0x0][0x2d0], -R101 ;  /* 0x0000b400bc027a23 */ /* 0x010fe60000010865 */
[----:B------:R-:W-:Y:S01]  /*cdd0*/  FFMA.FTZ R80, R252, c[0x0][0x2d0], -R100 ;  /* 0x0000b400fc507a23 */ /* 0x000fe20000010864 */
[----:B------:R-:W-:Y:S01]  /*cde0*/  HMMA.16816.F32 R64, R76, R86, R64 ;  /* 0x000000564c40723c */ /* 0x000fe20000001840 */
[----:B------:R1:W-:Y:S01]  /*cdf0*/  MUFU.EX2 R158, R2 ;  /* 0x00000002009e7308 */ /* 0x0003e20000000800 */
[----:B------:R-:W3:Y:S02]  /*ce00*/  LDSM.16.MT88.4 R84, [R227+0x1100] ;  /* 0x00110000e354783b */ /* 0x000ee40000004200 */
[----:B------:R-:W-:Y:S01]  /*ce10*/  IMAD.MOV.U32 R252, RZ, RZ, R127 ;  /* 0x000000fffffc7224 */ /* 0x000fe200078e007f */
[----:B------:R-:W-:Y:S01]  /*ce20*/  F2FP.PACK_AB R81, R140, R147 ;  /* 0x000000938c51723e */ /* 0x000fe200000000ff */
[----:B------:R-:W-:Y:S01]  /*ce30*/  FFMA.FTZ R127, R98, c[0x0][0x2d0], -R96 ;  /* 0x0000b400627f7a23 */ /* 0x000fe20000010860 */
[----:B------:R-:W-:Y:S02]  /*ce40*/  F2FP.PACK_AB R76, R146, R143 ;  /* 0x0000008f924c723e */ /* 0x000fe400000000ff */
[----:B------:R-:W-:Y:S02]  /*ce50*/  F2FP.PACK_AB R77, R145, R142 ;  /* 0x0000008e914d723e */ /* 0x000fe400000000ff */
[----:B------:R4:W-:Y:S01]  /*ce60*/  MUFU.EX2 R191, R80 ;  /* 0x0000005000bf7308 */ /* 0x0009e20000000800 */
[----:B------:R-:W-:Y:S02]  /*ce70*/  F2FP.PACK_AB R78, R196, R139 ;  /* 0x0000008bc44e723e */ /* 0x000fe400000000ff */
[----:B------:R-:W-:Y:S01]  /*ce80*/  F2FP.PACK_AB R82, R200, R252 ;  /* 0x000000fcc852723e */ /* 0x000fe200000000ff */
[--C-:B-1----:R-:W-:Y:S06]  /*ce90*/  FFMA.FTZ R2, R189, c[0x0][0x2d0], -R100.reuse ;  /* 0x0000b400bd027a23 */ /* 0x102fec0000010864 */
[----:B------:R1:W-:Y:S01]  /*cea0*/  MUFU.EX2 R157, R2 ;  /* 0x00000002009d7308 */ /* 0x0003e20000000800 */
[----:B----4-:R-:W-:Y:S01]  /*ceb0*/  F2FP.PACK_AB R80, R144, R141 ;  /* 0x0000008d9050723e */ /* 0x010fe200000000ff */
[----:B-1----:R-:W-:Y:S08]  /*cec0*/  FFMA.FTZ R2, R195, c[0x0][0x2d0], -R100 ;  /* 0x0000b400c3027a23 */ /* 0x002ff00000010864 */
[----:B------:R1:W4:Y:S02]  /*ced0*/  MUFU.EX2 R133, R2 ;  /* 0x0000000200857308 */ /* 0x0003240000000800 */
[----:B-1----:R-:W-:Y:S08]  /*cee0*/  FFMA.FTZ R2, R214, c[0x0][0x2d0], -R101 ;  /* 0x0000b400d6027a23 */ /* 0x002ff00000010865 */
[----:B------:R1:W-:Y:S02]  /*cef0*/  MUFU.EX2 R163, R2 ;  /* 0x0000000200a37308 */ /* 0x0003e40000000800 */
[--C-:B-1----:R-:W-:Y:S08]  /*cf00*/  FFMA.FTZ R2, R210, c[0x0][0x2d0], -R75.reuse ;  /* 0x0000b400d2027a23 */ /* 0x102ff0000001084b */
[----:B------:R1:W-:Y:S02]  /*cf10*/  MUFU.EX2 R162, R2 ;  /* 0x0000000200a27308 */ /* 0x0003e40000000800 */
[----:B-1----:R-:W-:Y:S08]  /*cf20*/  FFMA.FTZ R2, R218, c[0x0][0x2d0], -R75 ;  /* 0x0000b400da027a23 */ /* 0x002ff0000001084b */
[----:B------:R1:W-:Y:S02]  /*cf30*/  MUFU.EX2 R218, R2 ;  /* 0x0000000200da7308 */ /* 0x0003e40000000800 */
[----:B-1----:R-:W-:Y:S01]  /*cf40*/  FFMA.FTZ R2, R222, c[0x0][0x2d0], -R96 ;  /* 0x0000b400de027a23 */ /* 0x002fe20000010860 */
[----:B----4-:R-:W-:Y:S01]  /*cf50*/  MOV R222, R133 ;  /* 0x0000008500de7202 */ /* 0x010fe20000000f00 */
[----:B------:R-:W-:Y:S06]  /*cf60*/  IMAD.MOV.U32 R133, RZ, RZ, R106 ;  /* 0x000000ffff857224 */ /* 0x000fec00078e006a */
[----:B------:R1:W-:Y:S01]  /*cf70*/  MUFU.EX2 R161, R2 ;  /* 0x0000000200a17308 */ /* 0x0003e20000000800 */
[----:B------:R-:W-:Y:S01]  /*cf80*/  FFMA.FTZ R106, R247, c[0x0][0x2d0], -R100 ;  /* 0x0000b400f76a7a23 */ /* 0x000fe20000010864 */
[----:B------:R-:W-:Y:S01]  /*cf90*/  MOV R247, R142 ;  /* 0x0000008e00f77202 */ /* 0x000fe20000000f00 */
[----:B-1----:R-:W-:Y:S02]  /*cfa0*/  FFMA.FTZ R2, R243, c[0x0][0x2d0], -R96 ;  /* 0x0000b400f3027a23 */ /* 0x002fe40000010860 */
[----:B------:R-:W-:Y:S05]  /*cfb0*/  IMAD.MOV.U32 R243, RZ, RZ, R130 ;  /* 0x000000fffff37224 */ /* 0x000fea00078e0082 */
[----:B------:R1:W-:Y:S01]  /*cfc0*/  MUFU.EX2 R214, R2 ;  /* 0x0000000200d67308 */ /* 0x0003e20000000800 */
[----:B------:R-:W-:Y:S02]  /*cfd0*/  FFMA.FTZ R130, R203, c[0x0][0x2d0], -R101 ;  /* 0x0000b400cb827a23 */ /* 0x000fe40000010865 */
[--C-:B-1----:R-:W-:Y:S07]  /*cfe0*/  FFMA.FTZ R2, R209, c[0x0][0x2d0], -R75.reuse ;  /* 0x0000b400d1027a23 */ /* 0x102fee000001084b */
[----:B------:R1:W-:Y:S02]  /*cff0*/  MUFU.EX2 R209, R2 ;  /* 0x0000000200d17308 */ /* 0x0003e40000000800 */
[--C-:B-1----:R-:W-:Y:S01]  /*d000*/  FFMA.FTZ R2, R213, c[0x0][0x2d0], -R75.reuse ;  /* 0x0000b400d5027a23 */ /* 0x102fe2000001084b */
[----:B------:R-:W-:Y:S01]  /*d010*/  MOV R213, R128 ;  /* 0x0000008000d57202 */ /* 0x000fe20000000f00 */
[----:B------:R-:W-:Y:S06]  /*d020*/  FFMA.FTZ R75, R193, c[0x0][0x2d0], -R75 ;  /* 0x0000b400c14b7a23 */ /* 0x000fec000001084b */
[----:B------:R1:W-:Y:S01]  /*d030*/  MUFU.EX2 R210, R2 ;  /* 0x0000000200d27308 */ /* 0x0003e20000000800 */
[----:B------:R-:W-:Y:S02]  /*d040*/  IMAD.MOV.U32 R193, RZ, RZ, R134 ;  /* 0x000000ffffc17224 */ /* 0x000fe400078e0086 */
[----:B------:R-:W-:Y:S02]  /*d050*/  IMAD.MOV.U32 R134, RZ, RZ, R111 ;  /* 0x000000ffff867224 */ /* 0x000fe400078e006f */
[----:B------:R-:W-:Y:S01]  /*d060*/  FFMA.FTZ R111, R186, c[0x0][0x2d0], -R96 ;  /* 0x0000b400ba6f7a23 */ /* 0x000fe20000010860 */
[----:B------:R-:W-:Y:S01]  /*d070*/  F2FP.PACK_AB R83, R201, R193 ;  /* 0x000000c1c953723e */ /* 0x000fe200000000ff */
[----:B------:R-:W-:Y:S03]  /*d080*/  FFMA.FTZ R128, R204, c[0x0][0x2d0], -R100 ;  /* 0x0000b400cc807a23 */ /* 0x000fe60000010864 */
[----:B------:R-:W-:Y:S10]  /*d090*/  MUFU.EX2 R184, R111 ;  /* 0x0000006f00b87308 */ /* 0x000ff40000000800 */
[----:B------:R-:W-:Y:S01]  /*d0a0*/  MUFU.EX2 R111, R121 ;  /* 0x00000079006f7308 */ /* 0x000fe20000000800 */
[----:B-1----:R-:W-:Y:S02]  /*d0b0*/  FFMA.FTZ R2, R221, c[0x0][0x2d0], -R96 ;  /* 0x0000b400dd027a23 */ /* 0x002fe40000010860 */
[----:B------:R-:W-:Y:S02]  /*d0c0*/  IMAD.MOV.U32 R221, RZ, RZ, R126 ;  /* 0x000000ffffdd7224 */ /* 0x000fe400078e007e */
[--C-:B------:R-:W-:Y:S05]  /*d0d0*/  FFMA.FTZ R126, R206, c[0x0][0x2d0], -R101.reuse ;  /* 0x0000b400ce7e7a23 */ /* 0x100fea0000010865 */
[----:B------:R1:W-:Y:S10]  /*d0e0*/  MUFU.EX2 R199, R2 ;  /* 0x0000000200c77308 */ /* 0x0003f40000000800 */
[----:B------:R-:W-:Y:S10]  /*d0f0*/  MUFU.EX2 R186, R109 ;  /* 0x0000006d00ba7308 */ /* 0x000ff40000000800 */
[----:B------:R-:W-:Y:S01]  /*d100*/  MUFU.EX2 R109, R122 ;  /* 0x0000007a006d7308 */ /* 0x000fe20000000800 */
[--C-:B-1----:R-:W-:Y:S02]  /*d110*/  FFMA.FTZ R2, R103, c[0x0][0x2d0], -R96.reuse ;  /* 0x0000b40067027a23 */ /* 0x102fe40000010860 */
[----:B------:R-:W-:Y:S02]  /*d120*/  FFMA.FTZ R103, R197, c[0x0][0x2d0], -R96 ;  /* 0x0000b400c5677a23 */ /* 0x000fe40000010860 */
[----:B------:R-:W-:Y:S05]  /*d130*/  IMAD.MOV.U32 R197, RZ, RZ, R110 ;  /* 0x000000ffffc57224 */ /* 0x000fea00078e006e */
[----:B------:R1:W-:Y:S01]  /*d140*/  MUFU.EX2 R195, R2 ;  /* 0x0000000200c37308 */ /* 0x0003e20000000800 */
[----:B------:R-:W-:Y:S01]  /*d150*/  FFMA.FTZ R110, R190, c[0x0][0x2d0], -R96 ;  /* 0x0000b400be6e7a23 */ /* 0x000fe20000010860 */
[----:B------:R-:W-:Y:S07]  /*d160*/  F2FP.PACK_AB R79, R198, R197 ;  /* 0x000000c5c64f723e */ /* 0x000fee00000000ff */
[-C--:B--2---:R-:W-:Y:S01]  /*d170*/  HMMA.16816.F32 R4, R76, R88.reuse, R4 ;  /* 0x000000584c04723c */ /* 0x084fe20000001804 */
[----:B------:R2:W-:Y:S07]  /*d180*/  MUFU.EX2 R174, R103 ;  /* 0x0000006700ae7308 */ /* 0x0005ee0000000800 */
[C---:B------:R-:W-:Y:S03]  /*d190*/  HMMA.16816.F32 R8, R80.reuse, R88, R8 ;  /* 0x000000585008723c */ /* 0x040fe60000001808 */
[----:B------:R-:W-:Y:S01]  /*d1a0*/  MUFU.EX2 R185, R110 ;  /* 0x0000006e00b97308 */ /* 0x000fe20000000800 */
[----:B-1----:R-:W-:Y:S04]  /*d1b0*/  FFMA.FTZ R2, R132, c[0x0][0x2d0], -R100 ;  /* 0x0000b40084027a23 */ /* 0x002fe80000010864 */
[-C--:B------:R-:W-:Y:S04]  /*d1c0*/  HMMA.16816.F32 R12, R80, R90.reuse, R12 ;  /* 0x0000005a500c723c */ /* 0x080fe8000000180c */
[----:B------:R-:W-:Y:S01]  /*d1d0*/  FFMA.FTZ R132, R115, c[0x0][0x2d0], -R96 ;  /* 0x0000b40073847a23 */ /* 0x000fe20000010860 */
[----:B------:R1:W-:Y:S01]  /*d1e0*/  MUFU.EX2 R160, R2 ;  /* 0x0000000200a07308 */ /* 0x0003e20000000800 */
[----:B------:R-:W4:Y:S01]  /*d1f0*/  LDSM.16.MT88.4 R96, [R226+0x1100] ;  /* 0x00110000e260783b */ /* 0x000f220000004200 */
[--C-:B------:R-:W-:Y:S01]  /*d200*/  FFMA.FTZ R88, R148, c[0x0][0x2d0], -R100.reuse ;  /* 0x0000b40094587a23 */ /* 0x100fe20000010864 */
[C---:B------:R-:W-:Y:S04]  /*d210*/  HMMA.16816.F32 R16, R76.reuse, R90, R16 ;  /* 0x0000005a4c10723c */ /* 0x040fe80000001810 */
[----:B------:R-:W-:Y:S01]  /*d220*/  MOV R148, R116 ;  /* 0x0000007400947202 */ /* 0x000fe20000000f00 */
[--C-:B--2---:R-:W-:Y:S02]  /*d230*/  FFMA.FTZ R103, R242, c[0x0][0x2d0], -R101.reuse ;  /* 0x0000b400f2677a23 */ /* 0x104fe40000010865 */
[----:B------:R2:W-:Y:S01]  /*d240*/  MUFU.EX2 R189, R88 ;  /* 0x0000005800bd7308 */ /* 0x0005e20000000800 */
[-C--:B---3--:R-:W-:Y:S08]  /*d250*/  HMMA.16816.F32 R20, R76, R84.reuse, R20 ;  /* 0x000000544c14723c */ /* 0x088ff00000001814 */
[C---:B------:R-:W-:Y:S01]  /*d260*/  HMMA.16816.F32 R24, R80.reuse, R84, R24 ;  /* 0x000000545018723c */ /* 0x040fe20000001818 */
[----:B------:R-:W-:Y:S03]  /*d270*/  MUFU.EX2 R116, R104 ;  /* 0x0000006800747308 */ /* 0x000fe60000000800 */
[--C-:B-1----:R-:W-:Y:S04]  /*d280*/  FFMA.FTZ R2, R150, c[0x0][0x2d0], -R101.reuse ;  /* 0x0000b40096027a23 */ /* 0x102fe80000010865 */
[-C--:B------:R-:W-:Y:S03]  /*d290*/  HMMA.16816.F32 R28, R80, R86.reuse, R28 ;  /* 0x00000056501c723c */ /* 0x080fe6000000181c */
[----:B------:R1:W-:Y:S01]  /*d2a0*/  MUFU.EX2 R190, R2 ;  /* 0x0000000200be7308 */ /* 0x0003e20000000800 */
[----:B--2---:R-:W-:Y:S04]  /*d2b0*/  LDSM.16.MT88.4 R88, [R227+0x1900] ;  /* 0x00190000e358783b */ /* 0x004fe80000004200 */
[C---:B------:R-:W-:Y:S05]  /*d2c0*/  HMMA.16816.F32 R32, R76.reuse, R86, R32 ;  /* 0x000000564c20723c */ /* 0x040fea0000001820 */
[----:B------:R-:W-:Y:S01]  /*d2d0*/  MUFU.EX2 R104, R132 ;  /* 0x0000008400687308 */ /* 0x000fe20000000800 */
[----:B------:R-:W2:Y:S02]  /*d2e0*/  LDSM.16.MT88.4 R84, [R224+0x1900] ;  /* 0x00190000e054783b */ /* 0x000ea40000004200 */
[-C--:B------:R-:W-:Y:S07]  /*d2f0*/  HMMA.16816.F32 R36, R76, R92.reuse, R36 ;  /* 0x0000005c4c24723c */ /* 0x080fee0000001824 */
[----:B------:R-:W3:Y:S01]  /*d300*/  MUFU.EX2 R110, R124 ;  /* 0x0000007c006e7308 */ /* 0x000ee20000000800 */
[C---:B------:R-:W-:Y:S04]  /*d310*/  HMMA.16816.F32 R40, R80.reuse, R92, R40 ;  /* 0x0000005c5028723c */ /* 0x040fe80000001828 */
[--C-:B-1----:R-:W-:Y:S04]  /*d320*/  FFMA.FTZ R2, R149, c[0x0][0x2d0], -R101.reuse ;  /* 0x0000b40095027a23 */ /* 0x102fe80000010865 */
[-C--:B------:R-:W-:Y:S01]  /*d330*/  HMMA.16816.F32 R44, R80, R94.reuse, R44 ;  /* 0x0000005e502c723c */ /* 0x080fe2000000182c */
[----:B------:R1:W1:Y:S07]  /*d340*/  MUFU.EX2 R188, R2 ;  /* 0x0000000200bc7308 */ /* 0x00026e0000000800 */
[C---:B------:R-:W-:Y:S01]  /*d350*/  HMMA.16816.F32 R48, R76.reuse, R94, R48 ;  /* 0x0000005e4c30723c */ /* 0x040fe20000001830 */
[----:B------:R-:W2:Y:S03]  /*d360*/  LDSM.16.MT88.4 R92, [R225+0x1900] ;  /* 0x00190000e15c783b */ /* 0x000ea60000004200 */
[----:B---3--:R-:W-:Y:S04]  /*d370*/  F2FP.PACK_AB R180, R110, R111 ;  /* 0x0000006f6eb4723e */ /* 0x008fe800000000ff */
[-C--:B----4-:R-:W-:Y:S08]  /*d380*/  HMMA.16816.F32 R52, R76, R96.reuse, R52 ;  /* 0x000000604c34723c */ /* 0x090ff00000001834 */
[C---:B------:R-:W-:Y:S04]  /*d390*/  HMMA.16816.F32 R56, R80.reuse, R96, R56 ;  /* 0x000000605038723c */ /* 0x040fe80000001838 */
[--C-:B-1----:R-:W-:Y:S02]  /*d3a0*/  FFMA.FTZ R2, R135, c[0x0][0x2d0], -R100.reuse ;  /* 0x0000b40087027a23 */ /* 0x102fe40000010864 */
[----:B------:R-:W3:Y:S02]  /*d3b0*/  LDL.LU R135, [R1+0x40] ;  /* 0x0000400001877983 */ /* 0x000ee40000300800 */
[-C--:B------:R-:W-:Y:S01]  /*d3c0*/  HMMA.16816.F32 R60, R80, R98.reuse, R60 ;  /* 0x00000062503c723c */ /* 0x080fe2000000183c */
[----:B------:R1:W4:Y:S06]  /*d3d0*/  MUFU.EX2 R171, R2 ;  /* 0x0000000200ab7308 */ /* 0x00032c0000000800 */
[----:B------:R-:W-:Y:S01]  /*d3e0*/  F2FP.PACK_AB R80, R159, R153 ;  /* 0x000000999f50723e */ /* 0x000fe200000000ff */
[----:B------:R-:W-:Y:S01]  /*d3f0*/  HMMA.16816.F32 R64, R76, R98, R64 ;  /* 0x000000624c40723c */ /* 0x000fe20000001840 */
[----:B------:R-:W4:Y:S03]  /*d400*/  LDSM.16.MT88.4 R96, [R226+0x1900] ;  /* 0x00190000e260783b */ /* 0x000f260000004200 */
[----:B------:R-:W-:Y:S02]  /*d410*/  F2FP.PACK_AB R81, R158, R152 ;  /* 0x000000989e51723e */ /* 0x000fe400000000ff */
[----:B------:R-:W-:Y:S02]  /*d420*/  F2FP.PACK_AB R82, R222, R157 ;  /* 0x0000009dde52723e */ /* 0x000fe400000000ff */
[----:B------:R-:W-:Y:S04]  /*d430*/  F2FP.PACK_AB R76, R155, R219 ;  /* 0x000000db9b4c723e */ /* 0x000fe800000000ff */
[----:B------:R-:W-:Y:S02]  /*d440*/  F2FP.PACK_AB R77, R223, R154 ;  /* 0x0000009adf4d723e */ /* 0x000fe400000000ff */
[----:B------:R-:W-:Y:S02]  /*d450*/  F2FP.PACK_AB R78, R213, R245 ;  /* 0x000000f5d54e723e */ /* 0x000fe400000000ff */
[----:B------:R-:W-:Y:S01]  /*d460*/  F2FP.PACK_AB R79, R243, R221 ;  /* 0x000000ddf34f723e */ /* 0x000fe200000000ff */
[--C-:B-1----:R-:W-:Y:S01]  /*d470*/  FFMA.FTZ R2, R134, c[0x0][0x2d0], -R101.reuse ;  /* 0x0000b40086027a23 */ /* 0x102fe20000010865 */
[----:B------:R-:W-:Y:S01]  /*d480*/  F2FP.PACK_AB R83, R163, R156 ;  /* 0x0000009ca353723e */ /* 0x000fe200000000ff */
[----:B------:R-:W3:Y:S02]  /*d490*/  LDL.LU R134, [R1+0x48] ;  /* 0x0000480001867983 */ /* 0x000ee40000300800 */
[----:B------:R1:W-:Y:S02]  /*d4a0*/  MUFU.EX2 R170, R2 ;  /* 0x0000000200aa7308 */ /* 0x0003e40000000800 */
[-C--:B--2---:R-:W-:Y:S01]  /*d4b0*/  HMMA.16816.F32 R4, R76, R84.reuse, R4 ;  /* 0x000000544c04723c */ /* 0x084fe20000001804 */
[----:B------:R-:W2:Y:S04]  /*d4c0*/  LDL.LU R115, [R1+0x3c] ;  /* 0x00003c0001737983 */ /* 0x000ea80000300800 */
[----:B------:R-:W2:Y:S03]  /*d4d0*/  LDL.LU R114, [R1+0x44] ;  /* 0x0000440001727983 */ /* 0x000ea60000300800 */
[C---:B------:R-:W-:Y:S08]  /*d4e0*/  HMMA.16816.F32 R8, R80.reuse, R84, R8 ;  /* 0x000000545008723c */ /* 0x040ff00000001808 */
[-C--:B------:R-:W-:Y:S04]  /*d4f0*/  HMMA.16816.F32 R12, R80, R86.reuse, R12 ;  /* 0x00000056500c723c */ /* 0x080fe8000000180c */
[----:B-1----:R-:W-:Y:S04]  /*d500*/  FFMA.FTZ R2, R194, c[0x0][0x2d0], -R101 ;  /* 0x0000b400c2027a23 */ /* 0x002fe80000010865 */
[C---:B------:R-:W-:Y:S01]  /*d510*/  HMMA.16816.F32 R16, R76.reuse, R86, R16 ;  /* 0x000000564c10723c */ /* 0x040fe20000001810 */
[----:B------:R-:W1:Y:S01]  /*d520*/  LDSM.16.MT88.4 R84, [R224+0x2100] ;  /* 0x00210000e054783b */ /* 0x000e620000004200 */
[----:B------:R4:W1:Y:S02]  /*d530*/  MUFU.EX2 R169, R2 ;  /* 0x0000000200a97308 */ /* 0x0008640000000800 */
[----:B------:R-:W-:Y:S02]  /*d540*/  IMAD.MOV.U32 R194, RZ, RZ, R139 ;  /* 0x000000ffffc27224 */ /* 0x000fe400078e008b */
[----:B------:R-:W-:Y:S02]  /*d550*/  FFMA.FTZ R101, R74, c[0x0][0x2d0], -R101 ;  /* 0x0000b4004a657a23 */ /* 0x000fe40000010865 */
[-C--:B------:R-:W-:Y:S04]  /*d560*/  HMMA.16816.F32 R20, R76, R88.reuse, R20 ;  /* 0x000000584c14723c */ /* 0x080fe80000001814 */
[----:B------:R-:W-:Y:S04]  /*d570*/  MUFU.EX2 R101, R101 ;  /* 0x0000006500657308 */ /* 0x000fe80000000800 */
[C---:B------:R-:W-:Y:S08]  /*d580*/  HMMA.16816.F32 R24, R80.reuse, R88, R24 ;  /* 0x000000585018723c */ /* 0x040ff00000001818 */
[-C--:B------:R-:W-:Y:S04]  /*d590*/  HMMA.16816.F32 R28, R80, R90.reuse, R28 ;  /* 0x0000005a501c723c */ /* 0x080fe8000000181c */
[--C-:B----4-:R-:W-:Y:S01]  /*d5a0*/  FFMA.FTZ R2, R249, c[0x0][0x2d0], -R100.reuse ;  /* 0x0000b400f9027a23 */ /* 0x110fe20000010864 */
[----:B------:R-:W-:Y:S01]  /*d5b0*/  MOV R249, R140 ;  /* 0x0000008c00f97202 */ /* 0x000fe20000000f00 */
[----:B------:R-:W-:Y:S02]  /*d5c0*/  FFMA.FTZ R100, R202, c[0x0][0x2d0], -R100 ;  /* 0x0000b400ca647a23 */ /* 0x000fe40000010864 */
[C---:B------:R-:W-:Y:S01]  /*d5d0*/  HMMA.16816.F32 R32, R76.reuse, R90, R32 ;  /* 0x0000005a4c20723c */ /* 0x040fe20000001820 */
[----:B------:R-:W-:Y:S01]  /*d5e0*/  MUFU.EX2 R172, R2 ;  /* 0x0000000200ac7308 */ /* 0x000fe20000000800 */
[----:B------:R-:W4:Y:S06]  /*d5f0*/  LDSM.16.MT88.4 R88, [R227+0x2100] ;  /* 0x00210000e358783b */ /* 0x000f2c0000004200 */
[-C--:B------:R-:W-:Y:S03]  /*d600*/  HMMA.16816.F32 R36, R76, R92.reuse, R36 ;  /* 0x0000005c4c24723c */ /* 0x080fe60000001824 */
[----:B------:R-:W-:Y:S05]  /*d610*/  MUFU.EX2 R100, R100 ;  /* 0x0000006400647308 */ /* 0x000fea0000000800 */
        /* <DEDUP_REMOVED lines=15> */
[----:B------:R-:W-:Y:S02]  /*d710*/  F2FP.PACK_AB R79, R195, R199 ;  /* 0x000000c7c34f723e */ /* 0x000fe400000000ff */
[----:B-1----:R-:W-:Y:S05]  /*d720*/  F2FP.PACK_AB R83, R169, R170 ;  /* 0x000000aaa953723e */ /* 0x002fea00000000ff */
[-C--:B------:R-:W-:Y:S08]  /*d730*/  HMMA.16816.F32 R4, R76, R84.reuse, R4 ;  /* 0x000000544c04723c */ /* 0x080ff00000001804 */
[C---:B------:R-:W-:Y:S08]  /*d740*/  HMMA.16816.F32 R8, R80.reuse, R84, R8 ;  /* 0x000000545008723c */ /* 0x040ff00000001808 */
[-C--:B------:R-:W-:Y:S08]  /*d750*/  HMMA.16816.F32 R12, R80, R86.reuse, R12 ;  /* 0x00000056500c723c */ /* 0x080ff0000000180c */
[C---:B------:R-:W-:Y:S01]  /*d760*/  HMMA.16816.F32 R16, R76.reuse, R86, R16 ;  /* 0x000000564c10723c */ /* 0x040fe20000001810 */
[----:B------:R-:W1:Y:S07]  /*d770*/  LDSM.16.MT88.4 R84, [R224+0x2900] ;  /* 0x00290000e054783b */ /* 0x000e6e0000004200 */
[-C--:B----4-:R-:W-:Y:S08]  /*d780*/  HMMA.16816.F32 R20, R76, R88.reuse, R20 ;  /* 0x000000584c14723c */ /* 0x090ff00000001814 */
[C---:B------:R-:W-:Y:S08]  /*d790*/  HMMA.16816.F32 R24, R80.reuse, R88, R24 ;  /* 0x000000585018723c */ /* 0x040ff00000001818 */
[-C--:B------:R-:W-:Y:S08]  /*d7a0*/  HMMA.16816.F32 R28, R80, R90.reuse, R28 ;  /* 0x0000005a501c723c */ /* 0x080ff0000000181c */
[C---:B------:R-:W-:Y:S01]  /*d7b0*/  HMMA.16816.F32 R32, R76.reuse, R90, R32 ;  /* 0x0000005a4c20723c */ /* 0x040fe20000001820 */
[----:B------:R-:W4:Y:S07]  /*d7c0*/  LDSM.16.MT88.4 R88, [R227+0x2900] ;  /* 0x00290000e358783b */ /* 0x000f2e0000004200 */
[-C--:B------:R-:W-:Y:S08]  /*d7d0*/  HMMA.16816.F32 R36, R76, R92.reuse, R36 ;  /* 0x0000005c4c24723c */ /* 0x080ff00000001824 */
[C---:B------:R-:W-:Y:S08]  /*d7e0*/  HMMA.16816.F32 R40, R80.reuse, R92, R40 ;  /* 0x0000005c5028723c */ /* 0x040ff00000001828 */
[-C--:B------:R-:W-:Y:S08]  /*d7f0*/  HMMA.16816.F32 R44, R80, R94.reuse, R44 ;  /* 0x0000005e502c723c */ /* 0x080ff0000000182c */
[C---:B------:R-:W-:Y:S01]  /*d800*/  HMMA.16816.F32 R48, R76.reuse, R94, R48 ;  /* 0x0000005e4c30723c */ /* 0x040fe20000001830 */
[----:B------:R-:W1:Y:S07]  /*d810*/  LDSM.16.MT88.4 R92, [R225+0x2900] ;  /* 0x00290000e15c783b */ /* 0x000e6e0000004200 */
[-C--:B------:R-:W-:Y:S08]  /*d820*/  HMMA.16816.F32 R52, R76, R96.reuse, R52 ;  /* 0x000000604c34723c */ /* 0x080ff00000001834 */
[C---:B------:R-:W-:Y:S08]  /*d830*/  HMMA.16816.F32 R56, R80.reuse, R96, R56 ;  /* 0x000000605038723c */ /* 0x040ff00000001838 */
[-C--:B------:R-:W-:Y:S08]  /*d840*/  HMMA.16816.F32 R60, R80, R98.reuse, R60 ;  /* 0x00000062503c723c */ /* 0x080ff0000000183c */
[----:B------:R-:W-:Y:S01]  /*d850*/  HMMA.16816.F32 R64, R76, R98, R64 ;  /* 0x000000624c40723c */ /* 0x000fe20000001840 */
[----:B------:R-:W2:Y:S03]  /*d860*/  LDSM.16.MT88.4 R96, [R226+0x2900] ;  /* 0x00290000e260783b */ /* 0x000ea60000004200 */
[----:B---3--:R-:W-:Y:S02]  /*d870*/  FFMA.FTZ R69, R69, R135, R220 ;  /* 0x0000008745457223 */ /* 0x008fe400000100dc */
[----:B------:R-:W-:Y:S01]  /*d880*/  IMAD.MOV.U32 R135, RZ, RZ, R117 ;  /* 0x000000ffff877224 */ /* 0x000fe200078e0075 */
[----:B------:R-:W-:Y:S01]  /*d890*/  F2FP.PACK_AB R76, R175, R168 ;  /* 0x000000a8af4c723e */ /* 0x000fe200000000ff */
[----:B------:R-:W-:Y:S01]  /*d8a0*/  FADD.FTZ R69, R246, R69 ;  /* 0x00000045f6457221 */ /* 0x000fe20000010000 */
[----:B------:R-:W3:Y:S03]  /*d8b0*/  MUFU.EX2 R117, R103 ;  /* 0x0000006700757308 */ /* 0x000ee60000000800 */
[----:B------:R-:W-:Y:S02]  /*d8c0*/  F2FP.PACK_AB R77, R173, R174 ;  /* 0x000000aead4d723e */ /* 0x000fe400000000ff */
[----:B------:R-:W-:Y:S02]  /*d8d0*/  F2FP.PACK_AB R78, R186, R187 ;  /* 0x000000bbba4e723e */ /* 0x000fe400000000ff */
[----:B------:R-:W-:Y:S03]  /*d8e0*/  F2FP.PACK_AB R79, R184, R185 ;  /* 0x000000b9b84f723e */ /* 0x000fe600000000ff */
[----:B------:R-:W-:Y:S04]  /*d8f0*/  MUFU.EX2 R103, R120 ;  /* 0x0000007800677308 */ /* 0x000fe80000000800 */
[-C--:B-1----:R-:W-:Y:S03]  /*d900*/  HMMA.16816.F32 R4, R76, R84.reuse, R4 ;  /* 0x000000544c04723c */ /* 0x082fe60000001804 */
[----:B------:R-:W-:Y:S01]  /*d910*/  FFMA.FTZ R68, R68, R134, R192 ;  /* 0x0000008644447223 */ /* 0x000fe200000100c0 */
[----:B------:R-:W-:Y:S01]  /*d920*/  MOV R134, R118 ;  /* 0x0000007600867202 */ /* 0x000fe20000000f00 */
[----:B--2---:R-:W-:Y:S01]  /*d930*/  FFMA.FTZ R74, R3, R115, R113 ;  /* 0x00000073034a7223 */ /* 0x004fe20000010071 */
[----:B------:R-:W1:Y:S01]  /*d940*/  MUFU.EX2 R118, R102 ;  /* 0x0000006600767308 */ /* 0x000e620000000800 */
[----:B------:R-:W-:Y:S01]  /*d950*/  FADD.FTZ R3, R205, R68 ;  /* 0x00000044cd037221 */ /* 0x000fe20000010000 */
[----:B---3--:R-:W-:Y:S01]  /*d960*/  F2FP.PACK_AB R81, R116, R117 ;  /* 0x000000757451723e */ /* 0x008fe200000000ff */
[----:B------:R-:W-:Y:S03]  /*d970*/  FADD.FTZ R68, R135, R69 ;  /* 0x0000004587447221 */ /* 0x000fe60000010000 */
[----:B------:R-:W-:Y:S02]  /*d980*/  FADD.FTZ R2, R148, R74 ;  /* 0x0000004a94027221 */ /* 0x000fe40000010000 */
[----:B------:R-:W-:Y:S01]  /*d990*/  FADD.FTZ R3, R134, R3 ;  /* 0x0000000386037221 */ /* 0x000fe20000010000 */
[----:B------:R-:W-:Y:S01]  /*d9a0*/  LDSM.16.MT88.4 R148, [R227+0x3100] ;  /* 0x00310000e394783b */ /* 0x000fe20000004200 */
[----:B------:R-:W-:Y:S01]  /*d9b0*/  FADD.FTZ R68, R73, R68 ;  /* 0x0000004449447221 */ /* 0x000fe20000010000 */
[----:B------:R-:W-:Y:S01]  /*d9c0*/  MUFU.EX2 R115, R106 ;  /* 0x0000006a00737308 */ /* 0x000fe20000000800 */
[----:B------:R-:W-:Y:S02]  /*d9d0*/  FFMA.FTZ R0, R0, R114, R112 ;  /* 0x0000007200007223 */ /* 0x000fe40000010070 */
[----:B------:R-:W-:Y:S02]  /*d9e0*/  FADD.FTZ R2, R133, R2 ;  /* 0x0000000285027221 */ /* 0x000fe40000010000 */
[----:B------:R-:W-:Y:S01]  /*d9f0*/  FADD.FTZ R3, R244, R3 ;  /* 0x00000003f4037221 */ /* 0x000fe20000010000 */
[----:B------:R-:W2:Y:S01]  /*da00*/  LDL.LU R73, [R1+0xa8] ;  /* 0x0000a80001497983 */ /* 0x000ea20000300800 */
[----:B------:R-:W-:Y:S02]  /*da10*/  FADD.FTZ R0, R250, R0 ;  /* 0x00000000fa007221 */ /* 0x000fe40000010000 */
[----:B------:R-:W-:Y:S01]  /*da20*/  FADD.FTZ R2, R216, R2 ;  /* 0x00000002d8027221 */ /* 0x000fe20000010000 */
[----:B------:R3:W-:Y:S01]  /*da30*/  MUFU.EX2 R106, R75 ;  /* 0x0000004b006a7308 */ /* 0x0007e20000000800 */
[----:B------:R-:W2:Y:S01]  /*da40*/  LDL.LU R244, [R1+0xa4] ;  /* 0x0000a40001f47983 */ /* 0x000ea20000300800 */
[----:B------:R-:W-:Y:S02]  /*da50*/  FADD.FTZ R0, R251, R0 ;  /* 0x00000000fb007221 */ /* 0x000fe40000010000 */
[----:B------:R-:W-:Y:S01]  /*da60*/  FADD.FTZ R68, R232, R68 ;  /* 0x00000044e8447221 */ /* 0x000fe20000010000 */
[----:B------:R-:W2:Y:S01]  /*da70*/  LDL.LU R216, [R1+0xa0] ;  /* 0x0000a00001d87983 */ /* 0x000ea20000300800 */
[----:B------:R-:W-:Y:S01]  /*da80*/  FADD.FTZ R0, R228, R0 ;  /* 0x00000000e4007221 */ /* 0x000fe20000010000 */
[----:B-1----:R-:W-:Y:S01]  /*da90*/  F2FP.PACK_AB R80, R118, R172 ;  /* 0x000000ac7650723e */ /* 0x002fe200000000ff */
[----:B------:R-:W-:Y:S01]  /*daa0*/  FADD.FTZ R3, R229, R3 ;  /* 0x00000003e5037221 */ /* 0x000fe20000010000 */
[----:B------:R1:W5:Y:S01]  /*dab0*/  LDL.LU R228, [R1+0x9c] ;  /* 0x00009c0001e47983 */ /* 0x0003620000300800 */
[----:B------:R-:W-:Y:S01]  /*dac0*/  FADD.FTZ R69, R231, R2 ;  /* 0x00000002e7457221 */ /* 0x000fe20000010000 */
[----:B------:R-:W1:Y:S01]  /*dad0*/  MUFU.EX2 R114, R107 ;  /* 0x0000006b00727308 */ /* 0x000e620000000800 */
        /* <DEDUP_REMOVED lines=8> */
[----:B------:R-:W-:Y:S01]  /*db60*/  MUFU.EX2 R113, R105 ;  /* 0x0000006900717308 */ /* 0x000fe20000000800 */
[----:B---3--:R-:W-:Y:S02]  /*db70*/  FADD.FTZ R75, R235, R0 ;  /* 0x00000000eb4b7221 */ /* 0x008fe40000010000 */
[----:B------:R-:W3:Y:S01]  /*db80*/  LDSM.16.MT88.4 R132, [R224+0x3100] ;  /* 0x00310000e084783b */ /* 0x000ee20000004200 */
[----:B------:R-:W-:Y:S02]  /*db90*/  FADD.FTZ R0, R237, R3 ;  /* 0x00000003ed007221 */ /* 0x000fe40000010000 */
[----:B------:R-:W-:Y:S02]  /*dba0*/  FADD.FTZ R3, R239, R75 ;  /* 0x0000004bef037221 */ /* 0x000fe40000010000 */
[----:B------:R-:W-:Y:S02]  /*dbb0*/  FADD.FTZ R0, R233, R0 ;  /* 0x00000000e9007221 */ /* 0x000fe40000010000 */
[----:B------:R-:W4:Y:S01]  /*dbc0*/  MUFU.EX2 R112, R108 ;  /* 0x0000006c00707308 */ /* 0x000f220000000800 */
[----:B------:R2:W5:Y:S01]  /*dbd0*/  LDL.LU R235, [R1+0x8c] ;  /* 0x00008c0001eb7983 */ /* 0x0005620000300800 */
[----:B------:R-:W-:Y:S01]  /*dbe0*/  FADD.FTZ R3, R119, R3 ;  /* 0x0000000377037221 */ /* 0x000fe20000010000 */
[----:B-1----:R-:W-:Y:S01]  /*dbf0*/  F2FP.PACK_AB R82, R114, R115 ;  /* 0x000000737252723e */ /* 0x002fe200000000ff */
[----:B------:R-:W-:Y:S01]  /*dc00*/  FADD.FTZ R2, R138, R0 ;  /* 0x000000008a027221 */ /* 0x000fe20000010000 */
[----:B------:R-:W2:Y:S01]  /*dc10*/  LDL R121, [R1+0x10] ;  /* 0x0000100001797983 */ /* 0x000ea20000100800 */
[----:B------:R-:W-:Y:S02]  /*dc20*/  FADD.FTZ R0, R137, R68 ;  /* 0x0000004489007221 */ /* 0x000fe40000010000 */
[----:B------:R-:W-:Y:S01]  /*dc30*/  FADD.FTZ R68, R136, R3 ;  /* 0x0000000388447221 */ /* 0x000fe20000010000 */
[----:B------:R1:W5:Y:S01]  /*dc40*/  LDL.LU R236, [R1+0x88] ;  /* 0x0000880001ec7983 */ /* 0x0003620000300800 */
[----:B------:R-:W-:Y:S01]  /*dc50*/  FADD.FTZ R3, R211, R69 ;  /* 0x00000045d3037221 */ /* 0x000fe20000010000 */
[----:B------:R-:W1:Y:S01]  /*dc60*/  MUFU.EX2 R107, R127 ;  /* 0x0000007f006b7308 */ /* 0x000e620000000800 */
[----:B------:R-:W-:Y:S01]  /*dc70*/  FADD.FTZ R2, R247, R2 ;  /* 0x00000002f7027221 */ /* 0x000fe20000010000 */
[----:B------:R2:W5:Y:S01]  /*dc80*/  LDL.LU R237, [R1+0x84] ;  /* 0x0000840001ed7983 */ /* 0x0005620000300800 */
[----:B------:R-:W-:Y:S03]  /*dc90*/  FADD.FTZ R0, R248, R0 ;  /* 0x00000000f8007221 */ /* 0x000fe60000010000 */
[----:B------:R2:W5:Y:S04]  /*dca0*/  LDL.LU R238, [R1+0x80] ;  /* 0x0000800001ee7983 */ /* 0x0005680000300800 */
[----:B------:R2:W5:Y:S01]  /*dcb0*/  LDL.LU R239, [R1+0x7c] ;  /* 0x00007c0001ef7983 */ /* 0x0005620000300800 */
[----:B------:R-:W3:Y:S01]  /*dcc0*/  MUFU.EX2 R108, R129 ;  /* 0x00000081006c7308 */ /* 0x000ee20000000800 */
[----:B----4-:R-:W-:Y:S02]  /*dcd0*/  F2FP.PACK_AB R83, R112, R113 ;  /* 0x000000717053723e */ /* 0x010fe400000000ff */
[----:B------:R4:W5:Y:S04]  /*dce0*/  LDL.LU R240, [R1+0x78] ;  /* 0x0000780001f07983 */ /* 0x0009680000300800 */
[----:B------:R4:W5:Y:S01]  /*dcf0*/  LDL.LU R233, [R1+0x74] ;  /* 0x0000740001e97983 */ /* 0x0009620000300800 */
[C---:B------:R-:W-:Y:S02]  /*dd00*/  HMMA.16816.F32 R8, R80.reuse, R84, R8 ;  /* 0x000000545008723c */ /* 0x040fe40000001808 */
[----:B------:R-:W4:Y:S01]  /*dd10*/  MUFU.EX2 R105, R131 ;  /* 0x0000008300697308 */ /* 0x000f220000000800 */
[----:B------:R2:W5:Y:S01]  /*dd20*/  LDL.LU R234, [R1+0x70] ;  /* 0x0000700001ea7983 */ /* 0x0005620000300800 */
[----:B-1----:R-:W-:Y:S03]  /*dd30*/  F2FP.PACK_AB R181, R107, R109 ;  /* 0x0000006d6bb5723e */ /* 0x002fe600000000ff */
[----:B------:R1:W5:Y:S01]  /*dd40*/  LDL.LU R119, [R1+0x6c] ;  /* 0x00006c0001777983 */ /* 0x0003620000300800 */
[-C--:B------:R-:W-:Y:S03]  /*dd50*/  HMMA.16816.F32 R12, R80, R86.reuse, R12 ;  /* 0x00000056500c723c */ /* 0x080fe6000000180c */
[----:B------:R1:W5:Y:S01]  /*dd60*/  LDL.LU R230, [R1+0x68] ;  /* 0x0000680001e67983 */ /* 0x0003620000300800 */
[----:B------:R-:W1:Y:S01]  /*dd70*/  MUFU.EX2 R102, R125 ;  /* 0x0000007d00667308 */ /* 0x000e620000000800 */
[----:B---3--:R-:W-:Y:S03]  /*dd80*/  F2FP.PACK_AB R182, R106, R108 ;  /* 0x0000006c6ab6723e */ /* 0x008fe600000000ff */
[C---:B------:R-:W-:Y:S06]  /*dd90*/  HMMA.16816.F32 R16, R76.reuse, R86, R16 ;  /* 0x000000564c10723c */ /* 0x040fec0000001810 */
[----:B------:R-:W-:Y:S02]  /*dda0*/  MUFU.EX2 R86, R123 ;  /* 0x0000007b00567308 */ /* 0x000fe40000000800 */
[-C--:B------:R-:W-:Y:S04]  /*ddb0*/  HMMA.16816.F32 R20, R76, R88.reuse, R20 ;  /* 0x000000584c14723c */ /* 0x080fe80000001814 */
[----:B----4-:R-:W-:Y:S04]  /*ddc0*/  F2FP.PACK_AB R183, R104, R105 ;  /* 0x0000006968b7723e */ /* 0x010fe800000000ff */
[----:B------:R-:W3:Y:S01]  /*ddd0*/  MUFU.EX2 R85, R126 ;  /* 0x0000007e00557308 */ /* 0x000ee20000000800 */
[C---:B------:R-:W-:Y:S04]  /*dde0*/  HMMA.16816.F32 R24, R80.reuse, R88, R24 ;  /* 0x000000585018723c */ /* 0x040fe80000001818 */
[----:B-1----:R-:W-:Y:S04]  /*ddf0*/  F2FP.PACK_AB R176, R102, R103 ;  /* 0x0000006766b0723e */ /* 0x002fe800000000ff */
[-C--:B------:R-:W-:Y:S01]  /*de00*/  HMMA.16816.F32 R28, R80, R90.reuse, R28 ;  /* 0x0000005a501c723c */ /* 0x080fe2000000181c */
[----:B------:R-:W1:Y:S07]  /*de10*/  MUFU.EX2 R84, R128 ;  /* 0x0000008000547308 */ /* 0x000e6e0000000800 */
[C---:B------:R-:W-:Y:S03]  /*de20*/  HMMA.16816.F32 R32, R76.reuse, R90, R32 ;  /* 0x0000005a4c20723c */ /* 0x040fe60000001820 */
[----:B------:R-:W4:Y:S01]  /*de30*/  MUFU.EX2 R74, R130 ;  /* 0x00000082004a7308 */ /* 0x000f220000000800 */
[----:B---3--:R-:W-:Y:S04]  /*de40*/  F2FP.PACK_AB R177, R85, R86 ;  /* 0x0000005655b1723e */ /* 0x008fe800000000ff */
[-C--:B------:R-:W-:Y:S08]  /*de50*/  HMMA.16816.F32 R36, R76, R92.reuse, R36 ;  /* 0x0000005c4c24723c */ /* 0x080ff00000001824 */
[C---:B------:R-:W-:Y:S04]  /*de60*/  HMMA.16816.F32 R40, R80.reuse, R92, R40 ;  /* 0x0000005c5028723c */ /* 0x040fe80000001828 */
[----:B-1----:R-:W-:Y:S04]  /*de70*/  F2FP.PACK_AB R178, R100, R84 ;  /* 0x0000005464b2723e */ /* 0x002fe800000000ff */
[-C--:B------:R-:W-:Y:S04]  /*de80*/  HMMA.16816.F32 R44, R80, R94.reuse, R44 ;  /* 0x0000005e502c723c */ /* 0x080fe8000000182c */
[----:B----4-:R-:W-:Y:S04]  /*de90*/  F2FP.PACK_AB R179, R101, R74 ;  /* 0x0000004a65b3723e */ /* 0x010fe800000000ff */
[C---:B------:R-:W-:Y:S08]  /*dea0*/  HMMA.16816.F32 R48, R76.reuse, R94, R48 ;  /* 0x0000005e4c30723c */ /* 0x040ff00000001830 */
[-C--:B------:R-:W-:Y:S08]  /*deb0*/  HMMA.16816.F32 R52, R76, R96.reuse, R52 ;  /* 0x000000604c34723c */ /* 0x080ff00000001834 */
[C---:B------:R-:W-:Y:S08]  /*dec0*/  HMMA.16816.F32 R56, R80.reuse, R96, R56 ;  /* 0x000000605038723c */ /* 0x040ff00000001838 */
[-C--:B------:R-:W-:Y:S08]  /*ded0*/  HMMA.16816.F32 R60, R80, R98.reuse, R60 ;  /* 0x00000062503c723c */ /* 0x080ff0000000183c */
[----:B------:R-:W-:Y:S04]  /*dee0*/  HMMA.16816.F32 R64, R76, R98, R64 ;  /* 0x000000624c40723c */ /* 0x000fe80000001840 */
[----:B--2---:R-:W-:Y:S04]  /*def0*/  ISETP.GT.AND P0, PT, R216, R121, PT ;  /* 0x00000079d800720c */ /* 0x004fe80003f04270 */
[-C--:B------:R-:W-:Y:S05]  /*df00*/  HMMA.16816.F32 R120, R180, R132.reuse, R4 ;  /* 0x00000084b478723c */ /* 0x080fea0000001804 */
[----:B------:R-:W-:Y:S02]  /*df10*/  MOV R216, R244 ;  /* 0x000000f400d87202 */ /* 0x000fe40000000f00 */
        /* <DEDUP_REMOVED lines=61> */
[----:B------:R-:W-:Y:S01]  /*e2f0*/  FADD.FTZ R0, R117, R9 ;  /* 0x0000000975007221 */ /* 0x000fe20000010000 */
[----:B------:R-:W-:Y:S01]  /*e300*/  MOV R117, R71 ;  /* 0x0000004700757202 */ /* 0x000fe20000000f00 */
[----:B------:R-:W-:Y:S02]  /*e310*/  FADD.FTZ R11, R175, R8 ;  /* 0x00000008af0b7221 */ /* 0x000fe40000010000 */
[----:B------:R-:W-:Y:S02]  /*e320*/  FADD.FTZ R10, R173, R3 ;  /* 0x00000003ad0a7221 */ /* 0x000fe40000010000 */
[C---:B------:R-:W-:Y:S04]  /*e330*/  HMMA.16816.F32 R172, R176.reuse, R4, R56 ;  /* 0x00000004b0ac723c */ /* 0x040fe80000001838 */
[----:B------:R-:W-:Y:S02]  /*e340*/  FADD.FTZ R9, R118, R2 ;  /* 0x0000000276097221 */ /* 0x000fe40000010000 */
[----:B------:R-:W-:Y:S01]  /*e350*/  FADD.FTZ R8, R116, R0 ;  /* 0x0000000074087221 */ /* 0x000fe20000010000 */
[----:B------:R-:W-:Y:S01]  /*e360*/  MOV R116, R72 ;  /* 0x0000004800747202 */ /* 0x000fe20000000f00 */
        /* <DEDUP_REMOVED lines=26> */
[----:B------:R-:W-:Y:S01]  /*e510*/  FADD.FTZ R0, R101, R0 ;  /* 0x0000000065007221 */ /* 0x000fe20000010000 */
[----:B------:R1:W-:Y:S01]  /*e520*/  STL [R1+0x48], R3 ;  /* 0x0000480301007387 */ /* 0x0003e20000100800 */
[----:B------:R-:W-:Y:S03]  /*e530*/  IMAD.MOV.U32 R118, RZ, RZ, R70 ;  /* 0x000000ffff767224 */ /* 0x000fe600078e0046 */
[----:B------:R2:W-:Y:S04]  /*e540*/  STL [R1+0x3c], R2 ;  /* 0x00003c0201007387 */ /* 0x0005e80000100800 */
[----:B------:R2:W-:Y:S01]  /*e550*/  STL [R1+0x44], R0 ;  /* 0x0000440001007387 */ /* 0x0005e20000100800 */
[----:B-1----:R-:W-:Y:S01]  /*e560*/  IMAD.MOV.U32 R3, RZ, RZ, R73 ;  /* 0x000000ffff037224 */ /* 0x002fe200078e0049 */
[----:B------:R-:W-:-:S05]  /*e570*/  @P0 BRA `(.L_x_603) ;  /* 0xffff9ea000000947 */ /* 0x000fca000383ffff */
.L_x_602:
[----:B---3--:R-:W-:-:S13]  /*e580*/  ISETP.GE.AND P0, PT, R244, RZ, PT ;  /* 0x000000fff400720c */ /* 0x008fda0003f06270 */
[----:B------:R-:W-:Y:S05]  /*e590*/  @!P0 BRA `(.L_x_604) ;  /* 0x00005f2000008947 */ /* 0x000fea0003800000 */
[----:B------:R-:W3:Y:S01]  /*e5a0*/  LDL.LU.64 R6, [R1+0x28] ;  /* 0x0000280001067983 */ /* 0x000ee20000300a00 */
[----:B------:R-:W-:Y:S01]  /*e5b0*/  ULDC.64 UR4, c[0x0][0x208] ;  /* 0x0000820000047ab9 */ /* 0x000fe20000000a00 */
[----:B------:R-:W-:Y:S01]  /*e5c0*/  MOV R3, R72 ;  /* 0x0000004800037202 */ /* 0x000fe20000000f00 */
[----:B------:R-:W-:Y:S01]  /*e5d0*/  UIMAD.WIDE.U32 UR12, UR4, 0x70, URZ ;  /* 0x00000070040c78a5 */ /* 0x000fe2000f8e003f */
[----:B------:R-:W3:Y:S01]  /*e5e0*/  LDL.LU.64 R4, [R1+0x30] ;  /* 0x0000300001047983 */ /* 0x000ee20000300a00 */
[----:B------:R-:W-:Y:S01]  /*e5f0*/  UIMAD UR5, UR5, 0x70, URZ ;  /* 0x00000070050578a4 */ /* 0x000fe2000f8e023f */
[----:B--2---:R-:W-:Y:S01]  /*e600*/  MOV R2, R73 ;  /* 0x0000004900027202 */ /* 0x004fe20000000f00 */
[----:B------:R-:W-:Y:S01]  /*e610*/  ULDC.64 UR6, c[0x0][0x1e0] ;  /* 0x0000780000067ab9 */ /* 0x000fe20000000a00 */
[----:B------:R-:W-:Y:S01]  /*e620*/  IMAD.MOV.U32 R117, RZ, RZ, R70 ;  /* 0x000000ffff757224 */ /* 0x000fe200078e0046 */
[----:B------:R-:W-:Y:S01]  /*e630*/  MOV R116, R71 ;  /* 0x0000004700747202 */ /* 0x000fe20000000f00 */
[----:B------:R-:W-:-:S02]  /*e640*/  USHF.L.U64.HI UR7, UR6, 0x5, UR7 ;  /* 0x0000000506077899 */ /* 0x000fc40008010207 */
[----:B------:R-:W-:Y:S02]  /*e650*/  USHF.L.U32 UR6, UR6, 0x5, URZ ;  /* 0x0000000506067899 */ /* 0x000fe4000800063f */
[----:B------:R-:W-:Y:S01]  /*e660*/  UIADD3 UR5, UR13, UR5, URZ ;  /* 0x000000050d057290 */ /* 0x000fe2000fffe03f */
[----:B---3--:R-:W-:-:S05]  /*e670*/  IMAD.MOV.U32 R5, RZ, RZ, R7 ;  /* 0x000000ffff057224 */ /* 0x008fca00078e0007 */
[----:B------:R1:W-:Y:S04]  /*e680*/  STL.64 [R1+0x50], R4 ;  /* 0x0000500401007387 */ /* 0x0003e80000100a00 */
.L_x_605:
[----:B------:R-:W2:Y:S01]  /*e690*/  LDL.64 R78, [R1+0x50] ;  /* 0x00005000014e7983 */ /* 0x000ea20000100a00 */
[----:B------:R-:W-:Y:S04]  /*e6a0*/  DEPBAR.LE SB0, 0x0 ;  /* 0x000080000000791a */ /* 0x000fe80000000000 */
[----:B------:R-:W-:Y:S01]  /*e6b0*/  SHF.R.S32.HI R76, RZ, 0x1f, R244 ;  /* 0x0000001fff4c7819 */ /* 0x000fe200000114f4 */
[----:B------:R-:W-:Y:S01]  /*e6c0*/  BAR.SYNC.DEFER_BLOCKING 0x0 ;  /* 0x0000000000007b1d */ /* 0x000fe20000010000 */
[----:B---3--:R-:W-:Y:S04]  /*e6d0*/  IMAD R0, R244, UR5, RZ ;  /* 0x00000005f4007c24 */ /* 0x008fe8000f8e02ff */
[----:B------:R-:W-:Y:S03]  /*e6e0*/  IMAD R0, R76, UR12, R0 ;  /* 0x0000000c4c007c24 */ /* 0x000fe6000f8e0200 */
[----:B-----5:R-:W-:Y:S04]  /*e6f0*/  STL [R1+0x68], R230 ;  /* 0x000068e601007387 */ /* 0x020fe80000100800 */
[----:B------:R-:W-:Y:S04]  /*e700*/  STL [R1+0x6c], R119 ;  /* 0x00006c7701007387 */ /* 0x000fe80000100800 */
[----:B------:R-:W-:Y:S04]  /*e710*/  STL [R1+0x70], R234 ;  /* 0x000070ea01007387 */ /* 0x000fe80000100800 */
        /* <DEDUP_REMOVED lines=28> */
[----:B--2---:R-:W-:Y:S01]  /*e8e0*/  IMAD.WIDE.U32 R84, R244, UR12, R78 ;  /* 0x0000000cf4547c25 */ /* 0x004fe2000f8e004e */
        /* <DEDUP_REMOVED lines=32> */
[----:B----4-:R-:W-:Y:S04]  /*eaf0*/  IADD3 R104, P0, R242, UR9, RZ ;  /* 0x00000009f2687c10 */ /* 0x010fe8000ff1e0ff */
        /* <DEDUP_REMOVED lines=17> */
[-C--:B-1----:R-:W-:Y:S08]  /*ec10*/  HMMA.16816.F32 R92, R108, R98.reuse, RZ ;  /* 0x000000626c5c723c */ /* 0x082ff000000018ff */
[C---:B------:R-:W-:Y:S08]  /*ec20*/  HMMA.16816.F32 R96, R112.reuse, R98, RZ ;  /* 0x000000627060723c */ /* 0x040ff000000018ff */
[-C--:B--2---:R-:W-:Y:S08]  /*ec30*/  HMMA.16816.F32 R100, R112, R184.reuse, RZ ;  /* 0x000000b87064723c */ /* 0x084ff000000018ff */
[C---:B---3--:R-:W-:Y:S08]  /*ec40*/  HMMA.16816.F32 R104, R108.reuse, R184, RZ ;  /* 0x000000b86c68723c */ /* 0x048ff000000018ff */
        /* <DEDUP_REMOVED lines=35> */
[-C--:B------:R-:W-:Y:S01]  /*ee80*/  HMMA.16816.F32 R108, R196, R222.reuse, R108 ;  /* 0x000000dec46c723c */ /* 0x080fe2000000186c */
[----:B------:R-:W4:Y:S07]  /*ee90*/  LDSM.16.M88.4 R196, [R229+0x4900] ;  /* 0x00490000e5c4783b */ /* 0x000f2e0000000200 */
[----:B------:R-:W-:Y:S01]  /*eea0*/  HMMA.16816.F32 R112, R188, R222, R112 ;  /* 0x000000debc70723c */ /* 0x000fe20000001870 */
[----:B------:R-:W4:Y:S07]  /*eeb0*/  LDSM.16.M88.4 R188, [R229+0x5100] ;  /* 0x00510000e5bc783b */ /* 0x000f2e0000000200 */
[-C--:B-1----:R-:W-:Y:S01]  /*eec0*/  HMMA.16816.F32 R4, R184, R192.reuse, R4 ;  /* 0x000000c0b804723c */ /* 0x082fe20000001804 */
[----:B------:R-:W-:Y:S07]  /*eed0*/  LDSM.16.M88.4 R220, [R228] ;  /* 0x00000000e4dc783b */ /* 0x000fee0000000200 */
[C---:B--2---:R-:W-:Y:S08]  /*eee0*/  HMMA.16816.F32 R8, R200.reuse, R192, R8 ;  /* 0x000000c0c808723c */ /* 0x044ff00000001808 */
[-C--:B------:R-:W-:Y:S08]  /*eef0*/  HMMA.16816.F32 R12, R200, R194.reuse, R12 ;  /* 0x000000c2c80c723c */ /* 0x080ff0000000180c */
[C---:B------:R-:W-:Y:S01]  /*ef00*/  HMMA.16816.F32 R16, R184.reuse, R194, R16 ;  /* 0x000000c2b810723c */ /* 0x040fe20000001810 */
[----:B------:R-:W1:Y:S07]  /*ef10*/  LDSM.16.M88.4 R192, [R229+0x5900] ;  /* 0x00590000e5c0783b */ /* 0x000e6e0000000200 */
        /* <DEDUP_REMOVED lines=12> */
[----:B------:R-:W2:Y:S07]  /*efe0*/  LDSM.16.M88.4 R188, [R232+0x9100] ;  /* 0x00910000e8bc783b */ /* 0x000eae0000000200 */
        /* <DEDUP_REMOVED lines=13> */
[C---:B--2---:R-:W-:Y:S08]  /*f0c0*/  HMMA.16816.F32 R8, R188.reuse, R220, R8 ;  /* 0x000000dcbc08723c */ /* 0x044ff00000001808 */
        /* <DEDUP_REMOVED lines=23> */
[----:B------:R-:W-:Y:S01]  /*f240*/  MUFU.TANH R186, R9 ;  /* 0x0000000900ba7308 */ /* 0x000fe20000002400 */
[----:B-1----:R-:W1:Y:S09]  /*f250*/  LDSM.16.M88.4 R4, [R228+0x800] ;  /* 0x00080000e404783b */ /* 0x002e720000000200 */
[----:B------:R-:W-:Y:S10]  /*f260*/  MUFU.TANH R193, R10 ;  /* 0x0000000a00c17308 */ /* 0x000ff40000002400 */
[----:B------:R2:W-:Y:S10]  /*f270*/  MUFU.TANH R192, R11 ;  /* 0x0000000b00c07308 */ /* 0x0005f40000002400 */
[----:B------:R-:W-:Y:S10]  /*f280*/  MUFU.TANH R16, R16 ;  /* 0x0000001000107308 */ /* 0x000ff40000002400 */
[----:B------:R-:W-:Y:S01]  /*f290*/  MUFU.TANH R17, R17 ;  /* 0x0000001100117308 */ /* 0x000fe20000002400 */
[----:B--2---:R-:W2:Y:S01]  /*f2a0*/  LDSM.16.M88.4 R8, [R228+0x1000] ;  /* 0x00100000e408783b */ /* 0x004ea20000000200 */
[-C--:B-1----:R-:W-:Y:S08]  /*f2b0*/  HMMA.16816.F32 R20, R216, R4.reuse, R20 ;  /* 0x00000004d814723c */ /* 0x082ff00000001814 */
[----:B------:R-:W-:Y:S01]  /*f2c0*/  MUFU.TANH R18, R18 ;  /* 0x0000001200127308 */ /* 0x000fe20000002400 */
        /* <DEDUP_REMOVED lines=9> */
[----:B------:R-:W-:Y:S01]  /*f360*/  MUFU.TANH R20, R20 ;  /* 0x0000001400147308 */ /* 0x000fe20000002400 */
[----:B------:R-:W-:Y:S02]  /*f370*/  FMUL.FTZ R23, R23, c[0x0][0x320] ;  /* 0x0000c80017177a20 */ /* 0x000fe40000410000 */
[----:B------:R-:W-:Y:S01]  /*f380*/  FMUL.FTZ R24, R24, c[0x0][0x320] ;  /* 0x0000c80018187a20 */ /* 0x000fe20000410000 */
[-C--:B--2---:R-:W-:Y:S03]  /*f390*/  HMMA.16816.F32 R36, R216, R8.reuse, R36 ;  /* 0x00000008d824723c */ /* 0x084fe60000001824 */
        /* <DEDUP_REMOVED lines=40> */
[----:B------:R-:W2:Y:S03]  /*f620*/  MUFU.TANH R0, R59 ;  /* 0x0000003b00007308 */ /* 0x000ea60000002400 */
[----:B------:R-:W-:Y:S02]  /*f630*/  FMUL.FTZ R62, R62, c[0x0][0x320] ;  /* 0x0000c8003e3e7a20 */ /* 0x000fe40000410000 */
[----:B------:R-:W-:Y:S02]  /*f640*/  FMUL.FTZ R66, R66, c[0x0][0x320] ;  /* 0x0000c80042427a20 */ /* 0x000fe40000410000 */
[-C--:B------:R-:W-:Y:S03]  /*f650*/  HMMA.16816.F32 R76, R188, R10.reuse, R76 ;  /* 0x0000000abc4c723c */ /* 0x080fe6000000184c */
[----:B------:R-:W-:Y:S01]  /*f660*/  MUFU.TANH R213, R52 ;  /* 0x0000003400d57308 */ /* 0x000fe20000002400 */
[----:B------:R-:W-:Y:S02]  /*f670*/  FMUL.FTZ R48, R48, c[0x0][0x320] ;  /* 0x0000c80030307a20 */ /* 0x000fe40000410000 */
[----:B------:R-:W-:Y:S02]  /*f680*/  FMUL.FTZ R65, R65, c[0x0][0x320] ;  /* 0x0000c80041417a20 */ /* 0x000fe40000410000 */
[C---:B------:R-:W-:Y:S01]  /*f690*/  HMMA.16816.F32 R80, R216.reuse, R10, R80 ;  /* 0x0000000ad850723c */ /* 0x040fe20000001850 */
[----:B------:R-:W3:Y:S01]  /*f6a0*/  LDSM.16.M88.4 R8, [R228+0x3000] ;  /* 0x00300000e408783b */ /* 0x000ee20000000200 */
[----:B------:R-:W-:Y:S04]  /*f6b0*/  DEPBAR.LE SB0, 0x0 ;  /* 0x000080000000791a */ /* 0x000fe80000000000 */
[----:B------:R-:W-:Y:S01]  /*f6c0*/  MUFU.TANH R48, R48 ;  /* 0x0000003000307308 */ /* 0x000fe20000002400 */
[----:B------:R-:W-:Y:S01]  /*f6d0*/  FMUL.FTZ R69, R69, c[0x0][0x320] ;  /* 0x0000c80045457a20 */ /* 0x000fe20000410000 */
[-C--:B-1----:R-:W-:Y:S01]  /*f6e0*/  HMMA.16816.F32 R84, R216, R4.reuse, R84 ;  /* 0x00000004d854723c */ /* 0x082fe20000001854 */
[----:B--2---:R1:W-:Y:S04]  /*f6f0*/  STL [R1+0x8], R0 ;  /* 0x0000080001007387 */ /* 0x0043e80000100800 */
[----:B------:R-:W-:Y:S01]  /*f700*/  STL [R1+0x9c], R228 ;  /* 0x00009ce401007387 */ /* 0x000fe20000100800 */
[----:B------:R-:W-:Y:S02]  /*f710*/  FMUL.FTZ R73, R73, c[0x0][0x320] ;  /* 0x0000c80049497a20 */ /* 0x000fe40000410000 */
[----:B------:R-:W-:Y:S01]  /*f720*/  MUFU.TANH R210, R65 ;  /* 0x0000004100d27308 */ /* 0x000fe20000002400 */
[C---:B------:R-:W-:Y:S01]  /*f730*/  HMMA.16816.F32 R88, R188.reuse, R4, R88 ;  /* 0x00000004bc58723c */ /* 0x040fe20000001858 */
[----:B------:R-:W-:Y:S03]  /*f740*/  BAR.SYNC.DEFER_BLOCKING 0x0 ;  /* 0x0000000000007b1d */ /* 0x000fe60000010000 */
[----:B------:R-:W-:Y:S02]  /*f750*/  FMUL.FTZ R71, R71, c[0x0][0x320] ;  /* 0x0000c80047477a20 */ /* 0x000fe40000410000 */
[----:B------:R-:W-:Y:S01]  /*f760*/  FMUL.FTZ R78, R78, c[0x0][0x320] ;  /* 0x0000c8004e4e7a20 */ /* 0x000fe20000410000 */
[----:B------:R-:W-:Y:S01]  /*f770*/  FMNMX.FTZ R5, R194, R116, !PT ;  /* 0x00000074c2057209 */ /* 0x000fe20007810000 */
[-C--:B------:R-:W-:Y:S01]  /*f780*/  HMMA.16816.F32 R92, R188, R6.reuse, R92 ;  /* 0x00000006bc5c723c */ /* 0x080fe2000000185c */
[----:B------:R-:W-:Y:S03]  /*f790*/  MUFU.TANH R238, R73 ;  /* 0x0000004900ee7308 */ /* 0x000fe60000002400 */
[----:B------:R-:W-:Y:S02]  /*f7a0*/  FMUL.FTZ R82, R82, c[0x0][0x320] ;  /* 0x0000c80052527a20 */ /* 0x000fe40000410000 */
[----:B------:R-:W-:Y:S02]  /*f7b0*/  FMUL.FTZ R76, R76, c[0x0][0x320] ;  /* 0x0000c8004c4c7a20 */ /* 0x000fe40000410000 */
[----:B------:R-:W-:Y:S01]  /*f7c0*/  FMUL.FTZ R87, R87, c[0x0][0x320] ;  /* 0x0000c80057577a20 */ /* 0x000fe20000410000 */
[C---:B------:R-:W-:Y:S02]  /*f7d0*/  HMMA.16816.F32 R96, R216.reuse, R6, R96 ;  /* 0x00000006d860723c */ /* 0x040fe40000001860 */
[----:B-1----:R-:W-:Y:S02]  /*f7e0*/  MUFU.TANH R0, R66 ;  /* 0x0000004200007308 */ /* 0x002fe40000002400 */
[----:B------:R-:W-:Y:S02]  /*f7f0*/  FMUL.FTZ R86, R86, c[0x0][0x320] ;  /* 0x0000c80056567a20 */ /* 0x000fe40000410000 */
[----:B------:R-:W-:Y:S02]  /*f800*/  FMUL.FTZ R84, R84, c[0x0][0x320] ;  /* 0x0000c80054547a20 */ /* 0x000fe40000410000 */
[-C--:B---3--:R-:W-:Y:S04]  /*f810*/  HMMA.16816.F32 R100, R216, R8.reuse, R100 ;  /* 0x00000008d864723c */ /* 0x088fe80000001864 */
[----:B------:R-:W1:Y:S01]  /*f820*/  MUFU.TANH R4, R87 ;  /* 0x0000005700047308 */ /* 0x000e620000002400 */
[----:B------:R-:W-:Y:S02]  /*f830*/  FMUL.FTZ R85, R85, c[0x0][0x320] ;  /* 0x0000c80055557a20 */ /* 0x000fe40000410000 */
[----:B------:R-:W-:Y:S01]  /*f840*/  FMUL.FTZ R95, R95, c[0x0][0x320] ;  /* 0x0000c8005f5f7a20 */ /* 0x000fe20000410000 */
[C---:B------:R-:W-:Y:S04]  /*f850*/  HMMA.16816.F32 R104, R188.reuse, R8, R104 ;  /* 0x00000008bc68723c */ /* 0x040fe80000001868 */
[----:B------:R-:W-:Y:S02]  /*f860*/  FMUL.FTZ R88, R88, c[0x0][0x320] ;  /* 0x0000c80058587a20 */ /* 0x000fe40000410000 */
[----:B------:R-:W-:Y:S01]  /*f870*/  MUFU.TANH R49, R49 ;  /* 0x0000003100317308 */ /* 0x000fe20000002400 */
[----:B------:R-:W-:Y:S01]  /*f880*/  FMUL.FTZ R79, R79, c[0x0][0x320] ;  /* 0x0000c8004f4f7a20 */ /* 0x000fe20000410000 */
[-C--:B------:R-:W-:Y:S04]  /*f890*/  HMMA.16816.F32 R108, R188, R10.reuse, R108 ;  /* 0x0000000abc6c723c */ /* 0x080fe8000000186c */
[----:B------:R-:W-:Y:S02]  /*f8a0*/  FMUL.FTZ R97, R97, c[0x0][0x320] ;  /* 0x0000c80061617a20 */ /* 0x000fe40000410000 */
[----:B------:R-:W-:Y:S02]  /*f8b0*/  FMUL.FTZ R99, R99, c[0x0][0x320] ;  /* 0x0000c80063637a20 */ /* 0x000fe40000410000 */
[----:B------:R2:W-:Y:S01]  /*f8c0*/  MUFU.TANH R52, R97 ;  /* 0x0000006100347308 */ /* 0x0005e20000002400 */
[----:B------:R-:W-:Y:S01]  /*f8d0*/  HMMA.16816.F32 R112, R216, R10, R112 ;  /* 0x0000000ad870723c */ /* 0x000fe20000001870 */
[----:B-1----:R1:W-:Y:S03]  /*f8e0*/  STL [R1+0x20], R4 ;  /* 0x0000200401007387 */ /* 0x0023e60000100800 */
        /* <DEDUP_REMOVED lines=10> */
[----:B------:R-:W-:Y:S01]  /*f990*/  FMUL.FTZ R92, R92, c[0x0][0x320] ;  /* 0x0000c8005c5c7a20 */ /* 0x000fe20000410000 */
[----:B--2---:R-:W-:Y:S01]  /*f9a0*/  MOV R97, R0 ;  /* 0x0000000000617202 */ /* 0x004fe20000000f00 */
[----:B------:R-:W-:Y:S01]  /*f9b0*/  FMUL.FTZ R115, R115, c[0x0][0x320] ;  /* 0x0000c80073737a20 */ /* 0x000fe20000410000 */
[----:B------:R-:W-:Y:S01]  /*f9c0*/  FMNMX.FTZ R0, R184, R2, !PT ;  /* 0x00000002b8007209 */ /* 0x000fe20007810000 */
[----:B------:R-:W-:Y:S02]  /*f9d0*/  FMUL.FTZ R113, R113, c[0x0][0x320] ;  /* 0x0000c80071717a20 */ /* 0x000fe40000410000 */
[----:B------:R-:W-:Y:S01]  /*f9e0*/  FMUL.FTZ R93, R93, c[0x0][0x320] ;  /* 0x0000c8005d5d7a20 */ /* 0x000fe20000410000 */
[----:B-1----:R-:W1:Y:S01]  /*f9f0*/  MUFU.TANH R4, R99 ;  /* 0x0000006300047308 */ /* 0x002e620000002400 */
[----:B------:R-:W-:Y:S01]  /*fa00*/  FMNMX.FTZ R73, R118, R0, !PT ;  /* 0x0000000076497209 */ /* 0x000fe20007810000 */
[----:B------:R-:W-:Y:S02]  /*fa10*/  FMUL.FTZ R109, R109, c[0x0][0x320] ;  /* 0x0000c8006d6d7a20 */ /* 0x000fe40000410000 */
[----:B------:R-:W-:Y:S01]  /*fa20*/  FMUL.FTZ R91, R91, c[0x0][0x320] ;  /* 0x0000c8005b5b7a20 */ /* 0x000fe20000410000 */
[----:B------:R-:W-:Y:S01]  /*fa30*/  FMNMX.FTZ R73, R16, R73, !PT ;  /* 0x0000004910497209 */ /* 0x000fe20007810000 */
[----:B------:R-:W-:Y:S02]  /*fa40*/  FMUL.FTZ R94, R94, c[0x0][0x320] ;  /* 0x0000c8005e5e7a20 */ /* 0x000fe40000410000 */
[----:B------:R-:W-:Y:S01]  /*fa50*/  FMUL.FTZ R68, R68, c[0x0][0x320] ;  /* 0x0000c80044447a20 */ /* 0x000fe20000410000 */
[----:B------:R-:W-:Y:S01]  /*fa60*/  FMNMX.FTZ R73, R17, R73, !PT ;  /* 0x0000004911497209 */ /* 0x000fe20007810000 */
[----:B------:R-:W2:Y:S01]  /*fa70*/  MUFU.TANH R235, R69 ;  /* 0x0000004500eb7308 */ /* 0x000ea20000002400 */
[----:B------:R-:W-:Y:S02]  /*fa80*/  FMUL.FTZ R51, R51, c[0x0][0x320] ;  /* 0x0000c80033337a20 */ /* 0x000fe40000410000 */
[----:B------:R-:W-:Y:S01]  /*fa90*/  FMNMX.FTZ R73, R20, R73, !PT ;  /* 0x0000004914497209 */ /* 0x000fe20007810000 */
[----:B------:R-:W-:Y:S02]  /*faa0*/  FMUL.FTZ R83, R83, c[0x0][0x320] ;  /* 0x0000c80053537a20 */ /* 0x000fe40000410000 */
[----:B------:R-:W-:Y:S01]  /*fab0*/  FMUL.FTZ R57, R57, c[0x0][0x320] ;  /* 0x0000c80039397a20 */ /* 0x000fe20000410000 */
[----:B------:R-:W-:Y:S01]  /*fac0*/  FMNMX.FTZ R73, R21, R73, !PT ;  /* 0x0000004915497209 */ /* 0x000fe20007810000 */
[----:B------:R-:W-:Y:S02]  /*fad0*/  FMUL.FTZ R112, R112, c[0x0][0x320] ;  /* 0x0000c80070707a20 */ /* 0x000fe40000410000 */
[----:B------:R-:W-:Y:S01]  /*fae0*/  MUFU.TANH R23, R23 ;  /* 0x0000001700177308 */ /* 0x000fe20000002400 */
[----:B------:R-:W-:Y:S01]  /*faf0*/  FMNMX.FTZ R73, R32, R73, !PT ;  /* 0x0000004920497209 */ /* 0x000fe20007810000 */
[----:B------:R-:W-:Y:S01]  /*fb00*/  FMUL.FTZ R103, R103, c[0x0][0x320] ;  /* 0x0000c80067677a20 */ /* 0x000fe20000410000 */
[----:B-1----:R1:W-:Y:S02]  /*fb10*/  STL [R1+0xc], R4 ;  /* 0x00000c0401007387 */ /* 0x0023e40000100800 */
[----:B------:R-:W-:Y:S01]  /*fb20*/  FMNMX.FTZ R73, R33, R73, !PT ;  /* 0x0000004921497209 */ /* 0x000fe20007810000 */
[----:B------:R-:W-:Y:S01]  /*fb30*/  FMUL.FTZ R114, R114, c[0x0][0x320] ;  /* 0x0000c80072727a20 */ /* 0x000fe20000410000 */
[----:B------:R-:W-:Y:S01]  /*fb40*/  STL [R1+0xa8], R210 ;  /* 0x0000a8d201007387 */ /* 0x000fe20000100800 */
[----:B------:R-:W-:Y:S02]  /*fb50*/  FMUL.FTZ R58, R58, c[0x0][0x320] ;  /* 0x0000c8003a3a7a20 */ /* 0x000fe40000410000 */
[----:B------:R-:W3:Y:S01]  /*fb60*/  MUFU.TANH R24, R24 ;  /* 0x0000001800187308 */ /* 0x000ee20000002400 */
[----:B------:R-:W-:Y:S01]  /*fb70*/  FMUL.FTZ R72, R72, c[0x0][0x320] ;  /* 0x0000c80048487a20 */ /* 0x000fe20000410000 */
[----:B------:R-:W-:Y:S01]  /*fb80*/  FMNMX.FTZ R73, R31, R73, !PT ;  /* 0x000000491f497209 */ /* 0x000fe20007810000 */
[----:B------:R-:W-:Y:S01]  /*fb90*/  FMUL.FTZ R61, R61, c[0x0][0x320] ;  /* 0x0000c8003d3d7a20 */ /* 0x000fe20000410000 */
[----:B--2---:R2:W-:Y:S01]  /*fba0*/  STL [R1+0xa0], R235 ;  /* 0x0000a0eb01007387 */ /* 0x0045e20000100800 */
[----:B------:R-:W-:Y:S01]  /*fbb0*/  FMUL.FTZ R74, R74, c[0x0][0x320] ;  /* 0x0000c8004a4a7a20 */ /* 0x000fe20000410000 */
[----:B------:R-:W-:Y:S01]  /*fbc0*/  FMNMX.FTZ R73, R199, R73, !PT ;  /* 0x00000049c7497209 */ /* 0x000fe20007810000 */
[----:B------:R-:W-:Y:S02]  /*fbd0*/  FMUL.FTZ R106, R106, c[0x0][0x320] ;  /* 0x0000c8006a6a7a20 */ /* 0x000fe40000410000 */
[----:B------:R-:W-:Y:S01]  /*fbe0*/  FMUL.FTZ R105, R105, c[0x0][0x320] ;  /* 0x0000c80069697a20 */ /* 0x000fe20000410000 */
[----:B------:R-:W4:Y:S01]  /*fbf0*/  MUFU.TANH R214, R53 ;  /* 0x0000003500d67308 */ /* 0x000f220000002400 */
[----:B------:R-:W-:Y:S01]  /*fc00*/  FMUL.FTZ R64, R64, c[0x0][0x320] ;  /* 0x0000c80040407a20 */ /* 0x000fe20000410000 */
[----:B------:R-:W-:Y:S01]  /*fc10*/  FMNMX.FTZ R73, R48, R73, !PT ;  /* 0x0000004930497209 */ /* 0x000fe20007810000 */
[----:B------:R-:W-:Y:S02]  /*fc20*/  FMUL.FTZ R108, R108, c[0x0][0x320] ;  /* 0x0000c8006c6c7a20 */ /* 0x000fe40000410000 */
[----:B------:R-:W-:Y:S01]  /*fc30*/  FMUL.FTZ R40, R40, c[0x0][0x320] ;  /* 0x0000c80028287a20 */ /* 0x000fe20000410000 */
[----:B------:R-:W-:Y:S01]  /*fc40*/  FMNMX.FTZ R73, R49, R73, !PT ;  /* 0x0000004931497209 */ /* 0x000fe20007810000 */
[----:B------:R-:W-:Y:S01]  /*fc50*/  FMUL.FTZ R41, R41, c[0x0][0x320] ;  /* 0x0000c80029297a20 */ /* 0x000fe20000410000 */
[----:B-1----:R-:W-:Y:S02]  /*fc60*/  FMNMX.FTZ R4, R187, R3, !PT ;  /* 0x00000003bb047209 */ /* 0x002fe40007810000 */
        /* <DEDUP_REMOVED lines=10> */
[----:B------:R-:W2:Y:S01]  /*fd10*/  MUFU.TANH R211, R64 ;  /* 0x0000004000d37308 */ /* 0x000ea20000002400 */
[----:B------:R-:W-:Y:S01]  /*fd20*/  FMNMX.FTZ R0, R19, R0, !PT ;  /* 0x0000000013007209 */ /* 0x000fe20007810000 */
[----:B------:R-:W-:Y:S01]  /*fd30*/  FMUL.FTZ R80, R80, c[0x0][0x320] ;  /* 0x0000c80050507a20 */ /* 0x000fe20000410000 */
[----:B------:R-:W-:Y:S01]  /*fd40*/  FMNMX.FTZ R4, R13, R4, !PT ;  /* 0x000000040d047209 */ /* 0x000fe20007810000 */
[----:B------:R-:W-:Y:S01]  /*fd50*/  FMUL.FTZ R47, R47, c[0x0][0x320] ;  /* 0x0000c8002f2f7a20 */ /* 0x000fe20000410000 */
[----:B------:R-:W-:Y:S01]  /*fd60*/  FMNMX.FTZ R5, R22, R0, !PT ;  /* 0x0000000016057209 */ /* 0x000fe20007810000 */
[----:B------:R-:W-:Y:S01]  /*fd70*/  FMUL.FTZ R81, R81, c[0x0][0x320] ;  /* 0x0000c80051517a20 */ /* 0x000fe20000410000 */
[----:B---3--:R-:W-:Y:S01]  /*fd80*/  FMNMX.FTZ R0, R24, R4, !PT ;  /* 0x0000000418007209 */ /* 0x008fe20007810000 */
[----:B------:R-:W-:Y:S01]  /*fd90*/  FMUL.FTZ R26, R26, c[0x0][0x320] ;  /* 0x0000c8001a1a7a20 */ /* 0x000fe20000410000 */
[----:B------:R-:W-:Y:S01]  /*fda0*/  FMNMX.FTZ R5, R23, R5, !PT ;  /* 0x0000000517057209 */ /* 0x000fe20007810000 */
[----:B------:R-:W3:Y:S01]  /*fdb0*/  MUFU.TANH R28, R28 ;  /* 0x0000001c001c7308 */ /* 0x000ee20000002400 */
[----:B----4-:R-:W-:Y:S01]  /*fdc0*/  FMNMX.FTZ R73, R214, R73, !PT ;  /* 0x00000049d6497209 */ /* 0x010fe20007810000 */
[----:B------:R-:W-:Y:S01]  /*fdd0*/  FMUL.FTZ R27, R27, c[0x0][0x320] ;  /* 0x0000c8001b1b7a20 */ /* 0x000fe20000410000 */
[----:B------:R-:W-:Y:S01]  /*fde0*/  FMNMX.FTZ R5, R34, R5, !PT ;  /* 0x0000000522057209 */ /* 0x000fe20007810000 */
[----:B------:R-:W-:Y:S01]  /*fdf0*/  FMUL.FTZ R42, R42, c[0x0][0x320] ;  /* 0x0000c8002a2a7a20 */ /* 0x000fe20000410000 */
[----:B-1----:R-:W-:Y:S01]  /*fe00*/  FMNMX.FTZ R0, R25, R0, !PT ;  /* 0x0000000019007209 */ /* 0x002fe20007810000 */
[----:B------:R-:W-:Y:S02]  /*fe10*/  FMUL.FTZ R46, R46, c[0x0][0x320] ;  /* 0x0000c8002e2e7a20 */ /* 0x000fe40000410000 */
[----:B------:R-:W-:Y:S02]  /*fe20*/  FMUL.FTZ R60, R60, c[0x0][0x320] ;  /* 0x0000c8003c3c7a20 */ /* 0x000fe40000410000 */
[----:B------:R-:W1:Y:S01]  /*fe30*/  MUFU.TANH R35, R35 ;  /* 0x0000002300237308 */ /* 0x000e620000002400 */
[----:B------:R-:W-:Y:S02]  /*fe40*/  FMUL.FTZ R75, R75, c[0x0][0x320] ;  /* 0x0000c8004b4b7a20 */ /* 0x000fe40000410000 */
[----:B------:R-:W-:Y:S01]  /*fe50*/  FMUL.FTZ R107, R107, c[0x0][0x320] ;  /* 0x0000c8006b6b7a20 */ /* 0x000fe20000410000 */
[----:B--2---:R-:W-:Y:S01]  /*fe60*/  FMNMX.FTZ R73, R211, R73, !PT ;  /* 0x00000049d3497209 */ /* 0x004fe20007810000 */
[----:B------:R-:W-:Y:S02]  /*fe70*/  FMUL.FTZ R101, R101, c[0x0][0x320] ;  /* 0x0000c80065657a20 */ /* 0x000fe40000410000 */
[----:B------:R-:W-:Y:S01]  /*fe80*/  FMUL.FTZ R30, R30, c[0x0][0x320] ;  /* 0x0000c8001e1e7a20 */ /* 0x000fe20000410000 */
[----:B------:R-:W-:Y:S02]  /*fe90*/  FMNMX.FTZ R73, R210, R73, !PT ;  /* 0x00000049d2497209 */ /* 0x000fe40007810000 */
[----:B------:R-:W-:Y:S01]  /*fea0*/  MUFU.TANH R190, R101 ;  /* 0x0000006500be7308 */ /* 0x000fe20000002400 */
[----:B---3--:R-:W-:Y:S09]  /*feb0*/  FMNMX.FTZ R0, R28, R0, !PT ;  /* 0x000000001c007209 */ /* 0x008ff20007810000 */
[----:B------:R-:W2:Y:S01]  /*fec0*/  MUFU.TANH R29, R29 ;  /* 0x0000001d001d7308 */ /* 0x000ea20000002400 */
[----:B-1----:R-:W-:Y:S09]  /*fed0*/  FMNMX.FTZ R5, R35, R5, !PT ;  /* 0x0000000523057209 */ /* 0x002ff20007810000 */
[----:B------:R-:W1:Y:S10]  /*fee0*/  MUFU.TANH R205, R38 ;  /* 0x0000002600cd7308 */ /* 0x000e740000002400 */
[----:B------:R-:W3:Y:S01]  /*fef0*/  MUFU.TANH R220, R68 ;  /* 0x0000004400dc7308 */ /* 0x000ee20000002400 */
[----:B--2---:R-:W-:Y:S09]  /*ff00*/  FMNMX.FTZ R0, R29, R0, !PT ;  /* 0x000000001d007209 */ /* 0x004ff20007810000 */
[----:B------:R-:W-:Y:S01]  /*ff10*/  MUFU.TANH R206, R39 ;  /* 0x0000002700ce7308 */ /* 0x000fe20000002400 */
[----:B-1----:R-:W-:Y:S09]  /*ff20*/  FMNMX.FTZ R5, R205, R5, !PT ;  /* 0x00000005cd057209 */ /* 0x002ff20007810000 */
[----:B------:R-:W1:Y:S01]  /*ff30*/  MUFU.TANH R207, R40 ;  /* 0x0000002800cf7308 */ /* 0x000e620000002400 */
[----:B---3--:R-:W-:Y:S04]  /*ff40*/  FMNMX.FTZ R73, R220, R73, !PT ;  /* 0x00000049dc497209 */ /* 0x008fe80007810000 */
[----:B------:R-:W-:Y:S05]  /*ff50*/  FMNMX.FTZ R73, R235, R73, !PT ;  /* 0x00000049eb497209 */ /* 0x000fea0007810000 */
[----:B------:R-:W2:Y:S01]  /*ff60*/  MUFU.TANH R202, R50 ;  /* 0x0000003200ca7308 */ /* 0x000ea20000002400 */
[----:B------:R-:W4:Y:S09]  /*ff70*/  LDL.LU R235, [R1+0x20] ;  /* 0x0000200001eb7983 */ /* 0x000f320000300800 */
[----:B------:R-:W4:Y:S01]  /*ff80*/  MUFU.TANH R203, R51 ;  /* 0x0000003300cb7308 */ /* 0x000f220000002400 */
[----:B-1----:R-:W-:Y:S02]  /*ff90*/  FMNMX.FTZ R4, R207, R0, !PT ;  /* 0x00000000cf047209 */ /* 0x002fe40007810000 */
[----:B------:R-:W-:Y:S02]  /*ffa0*/  FMNMX.FTZ R0, R206, R5, !PT ;  /* 0x00000005ce007209 */ /* 0x000fe40007810000 */
[----:B------:R-:W-:Y:S05]  /*ffb0*/  FMNMX.FTZ R5, R193, R117, !PT ;  /* 0x00000075c1057209 */ /* 0x000fea0007810000 */
[----:B------:R-:W1:Y:S01]  /*ffc0*/  MUFU.TANH R249, R54 ;  /* 0x0000003600f97308 */ /* 0x000e620000002400 */
[----:B------:R-:W-:Y:S02]  /*ffd0*/  FMNMX.FTZ R5, R192, R5, !PT ;  /* 0x00000005c0057209 */ /* 0x000fe40007810000 */
[----:B--2---:R-:W-:Y:S07]  /*ffe0*/  FMNMX.FTZ R0, R202, R0, !PT ;  /* 0x00000000ca007209 */ /* 0x004fee0007810000 */
[----:B------:R1:W-:Y:S01]  /*fff0*/  MUFU.TANH R229, R63 ;  /* 0x0000003f00e57308 */ /* 0x0003e20000002400 */
[----:B----4-:R-:W-:Y:S09]  /*10000*/  FMNMX.FTZ R0, R203, R0, !PT ;  /* 0x00000000cb007209 */ /* 0x010ff20007810000 */
[----:B------:R-:W2:Y:S10]  /*10010*/  MUFU.TANH R237, R71 ;  /* 0x0000004700ed7308 */ /* 0x000eb40000002400 */
[----:B------:R-:W-:Y:S01]  /*10020*/  MUFU.TANH R212, R45 ;  /* 0x0000002d00d47308 */ /* 0x000fe20000002400 */
[----:B-1----:R-:W-:Y:S04]  /*10030*/  MOV R63, R249 ;  /* 0x000000f9003f7202 */ /* 0x002fe80000000f00 */
[----:B------:R-:W-:Y:S05]  /*10040*/  FMNMX.FTZ R0, R63, R0, !PT ;  /* 0x000000003f007209 */ /* 0x000fea0007810000 */
[----:B------:R-:W1:Y:S01]  /*10050*/  MUFU.TANH R230, R55 ;  /* 0x0000003700e67308 */ /* 0x000e620000002400 */
[----:B--2---:R2:W-:Y:S09]  /*10060*/  STL [R1+0xa4], R237 ;  /* 0x0000a4ed01007387 */ /* 0x0045f20000100800 */
[----:B------:R1:W-:Y:S10]  /*10070*/  MUFU.TANH R45, R86 ;  /* 0x00000056002d7308 */ /* 0x0003f40000002400 */
[----:B------:R-:W4:Y:S10]  /*10080*/  MUFU.TANH R209, R41 ;  /* 0x0000002900d17308 */ /* 0x000f340000002400 */
[----:B------:R-:W2:Y:S01]  /*10090*/  MUFU.TANH R41, R67 ;  /* 0x0000004300297308 */ /* 0x000ea20000002400 */
[----:B-1----:R-:W-:Y:S04]  /*100a0*/  MOV R86, R230 ;  /* 0x000000e600567202 */ /* 0x002fe80000000f00 */
[----:B------:R-:W-:Y:S05]  /*100b0*/  FMNMX.FTZ R0, R86, R0, !PT ;  /* 0x0000000056007209 */ /* 0x000fea0007810000 */
[----:B------:R-:W-:Y:S01]  /*100c0*/  MUFU.TANH R247, R56 ;  /* 0x0000003800f77308 */ /* 0x000fe20000002400 */
[----:B------:R-:W-:Y:S02]  /*100d0*/  FMNMX.FTZ R0, R97, R0, !PT ;  /* 0x0000000061007209 */ /* 0x000fe40007810000 */
[----:B----4-:R-:W-:Y:S07]  /*100e0*/  FMNMX.FTZ R4, R209, R4, !PT ;  /* 0x00000004d1047209 */ /* 0x010fee0007810000 */
[----:B------:R-:W1:Y:S01]  /*100f0*/  MUFU.TANH R56, R70 ;  /* 0x0000004600387308 */ /* 0x000e620000002400 */
[----:B--2---:R-:W-:Y:S09]  /*10100*/  FMNMX.FTZ R0, R41, R0, !PT ;  /* 0x0000000029007209 */ /* 0x004ff20007810000 */
[----:B------:R-:W2:Y:S10]  /*10110*/  MUFU.TANH R39, R82 ;  /* 0x0000005200277308 */ /* 0x000eb40000002400 */
[----:B------:R-:W4:Y:S01]  /*10120*/  MUFU.TANH R51, R83 ;  /* 0x0000005300337308 */ /* 0x000f220000002400 */
[----:B-1----:R-:W-:Y:S04]  /*10130*/  FMNMX.FTZ R0, R56, R0, !PT ;  /* 0x0000000038007209 */ /* 0x002fe80007810000 */
[----:B------:R-:W-:Y:S05]  /*10140*/  FMNMX.FTZ R0, R237, R0, !PT ;  /* 0x00000000ed007209 */ /* 0x000fea0007810000 */
[----:B------:R4:W-:Y:S01]  /*10150*/  MUFU.TANH R87, R96 ;  /* 0x0000006000577308 */ /* 0x0009e20000002400 */
[----:B------:R-:W3:Y:S01]  /*10160*/  LDL.LU R237, [R1+0xc] ;  /* 0x00000c0001ed7983 */ /* 0x000ee20000300800 */
[----:B--2---:R-:W-:Y:S03]  /*10170*/  MOV R99, R39 ;  /* 0x0000002700637202 */ /* 0x004fe60000000f00 */
[----:B------:R-:W2:Y:S01]  /*10180*/  LDL.LU R228, [R1+0x8] ;  /* 0x0000080001e47983 */ /* 0x000ea20000300800 */
[----:B------:R-:W-:Y:S03]  /*10190*/  FMNMX.FTZ R0, R99, R0, !PT ;  /* 0x0000000063007209 */ /* 0x000fe60007810000 */
[----:B------:R-:W2:Y:S01]  /*101a0*/  LDL.64 R54, [R1+0x58] ;  /* 0x0000580001367983 */ /* 0x000ea20000100a00 */
[----:B------:R-:W1:Y:S10]  /*101b0*/  MUFU.TANH R14, R14 ;  /* 0x0000000e000e7308 */ /* 0x000e740000002400 */
[----:B------:R-:W4:Y:S02]  /*101c0*/  MUFU.TANH R208, R44 ;  /* 0x0000002c00d07308 */ /* 0x000f240000002400 */
[----:B----4-:R-:W-:Y:S04]  /*101d0*/  MOV R96, R51 ;  /* 0x0000003300607202 */ /* 0x010fe80000000f00 */
[----:B------:R-:W-:Y:S04]  /*101e0*/  FMNMX.FTZ R0, R96, R0, !PT ;  /* 0x0000000060007209 */ /* 0x000fe80007810000 */
[----:B------:R-:W4:Y:S01]  /*101f0*/  MUFU.TANH R44, R80 ;  /* 0x00000050002c7308 */ /* 0x000f220000002400 */
[----:B------:R-:W-:Y:S02]  /*10200*/  FMNMX.FTZ R0, R45, R0, !PT ;  /* 0x000000002d007209 */ /* 0x000fe40007810000 */
[----:B-1----:R-:W-:Y:S07]  /*10210*/  FMNMX.FTZ R5, R14, R5, !PT ;  /* 0x000000050e057209 */ /* 0x002fee0007810000 */
[----:B------:R-:W1:Y:S01]  /*10220*/  MUFU.TANH R15, R15 ;  /* 0x0000000f000f7308 */ /* 0x000e620000002400 */
[----:B------:R-:W-:Y:S04]  /*10230*/  FMNMX.FTZ R4, R208, R4, !PT ;  /* 0x00000004d0047209 */ /* 0x000fe80007810000 */
[----:B------:R-:W-:Y:S05]  /*10240*/  FMNMX.FTZ R4, R212, R4, !PT ;  /* 0x00000004d4047209 */ /* 0x000fea0007810000 */
[----:B------:R-:W-:Y:S01]  /*10250*/  MUFU.TANH R221, R47 ;  /* 0x0000002f00dd7308 */ /* 0x000fe20000002400 */
[----:B------:R-:W-:Y:S02]  /*10260*/  FMNMX.FTZ R4, R247, R4, !PT ;  /* 0x00000004f7047209 */ /* 0x000fe40007810000 */
[----:B----4-:R-:W-:Y:S07]  /*10270*/  FMNMX.FTZ R73, R44, R73, !PT ;  /* 0x000000492c497209 */ /* 0x010fee0007810000 */
[----:B------:R-:W4:Y:S01]  /*10280*/  MUFU.TANH R47, R81 ;  /* 0x00000051002f7308 */ /* 0x000f220000002400 */
[----:B-1----:R-:W-:Y:S09]  /*10290*/  FMNMX.FTZ R5, R15, R5, !PT ;  /* 0x000000050f057209 */ /* 0x002ff20007810000 */
[----:B------:R-:W1:Y:S10]  /*102a0*/  MUFU.TANH R26, R26 ;  /* 0x0000001a001a7308 */ /* 0x000e740000002400 */
[----:B------:R-:W4:Y:S02]  /*102b0*/  MUFU.TANH R234, R84 ;  /* 0x0000005400ea7308 */ /* 0x000f240000002400 */
[----:B----4-:R-:W-:Y:S08]  /*102c0*/  FMNMX.FTZ R73, R47, R73, !PT ;  /* 0x000000492f497209 */ /* 0x010ff00007810000 */
[----:B------:R-:W4:Y:S01]  /*102d0*/  MUFU.TANH R27, R27 ;  /* 0x0000001b001b7308 */ /* 0x000f220000002400 */
[----:B-1----:R-:W-:Y:S09]  /*102e0*/  FMNMX.FTZ R5, R26, R5, !PT ;  /* 0x000000051a057209 */ /* 0x002ff20007810000 */
[----:B------:R-:W1:Y:S01]  /*102f0*/  MUFU.TANH R84, R85 ;  /* 0x0000005500547308 */ /* 0x000e620000002400 */
[----:B------:R-:W-:Y:S09]  /*10300*/  FMNMX.FTZ R73, R234, R73, !PT ;  /* 0x00000049ea497209 */ /* 0x000ff20007810000 */
[----:B------:R-:W-:Y:S01]  /*10310*/  MUFU.TANH R250, R57 ;  /* 0x0000003900fa7308 */ /* 0x000fe20000002400 */
[----:B----4-:R-:W-:Y:S09]  /*10320*/  FMNMX.FTZ R5, R27, R5, !PT ;  /* 0x000000051b057209 */ /* 0x010ff20007810000 */
[----:B------:R-:W-:Y:S01]  /*10330*/  MUFU.TANH R57, R98 ;  /* 0x0000006200397308 */ /* 0x000fe20000002400 */
[----:B-1----:R-:W-:Y:S04]  /*10340*/  FMNMX.FTZ R73, R84, R73, !PT ;  /* 0x0000004954497209 */ /* 0x002fe80007810000 */
[----:B------:R-:W-:Y:S05]  /*10350*/  FMNMX.FTZ R73, R87, R73, !PT ;  /* 0x0000004957497209 */ /* 0x000fea0007810000 */
[----:B------:R-:W1:Y:S10]  /*10360*/  MUFU.TANH R30, R30 ;  /* 0x0000001e001e7308 */ /* 0x000e740000002400 */
[----:B------:R4:W-:Y:S10]  /*10370*/  MUFU.TANH R188, R112 ;  /* 0x0000007000bc7308 */ /* 0x0009f40000002400 */
[----:B------:R-:W4:Y:S01]  /*10380*/  MUFU.TANH R6, R102 ;  /* 0x0000006600067308 */ /* 0x000f220000002400 */
[----:B-1----:R-:W-:Y:S04]  /*10390*/  FMNMX.FTZ R5, R30, R5, !PT ;  /* 0x000000051e057209 */ /* 0x002fe80007810000 */
[----:B------:R-:W-:Y:S05]  /*103a0*/  FMNMX.FTZ R5, R195, R5, !PT ;  /* 0x00000005c3057209 */ /* 0x000fea0007810000 */
[----:B------:R-:W-:Y:S01]  /*103b0*/  MUFU.TANH R230, R104 ;  /* 0x0000006800e67308 */ /* 0x000fe20000002400 */
[----:B------:R-:W-:Y:S02]  /*103c0*/  FMNMX.FTZ R0, R235, R0, !PT ;  /* 0x00000000eb007209 */ /* 0x000fe40007810000 */
[----:B----4-:R-:W-:Y:S02]  /*103d0*/  MOV R112, R52 ;  /* 0x0000003400707202 */ /* 0x010fe40000000f00 */
[----:B------:R-:W-:Y:S02]  /*103e0*/  FMNMX.FTZ R0, R57, R0, !PT ;  /* 0x0000000039007209 */ /* 0x000fe40007810000 */
[----:B------:R-:W-:Y:S03]  /*103f0*/  FMNMX.FTZ R73, R112, R73, !PT ;  /* 0x0000004970497209 */ /* 0x000fe60007810000 */
[----:B------:R1:W-:Y:S10]  /*10400*/  MUFU.TANH R104, R108 ;  /* 0x0000006c00687308 */ /* 0x0003f40000002400 */
[----:B------:R-:W4:Y:S10]  /*10410*/  MUFU.TANH R215, R42 ;  /* 0x0000002a00d77308 */ /* 0x000f340000002400 */
[----:B------:R-:W4:Y:S01]  /*10420*/  MUFU.TANH R231, R100 ;  /* 0x0000006400e77308 */ /* 0x000f220000002400 */
[----:B-1----:R-:W-:Y:S09]  /*10430*/  MOV R108, R6 ;  /* 0x00000006006c7202 */ /* 0x002ff20000000f00 */
[----:B------:R-:W-:Y:S01]  /*10440*/  MUFU.TANH R40, R103 ;  /* 0x0000006700287308 */ /* 0x000fe20000002400 */
[----:B----4-:R-:W-:Y:S09]  /*10450*/  FMNMX.FTZ R5, R215, R5, !PT ;  /* 0x00000005d7057209 */ /* 0x010ff20007810000 */
[----:B------:R-:W1:Y:S01]  /*10460*/  MUFU.TANH R245, R43 ;  /* 0x0000002b00f57308 */ /* 0x000e620000002400 */
[----:B------:R-:W-:Y:S04]  /*10470*/  FMNMX.FTZ R73, R231, R73, !PT ;  /* 0x00000049e7497209 */ /* 0x000fe80007810000 */
[----:B------:R-:W-:Y:S05]  /*10480*/  FMNMX.FTZ R73, R190, R73, !PT ;  /* 0x00000049be497209 */ /* 0x000fea0007810000 */
[----:B------:R-:W-:Y:S01]  /*10490*/  MUFU.TANH R51, R114 ;  /* 0x0000007200337308 */ /* 0x000fe20000002400 */
[----:B------:R-:W-:Y:S09]  /*104a0*/  FMNMX.FTZ R73, R188, R73, !PT ;  /* 0x00000049bc497209 */ /* 0x000ff20007810000 */
[----:B------:R-:W4:Y:S01]  /*104b0*/  MUFU.TANH R246, R46 ;  /* 0x0000002e00f67308 */ /* 0x000f220000002400 */
[----:B-1----:R-:W-:Y:S09]  /*104c0*/  FMNMX.FTZ R5, R245, R5, !PT ;  /* 0x00000005f5057209 */ /* 0x002ff20007810000 */
[----:B------:R-:W-:Y:S10]  /*104d0*/  MUFU.TANH R38, R88 ;  /* 0x0000005800267308 */ /* 0x000ff40000002400 */
[----:B------:R-:W-:Y:S01]  /*104e0*/  MUFU.TANH R88, R115 ;  /* 0x0000007300587308 */ /* 0x000fe20000002400 */
[----:B----4-:R-:W-:Y:S04]  /*104f0*/  FMNMX.FTZ R5, R246, R5, !PT ;  /* 0x00000005f6057209 */ /* 0x010fe80007810000 */
[----:B------:R-:W-:Y:S05]  /*10500*/  FMNMX.FTZ R5, R221, R5, !PT ;  /* 0x00000005dd057209 */ /* 0x000fea0007810000 */
[----:B------:R-:W1:Y:S10]  /*10510*/  MUFU.TANH R248, R58 ;  /* 0x0000003a00f87308 */ /* 0x000e740000002400 */
[----:B------:R4:W4:Y:S10]  /*10520*/  MUFU.TANH R103, R113 ;  /* 0x0000007100677308 */ /* 0x0009340000002400 */
[----:B------:R-:W-:Y:S01]  /*10530*/  MUFU.TANH R42, R72 ;  /* 0x00000048002a7308 */ /* 0x000fe20000002400 */
[----:B-1----:R-:W-:Y:S04]  /*10540*/  MOV R98, R248 ;  /* 0x000000f800627202 */ /* 0x002fe80000000f00 */
[----:B------:R-:W-:Y:S05]  /*10550*/  FMNMX.FTZ R5, R98, R5, !PT ;  /* 0x0000000562057209 */ /* 0x000fea0007810000 */
[----:B------:R-:W1:Y:S01]  /*10560*/  MUFU.TANH R50, R61 ;  /* 0x0000003d00327308 */ /* 0x000e620000002400 */
[----:B----4-:R-:W-:Y:S02]  /*10570*/  MOV R113, R38 ;  /* 0x0000002600717202 */ /* 0x010fe40000000f00 */
[----:B------:R-:W4:Y:S01]  /*10580*/  LDL.64 R38, [R1+0x60] ;  /* 0x0000600001267983 */ /* 0x000f220000100a00 */
[----:B------:R-:W-:Y:S06]  /*10590*/  FMNMX.FTZ R73, R103, R73, !PT ;  /* 0x0000004967497209 */ /* 0x000fec0007810000 */
[----:B------:R-:W1:Y:S01]  /*105a0*/  MUFU.TANH R232, R62 ;  /* 0x0000003e00e87308 */ /* 0x000e620000002400 */
[----:B---3--:R-:W-:Y:S01]  /*105b0*/  FMNMX.FTZ R0, R237, R0, !PT ;  /* 0x00000000ed007209 */ /* 0x008fe20007810000 */
[----:B------:R-:W3:Y:S03]  /*105c0*/  SHFL.BFLY PT, R6, R73, 0x2, 0x1f ;  /* 0x0c401f0049067f89 */ /* 0x000ee600000e0000 */
[----:B------:R-:W-:Y:S02]  /*105d0*/  FMNMX.FTZ R0, R108, R0, !PT ;  /* 0x000000006c007209 */ /* 0x000fe40007810000 */
[----:B--2---:R-:W-:Y:S02]  /*105e0*/  FMNMX.FTZ R5, R228, R5, !PT ;  /* 0x00000005e4057209 */ /* 0x004fe40007810000 */
[----:B------:R-:W-:Y:S01]  /*105f0*/  FMNMX.FTZ R0, R40, R0, !PT ;  /* 0x0000000028007209 */ /* 0x000fe20007810000 */
[----:B------:R-:W2:Y:S03]  /*10600*/  MUFU.TANH R58, R60 ;  /* 0x0000003c003a7308 */ /* 0x000ea60000002400 */
[----:B------:R-:W-:Y:S01]  /*10610*/  FMNMX.FTZ R0, R51, R0, !PT ;  /* 0x0000000033007209 */ /* 0x000fe20007810000 */
[----:B-1----:R-:W-:Y:S01]  /*10620*/  IMAD.MOV.U32 R85, RZ, RZ, R50 ;  /* 0x000000ffff557224 */ /* 0x002fe200078e0032 */
[----:B------:R-:W-:Y:S02]  /*10630*/  MOV R61, R250 ;  /* 0x000000fa003d7202 */ /* 0x000fe40000000f00 */
[----:B------:R-:W-:Y:S02]  /*10640*/  FMNMX.FTZ R0, R88, R0, !PT ;  /* 0x0000000058007209 */ /* 0x000fe40007810000 */
[----:B------:R-:W-:Y:S01]  /*10650*/  FMNMX.FTZ R4, R61, R4, !PT ;  /* 0x000000043d047209 */ /* 0x000fe20007810000 */
[----:B------:R-:W1:Y:S02]  /*10660*/  MUFU.TANH R60, R74 ;  /* 0x0000004a003c7308 */ /* 0x000e640000002400 */
[----:B------:R-:W1:Y:S01]  /*10670*/  SHFL.BFLY PT, R72, R0, 0x2, 0x1f ;  /* 0x0c401f0000487f89 */ /* 0x000e6200000e0000 */
[----:B------:R-:W-:Y:S02]  /*10680*/  FMNMX.FTZ R5, R232, R5, !PT ;  /* 0x00000005e8057209 */ /* 0x000fe40007810000 */
[----:B---3--:R-:W-:Y:S02]  /*10690*/  FMNMX.FTZ R73, R73, R6, !PT ;  /* 0x0000000649497209 */ /* 0x008fe40007810000 */
[----:B------:R-:W-:Y:S03]  /*106a0*/  FMNMX.FTZ R5, R229, R5, !PT ;  /* 0x00000005e5057209 */ /* 0x000fe60007810000 */
[----:B------:R-:W3:Y:S01]  /*106b0*/  MUFU.TANH R46, R75 ;  /* 0x0000004b002e7308 */ /* 0x000ee20000002400 */
[----:B------:R-:W3:Y:S01]  /*106c0*/  SHFL.BFLY PT, R8, R73, 0x1, 0x1f ;  /* 0x0c201f0049087f89 */ /* 0x000ee200000e0000 */
[----:B--2---:R-:W-:Y:S04]  /*106d0*/  FMNMX.FTZ R4, R58, R4, !PT ;  /* 0x000000043a047209 */ /* 0x004fe80007810000 */
[----:B------:R-:W-:Y:S04]  /*106e0*/  FMNMX.FTZ R4, R85, R4, !PT ;  /* 0x0000000455047209 */ /* 0x000fe80007810000 */
[----:B------:R-:W2:Y:S01]  /*106f0*/  MUFU.TANH R119, R78 ;  /* 0x0000004e00777308 */ /* 0x000ea20000002400 */
[----:B------:R-:W-:Y:S02]  /*10700*/  FMNMX.FTZ R4, R42, R4, !PT ;  /* 0x000000042a047209 */ /* 0x000fe40007810000 */
[----:B-1----:R-:W-:Y:S02]  /*10710*/  FMNMX.FTZ R5, R60, R5, !PT ;  /* 0x000000053c057209 */ /* 0x002fe40007810000 */
[----:B------:R-:W-:Y:S02]  /*10720*/  FMNMX.FTZ R4, R238, R4, !PT ;  /* 0x00000004ee047209 */ /* 0x000fe40007810000 */
[----:B------:R-:W-:Y:S03]  /*10730*/  FMNMX.FTZ R72, R0, R72, !PT ;  /* 0x0000004800487209 */ /* 0x000fe60007810000 */
[----:B------:R-:W1:Y:S02]  /*10740*/  MUFU.TANH R239, R76 ;  /* 0x0000004c00ef7308 */ /* 0x000e640000002400 */
[----:B------:R-:W1:Y:S01]  /*10750*/  SHFL.BFLY PT, R6, R72, 0x1, 0x1f ;  /* 0x0c201f0048067f89 */ /* 0x000e6200000e0000 */
[----:B---3--:R-:W-:Y:S02]  /*10760*/  FMNMX.FTZ R5, R46, R5, !PT ;  /* 0x000000052e057209 */ /* 0x008fe40007810000 */
[----:B------:R-:W-:Y:S05]  /*10770*/  FMNMX.FTZ R73, R73, R8, !PT ;  /* 0x0000000849497209 */ /* 0x000fea0007810000 */
[----:B------:R-:W3:Y:S01]  /*10780*/  MUFU.TANH R240, R79 ;  /* 0x0000004f00f07308 */ /* 0x000ee20000002400 */
[----:B--2---:R-:W-:Y:S09]  /*10790*/  FMNMX.FTZ R0, R119, R5, !PT ;  /* 0x0000000577007209 */ /* 0x004ff20007810000 */
[----:B------:R-:W2:Y:S01]  /*107a0*/  MUFU.TANH R36, R90 ;  /* 0x0000005a00247308 */ /* 0x000ea20000002400 */
[----:B-1----:R-:W-:Y:S01]  /*107b0*/  FMNMX.FTZ R4, R239, R4, !PT ;  /* 0x00000004ef047209 */ /* 0x002fe20007810000 */
[----:B------:R-:W-:Y:S01]  /*107c0*/  FMUL.FTZ R76, R110, c[0x0][0x320] ;  /* 0x0000c8006e4c7a20 */ /* 0x000fe20000410000 */
[----:B------:R-:W-:Y:S02]  /*107d0*/  MOV R110, R45 ;  /* 0x0000002d006e7202 */ /* 0x000fe40000000f00 */
[----:B------:R-:W-:Y:S05]  /*107e0*/  FMNMX.FTZ R72, R72, R6, !PT ;  /* 0x0000000648487209 */ /* 0x000fea0007810000 */
[----:B------:R2:W-:Y:S01]  /*107f0*/  MUFU.TANH R189, R106 ;  /* 0x0000006a00bd7308 */ /* 0x0005e20000002400 */
[----:B------:R-:W-:Y:S01]  /*10800*/  FMUL.FTZ R78, R72, c[0x0][0x2d0] ;  /* 0x0000b400484e7a20 */ /* 0x000fe20000410000 */
[----:B---3--:R-:W-:Y:S01]  /*10810*/  FMNMX.FTZ R0, R240, R0, !PT ;  /* 0x00000000f0007209 */ /* 0x008fe20007810000 */
[----:B------:R-:W-:Y:S07]  /*10820*/  FMUL.FTZ R79, R73, c[0x0][0x2d0] ;  /* 0x0000b400494f7a20 */ /* 0x000fee0000410000 */
[----:B------:R-:W1:Y:S10]  /*10830*/  MUFU.TANH R233, R77 ;  /* 0x0000004d00e97308 */ /* 0x000e740000002400 */
[----:B------:R-:W3:Y:S01]  /*10840*/  MUFU.TANH R236, R89 ;  /* 0x0000005900ec7308 */ /* 0x000ee20000002400 */
[----:B--2---:R-:W-:Y:S04]  /*10850*/  MOV R106, R36 ;  /* 0x00000024006a7202 */ /* 0x004fe80000000f00 */
[----:B------:R-:W-:Y:S01]  /*10860*/  FMNMX.FTZ R5, R106, R0, !PT ;  /* 0x000000006a057209 */ /* 0x000fe20007810000 */
[----:B------:R-:W-:Y:S04]  /*10870*/  FMUL.FTZ R0, R111, c[0x0][0x320] ;  /* 0x0000c8006f007a20 */ /* 0x000fe80000410000 */
[----:B------:R-:W2:Y:S01]  /*10880*/  MUFU.TANH R43, R92 ;  /* 0x0000005c002b7308 */ /* 0x000ea20000002400 */
[----:B------:R-:W-:Y:S02]  /*10890*/  MOV R111, R51 ;  /* 0x00000033006f7202 */ /* 0x000fe40000000f00 */
[----:B-1----:R-:W-:Y:S04]  /*108a0*/  FMNMX.FTZ R4, R233, R4, !PT ;  /* 0x00000004e9047209 */ /* 0x002fe80007810000 */
[----:B------:R-:W-:Y:S03]  /*108b0*/  FMNMX.FTZ R4, R113, R4, !PT ;  /* 0x0000000471047209 */ /* 0x000fe60007810000 */
[----:B------:R-:W1:Y:S01]  /*108c0*/  MUFU.TANH R59, R93 ;  /* 0x0000005d003b7308 */ /* 0x000e620000002400 */
[----:B---3--:R-:W-:Y:S09]  /*108d0*/  FMNMX.FTZ R4, R236, R4, !PT ;  /* 0x00000004ec047209 */ /* 0x008ff20007810000 */
[----:B------:R-:W3:Y:S01]  /*108e0*/  MUFU.TANH R7, R105 ;  /* 0x0000006900077308 */ /* 0x000ee20000002400 */
[----:B--2---:R-:W-:Y:S09]  /*108f0*/  FMNMX.FTZ R4, R43, R4, !PT ;  /* 0x000000042b047209 */ /* 0x004ff20007810000 */
[----:B------:R2:W-:Y:S01]  /*10900*/  MUFU.TANH R75, R0 ;  /* 0x00000000004b7308 */ /* 0x0005e20000002400 */
[----:B-1----:R-:W-:Y:S04]  /*10910*/  FMNMX.FTZ R4, R59, R4, !PT ;  /* 0x000000043b047209 */ /* 0x002fe80007810000 */
[----:B------:R-:W-:Y:S05]  /*10920*/  FMNMX.FTZ R4, R230, R4, !PT ;  /* 0x00000004e6047209 */ /* 0x000fea0007810000 */
[----:B------:R-:W1:Y:S01]  /*10930*/  MUFU.TANH R210, R109 ;  /* 0x0000006d00d27308 */ /* 0x000e620000002400 */
[----:B---3--:R-:W-:Y:S04]  /*10940*/  MOV R115, R7 ;  /* 0x0000000700737202 */ /* 0x008fe80000000f00 */
[----:B------:R-:W-:Y:S05]  /*10950*/  FMNMX.FTZ R4, R115, R4, !PT ;  /* 0x0000000473047209 */ /* 0x000fea0007810000 */
[----:B------:R-:W3:Y:S01]  /*10960*/  MUFU.TANH R37, R91 ;  /* 0x0000005b00257308 */ /* 0x000ee20000002400 */
[----:B------:R-:W-:Y:S01]  /*10970*/  FMNMX.FTZ R4, R104, R4, !PT ;  /* 0x0000000468047209 */ /* 0x000fe20007810000 */
[----:B--2---:R-:W-:Y:S04]  /*10980*/  FADD.FTZ R0, -R73, R2 ;  /* 0x0000000249007221 */ /* 0x004fe80000010100 */
[----:B------:R-:W-:Y:S04]  /*10990*/  FMUL.FTZ R2, R0, c[0x0][0x2d0] ;  /* 0x0000b40000027a20 */ /* 0x000fe80000410000 */
[----:B------:R-:W2:Y:S01]  /*109a0*/  MUFU.TANH R100, R94 ;  /* 0x0000005e00647308 */ /* 0x000ea20000002400 */
[----:B-1----:R-:W-:Y:S05]  /*109b0*/  FMNMX.FTZ R4, R210, R4, !PT ;  /* 0x00000004d2047209 */ /* 0x002fea0007810000 */
[----:B------:R-:W1:Y:S04]  /*109c0*/  SHFL.BFLY PT, R7, R4, 0x2, 0x1f ;  /* 0x0c401f0004077f89 */ /* 0x000e6800000e0000 */
[----:B------:R1:W1:Y:S01]  /*109d0*/  MUFU.EX2 R74, R2 ;  /* 0x00000002004a7308 */ /* 0x0002620000000800 */
[----:B---3--:R-:W-:Y:S04]  /*109e0*/  MOV R109, R37 ;  /* 0x00000025006d7202 */ /* 0x008fe80000000f00 */
[----:B------:R-:W-:Y:S05]  /*109f0*/  FMNMX.FTZ R5, R109, R5, !PT ;  /* 0x000000056d057209 */ /* 0x000fea0007810000 */
[----:B------:R-:W3:Y:S01]  /*10a00*/  MUFU.TANH R102, R95 ;  /* 0x0000005f00667308 */ /* 0x000ee20000002400 */
[----:B--2---:R-:W-:Y:S09]  /*10a10*/  FMNMX.FTZ R5, R100, R5, !PT ;  /* 0x0000000564057209 */ /* 0x004ff20007810000 */
[----:B------:R-:W2:Y:S01]  /*10a20*/  MUFU.TANH R62, R107 ;  /* 0x0000006b003e7308 */ /* 0x000ea20000002400 */
[----:B-1----:R-:W-:Y:S01]  /*10a30*/  FMNMX.FTZ R4, R4, R7, !PT ;  /* 0x0000000704047209 */ /* 0x002fe20007810000 */
[----:B------:R-:W-:Y:S02]  /*10a40*/  FADD.FTZ R2, -R72, R3 ;  /* 0x0000000348027221 */ /* 0x000fe40000010100 */
[--C-:B------:R-:W-:Y:S02]  /*10a50*/  FFMA.FTZ R7, R33, c[0x0][0x2d0], -R79.reuse ;  /* 0x0000b40021077a23 */ /* 0x100fe4000001084f */
[----:B------:R-:W1:Y:S01]  /*10a60*/  SHFL.BFLY PT, R71, R4, 0x1, 0x1f ;  /* 0x0c201f0004477f89 */ /* 0x000e6200000e0000 */
[----:B------:R-:W-:Y:S03]  /*10a70*/  FMUL.FTZ R2, R2, c[0x0][0x2d0] ;  /* 0x0000b40002027a20 */ /* 0x000fe60000410000 */
[----:B------:R-:W1:Y:S01]  /*10a80*/  MUFU.TANH R76, R76 ;  /* 0x0000004c004c7308 */ /* 0x000e620000002400 */
[----:B------:R-:W-:Y:S01]  /*10a90*/  FMUL.FTZ R33, R74, R149 ;  /* 0x000000954a217220 */ /* 0x000fe20000410000 */
[----:B---3--:R-:W-:Y:S04]  /*10aa0*/  FMNMX.FTZ R5, R102, R5, !PT ;  /* 0x0000000566057209 */ /* 0x008fe80007810000 */
[----:B------:R-:W-:Y:S04]  /*10ab0*/  FMNMX.FTZ R5, R189, R5, !PT ;  /* 0x00000005bd057209 */ /* 0x000fe80007810000 */
[----:B------:R3:W3:Y:S01]  /*10ac0*/  MUFU.EX2 R69, R2 ;  /* 0x0000000200457308 */ /* 0x0006e20000000800 */
[----:B--2---:R-:W-:Y:S01]  /*10ad0*/  FMNMX.FTZ R0, R62, R5, !PT ;  /* 0x000000053e007209 */ /* 0x004fe20007810000 */
[----:B------:R-:W-:Y:S02]  /*10ae0*/  FFMA.FTZ R5, R21, c[0x0][0x2d0], -R79 ;  /* 0x0000b40015057a23 */ /* 0x000fe4000001084f */
[----:B------:R-:W-:Y:S06]  /*10af0*/  IMAD.MOV.U32 R107, RZ, RZ, R59 ;  /* 0x000000ffff6b7224 */ /* 0x000fec00078e003b */
[----:B------:R2:W-:Y:S01]  /*10b00*/  MUFU.EX2 R90, R5 ;  /* 0x00000005005a7308 */ /* 0x0005e20000000800 */
[----:B-1----:R-:W-:Y:S01]  /*10b10*/  FMNMX.FTZ R71, R4, R71, !PT ;  /* 0x0000004704477209 */ /* 0x002fe20007810000 */
[----:B------:R-:W-:Y:S01]  /*10b20*/  FFMA.FTZ R4, R184, c[0x0][0x2d0], -R79 ;  /* 0x0000b400b8047a23 */ /* 0x000fe2000001084f */
[----:B------:R-:W-:Y:S02]  /*10b30*/  FMNMX.FTZ R0, R76, R0, !PT ;  /* 0x000000004c007209 */ /* 0x000fe40007810000 */
[----:B------:R-:W-:Y:S01]  /*10b40*/  MOV R184, R247 ;  /* 0x000000f700b87202 */ /* 0x000fe20000000f00 */
[----:B------:R-:W-:Y:S01]  /*10b50*/  FMUL.FTZ R105, R71, c[0x0][0x2d0] ;  /* 0x0000b40047697a20 */ /* 0x000fe20000410000 */
[----:B------:R-:W-:Y:S03]  /*10b60*/  FMNMX.FTZ R0, R75, R0, !PT ;  /* 0x000000004b007209 */ /* 0x000fe60007810000 */
[----:B------:R-:W-:Y:S01]  /*10b70*/  MUFU.EX2 R223, R4 ;  /* 0x0000000400df7308 */ /* 0x000fe20000000800 */
[----:B------:R-:W-:Y:S01]  /*10b80*/  FFMA.FTZ R104, R104, c[0x0][0x2d0], -R105 ;  /* 0x0000b40068687a23 */ /* 0x000fe20000010869 */
[----:B------:R-:W1:Y:S01]  /*10b90*/  SHFL.BFLY PT, R3, R0, 0x2, 0x1f ;  /* 0x0c401f0000037f89 */ /* 0x000e6200000e0000 */
[----:B---3--:R-:W-:Y:S01]  /*10ba0*/  FADD.FTZ R2, -R71, R116 ;  /* 0x0000007447027221 */ /* 0x008fe20000010100 */
[----:B------:R-:W-:Y:S01]  /*10bb0*/  MOV R116, R42 ;  /* 0x0000002a00747202 */ /* 0x000fe20000000f00 */
[----:B------:R-:W-:Y:S02]  /*10bc0*/  FMUL.FTZ R51, R69, R167 ;  /* 0x000000a745337220 */ /* 0x000fe40000410000 */
[----:B------:R-:W-:Y:S03]  /*10bd0*/  FMUL.FTZ R2, R2, c[0x0][0x2d0] ;  /* 0x0000b40002027a20 */ /* 0x000fe60000410000 */
[----:B------:R-:W-:Y:S01]  /*10be0*/  MUFU.EX2 R94, R7 ;  /* 0x00000007005e7308 */ /* 0x000fe20000000800 */
[----:B--2---:R-:W-:Y:S09]  /*10bf0*/  @P0 MOV R5, R55 ;  /* 0x0000003700050202 */ /* 0x004ff20000000f00 */
[----:B------:R2:W3:Y:S01]  /*10c00*/  MUFU.EX2 R68, R2 ;  /* 0x0000000200447308 */ /* 0x0004e20000000800 */
[----:B-1----:R-:W-:Y:S01]  /*10c10*/  FMNMX.FTZ R0, R0, R3, !PT ;  /* 0x0000000300007209 */ /* 0x002fe20007810000 */
[--C-:B------:R-:W-:Y:S08]  /*10c20*/  FFMA.FTZ R3, R17, c[0x0][0x2d0], -R79.reuse ;  /* 0x0000b40011037a23 */ /* 0x100ff0000001084f */
[----:B------:R-:W-:Y:S01]  /*10c30*/  MUFU.EX2 R104, R104 ;  /* 0x0000006800687308 */ /* 0x000fe20000000800 */
[----:B------:R-:W-:Y:S01]  /*10c40*/  FMUL.FTZ R17, R74, R133 ;  /* 0x000000854a117220 */ /* 0x000fe20000410000 */
[----:B------:R-:W-:Y:S04]  /*10c50*/  MOV R133, R63 ;  /* 0x0000003f00857202 */ /* 0x000fe80000000f00 */
[----:B------:R-:W-:Y:S02]  /*10c60*/  MOV R149, R133 ;  /* 0x0000008500957202 */ /* 0x000fe40000000f00 */
[----:B------:R-:W-:Y:S02]  /*10c70*/  MOV R133, R98 ;  /* 0x0000006200857202 */ /* 0x000fe40000000f00 */
[----:B------:R1:W-:Y:S01]  /*10c80*/  MUFU.EX2 R10, R3 ;  /* 0x00000003000a7308 */ /* 0x0003e20000000800 */
[--C-:B--2---:R-:W-:Y:S02]  /*10c90*/  FFMA.FTZ R2, R118, c[0x0][0x2d0], -R79.reuse ;  /* 0x0000b40076027a23 */ /* 0x104fe4000001084f */
[----:B---3--:R-:W-:Y:S07]  /*10ca0*/  FMUL.FTZ R45, R68, R161 ;  /* 0x000000a1442d7220 */ /* 0x008fee0000410000 */
[----:B------:R2:W3:Y:S01]  /*10cb0*/  MUFU.EX2 R243, R2 ;  /* 0x0000000200f37308 */ /* 0x0004e20000000800 */
[--C-:B-1----:R-:W-:Y:S01]  /*10cc0*/  FFMA.FTZ R3, R187, c[0x0][0x2d0], -R78.reuse ;  /* 0x0000b400bb037a23 */ /* 0x102fe2000001084e */
[----:B------:R-:W-:Y:S08]  /*10cd0*/  MOV R187, R62 ;  /* 0x0000003e00bb7202 */ /* 0x000ff00000000f00 */
[----:B------:R1:W-:Y:S01]  /*10ce0*/  MUFU.EX2 R222, R3 ;  /* 0x0000000300de7308 */ /* 0x0003e20000000800 */
[----:B--2---:R-:W-:Y:S01]  /*10cf0*/  FFMA.FTZ R2, R16, c[0x0][0x2d0], -R79 ;  /* 0x0000b40010027a23 */ /* 0x004fe2000001084f */
[----:B---3--:R-:W-:Y:S01]  /*10d00*/  F2FP.PACK_AB R80, R243, R223 ;  /* 0x000000dff350723e */ /* 0x008fe200000000ff */
[----:B------:R-:W-:Y:S01]  /*10d10*/  FMUL.FTZ R16, R74, R132 ;  /* 0x000000844a107220 */ /* 0x000fe20000410000 */
[----:B------:R-:W-:Y:S06]  /*10d20*/  MOV R132, R44 ;  /* 0x0000002c00847202 */ /* 0x000fec0000000f00 */
[----:B------:R2:W-:Y:S01]  /*10d30*/  MUFU.EX2 R36, R2 ;  /* 0x0000000200247308 */ /* 0x0005e20000000800 */
[----:B------:R-:W-:Y:S02]  /*10d40*/  FMUL.FTZ R44, R68, R160 ;  /* 0x000000a0442c7220 */ /* 0x000fe40000410000 */
[--C-:B-1----:R-:W-:Y:S01]  /*10d50*/  FFMA.FTZ R3, R185, c[0x0][0x2d0], -R78.reuse ;  /* 0x0000b400b9037a23 */ /* 0x102fe2000001084e */
[----:B------:R-:W-:Y:S06]  /*10d60*/  MOV R185, R88 ;  /* 0x0000005800b97202 */ /* 0x000fec0000000f00 */
[----:B------:R1:W3:Y:S01]  /*10d70*/  MUFU.EX2 R242, R3 ;  /* 0x0000000300f27308 */ /* 0x0002e20000000800 */
[----:B--2---:R-:W2:Y:S01]  /*10d80*/  SHFL.BFLY PT, R2, R0, 0x1, 0x1f ;  /* 0x0c201f0000027f89 */ /* 0x004ea200000e0000 */
[--C-:B-1----:R-:W-:Y:S01]  /*10d90*/  FFMA.FTZ R3, R18, c[0x0][0x2d0], -R78.reuse ;  /* 0x0000b40012037a23 */ /* 0x102fe2000001084e */
[----:B---3--:R-:W-:Y:S01]  /*10da0*/  F2FP.PACK_AB R81, R242, R222 ;  /* 0x000000def251723e */ /* 0x008fe200000000ff */
[----:B------:R-:W-:Y:S01]  /*10db0*/  FMUL.FTZ R18, R69, R134 ;  /* 0x0000008645127220 */ /* 0x000fe20000410000 */
[----:B------:R-:W-:Y:S05]  /*10dc0*/  MOV R134, R60 ;  /* 0x0000003c00867202 */ /* 0x000fea0000000f00 */
[----:B------:R1:W-:Y:S01]  /*10dd0*/  MUFU.EX2 R50, R3 ;  /* 0x0000000300327308 */ /* 0x0003e20000000800 */
[----:B------:R-:W-:Y:S01]  /*10de0*/  FMUL.FTZ R60, R68, R176 ;  /* 0x000000b0443c7220 */ /* 0x000fe20000410000 */
[----:B--2---:R-:W-:Y:S01]  /*10df0*/  FMNMX.FTZ R70, R0, R2, !PT ;  /* 0x0000000200467209 */ /* 0x004fe20007810000 */
[----:B------:R-:W-:Y:S01]  /*10e00*/  FFMA.FTZ R2, R194, c[0x0][0x2d0], -R105 ;  /* 0x0000b400c2027a23 */ /* 0x000fe20000010869 */
[----:B------:R-:W-:Y:S01]  /*10e10*/  MOV R194, R57 ;  /* 0x0000003900c27202 */ /* 0x000fe20000000f00 */
[----:B------:R-:W-:Y:S02]  /*10e20*/  FMUL.FTZ R57, R68, R173 ;  /* 0x000000ad44397220 */ /* 0x000fe40000410000 */
[----:B------:R-:W-:Y:S02]  /*10e30*/  FMUL.FTZ R77, R70, c[0x0][0x2d0] ;  /* 0x0000b400464d7a20 */ /* 0x000fe40000410000 */
[----:B------:R-:W-:Y:S01]  /*10e40*/  FFMA.FTZ R0, R19, c[0x0][0x2d0], -R78 ;  /* 0x0000b40013007a23 */ /* 0x000fe2000001084e */
[----:B------:R2:W-:Y:S01]  /*10e50*/  MUFU.EX2 R118, R2 ;  /* 0x0000000200767308 */ /* 0x0005e20000000800 */
[----:B------:R-:W-:Y:S01]  /*10e60*/  FMUL.FTZ R19, R69, R135 ;  /* 0x0000008745137220 */ /* 0x000fe20000410000 */
[----:B------:R-:W-:Y:S01]  /*10e70*/  MOV R135, R61 ;  /* 0x0000003d00877202 */ /* 0x000fe20000000f00 */
[----:B------:R-:W-:Y:S02]  /*10e80*/  FMUL.FTZ R61, R68, R177 ;  /* 0x000000b1443d7220 */ /* 0x000fe40000410000 */
[----:B------:R-:W-:Y:S05]  /*10e90*/  FFMA.FTZ R75, R75, c[0x0][0x2d0], -R77 ;  /* 0x0000b4004b4b7a23 */ /* 0x000fea000001084d */
[----:B------:R3:W3:Y:S01]  /*10ea0*/  MUFU.EX2 R191, R0 ;  /* 0x0000000000bf7308 */ /* 0x0006e20000000800 */
[----:B-1----:R-:W-:Y:S09]  /*10eb0*/  FFMA.FTZ R3, R20, c[0x0][0x2d0], -R79 ;  /* 0x0000b40014037a23 */ /* 0x002ff2000001084f */
[----:B------:R-:W-:Y:S01]  /*10ec0*/  MUFU.EX2 R89, R3 ;  /* 0x0000000300597308 */ /* 0x000fe20000000800 */
[----:B--2---:R-:W-:Y:S01]  /*10ed0*/  FFMA.FTZ R2, R186, c[0x0][0x2d0], -R105 ;  /* 0x0000b400ba027a23 */ /* 0x004fe20000010869 */
[----:B------:R-:W-:Y:S01]  /*10ee0*/  MOV R186, R40 ;  /* 0x0000002800ba7202 */ /* 0x000fe20000000f00 */
[----:B------:R-:W-:Y:S07]  /*10ef0*/  FMUL.FTZ R40, R68, R156 ;  /* 0x0000009c44287220 */ /* 0x000fee0000410000 */
[----:B------:R1:W2:Y:S01]  /*10f00*/  MUFU.EX2 R114, R2 ;  /* 0x0000000200727308 */ /* 0x0002a20000000800 */
[----:B---3--:R-:W-:Y:S01]  /*10f10*/  FADD.FTZ R0, -R70, R117 ;  /* 0x0000007546007221 */ /* 0x008fe20000010100 */
[----:B------:R-:W-:Y:S02]  /*10f20*/  F2FP.PACK_AB R83, R191, R50 ;  /* 0x00000032bf53723e */ /* 0x000fe400000000ff */
[----:B------:R-:W-:Y:S01]  /*10f30*/  MOV R117, R84 ;  /* 0x0000005400757202 */ /* 0x000fe20000000f00 */
[----:B------:R-:W-:Y:S05]  /*10f40*/  FMUL.FTZ R0, R0, c[0x0][0x2d0] ;  /* 0x0000b40000007a20 */ /* 0x000fea0000410000 */
[----:B------:R-:W-:Y:S10]  /*10f50*/  MUFU.EX2 R75, R75 ;  /* 0x0000004b004b7308 */ /* 0x000ff40000000800 */
[----:B------:R-:W3:Y:S01]  /*10f60*/  MUFU.EX2 R0, R0 ;  /* 0x0000000000007308 */ /* 0x000ee20000000800 */
[----:B-1----:R-:W-:Y:S01]  /*10f70*/  FFMA.FTZ R2, R12, c[0x0][0x2d0], -R105 ;  /* 0x0000b4000c027a23 */ /* 0x002fe20000010869 */
[----:B--2---:R-:W-:Y:S01]  /*10f80*/  F2FP.PACK_AB R64, R114, R118 ;  /* 0x000000767240723e */ /* 0x004fe200000000ff */
[C---:B------:R-:W-:Y:S02]  /*10f90*/  FMUL.FTZ R12, R68.reuse, R128 ;  /* 0x00000080440c7220 */ /* 0x040fe40000410000 */
[----:B------:R-:W-:Y:S05]  /*10fa0*/  IMAD.MOV.U32 R128, RZ, RZ, R41 ;  /* 0x000000ffff807224 */ /* 0x000fea00078e0029 */
[----:B------:R1:W-:Y:S01]  /*10fb0*/  MUFU.EX2 R52, R2 ;  /* 0x0000000200347308 */ /* 0x0003e20000000800 */
[----:B------:R-:W-:Y:S02]  /*10fc0*/  FMUL.FTZ R41, R68, R157 ;  /* 0x0000009d44297220 */ /* 0x000fe40000410000 */
[C---:B---3--:R-:W-:Y:S02]  /*10fd0*/  FMUL.FTZ R42, R0.reuse, R158 ;  /* 0x0000009e002a7220 */ /* 0x048fe40000410000 */
[C---:B------:R-:W-:Y:S02]  /*10fe0*/  FMUL.FTZ R59, R0.reuse, R175 ;  /* 0x000000af003b7220 */ /* 0x040fe40000410000 */
[C---:B------:R-:W-:Y:S02]  /*10ff0*/  FMUL.FTZ R62, R0.reuse, R178 ;  /* 0x000000b2003e7220 */ /* 0x040fe40000410000 */
[----:B------:R-:W-:Y:S02]  /*11000*/  FMUL.FTZ R63, R0, R179 ;  /* 0x000000b3003f7220 */ /* 0x000fe40000410000 */
[----:B-1----:R-:W-:Y:S02]  /*11010*/  FFMA.FTZ R2, R13, c[0x0][0x2d0], -R105 ;  /* 0x0000b4000d027a23 */ /* 0x002fe40000010869 */
[C---:B------:R-:W-:Y:S01]  /*11020*/  FMUL.FTZ R13, R68.reuse, R129 ;  /* 0x00000081440d7220 */ /* 0x040fe20000410000 */
[----:B------:R-:W-:Y:S01]  /*11030*/  MOV R129, R86 ;  /* 0x0000005600817202 */ /* 0x000fe20000000f00 */
[----:B------:R1:W-:Y:S02]  /*11040*/  MUFU.EX2 R53, R2 ;  /* 0x0000000200357308 */ /* 0x0003e40000000800 */
[--C-:B-1----:R-:W-:Y:S01]  /*11050*/  FFMA.FTZ R2, R193, c[0x0][0x2d0], -R77.reuse ;  /* 0x0000b400c1027a23 */ /* 0x102fe2000001084d */
[----:B------:R-:W-:Y:S01]  /*11060*/  MOV R193, R56 ;  /* 0x0000003800c17202 */ /* 0x000fe20000000f00 */
[----:B------:R-:W-:Y:S06]  /*11070*/  FMUL.FTZ R56, R68, R172 ;  /* 0x000000ac44387220 */ /* 0x000fec0000410000 */
[----:B------:R1:W-:Y:S02]  /*11080*/  MUFU.EX2 R101, R2 ;  /* 0x0000000200657308 */ /* 0x0003e40000000800 */
[--C-:B-1----:R-:W-:Y:S01]  /*11090*/  FFMA.FTZ R2, R192, c[0x0][0x2d0], -R77.reuse ;  /* 0x0000b400c0027a23 */ /* 0x102fe2000001084d */
[----:B------:R-:W-:Y:S07]  /*110a0*/  MOV R192, R10 ;  /* 0x0000000a00c07202 */ /* 0x000fee0000000f00 */
[----:B------:R1:W2:Y:S02]  /*110b0*/  MUFU.EX2 R200, R2 ;  /* 0x0000000200c87308 */ /* 0x0002a40000000800 */
[--C-:B-1----:R-:W-:Y:S01]  /*110c0*/  FFMA.FTZ R2, R14, c[0x0][0x2d0], -R77.reuse ;  /* 0x0000b4000e027a23 */ /* 0x102fe2000001084d */
[----:B--2---:R-:W-:Y:S01]  /*110d0*/  F2FP.PACK_AB R65, R200, R101 ;  /* 0x00000065c841723e */ /* 0x004fe200000000ff */
[C---:B------:R-:W-:Y:S01]  /*110e0*/  FMUL.FTZ R14, R0.reuse, R130 ;  /* 0x00000082000e7220 */ /* 0x040fe20000410000 */
[----:B------:R-:W-:Y:S05]  /*110f0*/  MOV R130, R85 ;  /* 0x0000005500827202 */ /* 0x000fea0000000f00 */
[----:B------:R1:W-:Y:S02]  /*11100*/  MUFU.EX2 R201, R2 ;  /* 0x0000000200c97308 */ /* 0x0003e40000000800 */
[----:B-1----:R-:W-:Y:S02]  /*11110*/  FFMA.FTZ R2, R15, c[0x0][0x2d0], -R77 ;  /* 0x0000b4000f027a23 */ /* 0x002fe4000001084d */
[C---:B------:R-:W-:Y:S01]  /*11120*/  FMUL.FTZ R15, R0.reuse, R131 ;  /* 0x00000083000f7220 */ /* 0x040fe20000410000 */
[----:B------:R-:W-:Y:S05]  /*11130*/  MOV R131, R43 ;  /* 0x0000002b00837202 */ /* 0x000fea0000000f00 */
[----:B------:R1:W2:Y:S01]  /*11140*/  MUFU.EX2 R204, R2 ;  /* 0x0000000200cc7308 */ /* 0x0002a20000000800 */
[----:B------:R-:W-:Y:S01]  /*11150*/  FMUL.FTZ R43, R0, R159 ;  /* 0x0000009f002b7220 */ /* 0x000fe20000410000 */
[----:B-1----:R-:W-:Y:S02]  /*11160*/  @P0 SHF.R.S32.HI R2, RZ, 0x1f, R244 ;  /* 0x0000001fff020819 */ /* 0x002fe400000114f4 */
[----:B--2---:R-:W-:Y:S03]  /*11170*/  F2FP.PACK_AB R67, R204, R201 ;  /* 0x000000c9cc43723e */ /* 0x004fe600000000ff */
[----:B------:R-:W-:Y:S02]  /*11180*/  @P0 IMAD R4, R2, c[0x0][0x1e0], RZ ;  /* 0x0000780002040a24 */ /* 0x000fe400078e02ff */
[C---:B------:R-:W-:Y:S04]  /*11190*/  @P0 IMAD.WIDE.U32 R2, R244.reuse, c[0x0][0x1e0], RZ ;  /* 0x00007800f4020a25 */ /* 0x040fe800078e00ff */
[----:B------:R-:W-:Y:S02]  /*111a0*/  @P0 IMAD R6, R244, c[0x0][0x1e4], R4 ;  /* 0x00007900f4060a24 */ /* 0x000fe400078e0204 */
[----:B----4-:R-:W-:Y:S03]  /*111b0*/  @P0 IMAD.MOV.U32 R4, RZ, RZ, R38 ;  /* 0x000000ffff040224 */ /* 0x010fe600078e0026 */
[----:B------:R-:W-:Y:S01]  /*111c0*/  @P0 IADD3 R3, R3, R6, RZ ;  /* 0x0000000603030210 */ /* 0x000fe20007ffe0ff */
[----:B------:R-:W-:Y:S04]  /*111d0*/  @P0 IMAD.WIDE.U32 R4, R2, 0x70, R4 ;  /* 0x0000007002040825 */ /* 0x000fe800078e0004 */
[----:B------:R-:W-:Y:S01]  /*111e0*/  @P0 IMAD R3, R3, 0x70, RZ ;  /* 0x0000007003030824 */ /* 0x000fe200078e02ff */
[----:B------:R-:W-:Y:S01]  /*111f0*/  @P0 LEA R2, P2, R4, c[0x0][0x1c8], 0x1 ;  /* 0x0000720004020a11 */ /* 0x000fe200078408ff */
[----:B------:R-:W-:Y:S03]  /*11200*/  FFMA.FTZ R6, R32, c[0x0][0x2d0], -R79 ;  /* 0x0000b40020067a23 */ /* 0x000fe6000001084f */
[----:B------:R-:W-:Y:S01]  /*11210*/  @P0 IADD3 R3, R5, R3, RZ ;  /* 0x0000000305030210 */ /* 0x000fe20007ffe0ff */
[----:B------:R1:W-:Y:S03]  /*11220*/  MUFU.EX2 R92, R6 ;  /* 0x00000006005c7308 */ /* 0x0003e60000000800 */
[----:B------:R-:W-:Y:S01]  /*11230*/  @P0 LEA.HI.X R3, R4, c[0x0][0x1cc], R3, 0x1, P2 ;  /* 0x0000730004030a11 */ /* 0x000fe200010f0c03 */
[--C-:B------:R-:W-:Y:S04]  /*11240*/  FFMA.FTZ R4, R22, c[0x0][0x2d0], -R78.reuse ;  /* 0x0000b40016047a23 */ /* 0x100fe8000001084e */
[----:B------:R2:W-:Y:S02]  /*11250*/  @P0 LDGSTS.E.BYPASS.LTC128B.128 [R241+0x3900], [R2.64], !P6 ;  /* 0x0390000002f10fae */ /* 0x0005e4000f101d4a */
[----:B------:R3:W-:Y:S01]  /*11260*/  MUFU.EX2 R251, R4 ;  /* 0x0000000400fb7308 */ /* 0x0007e20000000800 */
[----:B-1----:R-:W-:Y:S04]  /*11270*/  @P0 IADD3 R6, P1, R2, UR6, RZ ;  /* 0x0000000602060c10 */ /* 0x002fe8000ff3e0ff */
[----:B------:R-:W-:Y:S02]  /*11280*/  @P0 IADD3.X R7, R3, UR7, RZ, P1, !PT ;  /* 0x0000000703070c10 */ /* 0x000fe40008ffe4ff */
[----:B------:R-:W-:Y:S03]  /*11290*/  @P0 IADD3 R10, P3, R6, UR6, RZ ;  /* 0x00000006060a0c10 */ /* 0x000fe6000ff7e0ff */
[----:B------:R1:W-:Y:S01]  /*112a0*/  @P0 LDGSTS.E.BYPASS.LTC128B.128 [R241+0x4100], [R6.64], !P6 ;  /* 0x0410000006f10fae */ /* 0x0003e2000f101d4a */
[----:B------:R-:W-:Y:S01]  /*112b0*/  @P0 IADD3.X R11, R7, UR7, RZ, P3, !PT ;  /* 0x00000007070b0c10 */ /* 0x000fe20009ffe4ff */
[--C-:B--2---:R-:W-:Y:S01]  /*112c0*/  FFMA.FTZ R2, R23, c[0x0][0x2d0], -R78.reuse ;  /* 0x0000b40017027a23 */ /* 0x104fe2000001084e */
[----:B------:R-:W-:Y:S03]  /*112d0*/  @P0 IADD3 R8, P2, R10, UR6, RZ ;  /* 0x000000060a080c10 */ /* 0x000fe6000ff5e0ff */
[----:B------:R2:W4:Y:S01]  /*112e0*/  MUFU.EX2 R91, R2 ;  /* 0x00000002005b7308 */ /* 0x0005220000000800 */
[----:B------:R-:W-:Y:S01]  /*112f0*/  @P0 IADD3.X R9, R11, UR7, RZ, P2, !PT ;  /* 0x000000070b090c10 */ /* 0x000fe200097fe4ff */
[----:B------:R4:W-:Y:S01]  /*11300*/  @P0 LDGSTS.E.BYPASS.LTC128B.128 [R241+0x4900], [R10.64], !P6 ;  /* 0x049000000af10fae */ /* 0x0009e2000f101d4a */
[----:B---3--:R-:W-:Y:S04]  /*11310*/  @P0 IADD3 R4, P1, R8, UR6, RZ ;  /* 0x0000000608040c10 */ /* 0x008fe8000ff3e0ff */
[----:B------:R-:W-:Y:S03]  /*11320*/  @P0 IADD3.X R5, R9, UR7, RZ, P1, !PT ;  /* 0x0000000709050c10 */ /* 0x000fe60008ffe4ff */
[----:B------:R3:W-:Y:S08]  /*11330*/  @P0 LDGSTS.E.BYPASS.LTC128B.128 [R241+0x5100], [R8.64], !P6 ;  /* 0x0510000008f10fae */ /* 0x0007f0000f101d4a */
[----:B------:R3:W-:Y:S01]  /*11340*/  @P0 LDGSTS.E.BYPASS.LTC128B.128 [R241+0x5900], [R4.64], !P6 ;  /* 0x0590000004f10fae */ /* 0x0007e2000f101d4a */
[--C-:B-1----:R-:W-:Y:S02]  /*11350*/  FFMA.FTZ R7, R34, c[0x0][0x2d0], -R78.reuse ;  /* 0x0000b40022077a23 */ /* 0x102fe4000001084e */
[----:B------:R-:W-:Y:S01]  /*11360*/  FMUL.FTZ R34, R69, R150 ;  /* 0x0000009645227220 */ /* 0x000fe20000410000 */
[----:B--2---:R-:W-:Y:S01]  /*11370*/  @P0 IADD3 R2, P2, R4, UR6, RZ ;  /* 0x0000000604020c10 */ /* 0x004fe2000ff5e0ff */
[----:B------:R1:W-:Y:S03]  /*11380*/  MUFU.EX2 R93, R7 ;  /* 0x00000007005d7308 */ /* 0x0003e60000000800 */
[----:B------:R-:W-:Y:S01]  /*11390*/  @P0 IADD3.X R3, R5, UR7, RZ, P2, !PT ;  /* 0x0000000705030c10 */ /* 0x000fe200097fe4ff */
[----:B----4-:R-:W-:Y:S01]  /*113a0*/  FMUL.FTZ R11, R0, R127 ;  /* 0x0000007f000b7220 */ /* 0x010fe20000410000 */
[----:B------:R-:W-:Y:S01]  /*113b0*/  @P0 IADD3 R6, P1, R2, UR6, RZ ;  /* 0x0000000602060c10 */ /* 0x000fe2000ff3e0ff */
[----:B------:R-:W-:Y:S01]  /*113c0*/  FMUL.FTZ R10, R0, R126 ;  /* 0x0000007e000a7220 */ /* 0x000fe20000410000 */
[----:B------:R-:W-:Y:S01]  /*113d0*/  MOV R127, R52 ;  /* 0x00000034007f7202 */ /* 0x000fe20000000f00 */
[----:B------:R2:W-:Y:S01]  /*113e0*/  @P0 LDGSTS.E.BYPASS.LTC128B.128 [R241+0x6100], [R2.64], !P6 ;  /* 0x0610000002f10fae */ /* 0x0005e2000f101d4a */
[----:B------:R-:W-:Y:S01]  /*113f0*/  MOV R126, R50 ;  /* 0x00000032007e7202 */ /* 0x000fe20000000f00 */
[----:B------:R-:W-:Y:S02]  /*11400*/  FMUL.FTZ R50, R69, R166 ;  /* 0x000000a645327220 */ /* 0x000fe40000410000 */
[C---:B---3--:R-:W-:Y:S01]  /*11410*/  FMUL.FTZ R8, R68.reuse, R124 ;  /* 0x0000007c44087220 */ /* 0x048fe20000410000 */
[----:B------:R-:W-:Y:S01]  /*11420*/  MOV R124, R53 ;  /* 0x00000035007c7202 */ /* 0x000fe20000000f00 */
[----:B------:R-:W-:Y:S02]  /*11430*/  FMUL.FTZ R9, R68, R125 ;  /* 0x0000007d44097220 */ /* 0x000fe40000410000 */
[----:B------:R-:W-:Y:S01]  /*11440*/  IMAD.MOV.U32 R125, RZ, RZ, R87 ;  /* 0x000000ffff7d7224 */ /* 0x000fe200078e0057 */
[----:B------:R-:W-:Y:S01]  /*11450*/  F2FP.PACK_AB R66, R124, R127 ;  /* 0x0000007f7c42723e */ /* 0x000fe200000000ff */
[----:B------:R-:W-:Y:S02]  /*11460*/  FFMA.FTZ R4, R35, c[0x0][0x2d0], -R78 ;  /* 0x0000b40023047a23 */ /* 0x000fe4000001084e */
[----:B------:R-:W-:Y:S01]  /*11470*/  FMUL.FTZ R5, R74, R121 ;  /* 0x000000794a057220 */ /* 0x000fe20000410000 */
[----:B------:R-:W-:Y:S01]  /*11480*/  MOV R121, R91 ;  /* 0x0000005b00797202 */ /* 0x000fe20000000f00 */
[----:B------:R3:W4:Y:S01]  /*11490*/  MUFU.EX2 R32, R4 ;  /* 0x0000000400207308 */ /* 0x0007220000000800 */
[----:B-1----:R-:W-:Y:S01]  /*114a0*/  @P0 IADD3.X R7, R3, UR7, RZ, P1, !PT ;  /* 0x0000000703070c10 */ /* 0x002fe20008ffe4ff */
[C---:B------:R-:W-:Y:S04]  /*114b0*/  FMUL.FTZ R35, R69.reuse, R151 ;  /* 0x0000009745237220 */ /* 0x040fe80000410000 */
[----:B------:R1:W-:Y:S01]  /*114c0*/  @P0 LDGSTS.E.BYPASS.LTC128B.128 [R241+0x6900], [R6.64], !P6 ;  /* 0x0690000006f10fae */ /* 0x0003e2000f101d4a */
[--C-:B--2---:R-:W-:Y:S01]  /*114d0*/  FFMA.FTZ R2, R24, c[0x0][0x2d0], -R105.reuse ;  /* 0x0000b40018027a23 */ /* 0x104fe20000010869 */
[----:B------:R-:W-:Y:S01]  /*114e0*/  MOV R3, R36 ;  /* 0x0000002400037202 */ /* 0x000fe20000000f00 */
[----:B------:R-:W-:Y:S05]  /*114f0*/  FMUL.FTZ R24, R68, R140 ;  /* 0x0000008c44187220 */ /* 0x000fea0000410000 */
[----:B------:R-:W2:Y:S01]  /*11500*/  LDSM.16.MT88.4 R20, [R224+0x100] ;  /* 0x00010000e014783b */ /* 0x000ea20000004200 */
[----:B------:R1:W-:Y:S01]  /*11510*/  MUFU.EX2 R248, R2 ;  /* 0x0000000200f87308 */ /* 0x0003e20000000800 */
[----:B------:R-:W-:Y:S06]  /*11520*/  F2FP.PACK_AB R82, R192, R3 ;  /* 0x00000003c052723e */ /* 0x000fec00000000ff */
[----:B------:R-:W2:Y:S01]  /*11530*/  LDSM.16.MT88.4 R36, [R227+0x100] ;  /* 0x00010000e324783b */ /* 0x000ea20000004200 */
[C---:B---3--:R-:W-:Y:S02]  /*11540*/  FMUL.FTZ R4, R74.reuse, R120 ;  /* 0x000000784a047220 */ /* 0x048fe40000410000 */
[----:B----4-:R-:W-:Y:S02]  /*11550*/  IMAD.MOV.U32 R140, RZ, RZ, R32 ;  /* 0x000000ffff8c7224 */ /* 0x010fe400078e0020 */
[----:B------:R-:W-:Y:S01]  /*11560*/  FMUL.FTZ R32, R74, R148 ;  /* 0x000000944a207220 */ /* 0x000fe20000410000 */
[----:B------:R-:W-:Y:S02]  /*11570*/  MOV R148, R245 ;  /* 0x000000f500947202 */ /* 0x000fe40000000f00 */
[----:B------:R-:W3:Y:S01]  /*11580*/  LDSM.16.MT88.4 R52, [R225+0x100] ;  /* 0x00010000e134783b */ /* 0x000ee20000004200 */
[C---:B-1----:R-:W-:Y:S01]  /*11590*/  FMUL.FTZ R6, R69.reuse, R122 ;  /* 0x0000007a45067220 */ /* 0x042fe20000410000 */
[----:B------:R-:W-:Y:S01]  /*115a0*/  MOV R122, R90 ;  /* 0x0000005a007a7202 */ /* 0x000fe20000000f00 */
[----:B------:R-:W-:Y:S01]  /*115b0*/  FMUL.FTZ R7, R69, R123 ;  /* 0x0000007b45077220 */ /* 0x000fe20000410000 */
[----:B------:R-:W-:Y:S04]  /*115c0*/  MOV R123, R89 ;  /* 0x00000059007b7202 */ /* 0x000fe80000000f00 */
[----:B------:R-:W1:Y:S01]  /*115d0*/  LDSM.16.MT88.4 R84, [R226+0x100] ;  /* 0x00010000e254783b */ /* 0x000e620000004200 */
[--C-:B------:R-:W-:Y:S02]  /*115e0*/  FFMA.FTZ R2, R25, c[0x0][0x2d0], -R105.reuse ;  /* 0x0000b40019027a23 */ /* 0x100fe40000010869 */
[----:B------:R-:W-:Y:S01]  /*115f0*/  FMUL.FTZ R25, R68, R141 ;  /* 0x0000008d44197220 */ /* 0x000fe20000410000 */
[----:B------:R-:W-:Y:S01]  /*11600*/  MOV R141, R94 ;  /* 0x0000005e008d7202 */ /* 0x000fe20000000f00 */
[----:B------:R4:W1:Y:S03]  /*11610*/  MUFU.EX2 R249, R2 ;  /* 0x0000000200f97308 */ /* 0x0008660000000800 */
[----:B------:R-:W1:Y:S01]  /*11620*/  LDSM.16.MT88.4 R88, [R224+0x900] ;  /* 0x00090000e058783b */ /* 0x000e620000004200 */
[-C--:B--2---:R-:W-:Y:S07]  /*11630*/  HMMA.16816.F32 R4, R80, R20.reuse, R4 ;  /* 0x000000145004723c */ /* 0x084fee0000001804 */
[----:B------:R-:W0:Y:S01]  /*11640*/  LDGDEPBAR ;  /* 0x00000000000079af */ /* 0x000e220000000000 */
[C---:B------:R-:W-:Y:S04]  /*11650*/  HMMA.16816.F32 R8, R64.reuse, R20, R8 ;  /* 0x000000144008723c */ /* 0x040fe80000001808 */
[--C-:B----4-:R-:W-:Y:S02]  /*11660*/  FFMA.FTZ R2, R28, c[0x0][0x2d0], -R105.reuse ;  /* 0x0000b4001c027a23 */ /* 0x110fe40000010869 */
[----:B------:R-:W-:Y:S02]  /*11670*/  FMUL.FTZ R28, R68, R144 ;  /* 0x00000090441c7220 */ /* 0x000fe40000410000 */
[-C--:B------:R-:W-:Y:S01]  /*11680*/  HMMA.16816.F32 R12, R64, R22.reuse, R12 ;  /* 0x00000016400c723c */ /* 0x080fe2000000180c */
[----:B------:R2:W-:Y:S03]  /*11690*/  MUFU.EX2 R250, R2 ;  /* 0x0000000200fa7308 */ /* 0x0005e60000000800 */
[C---:B------:R-:W-:Y:S02]  /*116a0*/  FMUL.FTZ R20, R74.reuse, R136 ;  /* 0x000000884a147220 */ /* 0x040fe40000410000 */
[----:B------:R-:W-:Y:S01]  /*116b0*/  FMUL.FTZ R21, R74, R137 ;  /* 0x000000894a157220 */ /* 0x000fe20000410000 */
[----:B------:R-:W-:Y:S01]  /*116c0*/  MOV R137, R58 ;  /* 0x0000003a00897202 */ /* 0x000fe20000000f00 */
[C---:B------:R-:W-:Y:S04]  /*116d0*/  HMMA.16816.F32 R16, R80.reuse, R22, R16 ;  /* 0x000000165010723c */ /* 0x040fe80000001810 */
[----:B------:R-:W-:Y:S02]  /*116e0*/  IMAD.MOV.U32 R136, RZ, RZ, R46 ;  /* 0x000000ffff887224 */ /* 0x000fe400078e002e */
[C---:B------:R-:W-:Y:S02]  /*116f0*/  FMUL.FTZ R46, R0.reuse, R162 ;  /* 0x000000a2002e7220 */ /* 0x040fe40000410000 */
[C---:B------:R-:W-:Y:S01]  /*11700*/  FMUL.FTZ R23, R69.reuse, R139 ;  /* 0x0000008b45177220 */ /* 0x040fe20000410000 */
[----:B------:R-:W-:Y:S03]  /*11710*/  MOV R139, R221 ;  /* 0x000000dd008b7202 */ /* 0x000fe60000000f00 */
[----:B------:R-:W-:Y:S01]  /*11720*/  FMUL.FTZ R22, R69, R138 ;  /* 0x0000008a45167220 */ /* 0x000fe20000410000 */
[----:B------:R-:W-:Y:S01]  /*11730*/  MOV R138, R220 ;  /* 0x000000dc008a7202 */ /* 0x000fe20000000f00 */
[----:B------:R-:W-:Y:S01]  /*11740*/  FMUL.FTZ R58, R0, R174 ;  /* 0x000000ae003a7220 */ /* 0x000fe20000410000 */
[----:B------:R-:W-:Y:S01]  /*11750*/  MOV R150, R139 ;  /* 0x0000008b00967202 */ /* 0x000fe20000000f00 */
[----:B--2---:R-:W-:Y:S01]  /*11760*/  FFMA.FTZ R2, R29, c[0x0][0x2d0], -R105 ;  /* 0x0000b4001d027a23 */ /* 0x004fe20000010869 */
[----:B------:R-:W-:Y:S02]  /*11770*/  MOV R139, R135 ;  /* 0x00000087008b7202 */ /* 0x000fe40000000f00 */
[-C--:B------:R-:W-:Y:S01]  /*11780*/  HMMA.16816.F32 R20, R80, R36.reuse, R20 ;  /* 0x000000245014723c */ /* 0x080fe20000001814 */
[----:B------:R2:W-:Y:S02]  /*11790*/  MUFU.EX2 R252, R2 ;  /* 0x0000000200fc7308 */ /* 0x0005e40000000800 */
[----:B------:R-:W-:Y:S01]  /*117a0*/  FMUL.FTZ R29, R68, R145 ;  /* 0x00000091441d7220 */ /* 0x000fe20000410000 */
[----:B------:R-:W-:Y:S02]  /*117b0*/  MOV R135, R130 ;  /* 0x0000008200877202 */ /* 0x000fe40000000f00 */
[----:B------:R-:W-:Y:S02]  /*117c0*/  MOV R130, R125 ;  /* 0x0000007d00827202 */ /* 0x000fe40000000f00 */
[----:B------:R-:W-:Y:S04]  /*117d0*/  MOV R125, R185 ;  /* 0x000000b9007d7202 */ /* 0x000fe80000000f00 */
[----:B------:R-:W-:Y:S01]  /*117e0*/  MOV R185, R99 ;  /* 0x0000006300b97202 */ /* 0x000fe20000000f00 */
[--C-:B--2---:R-:W-:Y:S02]  /*117f0*/  FFMA.FTZ R2, R26, c[0x0][0x2d0], -R77.reuse ;  /* 0x0000b4001a027a23 */ /* 0x104fe4000001084d */
[C---:B------:R-:W-:Y:S01]  /*11800*/  FMUL.FTZ R26, R0.reuse, R142 ;  /* 0x0000008e001a7220 */ /* 0x040fe20000410000 */
[----:B------:R-:W-:Y:S01]  /*11810*/  MOV R142, R93 ;  /* 0x0000005d008e7202 */ /* 0x000fe20000000f00 */
[----:B------:R2:W-:Y:S02]  /*11820*/  MUFU.EX2 R120, R2 ;  /* 0x0000000200787308 */ /* 0x0005e40000000800 */
[--C-:B--2---:R-:W-:Y:S02]  /*11830*/  FFMA.FTZ R2, R27, c[0x0][0x2d0], -R77.reuse ;  /* 0x0000b4001b027a23 */ /* 0x104fe4000001084d */
[----:B------:R-:W-:Y:S01]  /*11840*/  FMUL.FTZ R27, R0, R143 ;  /* 0x0000008f001b7220 */ /* 0x000fe20000410000 */
[----:B------:R-:W-:Y:S05]  /*11850*/  MOV R143, R92 ;  /* 0x0000005c008f7202 */ /* 0x000fea0000000f00 */
[----:B------:R2:W4:Y:S01]  /*11860*/  MUFU.EX2 R198, R2 ;  /* 0x0000000200c67308 */ /* 0x0005220000000800 */
[----:B------:R-:W1:Y:S01]  /*11870*/  LDSM.16.MT88.4 R92, [R227+0x900] ;  /* 0x00090000e35c783b */ /* 0x000e620000004200 */
[C---:B------:R-:W-:Y:S07]  /*11880*/  HMMA.16816.F32 R24, R64.reuse, R36, R24 ;  /* 0x000000244018723c */ /* 0x040fee0000001818 */
[C---:B------:R-:W-:Y:S02]  /*11890*/  FMUL.FTZ R37, R74.reuse, R153 ;  /* 0x000000994a257220 */ /* 0x040fe40000410000 */
[----:B------:R-:W-:Y:S03]  /*118a0*/  FMUL.FTZ R36, R74, R152 ;  /* 0x000000984a247220 */ /* 0x000fe60000410000 */
[--C-:B--2---:R-:W-:Y:S02]  /*118b0*/  FFMA.FTZ R2, R30, c[0x0][0x2d0], -R77.reuse ;  /* 0x0000b4001e027a23 */ /* 0x104fe4000001084d */
[C---:B------:R-:W-:Y:S02]  /*118c0*/  FMUL.FTZ R30, R0.reuse, R146 ;  /* 0x00000092001e7220 */ /* 0x040fe40000410000 */
[----:B------:R2:W-:Y:S02]  /*118d0*/  MUFU.EX2 R197, R2 ;  /* 0x0000000200c57308 */ /* 0x0005e40000000800 */
[----:B--2---:R-:W-:Y:S01]  /*118e0*/  FFMA.FTZ R2, R195, c[0x0][0x2d0], -R77 ;  /* 0x0000b400c3027a23 */ /* 0x004fe2000001084d */
[----:B------:R-:W-:Y:S01]  /*118f0*/  MOV R195, R47 ;  /* 0x0000002f00c37202 */ /* 0x000fe20000000f00 */
[C---:B------:R-:W-:Y:S06]  /*11900*/  FMUL.FTZ R47, R0.reuse, R163 ;  /* 0x000000a3002f7220 */ /* 0x040fec0000410000 */
[----:B------:R2:W1:Y:S02]  /*11910*/  MUFU.EX2 R196, R2 ;  /* 0x0000000200c47308 */ /* 0x0004640000000800 */
[--C-:B--2---:R-:W-:Y:S02]  /*11920*/  FFMA.FTZ R2, R31, c[0x0][0x2d0], -R79.reuse ;  /* 0x0000b4001f027a23 */ /* 0x104fe4000001084f */
[----:B------:R-:W-:Y:S06]  /*11930*/  FMUL.FTZ R31, R0, R147 ;  /* 0x00000093001f7220 */ /* 0x000fec0000410000 */
[----:B------:R2:W-:Y:S01]  /*11940*/  MUFU.EX2 R247, R2 ;  /* 0x0000000200f77308 */ /* 0x0005e20000000800 */
[-C--:B------:R-:W-:Y:S08]  /*11950*/  HMMA.16816.F32 R28, R64, R38.reuse, R28 ;  /* 0x00000026401c723c */ /* 0x080ff0000000181c */
[C---:B------:R-:W-:Y:S07]  /*11960*/  HMMA.16816.F32 R32, R80.reuse, R38, R32 ;  /* 0x000000265020723c */ /* 0x040fee0000001820 */
[C---:B------:R-:W-:Y:S02]  /*11970*/  FMUL.FTZ R38, R69.reuse, R154 ;  /* 0x0000009a45267220 */ /* 0x040fe40000410000 */
[----:B------:R-:W-:Y:S03]  /*11980*/  FMUL.FTZ R39, R69, R155 ;  /* 0x0000009b45277220 */ /* 0x000fe60000410000 */
[--C-:B--2---:R-:W-:Y:S01]  /*11990*/  FFMA.FTZ R2, R199, c[0x0][0x2d0], -R79.reuse ;  /* 0x0000b400c7027a23 */ /* 0x104fe2000001084f */
[----:B------:R-:W-:Y:S03]  /*119a0*/  MOV R199, R246 ;  /* 0x000000f600c77202 */ /* 0x000fe60000000f00 */
[-C--:B---3--:R-:W-:Y:S01]  /*119b0*/  HMMA.16816.F32 R36, R80, R52.reuse, R36 ;  /* 0x000000345024723c */ /* 0x088fe20000001824 */
[----:B------:R2:W-:Y:S02]  /*119c0*/  MUFU.EX2 R147, R2 ;  /* 0x0000000200937308 */ /* 0x0005e40000000800 */
[----:B------:R-:W-:Y:S02]  /*119d0*/  MOV R151, R199 ;  /* 0x000000c700977202 */ /* 0x000fe40000000f00 */
[----:B------:R-:W-:Y:S03]  /*119e0*/  MOV R199, R97 ;  /* 0x0000006100c77202 */ /* 0x000fe60000000f00 */
[C---:B------:R-:W-:Y:S07]  /*119f0*/  HMMA.16816.F32 R40, R64.reuse, R52, R40 ;  /* 0x000000344028723c */ /* 0x040fee0000001828 */
[C---:B------:R-:W-:Y:S01]  /*11a00*/  FMUL.FTZ R53, R74.reuse, R169 ;  /* 0x000000a94a357220 */ /* 0x040fe20000410000 */
[-C--:B------:R-:W-:Y:S04]  /*11a10*/  HMMA.16816.F32 R44, R64, R54.reuse, R44 ;  /* 0x00000036402c723c */ /* 0x080fe8000000182c */
[----:B------:R-:W-:Y:S02]  /*11a20*/  FMUL.FTZ R52, R74, R168 ;  /* 0x000000a84a347220 */ /* 0x000fe40000410000 */
[--C-:B--2---:R-:W-:Y:S02]  /*11a30*/  FFMA.FTZ R2, R48, c[0x0][0x2d0], -R79.reuse ;  /* 0x0000b40030027a23 */ /* 0x104fe4000001084f */
[C---:B------:R-:W-:Y:S02]  /*11a40*/  FMUL.FTZ R48, R74.reuse, R164 ;  /* 0x000000a44a307220 */ /* 0x040fe40000410000 */
[----:B------:R2:W-:Y:S02]  /*11a50*/  MUFU.EX2 R245, R2 ;  /* 0x0000000200f57308 */ /* 0x0005e40000000800 */
[----:B--2---:R-:W-:Y:S02]  /*11a60*/  FFMA.FTZ R2, R49, c[0x0][0x2d0], -R79 ;  /* 0x0000b40031027a23 */ /* 0x004fe4000001084f */
[----:B------:R-:W-:Y:S06]  /*11a70*/  FMUL.FTZ R49, R74, R165 ;  /* 0x000000a54a317220 */ /* 0x000fec0000410000 */
[----:B------:R2:W-:Y:S01]  /*11a80*/  MUFU.EX2 R246, R2 ;  /* 0x0000000200f67308 */ /* 0x0005e20000000800 */
[C---:B------:R-:W-:Y:S07]  /*11a90*/  HMMA.16816.F32 R48, R80.reuse, R54, R48 ;  /* 0x000000365030723c */ /* 0x040fee0000001830 */
[C---:B------:R-:W-:Y:S02]  /*11aa0*/  FMUL.FTZ R55, R69.reuse, R171 ;  /* 0x000000ab45377220 */ /* 0x040fe40000410000 */
[----:B------:R-:W-:Y:S07]  /*11ab0*/  FMUL.FTZ R54, R69, R170 ;  /* 0x000000aa45367220 */ /* 0x000fee0000410000 */
[-C--:B-1----:R-:W-:Y:S03]  /*11ac0*/  HMMA.16816.F32 R52, R80, R84.reuse, R52 ;  /* 0x000000545034723c */ /* 0x082fe60000001834 */
[--C-:B--2---:R-:W-:Y:S04]  /*11ad0*/  FFMA.FTZ R2, R205, c[0x0][0x2d0], -R78.reuse ;  /* 0x0000b400cd027a23 */ /* 0x104fe8000001084e */
[----:B------:R1:W-:Y:S01]  /*11ae0*/  MUFU.EX2 R146, R2 ;  /* 0x0000000200927308 */ /* 0x0003e20000000800 */
[C---:B------:R-:W-:Y:S07]  /*11af0*/  HMMA.16816.F32 R56, R64.reuse, R84, R56 ;  /* 0x000000544038723c */ /* 0x040fee0000001838 */
[----:B------:R-:W-:Y:S01]  /*11b00*/  F2FP.PACK_AB R84, R249, R248 ;  /* 0x000000f8f954723e */ /* 0x000fe200000000ff */
[-C--:B------:R-:W-:Y:S04]  /*11b10*/  HMMA.16816.F32 R60, R64, R86.reuse, R60 ;  /* 0x00000056403c723c */ /* 0x080fe8000000183c */
[----:B----4-:R-:W-:Y:S03]  /*11b20*/  F2FP.PACK_AB R85, R198, R120 ;  /* 0x00000078c655723e */ /* 0x010fe600000000ff */
[C---:B------:R-:W-:Y:S02]  /*11b30*/  FMUL.FTZ R64, R74.reuse, R180 ;  /* 0x000000b44a407220 */ /* 0x040fe40000410000 */
[----:B------:R-:W-:Y:S03]  /*11b40*/  FMUL.FTZ R65, R74, R181 ;  /* 0x000000b54a417220 */ /* 0x000fe60000410000 */
[C---:B------:R-:W-:Y:S02]  /*11b50*/  FMUL.FTZ R66, R69.reuse, R182 ;  /* 0x000000b645427220 */ /* 0x040fe40000410000 */
[----:B------:R-:W-:Y:S02]  /*11b60*/  FMUL.FTZ R67, R69, R183 ;  /* 0x000000b745437220 */ /* 0x000fe40000410000 */
[--C-:B-1----:R-:W-:Y:S04]  /*11b70*/  FFMA.FTZ R2, R206, c[0x0][0x2d0], -R78.reuse ;  /* 0x0000b400ce027a23 */ /* 0x102fe8000001084e */
[----:B------:R1:W-:Y:S01]  /*11b80*/  MUFU.EX2 R221, R2 ;  /* 0x0000000200dd7308 */ /* 0x0003e20000000800 */
[----:B------:R-:W-:Y:S07]  /*11b90*/  HMMA.16816.F32 R64, R80, R86, R64 ;  /* 0x000000565040723c */ /* 0x000fee0000001840 */
[----:B------:R-:W-:Y:S02]  /*11ba0*/  F2FP.PACK_AB R80, R122, R123 ;  /* 0x0000007b7a50723e */ /* 0x000fe400000000ff */
[----:B------:R-:W-:Y:S03]  /*11bb0*/  F2FP.PACK_AB R82, R141, R143 ;  /* 0x0000008f8d52723e */ /* 0x000fe600000000ff */
[----:B------:R-:W-:Y:S02]  /*11bc0*/  F2FP.PACK_AB R81, R121, R251 ;  /* 0x000000fb7951723e */ /* 0x000fe400000000ff */
[----:B------:R-:W-:Y:S02]  /*11bd0*/  F2FP.PACK_AB R83, R140, R142 ;  /* 0x0000008e8c53723e */ /* 0x000fe400000000ff */
[----:B------:R-:W-:Y:S02]  /*11be0*/  F2FP.PACK_AB R86, R252, R250 ;  /* 0x000000fafc56723e */ /* 0x000fe400000000ff */
[----:B------:R-:W-:Y:S03]  /*11bf0*/  F2FP.PACK_AB R87, R196, R197 ;  /* 0x000000c5c457723e */ /* 0x000fe600000000ff */
[-C--:B------:R-:W-:Y:S03]  /*11c00*/  HMMA.16816.F32 R4, R80, R88.reuse, R4 ;  /* 0x000000585004723c */ /* 0x080fe60000001804 */
[--C-:B-1----:R-:W-:Y:S04]  /*11c10*/  FFMA.FTZ R2, R202, c[0x0][0x2d0], -R78.reuse ;  /* 0x0000b400ca027a23 */ /* 0x102fe8000001084e */
[----:B------:R1:W-:Y:S01]  /*11c20*/  MUFU.EX2 R219, R2 ;  /* 0x0000000200db7308 */ /* 0x0003e20000000800 */
[C---:B------:R-:W-:Y:S08]  /*11c30*/  HMMA.16816.F32 R8, R84.reuse, R88, R8 ;  /* 0x000000585408723c */ /* 0x040ff00000001808 */
[-C--:B------:R-:W-:Y:S08]  /*11c40*/  HMMA.16816.F32 R12, R84, R90.reuse, R12 ;  /* 0x0000005a540c723c */ /* 0x080ff0000000180c */
[C---:B------:R-:W-:Y:S01]  /*11c50*/  HMMA.16816.F32 R16, R80.reuse, R90, R16 ;  /* 0x0000005a5010723c */ /* 0x040fe20000001810 */
[----:B------:R-:W-:Y:S03]  /*11c60*/  LDSM.16.MT88.4 R88, [R226+0x900] ;  /* 0x00090000e258783b */ /* 0x000fe60000004200 */
[----:B-1----:R-:W-:Y:S04]  /*11c70*/  FFMA.FTZ R2, R203, c[0x0][0x2d0], -R78 ;  /* 0x0000b400cb027a23 */ /* 0x002fe8000001084e */
[-C--:B------:R-:W-:Y:S01]  /*11c80*/  HMMA.16816.F32 R20, R80, R92.reuse, R20 ;  /* 0x0000005c5014723c */ /* 0x080fe20000001814 */
[----:B------:R1:W-:Y:S07]  /*11c90*/  MUFU.EX2 R220, R2 ;  /* 0x0000000200dc7308 */ /* 0x0003ee0000000800 */
[C---:B------:R-:W-:Y:S08]  /*11ca0*/  HMMA.16816.F32 R24, R84.reuse, R92, R24 ;  /* 0x0000005c5418723c */ /* 0x040ff00000001818 */
[-C--:B------:R-:W-:Y:S08]  /*11cb0*/  HMMA.16816.F32 R28, R84, R94.reuse, R28 ;  /* 0x0000005e541c723c */ /* 0x080ff0000000181c */
[C---:B------:R-:W-:Y:S01]  /*11cc0*/  HMMA.16816.F32 R32, R80.reuse, R94, R32 ;  /* 0x0000005e5020723c */ /* 0x040fe20000001820 */
[----:B------:R-:W-:Y:S03]  /*11cd0*/  LDSM.16.MT88.4 R92, [R224+0x1100] ;  /* 0x00110000e05c783b */ /* 0x000fe60000004200 */
[--C-:B-1----:R-:W-:Y:S04]  /*11ce0*/  FFMA.FTZ R2, R207, c[0x0][0x2d0], -R105.reuse ;  /* 0x0000b400cf027a23 */ /* 0x102fe80000010869 */
[----:B------:R1:W-:Y:S04]  /*11cf0*/  MUFU.EX2 R145, R2 ;  /* 0x0000000200917308 */ /* 0x0003e80000000800 */
[--C-:B-1----:R-:W-:Y:S06]  /*11d00*/  FFMA.FTZ R2, R209, c[0x0][0x2d0], -R105.reuse ;  /* 0x0000b400d1027a23 */ /* 0x102fec0000010869 */
[----:B------:R1:W2:Y:S02]  /*11d10*/  MUFU.EX2 R218, R2 ;  /* 0x0000000200da7308 */ /* 0x0002a40000000800 */
[--C-:B-1----:R-:W-:Y:S08]  /*11d20*/  FFMA.FTZ R2, R208, c[0x0][0x2d0], -R105.reuse ;  /* 0x0000b400d0027a23 */ /* 0x102ff00000010869 */
[----:B------:R1:W-:Y:S02]  /*11d30*/  MUFU.EX2 R216, R2 ;  /* 0x0000000200d87308 */ /* 0x0003e40000000800 */
[----:B-1----:R-:W-:Y:S08]  /*11d40*/  FFMA.FTZ R2, R212, c[0x0][0x2d0], -R105 ;  /* 0x0000b400d4027a23 */ /* 0x002ff00000010869 */
[----:B------:R1:W3:Y:S02]  /*11d50*/  MUFU.EX2 R217, R2 ;  /* 0x0000000200d97308 */ /* 0x0002e40000000800 */
[--C-:B-1----:R-:W-:Y:S08]  /*11d60*/  FFMA.FTZ R2, R215, c[0x0][0x2d0], -R77.reuse ;  /* 0x0000b400d7027a23 */ /* 0x102ff0000001084d */
[----:B------:R1:W-:Y:S02]  /*11d70*/  MUFU.EX2 R144, R2 ;  /* 0x0000000200907308 */ /* 0x0003e40000000800 */
[----:B-1----:R-:W-:Y:S02]  /*11d80*/  FFMA.FTZ R2, R148, c[0x0][0x2d0], -R77 ;  /* 0x0000b40094027a23 */ /* 0x002fe4000001084d */
[----:B------:R-:W-:Y:S01]  /*11d90*/  IMAD.MOV.U32 R148, RZ, RZ, R129 ;  /* 0x000000ffff947224 */ /* 0x000fe200078e0081 */
[----:B------:R-:W-:Y:S05]  /*11da0*/  MOV R129, R96 ;  /* 0x0000006000817202 */ /* 0x000fea0000000f00 */
[----:B------:R1:W2:Y:S01]  /*11db0*/  MUFU.EX2 R153, R2 ;  /* 0x0000000200997308 */ /* 0x0002a20000000800 */
[----:B------:R-:W2:Y:S01]  /*11dc0*/  LDSM.16.MT88.4 R96, [R225+0x900] ;  /* 0x00090000e160783b */ /* 0x000ea20000004200 */
[--C-:B-1----:R-:W-:Y:S01]  /*11dd0*/  FFMA.FTZ R2, R151, c[0x0][0x2d0], -R77.reuse ;  /* 0x0000b40097027a23 */ /* 0x102fe2000001084d */
[----:B------:R-:W-:Y:S02]  /*11de0*/  MOV R151, R149 ;  /* 0x0000009500977202 */ /* 0x000fe40000000f00 */
[----:B------:R-:W-:Y:S05]  /*11df0*/  MOV R149, R199 ;  /* 0x000000c700957202 */ /* 0x000fea0000000f00 */
[----:B------:R1:W-:Y:S01]  /*11e00*/  MUFU.EX2 R152, R2 ;  /* 0x0000000200987308 */ /* 0x0003e20000000800 */
[----:B------:R-:W-:Y:S02]  /*11e10*/  MOV R199, R184 ;  /* 0x000000b800c77202 */ /* 0x000fe40000000f00 */
[----:B------:R-:W-:Y:S02]  /*11e20*/  MOV R184, R210 ;  /* 0x000000d200b87202 */ /* 0x000fe40000000f00 */
[----:B------:R-:W4:Y:S01]  /*11e30*/  LDL.LU R210, [R1+0xa8] ;  /* 0x0000a80001d27983 */ /* 0x000f220000300800 */
[-C--:B--2---:R-:W-:Y:S08]  /*11e40*/  HMMA.16816.F32 R36, R80, R96.reuse, R36 ;  /* 0x000000605024723c */ /* 0x084ff00000001824 */
[C---:B------:R-:W-:Y:S04]  /*11e50*/  HMMA.16816.F32 R40, R84.reuse, R96, R40 ;  /* 0x000000605428723c */ /* 0x040fe80000001828 */
[----:B-1----:R-:W-:Y:S02]  /*11e60*/  FFMA.FTZ R2, R150, c[0x0][0x2d0], -R77 ;  /* 0x0000b40096027a23 */ /* 0x002fe4000001084d */
[----:B------:R-:W-:Y:S01]  /*11e70*/  IMAD.MOV.U32 R150, RZ, RZ, R148 ;  /* 0x000000ffff967224 */ /* 0x000fe200078e0094 */
[----:B------:R-:W-:Y:S01]  /*11e80*/  MOV R148, R128 ;  /* 0x0000008000947202 */ /* 0x000fe20000000f00 */
[-C--:B------:R-:W-:Y:S01]  /*11e90*/  HMMA.16816.F32 R44, R84, R98.reuse, R44 ;  /* 0x00000062542c723c */ /* 0x080fe2000000182c */
[----:B------:R1:W2:Y:S03]  /*11ea0*/  MUFU.EX2 R154, R2 ;  /* 0x00000002009a7308 */ /* 0x0002a60000000800 */
[----:B------:R-:W-:Y:S01]  /*11eb0*/  MOV R128, R3 ;  /* 0x0000000300807202 */ /* 0x000fe20000000f00 */
[--C-:B------:R-:W-:Y:S03]  /*11ec0*/  FFMA.FTZ R3, R214, c[0x0][0x2d0], -R79.reuse ;  /* 0x0000b400d6037a23 */ /* 0x100fe6000001084f */
[C---:B------:R-:W-:Y:S01]  /*11ed0*/  HMMA.16816.F32 R48, R80.reuse, R98, R48 ;  /* 0x000000625030723c */ /* 0x040fe20000001830 */
[----:B------:R-:W-:Y:S02]  /*11ee0*/  LDSM.16.MT88.4 R96, [R225+0x1100] ;  /* 0x00110000e160783b */ /* 0x000fe40000004200 */
[----:B------:R-:W-:Y:S05]  /*11ef0*/  MUFU.EX2 R215, R3 ;  /* 0x0000000300d77308 */ /* 0x000fea0000000800 */
[-C--:B------:R-:W-:Y:S08]  /*11f00*/  HMMA.16816.F32 R52, R80, R88.reuse, R52 ;  /* 0x000000585034723c */ /* 0x080ff00000001834 */
[C---:B------:R-:W-:Y:S04]  /*11f10*/  HMMA.16816.F32 R56, R84.reuse, R88, R56 ;  /* 0x000000585438723c */ /* 0x040fe80000001838 */
[--C-:B-1----:R-:W-:Y:S04]  /*11f20*/  FFMA.FTZ R2, R213, c[0x0][0x2d0], -R79.reuse ;  /* 0x0000b400d5027a23 */ /* 0x102fe8000001084f */
[-C--:B------:R-:W-:Y:S01]  /*11f30*/  HMMA.16816.F32 R60, R84, R90.reuse, R60 ;  /* 0x0000005a543c723c */ /* 0x080fe2000000183c */
[----:B------:R1:W1:Y:S06]  /*11f40*/  MUFU.EX2 R213, R2 ;  /* 0x0000000200d57308 */ /* 0x00026c0000000800 */
[----:B------:R-:W-:Y:S01]  /*11f50*/  F2FP.PACK_AB R84, R218, R145 ;  /* 0x00000091da54723e */ /* 0x000fe200000000ff */
[----:B------:R-:W-:Y:S01]  /*11f60*/  HMMA.16816.F32 R64, R80, R90, R64 ;  /* 0x0000005a5040723c */ /* 0x000fe20000001840 */
[----:B------:R-:W2:Y:S03]  /*11f70*/  LDSM.16.MT88.4 R88, [R227+0x1100] ;  /* 0x00110000e358783b */ /* 0x000ea60000004200 */
[----:B---3--:R-:W-:Y:S02]  /*11f80*/  F2FP.PACK_AB R86, R217, R216 ;  /* 0x000000d8d956723e */ /* 0x008fe400000000ff */
[----:B------:R-:W-:Y:S02]  /*11f90*/  F2FP.PACK_AB R85, R153, R144 ;  /* 0x000000909955723e */ /* 0x000fe400000000ff */
[----:B------:R-:W-:Y:S04]  /*11fa0*/  F2FP.PACK_AB R80, R147, R247 ;  /* 0x000000f79350723e */ /* 0x000fe800000000ff */
[----:B------:R-:W-:Y:S02]  /*11fb0*/  F2FP.PACK_AB R82, R246, R245 ;  /* 0x000000f5f652723e */ /* 0x000fe400000000ff */
[----:B------:R-:W-:Y:S02]  /*11fc0*/  F2FP.PACK_AB R81, R221, R146 ;  /* 0x00000092dd51723e */ /* 0x000fe400000000ff */
[----:B------:R-:W-:Y:S01]  /*11fd0*/  F2FP.PACK_AB R83, R220, R219 ;  /* 0x000000dbdc53723e */ /* 0x000fe200000000ff */
[--C-:B-1----:R-:W-:Y:S01]  /*11fe0*/  FFMA.FTZ R2, R211, c[0x0][0x2d0], -R79.reuse ;  /* 0x0000b400d3027a23 */ /* 0x102fe2000001084f */
[----:B--2---:R-:W-:Y:S03]  /*11ff0*/  F2FP.PACK_AB R87, R154, R152 ;  /* 0x000000989a57723e */ /* 0x004fe600000000ff */
[----:B------:R4:W-:Y:S02]  /*12000*/  MUFU.EX2 R212, R2 ;  /* 0x0000000200d47308 */ /* 0x0009e40000000800 */
        /* <DEDUP_REMOVED lines=8> */
[C---:B------:R-:W-:Y:S01]  /*12090*/  HMMA.16816.F32 R32, R80.reuse, R90, R32 ;  /* 0x0000005a5020723c */ /* 0x040fe20000001820 */
[----:B------:R-:W2:Y:S07]  /*120a0*/  LDSM.16.MT88.4 R88, [R224+0x1900] ;  /* 0x00190000e058783b */ /* 0x000eae0000004200 */
[-C--:B------:R-:W-:Y:S08]  /*120b0*/  HMMA.16816.F32 R36, R80, R96.reuse, R36 ;  /* 0x000000605024723c */ /* 0x080ff00000001824 */
[C---:B------:R-:W-:Y:S08]  /*120c0*/  HMMA.16816.F32 R40, R84.reuse, R96, R40 ;  /* 0x000000605428723c */ /* 0x040ff00000001828 */
[-C--:B------:R-:W-:Y:S08]  /*120d0*/  HMMA.16816.F32 R44, R84, R98.reuse, R44 ;  /* 0x00000062542c723c */ /* 0x080ff0000000182c */
[C---:B------:R-:W-:Y:S01]  /*120e0*/  HMMA.16816.F32 R48, R80.reuse, R98, R48 ;  /* 0x000000625030723c */ /* 0x040fe20000001830 */
[----:B------:R-:W-:Y:S07]  /*120f0*/  LDSM.16.MT88.4 R96, [R225+0x1900] ;  /* 0x00190000e160783b */ /* 0x000fee0000004200 */
[-C--:B-1----:R-:W-:Y:S08]  /*12100*/  HMMA.16816.F32 R52, R80, R92.reuse, R52 ;  /* 0x0000005c5034723c */ /* 0x082ff00000001834 */
[C---:B------:R-:W-:Y:S08]  /*12110*/  HMMA.16816.F32 R56, R84.reuse, R92, R56 ;  /* 0x0000005c5438723c */ /* 0x040ff00000001838 */
[-C--:B------:R-:W-:Y:S08]  /*12120*/  HMMA.16816.F32 R60, R84, R94.reuse, R60 ;  /* 0x0000005e543c723c */ /* 0x080ff0000000183c */
[----:B------:R-:W-:Y:S01]  /*12130*/  HMMA.16816.F32 R64, R80, R94, R64 ;  /* 0x0000005e5040723c */ /* 0x000fe20000001840 */
[----:B------:R-:W1:Y:S06]  /*12140*/  LDSM.16.MT88.4 R92, [R227+0x1900] ;  /* 0x00190000e35c783b */ /* 0x000e6c0000004200 */
[----:B------:R-:W-:Y:S01]  /*12150*/  F2FP.PACK_AB R80, R215, R213 ;  /* 0x000000d5d750723e */ /* 0x000fe200000000ff */
[----:B----4-:R-:W-:Y:S04]  /*12160*/  FFMA.FTZ R2, R210, c[0x0][0x2d0], -R79 ;  /* 0x0000b400d2027a23 */ /* 0x010fe8000001084f */
[----:B------:R3:W4:Y:S02]  /*12170*/  MUFU.EX2 R214, R2 ;  /* 0x0000000200d67308 */ /* 0x0007240000000800 */
[----:B---3--:R-:W-:Y:S01]  /*12180*/  FFMA.FTZ R2, R151, c[0x0][0x2d0], -R78 ;  /* 0x0000b40097027a23 */ /* 0x008fe2000001084e */
[----:B----4-:R-:W-:Y:S02]  /*12190*/  F2FP.PACK_AB R82, R214, R212 ;  /* 0x000000d4d652723e */ /* 0x010fe400000000ff */
[----:B------:R-:W-:Y:S05]  /*121a0*/  MOV R151, R150 ;  /* 0x0000009600977202 */ /* 0x000fea0000000f00 */
[----:B------:R3:W-:Y:S01]  /*121b0*/  MUFU.EX2 R159, R2 ;  /* 0x00000002009f7308 */ /* 0x0007e20000000800 */
[----:B------:R-:W-:Y:S01]  /*121c0*/  MOV R150, R149 ;  /* 0x0000009500967202 */ /* 0x000fe20000000f00 */
[----:B------:R-:W-:Y:S01]  /*121d0*/  IMAD.MOV.U32 R149, RZ, RZ, R148 ;  /* 0x000000ffff957224 */ /* 0x000fe200078e0094 */
[----:B------:R-:W-:Y:S02]  /*121e0*/  MOV R148, R199 ;  /* 0x000000c700947202 */ /* 0x000fe40000000f00 */
[----:B------:R-:W-:Y:S02]  /*121f0*/  MOV R199, R139 ;  /* 0x0000008b00c77202 */ /* 0x000fe40000000f00 */
[----:B------:R-:W-:Y:S02]  /*12200*/  MOV R139, R137 ;  /* 0x00000089008b7202 */ /* 0x000fe40000000f00 */
[----:B------:R-:W-:Y:S02]  /*12210*/  MOV R137, R132 ;  /* 0x0000008400897202 */ /* 0x000fe40000000f00 */
[----:B------:R-:W-:Y:S02]  /*12220*/  MOV R132, R237 ;  /* 0x000000ed00847202 */ /* 0x000fe40000000f00 */
[----:B------:R-:W4:Y:S01]  /*12230*/  LDL.LU R237, [R1+0xa4] ;  /* 0x0000a40001ed7983 */ /* 0x000f220000300800 */
[----:B---3--:R-:W-:Y:S01]  /*12240*/  FFMA.FTZ R2, R151, c[0x0][0x2d0], -R78 ;  /* 0x0000b40097027a23 */ /* 0x008fe2000001084e */
[----:B------:R-:W-:Y:S02]  /*12250*/  MOV R151, R150 ;  /* 0x0000009600977202 */ /* 0x000fe40000000f00 */
[----:B------:R-:W-:Y:S01]  /*12260*/  MOV R150, R149 ;  /* 0x0000009500967202 */ /* 0x000fe20000000f00 */
[----:B------:R3:W1:Y:S01]  /*12270*/  MUFU.EX2 R158, R2 ;  /* 0x00000002009e7308 */ /* 0x0006620000000800 */
[----:B------:R-:W-:Y:S01]  /*12280*/  IMAD.MOV.U32 R149, RZ, RZ, R148 ;  /* 0x000000ffff957224 */ /* 0x000fe200078e0094 */
[----:B------:R-:W-:Y:S02]  /*12290*/  MOV R148, R199 ;  /* 0x000000c700947202 */ /* 0x000fe40000000f00 */
[----:B------:R-:W-:Y:S02]  /*122a0*/  MOV R199, R139 ;  /* 0x0000008b00c77202 */ /* 0x000fe40000000f00 */
[----:B------:R-:W-:Y:S02]  /*122b0*/  MOV R139, R135 ;  /* 0x00000087008b7202 */ /* 0x000fe40000000f00 */
[----:B------:R-:W-:Y:S02]  /*122c0*/  MOV R135, R235 ;  /* 0x000000eb00877202 */ /* 0x000fe40000000f00 */
[----:B------:R-:W4:Y:S01]  /*122d0*/  LDL.LU R235, [R1+0xa0] ;  /* 0x0000a00001eb7983 */ /* 0x000f220000300800 */
[--C-:B---3--:R-:W-:Y:S01]  /*122e0*/  FFMA.FTZ R2, R151, c[0x0][0x2d0], -R78.reuse ;  /* 0x0000b40097027a23 */ /* 0x108fe2000001084e */
[----:B-1----:R-:W-:Y:S02]  /*122f0*/  F2FP.PACK_AB R81, R158, R159 ;  /* 0x0000009f9e51723e */ /* 0x002fe400000000ff */
[----:B------:R-:W-:Y:S01]  /*12300*/  MOV R151, R150 ;  /* 0x0000009600977202 */ /* 0x000fe20000000f00 */
[----:B------:R1:W-:Y:S01]  /*12310*/  MUFU.EX2 R157, R2 ;  /* 0x00000002009d7308 */ /* 0x0003e20000000800 */
[----:B------:R-:W-:Y:S02]  /*12320*/  MOV R150, R149 ;  /* 0x0000009500967202 */ /* 0x000fe40000000f00 */
[----:B------:R-:W-:Y:S01]  /*12330*/  MOV R149, R148 ;  /* 0x0000009400957202 */ /* 0x000fe20000000f00 */
[----:B------:R-:W-:Y:S01]  /*12340*/  IMAD.MOV.U32 R148, RZ, RZ, R199 ;  /* 0x000000ffff947224 */ /* 0x000fe200078e00c7 */
[----:B------:R-:W-:Y:S02]  /*12350*/  MOV R199, R139 ;  /* 0x0000008b00c77202 */ /* 0x000fe40000000f00 */
[----:B------:R-:W-:Y:S02]  /*12360*/  MOV R139, R133 ;  /* 0x00000085008b7202 */ /* 0x000fe40000000f00 */
[----:B------:R-:W-:Y:S02]  /*12370*/  MOV R133, R130 ;  /* 0x0000008200857202 */ /* 0x000fe40000000f00 */
[----:B------:R-:W-:Y:S02]  /*12380*/  MOV R130, R228 ;  /* 0x000000e400827202 */ /* 0x000fe40000000f00 */
[----:B------:R3:W5:Y:S01]  /*12390*/  LDL.LU R228, [R1+0x9c] ;  /* 0x00009c0001e47983 */ /* 0x0007620000300800 */
[----:B-1----:R-:W-:Y:S01]  /*123a0*/  FFMA.FTZ R2, R151, c[0x0][0x2d0], -R78 ;  /* 0x0000b40097027a23 */ /* 0x002fe2000001084e */
[----:B------:R-:W-:Y:S02]  /*123b0*/  MOV R151, R150 ;  /* 0x0000009600977202 */ /* 0x000fe40000000f00 */
[----:B------:R-:W-:Y:S01]  /*123c0*/  MOV R150, R149 ;  /* 0x0000009500967202 */ /* 0x000fe20000000f00 */
[----:B------:R1:W1:Y:S01]  /*123d0*/  MUFU.EX2 R163, R2 ;  /* 0x0000000200a37308 */ /* 0x0002620000000800 */
[----:B------:R-:W-:Y:S01]  /*123e0*/  MOV R149, R148 ;  /* 0x0000009400957202 */ /* 0x000fe20000000f00 */
[----:B------:R-:W-:Y:S01]  /*123f0*/  IMAD.MOV.U32 R148, RZ, RZ, R199 ;  /* 0x000000ffff947224 */ /* 0x000fe200078e00c7 */
[----:B------:R-:W-:Y:S02]  /*12400*/  MOV R199, R139 ;  /* 0x0000008b00c77202 */ /* 0x000fe40000000f00 */
[----:B------:R-:W-:Y:S02]  /*12410*/  MOV R139, R130 ;  /* 0x00000082008b7202 */ /* 0x000fe40000000f00 */
[----:B------:R-:W-:Y:S02]  /*12420*/  MOV R130, R232 ;  /* 0x000000e800827202 */ /* 0x000fe40000000f00 */
[----:B------:R3:W5:Y:S01]  /*12430*/  LDL.LU R232, [R1+0x98] ;  /* 0x0000980001e87983 */ /* 0x0007620000300800 */
[----:B-1----:R-:W-:Y:S01]  /*12440*/  FFMA.FTZ R2, R151, c[0x0][0x2d0], -R105 ;  /* 0x0000b40097027a23 */ /* 0x002fe20000010869 */
[----:B------:R-:W-:Y:S02]  /*12450*/  F2FP.PACK_AB R83, R163, R157 ;  /* 0x0000009da353723e */ /* 0x000fe400000000ff */
[----:B------:R-:W-:Y:S01]  /*12460*/  MOV R151, R150 ;  /* 0x0000009600977202 */ /* 0x000fe20000000f00 */
[----:B------:R1:W-:Y:S01]  /*12470*/  MUFU.EX2 R155, R2 ;  /* 0x00000002009b7308 */ /* 0x0003e20000000800 */
[----:B------:R-:W-:Y:S02]  /*12480*/  MOV R150, R149 ;  /* 0x0000009500967202 */ /* 0x000fe40000000f00 */
[----:B------:R-:W-:Y:S01]  /*12490*/  MOV R149, R148 ;  /* 0x0000009400957202 */ /* 0x000fe20000000f00 */
[-C--:B--2---:R-:W-:Y:S03]  /*124a0*/  HMMA.16816.F32 R4, R80, R88.reuse, R4 ;  /* 0x000000585004723c */ /* 0x084fe60000001804 */
[----:B------:R-:W-:Y:S01]  /*124b0*/  MOV R148, R199 ;  /* 0x000000c700947202 */ /* 0x000fe20000000f00 */
[----:B------:R-:W-:Y:S01]  /*124c0*/  IMAD.MOV.U32 R199, RZ, RZ, R139 ;  /* 0x000000ffffc77224 */ /* 0x000fe200078e008b */
[----:B------:R-:W-:Y:S02]  /*124d0*/  MOV R139, R130 ;  /* 0x00000082008b7202 */ /* 0x000fe40000000f00 */
[----:B------:R-:W-:Y:S02]  /*124e0*/  MOV R130, R229 ;  /* 0x000000e500827202 */ /* 0x000fe40000000f00 */
[----:B------:R3:W5:Y:S03]  /*124f0*/  LDL.LU R229, [R1+0x94] ;  /* 0x0000940001e57983 */ /* 0x0007660000300800 */
[--C-:B-1----:R-:W-:Y:S01]  /*12500*/  FFMA.FTZ R2, R151, c[0x0][0x2d0], -R105.reuse ;  /* 0x0000b40097027a23 */ /* 0x102fe20000010869 */
[----:B------:R-:W-:Y:S02]  /*12510*/  MOV R151, R150 ;  /* 0x0000009600977202 */ /* 0x000fe40000000f00 */
[----:B------:R-:W-:Y:S01]  /*12520*/  MOV R150, R149 ;  /* 0x0000009500967202 */ /* 0x000fe20000000f00 */
[----:B------:R1:W2:Y:S01]  /*12530*/  MUFU.EX2 R156, R2 ;  /* 0x00000002009c7308 */ /* 0x0002a20000000800 */
[----:B------:R-:W-:Y:S02]  /*12540*/  MOV R149, R148 ;  /* 0x0000009400957202 */ /* 0x000fe40000000f00 */
[----:B------:R-:W-:Y:S02]  /*12550*/  MOV R148, R199 ;  /* 0x000000c700947202 */ /* 0x000fe40000000f00 */
[----:B------:R-:W-:Y:S01]  /*12560*/  MOV R199, R139 ;  /* 0x0000008b00c77202 */ /* 0x000fe20000000f00 */
[----:B------:R-:W-:Y:S01]  /*12570*/  IMAD.MOV.U32 R139, RZ, RZ, R130 ;  /* 0x000000ffff8b7224 */ /* 0x000fe200078e0082 */
[----:B------:R-:W-:Y:S02]  /*12580*/  MOV R130, R231 ;  /* 0x000000e700827202 */ /* 0x000fe40000000f00 */
[----:B------:R3:W5:Y:S01]  /*12590*/  LDL.LU R231, [R1+0x90] ;  /* 0x0000900001e77983 */ /* 0x0007620000300800 */
[--C-:B-1----:R-:W-:Y:S01]  /*125a0*/  FFMA.FTZ R2, R151, c[0x0][0x2d0], -R105.reuse ;  /* 0x0000b40097027a23 */ /* 0x102fe20000010869 */
[----:B--2---:R-:W-:Y:S02]  /*125b0*/  F2FP.PACK_AB R84, R156, R155 ;  /* 0x0000009b9c54723e */ /* 0x004fe400000000ff */
[----:B------:R-:W-:Y:S01]  /*125c0*/  MOV R151, R150 ;  /* 0x0000009600977202 */ /* 0x000fe20000000f00 */
[----:B------:R1:W-:Y:S01]  /*125d0*/  MUFU.EX2 R162, R2 ;  /* 0x0000000200a27308 */ /* 0x0003e20000000800 */
[----:B------:R-:W-:Y:S02]  /*125e0*/  MOV R150, R149 ;  /* 0x0000009500967202 */ /* 0x000fe40000000f00 */
[----:B------:R-:W-:Y:S02]  /*125f0*/  MOV R149, R148 ;  /* 0x0000009400957202 */ /* 0x000fe40000000f00 */
[----:B------:R-:W-:Y:S02]  /*12600*/  MOV R148, R199 ;  /* 0x000000c700947202 */ /* 0x000fe40000000f00 */
[----:B------:R-:W-:Y:S02]  /*12610*/  MOV R199, R139 ;  /* 0x0000008b00c77202 */ /* 0x000fe40000000f00 */
[----:B------:R-:W-:Y:S01]  /*12620*/  MOV R139, R138 ;  /* 0x0000008a008b7202 */ /* 0x000fe20000000f00 */
[----:B-1----:R-:W-:Y:S01]  /*12630*/  FFMA.FTZ R2, R151, c[0x0][0x2d0], -R105 ;  /* 0x0000b40097027a23 */ /* 0x002fe20000010869 */
[----:B------:R-:W-:Y:S02]  /*12640*/  MOV R151, R150 ;  /* 0x0000009600977202 */ /* 0x000fe40000000f00 */
[----:B------:R-:W-:Y:S01]  /*12650*/  MOV R150, R149 ;  /* 0x0000009500967202 */ /* 0x000fe20000000f00 */
[----:B------:R1:W2:Y:S01]  /*12660*/  MUFU.EX2 R161, R2 ;  /* 0x0000000200a17308 */ /* 0x0002a20000000800 */
[----:B------:R-:W-:Y:S02]  /*12670*/  MOV R149, R148 ;  /* 0x0000009400957202 */ /* 0x000fe40000000f00 */
[----:B------:R-:W-:Y:S02]  /*12680*/  MOV R148, R199 ;  /* 0x000000c700947202 */ /* 0x000fe40000000f00 */
[----:B------:R-:W-:Y:S02]  /*12690*/  MOV R199, R139 ;  /* 0x0000008b00c77202 */ /* 0x000fe40000000f00 */
[----:B------:R-:W-:Y:S02]  /*126a0*/  MOV R205, R150 ;  /* 0x0000009600cd7202 */ /* 0x000fe40000000f00 */
[----:B------:R-:W-:Y:S01]  /*126b0*/  MOV R150, R148 ;  /* 0x0000009400967202 */ /* 0x000fe20000000f00 */
[----:B-1----:R-:W-:Y:S01]  /*126c0*/  FFMA.FTZ R2, R151, c[0x0][0x2d0], -R77 ;  /* 0x0000b40097027a23 */ /* 0x002fe2000001084d */
[----:B------:R-:W-:Y:S02]  /*126d0*/  MOV R151, R149 ;  /* 0x0000009500977202 */ /* 0x000fe40000000f00 */
[----:B------:R-:W-:Y:S02]  /*126e0*/  MOV R149, R199 ;  /* 0x000000c700957202 */ /* 0x000fe40000000f00 */
[----:B--2---:R-:W-:Y:S01]  /*126f0*/  F2FP.PACK_AB R86, R161, R162 ;  /* 0x000000a2a156723e */ /* 0x004fe200000000ff */
[----:B----4-:R-:W-:Y:S02]  /*12700*/  IMAD.MOV.U32 R138, RZ, RZ, R235 ;  /* 0x000000ffff8a7224 */ /* 0x010fe400078e00eb */
[----:B------:R3:W5:Y:S03]  /*12710*/  LDL.LU R235, [R1+0x8c] ;  /* 0x00008c0001eb7983 */ /* 0x0007660000300800 */
[----:B------:R-:W-:Y:S02]  /*12720*/  MOV R139, R138 ;  /* 0x0000008a008b7202 */ /* 0x000fe40000000f00 */
[----:B------:R-:W-:Y:S01]  /*12730*/  MOV R138, R137 ;  /* 0x00000089008a7202 */ /* 0x000fe20000000f00 */
[----:B------:R-:W-:Y:S01]  /*12740*/  IMAD.MOV.U32 R137, RZ, RZ, R195 ;  /* 0x000000ffff897224 */ /* 0x000fe200078e00c3 */
[----:B------:R-:W-:Y:S02]  /*12750*/  MOV R195, R193 ;  /* 0x000000c100c37202 */ /* 0x000fe40000000f00 */
[----:B------:R-:W-:Y:S01]  /*12760*/  MOV R148, R139 ;  /* 0x0000008b00947202 */ /* 0x000fe20000000f00 */
[----:B------:R-:W-:Y:S01]  /*12770*/  IMAD.MOV.U32 R199, RZ, RZ, R138 ;  /* 0x000000ffffc77224 */ /* 0x000fe200078e008a */
[----:B------:R-:W-:Y:S02]  /*12780*/  MOV R138, R195 ;  /* 0x000000c3008a7202 */ /* 0x000fe40000000f00 */
[----:B------:R-:W-:Y:S02]  /*12790*/  MOV R195, R117 ;  /* 0x0000007500c37202 */ /* 0x000fe40000000f00 */
[----:B------:R1:W-:Y:S01]  /*127a0*/  MUFU.EX2 R117, R2 ;  /* 0x0000000200757308 */ /* 0x0003e20000000800 */
[----:B------:R-:W-:Y:S02]  /*127b0*/  MOV R139, R137 ;  /* 0x00000089008b7202 */ /* 0x000fe40000000f00 */
[----:B------:R-:W-:Y:S02]  /*127c0*/  MOV R137, R237 ;  /* 0x000000ed00897202 */ /* 0x000fe40000000f00 */
[----:B------:R-:W-:Y:S02]  /*127d0*/  MOV R193, R236 ;  /* 0x000000ec00c17202 */ /* 0x000fe40000000f00 */
[----:B------:R3:W5:Y:S04]  /*127e0*/  LDL.LU R236, [R1+0x88] ;  /* 0x0000880001ec7983 */ /* 0x0007680000300800 */
[----:B------:R3:W5:Y:S01]  /*127f0*/  LDL.LU R237, [R1+0x84] ;  /* 0x0000840001ed7983 */ /* 0x0007620000300800 */
[--C-:B-1----:R-:W-:Y:S01]  /*12800*/  FFMA.FTZ R2, R205, c[0x0][0x2d0], -R77.reuse ;  /* 0x0000b400cd027a23 */ /* 0x102fe2000001084d */
[----:B------:R-:W-:Y:S02]  /*12810*/  MOV R205, R151 ;  /* 0x0000009700cd7202 */ /* 0x000fe40000000f00 */
[----:B------:R-:W-:Y:S02]  /*12820*/  MOV R151, R150 ;  /* 0x0000009600977202 */ /* 0x000fe40000000f00 */
[----:B------:R-:W-:Y:S01]  /*12830*/  MOV R150, R149 ;  /* 0x0000009500967202 */ /* 0x000fe20000000f00 */
[----:B------:R-:W-:Y:S01]  /*12840*/  IMAD.MOV.U32 R149, RZ, RZ, R148 ;  /* 0x000000ffff957224 */ /* 0x000fe200078e0094 */
[----:B------:R-:W-:Y:S02]  /*12850*/  MOV R148, R199 ;  /* 0x000000c700947202 */ /* 0x000fe40000000f00 */
[----:B------:R-:W-:Y:S02]  /*12860*/  MOV R199, R139 ;  /* 0x0000008b00c77202 */ /* 0x000fe40000000f00 */
[----:B------:R-:W-:Y:S02]  /*12870*/  MOV R139, R138 ;  /* 0x0000008a008b7202 */ /* 0x000fe40000000f00 */
[----:B------:R-:W-:Y:S02]  /*12880*/  MOV R138, R137 ;  /* 0x00000089008a7202 */ /* 0x000fe40000000f00 */
[----:B------:R-:W-:Y:S02]  /*12890*/  MOV R137, R185 ;  /* 0x000000b900897202 */ /* 0x000fe40000000f00 */
[----:B------:R-:W-:Y:S02]  /*128a0*/  MOV R185, R115 ;  /* 0x0000007300b97202 */ /* 0x000fe40000000f00 */
[----:B------:R1:W2:Y:S01]  /*128b0*/  MUFU.EX2 R115, R2 ;  /* 0x0000000200737308 */ /* 0x0002a20000000800 */
[----:B------:R-:W-:Y:S02]  /*128c0*/  MOV R206, R151 ;  /* 0x0000009700ce7202 */ /* 0x000fe40000000f00 */
[----:B------:R-:W-:Y:S02]  /*128d0*/  MOV R151, R149 ;  /* 0x0000009500977202 */ /* 0x000fe40000000f00 */
[----:B------:R-:W-:Y:S02]  /*128e0*/  MOV R149, R199 ;  /* 0x000000c700957202 */ /* 0x000fe40000000f00 */
[----:B------:R-:W-:Y:S02]  /*128f0*/  MOV R199, R138 ;  /* 0x0000008a00c77202 */ /* 0x000fe40000000f00 */
[----:B------:R-:W-:Y:S02]  /*12900*/  MOV R138, R129 ;  /* 0x00000081008a7202 */ /* 0x000fe40000000f00 */
[----:B------:R-:W-:Y:S02]  /*12910*/  MOV R129, R238 ;  /* 0x000000ee00817202 */ /* 0x000fe40000000f00 */
[----:B------:R3:W5:Y:S01]  /*12920*/  LDL.LU R238, [R1+0x80] ;  /* 0x0000800001ee7983 */ /* 0x0007620000300800 */
[--C-:B-1----:R-:W-:Y:S01]  /*12930*/  FFMA.FTZ R2, R205, c[0x0][0x2d0], -R77.reuse ;  /* 0x0000b400cd027a23 */ /* 0x102fe2000001084d */
[----:B--2---:R-:W-:Y:S01]  /*12940*/  F2FP.PACK_AB R85, R115, R117 ;  /* 0x000000757355723e */ /* 0x004fe200000000ff */
[----:B------:R-:W-:Y:S01]  /*12950*/  IMAD.MOV.U32 R205, RZ, RZ, R150 ;  /* 0x000000ffffcd7224 */ /* 0x000fe200078e0096 */
[----:B------:R-:W-:Y:S02]  /*12960*/  MOV R150, R148 ;  /* 0x0000009400967202 */ /* 0x000fe40000000f00 */
[----:B------:R-:W-:Y:S02]  /*12970*/  MOV R148, R139 ;  /* 0x0000008b00947202 */ /* 0x000fe40000000f00 */
[----:B------:R-:W-:Y:S01]  /*12980*/  MOV R139, R137 ;  /* 0x00000089008b7202 */ /* 0x000fe20000000f00 */
[----:B------:R-:W-:Y:S02]  /*12990*/  IMAD.MOV.U32 R137, RZ, RZ, R116 ;  /* 0x000000ffff897224 */ /* 0x000fe400078e0074 */
[----:B------:R1:W-:Y:S02]  /*129a0*/  MUFU.EX2 R116, R2 ;  /* 0x0000000200747308 */ /* 0x0003e40000000800 */
[----:B-1----:R-:W-:Y:S01]  /*129b0*/  FFMA.FTZ R2, R206, c[0x0][0x2d0], -R77 ;  /* 0x0000b400ce027a23 */ /* 0x002fe2000001084d */
[----:B------:R-:W-:Y:S02]  /*129c0*/  MOV R206, R205 ;  /* 0x000000cd00ce7202 */ /* 0x000fe40000000f00 */
[----:B------:R-:W-:Y:S02]  /*129d0*/  MOV R205, R151 ;  /* 0x0000009700cd7202 */ /* 0x000fe40000000f00 */
[----:B------:R-:W-:Y:S01]  /*129e0*/  MOV R151, R150 ;  /* 0x0000009600977202 */ /* 0x000fe20000000f00 */
[----:B------:R-:W-:Y:S01]  /*129f0*/  FFMA.FTZ R3, R206, c[0x0][0x2d0], -R79 ;  /* 0x0000b400ce037a23 */ /* 0x000fe2000001084f */
[----:B------:R-:W-:Y:S02]  /*12a00*/  MOV R150, R149 ;  /* 0x0000009500967202 */ /* 0x000fe40000000f00 */
[----:B------:R-:W-:Y:S01]  /*12a10*/  MOV R149, R148 ;  /* 0x0000009400957202 */ /* 0x000fe20000000f00 */
[----:B------:R-:W-:Y:S01]  /*12a20*/  MUFU.EX2 R160, R3 ;  /* 0x0000000300a07308 */ /* 0x000fe20000000800 */
[----:B------:R-:W-:Y:S01]  /*12a30*/  MOV R148, R199 ;  /* 0x000000c700947202 */ /* 0x000fe20000000f00 */
[----:B------:R-:W-:Y:S01]  /*12a40*/  IMAD.MOV.U32 R199, RZ, RZ, R139 ;  /* 0x000000ffffc77224 */ /* 0x000fe200078e008b */
[----:B------:R-:W-:Y:S02]  /*12a50*/  MOV R139, R138 ;  /* 0x0000008a008b7202 */ /* 0x000fe40000000f00 */
[----:B------:R-:W-:Y:S02]  /*12a60*/  MOV R138, R137 ;  /* 0x00000089008a7202 */ /* 0x000fe40000000f00 */
[----:B------:R-:W-:Y:S02]  /*12a70*/  MOV R137, R129 ;  /* 0x0000008100897202 */ /* 0x000fe40000000f00 */
[----:B------:R-:W-:Y:S02]  /*12a80*/  MOV R129, R114 ;  /* 0x0000007200817202 */ /* 0x000fe40000000f00 */
[----:B------:R1:W2:Y:S01]  /*12a90*/  MUFU.EX2 R114, R2 ;  /* 0x0000000200727308 */ /* 0x0002a20000000800 */
        /* <DEDUP_REMOVED lines=13> */
[----:B------:R-:W-:Y:S01]  /*12b70*/  IMAD.MOV.U32 R205, RZ, RZ, R151 ;  /* 0x000000ffffcd7224 */ /* 0x000fe200078e0097 */
[----:B------:R-:W-:Y:S01]  /*12b80*/  MOV R151, R150 ;  /* 0x0000009600977202 */ /* 0x000fe20000000f00 */
[----:B------:R1:W4:Y:S01]  /*12b90*/  MUFU.EX2 R210, R2 ;  /* 0x0000000200d27308 */ /* 0x0003220000000800 */
[----:B------:R-:W-:Y:S02]  /*12ba0*/  MOV R150, R149 ;  /* 0x0000009500967202 */ /* 0x000fe40000000f00 */
[----:B------:R-:W-:Y:S02]  /*12bb0*/  MOV R149, R148 ;  /* 0x0000009400957202 */ /* 0x000fe40000000f00 */
[----:B------:R-:W-:Y:S02]  /*12bc0*/  MOV R148, R199 ;  /* 0x000000c700947202 */ /* 0x000fe40000000f00 */
[----:B------:R-:W-:Y:S02]  /*12bd0*/  MOV R199, R139 ;  /* 0x0000008b00c77202 */ /* 0x000fe40000000f00 */
[----:B------:R-:W-:Y:S02]  /*12be0*/  MOV R139, R138 ;  /* 0x0000008a008b7202 */ /* 0x000fe40000000f00 */
[----:B------:R-:W-:Y:S01]  /*12bf0*/  MOV R138, R137 ;  /* 0x00000089008a7202 */ /* 0x000fe20000000f00 */
[----:B------:R-:W-:Y:S01]  /*12c00*/  IMAD.MOV.U32 R137, RZ, RZ, R134 ;  /* 0x000000ffff897224 */ /* 0x000fe200078e0086 */
[----:B------:R-:W-:Y:S02]  /*12c10*/  MOV R134, R240 ;  /* 0x000000f000867202 */ /* 0x000fe40000000f00 */
[----:B------:R3:W5:Y:S01]  /*12c20*/  LDL.LU R240, [R1+0x78] ;  /* 0x0000780001f07983 */ /* 0x0007620000300800 */
[----:B--2---:R-:W-:Y:S07]  /*12c30*/  F2FP.PACK_AB R87, R114, R116 ;  /* 0x000000747257723e */ /* 0x004fee00000000ff */
[C---:B------:R-:W-:Y:S04]  /*12c40*/  HMMA.16816.F32 R8, R84.reuse, R88, R8 ;  /* 0x000000585408723c */ /* 0x040fe80000001808 */
[----:B-1----:R-:W-:Y:S01]  /*12c50*/  FFMA.FTZ R2, R206, c[0x0][0x2d0], -R79 ;  /* 0x0000b400ce027a23 */ /* 0x002fe2000001084f */
[----:B------:R-:W-:Y:S02]  /*12c60*/  MOV R206, R205 ;  /* 0x000000cd00ce7202 */ /* 0x000fe40000000f00 */
[----:B------:R-:W-:Y:S01]  /*12c70*/  MOV R205, R151 ;  /* 0x0000009700cd7202 */ /* 0x000fe20000000f00 */
[-C--:B------:R-:W-:Y:S01]  /*12c80*/  HMMA.16816.F32 R12, R84, R90.reuse, R12 ;  /* 0x0000005a540c723c */ /* 0x080fe2000000180c */
[----:B------:R1:W-:Y:S03]  /*12c90*/  MUFU.EX2 R211, R2 ;  /* 0x0000000200d37308 */ /* 0x0003e60000000800 */
[----:B------:R-:W-:Y:S02]  /*12ca0*/  MOV R151, R150 ;  /* 0x0000009600977202 */ /* 0x000fe40000000f00 */
[----:B------:R-:W-:Y:S02]  /*12cb0*/  MOV R150, R149 ;  /* 0x0000009500967202 */ /* 0x000fe40000000f00 */
[C---:B------:R-:W-:Y:S01]  /*12cc0*/  HMMA.16816.F32 R16, R80.reuse, R90, R16 ;  /* 0x0000005a5010723c */ /* 0x040fe20000001810 */
[----:B------:R-:W2:Y:S03]  /*12cd0*/  LDSM.16.MT88.4 R88, [R226+0x1900] ;  /* 0x00190000e258783b */ /* 0x000ea60000004200 */
[----:B------:R-:W-:Y:S02]  /*12ce0*/  MOV R149, R148 ;  /* 0x0000009400957202 */ /* 0x000fe40000000f00 */
[----:B------:R-:W-:Y:S01]  /*12cf0*/  MOV R148, R199 ;  /* 0x000000c700947202 */ /* 0x000fe20000000f00 */
[----:B------:R-:W-:Y:S01]  /*12d00*/  IMAD.MOV.U32 R199, RZ, RZ, R139 ;  /* 0x000000ffffc77224 */ /* 0x000fe200078e008b */
[-C--:B------:R-:W-:Y:S04]  /*12d10*/  HMMA.16816.F32 R20, R80, R92.reuse, R20 ;  /* 0x0000005c5014723c */ /* 0x080fe80000001814 */
[----:B------:R-:W-:Y:S02]  /*12d20*/  MOV R139, R138 ;  /* 0x0000008a008b7202 */ /* 0x000fe40000000f00 */
[----:B------:R-:W-:Y:S02]  /*12d30*/  MOV R138, R233 ;  /* 0x000000e9008a7202 */ /* 0x000fe40000000f00 */
[C---:B------:R-:W-:Y:S01]  /*12d40*/  HMMA.16816.F32 R24, R84.reuse, R92, R24 ;  /* 0x0000005c5418723c */ /* 0x040fe20000001818 */
[----:B------:R3:W5:Y:S03]  /*12d50*/  LDL.LU R233, [R1+0x74] ;  /* 0x0000740001e97983 */ /* 0x0007660000300800 */
[----:B-1----:R-:W-:Y:S01]  /*12d60*/  FFMA.FTZ R2, R206, c[0x0][0x2d0], -R79 ;  /* 0x0000b400ce027a23 */ /* 0x002fe2000001084f */
[----:B------:R-:W-:Y:S02]  /*12d70*/  MOV R206, R205 ;  /* 0x000000cd00ce7202 */ /* 0x000fe40000000f00 */
[----:B------:R-:W-:Y:S01]  /*12d80*/  MOV R205, R151 ;  /* 0x0000009700cd7202 */ /* 0x000fe20000000f00 */
[-C--:B------:R-:W-:Y:S01]  /*12d90*/  HMMA.16816.F32 R28, R84, R94.reuse, R28 ;  /* 0x0000005e541c723c */ /* 0x080fe2000000181c */
[----:B------:R1:W1:Y:S03]  /*12da0*/  MUFU.EX2 R209, R2 ;  /* 0x0000000200d17308 */ /* 0x0002660000000800 */
[----:B------:R-:W-:Y:S02]  /*12db0*/  MOV R151, R150 ;  /* 0x0000009600977202 */ /* 0x000fe40000000f00 */
[----:B------:R-:W-:Y:S02]  /*12dc0*/  MOV R150, R149 ;  /* 0x0000009500967202 */ /* 0x000fe40000000f00 */
[C---:B------:R-:W-:Y:S01]  /*12dd0*/  HMMA.16816.F32 R32, R80.reuse, R94, R32 ;  /* 0x0000005e5020723c */ /* 0x040fe20000001820 */
[----:B------:R-:W3:Y:S03]  /*12de0*/  LDSM.16.MT88.4 R92, [R224+0x2100] ;  /* 0x00210000e05c783b */ /* 0x000ee60000004200 */
[----:B------:R-:W-:Y:S01]  /*12df0*/  MOV R149, R148 ;  /* 0x0000009400957202 */ /* 0x000fe20000000f00 */
[----:B------:R-:W-:Y:S01]  /*12e00*/  IMAD.MOV.U32 R148, RZ, RZ, R199 ;  /* 0x000000ffff947224 */ /* 0x000fe200078e00c7 */
[----:B------:R-:W-:Y:S02]  /*12e10*/  MOV R199, R139 ;  /* 0x0000008b00c77202 */ /* 0x000fe40000000f00 */
[-C--:B------:R-:W-:Y:S04]  /*12e20*/  HMMA.16816.F32 R36, R80, R96.reuse, R36 ;  /* 0x000000605024723c */ /* 0x080fe80000001824 */
[----:B------:R-:W-:Y:S02]  /*12e30*/  MOV R139, R138 ;  /* 0x0000008a008b7202 */ /* 0x000fe40000000f00 */
[----:B------:R-:W-:Y:S02]  /*12e40*/  MOV R138, R136 ;  /* 0x00000088008a7202 */ /* 0x000fe40000000f00 */
[C---:B------:R-:W-:Y:S04]  /*12e50*/  HMMA.16816.F32 R40, R84.reuse, R96, R40 ;  /* 0x000000605428723c */ /* 0x040fe80000001828 */
[----:B-1----:R-:W-:Y:S01]  /*12e60*/  FFMA.FTZ R2, R206, c[0x0][0x2d0], -R78 ;  /* 0x0000b400ce027a23 */ /* 0x002fe2000001084e */
[----:B------:R-:W-:Y:S02]  /*12e70*/  MOV R206, R205 ;  /* 0x000000cd00ce7202 */ /* 0x000fe40000000f00 */
[----:B------:R-:W-:Y:S01]  /*12e80*/  MOV R205, R151 ;  /* 0x0000009700cd7202 */ /* 0x000fe20000000f00 */
[-C--:B------:R-:W-:Y:S01]  /*12e90*/  HMMA.16816.F32 R44, R84, R98.reuse, R44 ;  /* 0x00000062542c723c */ /* 0x080fe2000000182c */
[----:B------:R1:W-:Y:S03]  /*12ea0*/  MUFU.EX2 R208, R2 ;  /* 0x0000000200d07308 */ /* 0x0003e60000000800 */
[----:B------:R-:W-:Y:S01]  /*12eb0*/  MOV R164, R205 ;  /* 0x000000cd00a47202 */ /* 0x000fe20000000f00 */
[----:B------:R-:W-:Y:S01]  /*12ec0*/  IMAD.MOV.U32 R151, RZ, RZ, R150 ;  /* 0x000000ffff977224 */ /* 0x000fe200078e0096 */
[----:B------:R-:W-:Y:S02]  /*12ed0*/  MOV R150, R149 ;  /* 0x0000009500967202 */ /* 0x000fe40000000f00 */
[C---:B------:R-:W-:Y:S01]  /*12ee0*/  HMMA.16816.F32 R48, R80.reuse, R98, R48 ;  /* 0x000000625030723c */ /* 0x040fe20000001830 */
[----:B------:R-:W-:Y:S03]  /*12ef0*/  LDSM.16.MT88.4 R96, [R225+0x2100] ;  /* 0x00210000e160783b */ /* 0x000fe60000004200 */
[----:B------:R-:W-:Y:S01]  /*12f00*/  IMAD.MOV.U32 R205, RZ, RZ, R151 ;  /* 0x000000ffffcd7224 */ /* 0x000fe200078e0097 */
[----:B------:R-:W-:Y:S02]  /*12f10*/  MOV R151, R150 ;  /* 0x0000009600977202 */ /* 0x000fe40000000f00 */
[----:B------:R-:W-:Y:S01]  /*12f20*/  MOV R149, R148 ;  /* 0x0000009400957202 */ /* 0x000fe20000000f00 */
[-C--:B--2---:R-:W-:Y:S04]  /*12f30*/  HMMA.16816.F32 R52, R80, R88.reuse, R52 ;  /* 0x000000585034723c */ /* 0x084fe80000001834 */
[----:B------:R-:W-:Y:S02]  /*12f40*/  MOV R150, R149 ;  /* 0x0000009500967202 */ /* 0x000fe40000000f00 */
[----:B------:R-:W-:Y:S02]  /*12f50*/  MOV R148, R199 ;  /* 0x000000c700947202 */ /* 0x000fe40000000f00 */
[----:B------:R-:W-:Y:S01]  /*12f60*/  MOV R199, R139 ;  /* 0x0000008b00c77202 */ /* 0x000fe20000000f00 */
[--C-:B-1----:R-:W-:Y:S01]  /*12f70*/  FFMA.FTZ R2, R206, c[0x0][0x2d0], -R78.reuse ;  /* 0x0000b400ce027a23 */ /* 0x102fe2000001084e */
[C---:B------:R-:W-:Y:S03]  /*12f80*/  HMMA.16816.F32 R56, R84.reuse, R88, R56 ;  /* 0x000000585438723c */ /* 0x040fe60000001838 */
[----:B------:R1:W2:Y:S01]  /*12f90*/  MUFU.EX2 R206, R2 ;  /* 0x0000000200ce7308 */ /* 0x0002a20000000800 */
[----:B------:R-:W-:Y:S02]  /*12fa0*/  MOV R149, R148 ;  /* 0x0000009400957202 */ /* 0x000fe40000000f00 */
[----:B------:R-:W-:Y:S02]  /*12fb0*/  MOV R148, R199 ;  /* 0x000000c700947202 */ /* 0x000fe40000000f00 */
[----:B------:R-:W-:Y:S01]  /*12fc0*/  MOV R139, R138 ;  /* 0x0000008a008b7202 */ /* 0x000fe20000000f00 */
[-C--:B------:R-:W-:Y:S03]  /*12fd0*/  HMMA.16816.F32 R60, R84, R90.reuse, R60 ;  /* 0x0000005a543c723c */ /* 0x080fe6000000183c */
[----:B------:R-:W-:Y:S02]  /*12fe0*/  MOV R199, R139 ;  /* 0x0000008b00c77202 */ /* 0x000fe40000000f00 */
[----:B------:R-:W-:Y:S02]  /*12ff0*/  MOV R136, R110 ;  /* 0x0000006e00887202 */ /* 0x000fe40000000f00 */
[----:B------:R-:W-:Y:S01]  /*13000*/  MOV R110, R234 ;  /* 0x000000ea006e7202 */ /* 0x000fe20000000f00 */
[----:B------:R-:W-:Y:S01]  /*13010*/  HMMA.16816.F32 R64, R80, R90, R64 ;  /* 0x0000005a5040723c */ /* 0x000fe20000001840 */
[----:B------:R3:W5:Y:S03]  /*13020*/  LDL.LU R234, [R1+0x70] ;  /* 0x0000700001ea7983 */ /* 0x0007660000300800 */
[----:B------:R-:W-:Y:S01]  /*13030*/  MOV R138, R119 ;  /* 0x00000077008a7202 */ /* 0x000fe20000000f00 */
[----:B------:R-:W3:Y:S02]  /*13040*/  LDSM.16.MT88.4 R88, [R227+0x2100] ;  /* 0x00210000e358783b */ /* 0x000ee40000004200 */
[----:B----4-:R-:W-:Y:S02]  /*13050*/  F2FP.PACK_AB R80, R210, R160 ;  /* 0x000000a0d250723e */ /* 0x010fe400000000ff */
[----:B------:R-:W-:Y:S03]  /*13060*/  MOV R139, R138 ;  /* 0x0000008a008b7202 */ /* 0x000fe60000000f00 */
[--C-:B-1----:R-:W-:Y:S01]  /*13070*/  FFMA.FTZ R2, R164, c[0x0][0x2d0], -R78.reuse ;  /* 0x0000b400a4027a23 */ /* 0x102fe2000001084e */
[----:B------:R1:W5:Y:S01]  /*13080*/  LDL.LU R119, [R1+0x6c] ;  /* 0x00006c0001777983 */ /* 0x0003620000300800 */
[----:B------:R-:W-:Y:S02]  /*13090*/  F2FP.PACK_AB R82, R209, R211 ;  /* 0x000000d3d152723e */ /* 0x000fe400000000ff */
[----:B------:R4:W-:Y:S01]  /*130a0*/  MUFU.EX2 R207, R2 ;  /* 0x0000000200cf7308 */ /* 0x0009e20000000800 */
[----:B------:R-:W-:Y:S01]  /*130b0*/  MOV R138, R195 ;  /* 0x000000c3008a7202 */ /* 0x000fe20000000f00 */
[----:B------:R-:W-:Y:S01]  /*130c0*/  IMAD.MOV.U32 R195, RZ, RZ, R135 ;  /* 0x000000ffffc37224 */ /* 0x000fe200078e0087 */
[----:B------:R-:W-:Y:S01]  /*130d0*/  MOV R135, R194 ;  /* 0x000000c200877202 */ /* 0x000fe20000000f00 */
[----:B------:R-:W-:Y:S01]  /*130e0*/  LDSM.16.MT88.4 R164, [R225+0x3100] ;  /* 0x00310000e1a4783b */ /* 0x000fe20000004200 */
[----:B------:R-:W-:Y:S02]  /*130f0*/  MOV R194, R230 ;  /* 0x000000e600c27202 */ /* 0x000fe40000000f00 */
[----:B--2---:R-:W-:Y:S05]  /*13100*/  F2FP.PACK_AB R81, R206, R208 ;  /* 0x000000d0ce51723e */ /* 0x004fea00000000ff */
[----:B------:R1:W5:Y:S01]  /*13110*/  LDL.LU R230, [R1+0x68] ;  /* 0x0000680001e67983 */ /* 0x0003620000300800 */
[----:B----4-:R-:W-:Y:S04]  /*13120*/  FFMA.FTZ R2, R205, c[0x0][0x2d0], -R78 ;  /* 0x0000b400cd027a23 */ /* 0x010fe8000001084e */
[----:B------:R2:W4:Y:S02]  /*13130*/  MUFU.EX2 R205, R2 ;  /* 0x0000000200cd7308 */ /* 0x0005240000000800 */
[--C-:B--2---:R-:W-:Y:S01]  /*13140*/  FFMA.FTZ R2, R151, c[0x0][0x2d0], -R105.reuse ;  /* 0x0000b40097027a23 */ /* 0x104fe20000010869 */
[----:B----4-:R-:W-:Y:S07]  /*13150*/  F2FP.PACK_AB R83, R205, R207 ;  /* 0x000000cfcd53723e */ /* 0x010fee00000000ff */
[----:B------:R2:W-:Y:S01]  /*13160*/  MUFU.EX2 R171, R2 ;  /* 0x0000000200ab7308 */ /* 0x0005e20000000800 */
[-C--:B---3--:R-:W-:Y:S03]  /*13170*/  HMMA.16816.F32 R4, R80, R92.reuse, R4 ;  /* 0x0000005c5004723c */ /* 0x088fe60000001804 */
[--C-:B--2---:R-:W-:Y:S06]  /*13180*/  FFMA.FTZ R2, R150, c[0x0][0x2d0], -R105.reuse ;  /* 0x0000b40096027a23 */ /* 0x104fec0000010869 */
[----:B------:R2:W3:Y:S03]  /*13190*/  MUFU.EX2 R169, R2 ;  /* 0x0000000200a97308 */ /* 0x0004e60000000800 */
[--C-:B--2---:R-:W-:Y:S01]  /*131a0*/  FFMA.FTZ R2, R149, c[0x0][0x2d0], -R105.reuse ;  /* 0x0000b40095027a23 */ /* 0x104fe20000010869 */
[----:B---3--:R-:W-:Y:S06]  /*131b0*/  F2FP.PACK_AB R84, R169, R171 ;  /* 0x000000aba954723e */ /* 0x008fec00000000ff */
[----:B------:R2:W-:Y:S02]  /*131c0*/  MUFU.EX2 R170, R2 ;  /* 0x0000000200aa7308 */ /* 0x0005e40000000800 */
[----:B--2---:R-:W-:Y:S08]  /*131d0*/  FFMA.FTZ R2, R148, c[0x0][0x2d0], -R105 ;  /* 0x0000b40094027a23 */ /* 0x004ff00000010869 */
[----:B------:R2:W3:Y:S02]  /*131e0*/  MUFU.EX2 R168, R2 ;  /* 0x0000000200a87308 */ /* 0x0004e40000000800 */
[--C-:B--2---:R-:W-:Y:S01]  /*131f0*/  FFMA.FTZ R2, R137, c[0x0][0x2d0], -R77.reuse ;  /* 0x0000b40089027a23 */ /* 0x104fe2000001084d */
[----:B------:R-:W-:Y:S02]  /*13200*/  MOV R137, R134 ;  /* 0x0000008600897202 */ /* 0x000fe40000000f00 */
[----:B------:R-:W-:Y:S05]  /*13210*/  MOV R134, R112 ;  /* 0x0000007000867202 */ /* 0x000fea0000000f00 */
[----:B------:R2:W-:Y:S01]  /*13220*/  MUFU.EX2 R112, R2 ;  /* 0x0000000200707308 */ /* 0x0005e20000000800 */
[----:B---3--:R-:W-:Y:S01]  /*13230*/  F2FP.PACK_AB R86, R168, R170 ;  /* 0x000000aaa856723e */ /* 0x008fe200000000ff */
[----:B--2---:R-:W-:Y:S01]  /*13240*/  FFMA.FTZ R2, R199, c[0x0][0x2d0], -R77 ;  /* 0x0000b400c7027a23 */ /* 0x004fe2000001084d */
[----:B------:R-:W-:Y:S07]  /*13250*/  MOV R199, R110 ;  /* 0x0000006e00c77202 */ /* 0x000fee0000000f00 */
[----:B------:R2:W3:Y:S01]  /*13260*/  MUFU.EX2 R110, R2 ;  /* 0x00000002006e7308 */ /* 0x0004e20000000800 */
[----:B------:R-:W-:Y:S09]  /*13270*/  FFMA.FTZ R3, R199, c[0x0][0x2d0], -R79 ;  /* 0x0000b400c7037a23 */ /* 0x000ff2000001084f */
[----:B------:R4:W-:Y:S01]  /*13280*/  MUFU.EX2 R203, R3 ;  /* 0x0000000300cb7308 */ /* 0x0009e20000000800 */
[----:B--2---:R-:W-:Y:S01]  /*13290*/  FFMA.FTZ R2, R139, c[0x0][0x2d0], -R77 ;  /* 0x0000b4008b027a23 */ /* 0x004fe2000001084d */
[----:B------:R-:W-:Y:S02]  /*132a0*/  MOV R139, R138 ;  /* 0x0000008a008b7202 */ /* 0x000fe40000000f00 */
[----:B------:R-:W-:Y:S01]  /*132b0*/  MOV R138, R133 ;  /* 0x00000085008a7202 */ /* 0x000fe20000000f00 */
[----:B------:R-:W-:Y:S01]  /*132c0*/  IMAD.MOV.U32 R133, RZ, RZ, R132 ;  /* 0x000000ffff857224 */ /* 0x000fe200078e0084 */
[----:B------:R-:W-:Y:S02]  /*132d0*/  MOV R132, R131 ;  /* 0x0000008300847202 */ /* 0x000fe40000000f00 */
[----:B------:R-:W-:Y:S02]  /*132e0*/  MOV R131, R130 ;  /* 0x0000008200837202 */ /* 0x000fe40000000f00 */
[----:B------:R-:W-:Y:S01]  /*132f0*/  MOV R130, R129 ;  /* 0x0000008100827202 */ /* 0x000fe20000000f00 */
[----:B----4-:R-:W-:Y:S01]  /*13300*/  FFMA.FTZ R3, R107, c[0x0][0x2d0], -R105 ;  /* 0x0000b4006b037a23 */ /* 0x010fe20000010869 */
[----:B------:R-:W-:Y:S02]  /*13310*/  MOV R129, R128 ;  /* 0x0000008000817202 */ /* 0x000fe40000000f00 */
[----:B------:R-:W-:Y:S02]  /*13320*/  MOV R128, R126 ;  /* 0x0000007e00807202 */ /* 0x000fe40000000f00 */
[----:B------:R-:W-:Y:S02]  /*13330*/  MOV R126, R111 ;  /* 0x0000006f007e7202 */ /* 0x000fe40000000f00 */
[----:B------:R2:W-:Y:S01]  /*13340*/  MUFU.EX2 R111, R2 ;  /* 0x00000002006f7308 */ /* 0x0005e20000000800 */
[----:B---3--:R-:W-:Y:S01]  /*13350*/  F2FP.PACK_AB R85, R110, R112 ;  /* 0x000000706e55723e */ /* 0x008fe200000000ff */
[----:B--2---:R-:W-:Y:S01]  /*13360*/  FFMA.FTZ R2, R137, c[0x0][0x2d0], -R77 ;  /* 0x0000b40089027a23 */ /* 0x004fe2000001084d */
[----:B------:R-:W-:Y:S01]  /*13370*/  MOV R137, R134 ;  /* 0x0000008600897202 */ /* 0x000fe20000000f00 */
[----:B------:R-:W-:Y:S06]  /*13380*/  IMAD.MOV.U32 R134, RZ, RZ, R113 ;  /* 0x000000ffff867224 */ /* 0x000fec00078e0071 */
[----:B------:R2:W3:Y:S02]  /*13390*/  MUFU.EX2 R113, R2 ;  /* 0x0000000200717308 */ /* 0x0004e40000000800 */
[--C-:B--2---:R-:W-:Y:S01]  /*133a0*/  FFMA.FTZ R2, R139, c[0x0][0x2d0], -R79.reuse ;  /* 0x0000b4008b027a23 */ /* 0x104fe2000001084f */
[----:B---3--:R-:W-:Y:S07]  /*133b0*/  F2FP.PACK_AB R87, R113, R111 ;  /* 0x0000006f7157723e */ /* 0x008fee00000000ff */
[----:B------:R2:W-:Y:S01]  /*133c0*/  MUFU.EX2 R175, R2 ;  /* 0x0000000200af7308 */ /* 0x0005e20000000800 */
[C---:B------:R-:W-:Y:S08]  /*133d0*/  HMMA.16816.F32 R8, R84.reuse, R92, R8 ;  /* 0x0000005c5408723c */ /* 0x040ff00000001808 */
[-C--:B------:R-:W-:Y:S08]  /*133e0*/  HMMA.16816.F32 R12, R84, R94.reuse, R12 ;  /* 0x0000005e540c723c */ /* 0x080ff0000000180c */
[C---:B------:R-:W-:Y:S01]  /*133f0*/  HMMA.16816.F32 R16, R80.reuse, R94, R16 ;  /* 0x0000005e5010723c */ /* 0x040fe20000001810 */
[----:B------:R-:W3:Y:S03]  /*13400*/  LDSM.16.MT88.4 R92, [R226+0x2100] ;  /* 0x00210000e25c783b */ /* 0x000ee60000004200 */
[--C-:B--2---:R-:W-:Y:S04]  /*13410*/  FFMA.FTZ R2, R138, c[0x0][0x2d0], -R79.reuse ;  /* 0x0000b4008a027a23 */ /* 0x104fe8000001084f */
[-C--:B------:R-:W-:Y:S01]  /*13420*/  HMMA.16816.F32 R20, R80, R88.reuse, R20 ;  /* 0x000000585014723c */ /* 0x080fe20000001814 */
[----:B------:R2:W-:Y:S07]  /*13430*/  MUFU.EX2 R202, R2 ;  /* 0x0000000200ca7308 */ /* 0x0005ee0000000800 */
[C---:B------:R-:W-:Y:S08]  /*13440*/  HMMA.16816.F32 R24, R84.reuse, R88, R24 ;  /* 0x000000585418723c */ /* 0x040ff00000001818 */
[-C--:B------:R-:W-:Y:S08]  /*13450*/  HMMA.16816.F32 R28, R84, R90.reuse, R28 ;  /* 0x0000005a541c723c */ /* 0x080ff0000000181c */
[C---:B------:R-:W-:Y:S01]  /*13460*/  HMMA.16816.F32 R32, R80.reuse, R90, R32 ;  /* 0x0000005a5020723c */ /* 0x040fe20000001820 */
[----:B------:R-:W4:Y:S03]  /*13470*/  LDSM.16.MT88.4 R88, [R224+0x2900] ;  /* 0x00290000e058783b */ /* 0x000f260000004200 */
[----:B--2---:R-:W-:Y:S04]  /*13480*/  FFMA.FTZ R2, R137, c[0x0][0x2d0], -R79 ;  /* 0x0000b40089027a23 */ /* 0x004fe8000001084f */
[-C--:B------:R-:W-:Y:S01]  /*13490*/  HMMA.16816.F32 R36, R80, R96.reuse, R36 ;  /* 0x000000605024723c */ /* 0x080fe20000001824 */
[----:B------:R2:W-:Y:S07]  /*134a0*/  MUFU.EX2 R199, R2 ;  /* 0x0000000200c77308 */ /* 0x0005ee0000000800 */
[C---:B------:R-:W-:Y:S08]  /*134b0*/  HMMA.16816.F32 R40, R84.reuse, R96, R40 ;  /* 0x000000605428723c */ /* 0x040ff00000001828 */
[-C--:B------:R-:W-:Y:S08]  /*134c0*/  HMMA.16816.F32 R44, R84, R98.reuse, R44 ;  /* 0x00000062542c723c */ /* 0x080ff0000000182c */
[C---:B------:R-:W-:Y:S01]  /*134d0*/  HMMA.16816.F32 R48, R80.reuse, R98, R48 ;  /* 0x000000625030723c */ /* 0x040fe20000001830 */
[----:B------:R-:W1:Y:S03]  /*134e0*/  LDSM.16.MT88.4 R96, [R227+0x2900] ;  /* 0x00290000e360783b */ /* 0x000e660000004200 */
[--C-:B--2---:R-:W-:Y:S01]  /*134f0*/  FFMA.FTZ R2, R136, c[0x0][0x2d0], -R78.reuse ;  /* 0x0000b40088027a23 */ /* 0x104fe2000001084e */
[----:B------:R-:W-:Y:S03]  /*13500*/  MOV R136, R189 ;  /* 0x000000bd00887202 */ /* 0x000fe60000000f00 */
[-C--:B---3--:R-:W-:Y:S01]  /*13510*/  HMMA.16816.F32 R52, R80, R92.reuse, R52 ;  /* 0x0000005c5034723c */ /* 0x088fe20000001834 */
[----:B------:R2:W-:Y:S07]  /*13520*/  MUFU.EX2 R174, R2 ;  /* 0x0000000200ae7308 */ /* 0x0005ee0000000800 */
[C---:B------:R-:W-:Y:S08]  /*13530*/  HMMA.16816.F32 R56, R84.reuse, R92, R56 ;  /* 0x0000005c5438723c */ /* 0x040ff00000001838 */
[-C--:B------:R-:W-:Y:S01]  /*13540*/  HMMA.16816.F32 R60, R84, R94.reuse, R60 ;  /* 0x0000005e543c723c */ /* 0x080fe2000000183c */
[----:B------:R-:W3:Y:S07]  /*13550*/  LDSM.16.MT88.4 R84, [R225+0x2900] ;  /* 0x00290000e154783b */ /* 0x000eee0000004200 */
[----:B------:R-:W-:Y:S01]  /*13560*/  HMMA.16816.F32 R64, R80, R94, R64 ;  /* 0x0000005e5040723c */ /* 0x000fe20000001840 */
[----:B------:R-:W1:Y:S03]  /*13570*/  LDSM.16.MT88.4 R92, [R226+0x2900] ;  /* 0x00290000e25c783b */ /* 0x000e660000004200 */
[--C-:B--2---:R-:W-:Y:S04]  /*13580*/  FFMA.FTZ R2, R195, c[0x0][0x2d0], -R78.reuse ;  /* 0x0000b400c3027a23 */ /* 0x104fe8000001084e */
[----:B------:R2:W-:Y:S04]  /*13590*/  MUFU.EX2 R173, R2 ;  /* 0x0000000200ad7308 */ /* 0x0005e80000000800 */
[--C-:B--2---:R-:W-:Y:S06]  /*135a0*/  FFMA.FTZ R2, R135, c[0x0][0x2d0], -R78.reuse ;  /* 0x0000b40087027a23 */ /* 0x104fec000001084e */
[----:B------:R2:W-:Y:S02]  /*135b0*/  MUFU.EX2 R195, R2 ;  /* 0x0000000200c37308 */ /* 0x0005e40000000800 */
[--C-:B--2---:R-:W-:Y:S01]  /*135c0*/  FFMA.FTZ R2, R133, c[0x0][0x2d0], -R78.reuse ;  /* 0x0000b40085027a23 */ /* 0x104fe2000001084e */
        /* <DEDUP_REMOVED lines=8> */
[----:B------:R-:W-:Y:S04]  /*13650*/  MOV R132, R192 ;  /* 0x000000c000847202 */ /* 0x000fe80000000f00 */
[----:B------:R-:W-:Y:S03]  /*13660*/  MOV R138, R132 ;  /* 0x00000084008a7202 */ /* 0x000fe60000000f00 */
[----:B------:R1:W-:Y:S01]  /*13670*/  MUFU.EX2 R192, R3 ;  /* 0x0000000300c07308 */ /* 0x0003e20000000800 */
[----:B--2---:R-:W-:Y:S02]  /*13680*/  FFMA.FTZ R2, R134, c[0x0][0x2d0], -R105 ;  /* 0x0000b40086027a23 */ /* 0x004fe40000010869 */
[----:B------:R-:W-:Y:S01]  /*13690*/  IMAD.MOV.U32 R134, RZ, RZ, R131 ;  /* 0x000000ffff867224 */ /* 0x000fe200078e0083 */
[----:B------:R-:W-:Y:S06]  /*136a0*/  MOV R131, R185 ;  /* 0x000000b900837202 */ /* 0x000fec0000000f00 */
[----:B------:R2:W-:Y:S01]  /*136b0*/  MUFU.EX2 R172, R2 ;  /* 0x0000000200ac7308 */ /* 0x0005e20000000800 */
[----:B------:R-:W-:Y:S02]  /*136c0*/  MOV R185, R108 ;  /* 0x0000006c00b97202 */ /* 0x000fe40000000f00 */
[----:B------:R-:W-:Y:S02]  /*136d0*/  MOV R148, R134 ;  /* 0x0000008600947202 */ /* 0x000fe40000000f00 */
[----:B------:R-:W3:Y:S01]  /*136e0*/  LDL.LU R134, [R1+0x40] ;  /* 0x0000400001867983 */ /* 0x000ee20000300800 */
[----:B-1----:R-:W-:Y:S01]  /*136f0*/  FFMA.FTZ R3, R135, c[0x0][0x2d0], -R79 ;  /* 0x0000b40087037a23 */ /* 0x002fe2000001084f */
[----:B------:R-:W-:Y:S02]  /*13700*/  MOV R137, R131 ;  /* 0x0000008300897202 */ /* 0x000fe40000000f00 */
[----:B------:R-:W-:Y:S01]  /*13710*/  MOV R135, R187 ;  /* 0x000000bb00877202 */ /* 0x000fe20000000f00 */
[----:B------:R1:W-:Y:S01]  /*13720*/  MUFU.EX2 R189, R3 ;  /* 0x0000000300bd7308 */ /* 0x0003e20000000800 */
[----:B--2---:R-:W-:Y:S09]  /*13730*/  FFMA.FTZ R2, R193, c[0x0][0x2d0], -R105 ;  /* 0x0000b400c1027a23 */ /* 0x004ff20000010869 */
[----:B------:R2:W2:Y:S01]  /*13740*/  MUFU.EX2 R193, R2 ;  /* 0x0000000200c17308 */ /* 0x0004a20000000800 */
[----:B-1----:R-:W-:Y:S02]  /*13750*/  FFMA.FTZ R3, R135, c[0x0][0x2d0], -R77 ;  /* 0x0000b40087037a23 */ /* 0x002fe4000001084d */
[----:B--2---:R-:W-:Y:S01]  /*13760*/  FFMA.FTZ R2, R133, c[0x0][0x2d0], -R105 ;  /* 0x0000b40085027a23 */ /* 0x004fe20000010869 */
[----:B------:R-:W-:Y:S02]  /*13770*/  MOV R133, R126 ;  /* 0x0000007e00857202 */ /* 0x000fe40000000f00 */
[----:B------:R-:W-:Y:S02]  /*13780*/  MOV R126, R125 ;  /* 0x0000007d007e7202 */ /* 0x000fe40000000f00 */
[----:B------:R-:W-:Y:S01]  /*13790*/  MOV R125, R191 ;  /* 0x000000bf007d7202 */ /* 0x000fe20000000f00 */
[----:B------:R-:W-:Y:S01]  /*137a0*/  IMAD.MOV.U32 R139, RZ, RZ, R133 ;  /* 0x000000ffff8b7224 */ /* 0x000fe200078e0085 */
[----:B------:R1:W2:Y:S01]  /*137b0*/  MUFU.EX2 R191, R2 ;  /* 0x0000000200bf7308 */ /* 0x0002a20000000800 */
[----:B------:R-:W4:Y:S01]  /*137c0*/  LDL.LU R133, [R1+0x48] ;  /* 0x0000480001857983 */ /* 0x000f220000300800 */
[----:B------:R-:W-:Y:S03]  /*137d0*/  F2FP.PACK_AB R80, R193, R172 ;  /* 0x000000acc150723e */ /* 0x000fe600000000ff */
[----:B------:R-:W4:Y:S04]  /*137e0*/  LDL.LU R132, [R1+0x3c] ;  /* 0x00003c0001847983 */ /* 0x000f280000300800 */
[----:B------:R-:W4:Y:S01]  /*137f0*/  LDL.LU R131, [R1+0x44] ;  /* 0x0000440001837983 */ /* 0x000f220000300800 */
[--C-:B-1----:R-:W-:Y:S01]  /*13800*/  FFMA.FTZ R2, R106, c[0x0][0x2d0], -R77.reuse ;  /* 0x0000b4006a027a23 */ /* 0x102fe2000001084d */
[----:B--2---:R-:W-:Y:S03]  /*13810*/  F2FP.PACK_AB R82, R192, R191 ;  /* 0x000000bfc052723e */ /* 0x004fe600000000ff */
[----:B------:R1:W-:Y:S02]  /*13820*/  MUFU.EX2 R107, R2 ;  /* 0x00000002006b7308 */ /* 0x0003e40000000800 */
[--C-:B-1----:R-:W-:Y:S08]  /*13830*/  FFMA.FTZ R2, R109, c[0x0][0x2d0], -R77.reuse ;  /* 0x0000b4006d027a23 */ /* 0x102ff0000001084d */
[----:B------:R1:W2:Y:S02]  /*13840*/  MUFU.EX2 R109, R2 ;  /* 0x00000002006d7308 */ /* 0x0002a40000000800 */
[--C-:B-1----:R-:W-:Y:S01]  /*13850*/  FFMA.FTZ R2, R100, c[0x0][0x2d0], -R77.reuse ;  /* 0x0000b40064027a23 */ /* 0x102fe2000001084d */
[----:B--2---:R-:W-:Y:S01]  /*13860*/  F2FP.PACK_AB R81, R109, R107 ;  /* 0x0000006b6d51723e */ /* 0x004fe200000000ff */
[--C-:B------:R-:W-:Y:S01]  /*13870*/  FFMA.FTZ R100, R76, c[0x0][0x2d0], -R77.reuse ;  /* 0x0000b4004c647a23 */ /* 0x100fe2000001084d */
[----:B------:R-:W-:Y:S05]  /*13880*/  F2FP.PACK_AB R76, R175, R203 ;  /* 0x000000cbaf4c723e */ /* 0x000fea00000000ff */
[----:B------:R1:W-:Y:S10]  /*13890*/  MUFU.EX2 R106, R2 ;  /* 0x00000002006a7308 */ /* 0x0003f40000000800 */
[----:B------:R-:W2:Y:S01]  /*138a0*/  MUFU.EX2 R100, R100 ;  /* 0x0000006400647308 */ /* 0x000ea20000000800 */
[----:B-1----:R-:W-:Y:S02]  /*138b0*/  FFMA.FTZ R2, R102, c[0x0][0x2d0], -R77 ;  /* 0x0000b40066027a23 */ /* 0x002fe4000001084d */
[----:B------:R-:W-:Y:S07]  /*138c0*/  FFMA.FTZ R102, R138, c[0x0][0x2d0], -R105 ;  /* 0x0000b4008a667a23 */ /* 0x000fee0000010869 */
[----:B------:R1:W1:Y:S01]  /*138d0*/  MUFU.EX2 R108, R2 ;  /* 0x00000002006c7308 */ /* 0x0002620000000800 */
[----:B--2---:R-:W-:Y:S09]  /*138e0*/  F2FP.PACK_AB R179, R75, R100 ;  /* 0x000000644bb3723e */ /* 0x004ff200000000ff */
[----:B------:R-:W-:Y:S01]  /*138f0*/  MUFU.EX2 R102, R102 ;  /* 0x0000006600667308 */ /* 0x000fe20000000800 */
[--C-:B-1----:R-:W-:Y:S01]  /*13900*/  FFMA.FTZ R2, R190, c[0x0][0x2d0], -R79.reuse ;  /* 0x0000b400be027a23 */ /* 0x102fe2000001084f */
[----:B------:R-:W-:Y:S08]  /*13910*/  F2FP.PACK_AB R83, R108, R106 ;  /* 0x0000006a6c53723e */ /* 0x000ff000000000ff */
[----:B------:R1:W2:Y:S02]  /*13920*/  MUFU.EX2 R190, R2 ;  /* 0x0000000200be7308 */ /* 0x0002a40000000800 */
[--C-:B-1----:R-:W-:Y:S01]  /*13930*/  FFMA.FTZ R2, R188, c[0x0][0x2d0], -R79.reuse ;  /* 0x0000b400bc027a23 */ /* 0x102fe2000001084f */
[----:B--2---:R-:W-:Y:S07]  /*13940*/  F2FP.PACK_AB R180, R190, R189 ;  /* 0x000000bdbeb4723e */ /* 0x004fee00000000ff */
[----:B------:R1:W-:Y:S02]  /*13950*/  MUFU.EX2 R188, R2 ;  /* 0x0000000200bc7308 */ /* 0x0003e40000000800 */
[----:B-1----:R-:W-:Y:S01]  /*13960*/  FFMA.FTZ R2, R103, c[0x0][0x2d0], -R79 ;  /* 0x0000b40067027a23 */ /* 0x002fe2000001084f */
[----:B------:R-:W-:Y:S01]  /*13970*/  F2FP.PACK_AB R79, R194, R195 ;  /* 0x000000c3c24f723e */ /* 0x000fe200000000ff */
[--C-:B------:R-:W-:Y:S06]  /*13980*/  FFMA.FTZ R103, R137, c[0x0][0x2d0], -R105.reuse ;  /* 0x0000b40089677a23 */ /* 0x100fec0000010869 */
[----:B------:R1:W2:Y:S01]  /*13990*/  MUFU.EX2 R187, R2 ;  /* 0x0000000200bb7308 */ /* 0x0002a20000000800 */
[----:B------:R-:W-:Y:S09]  /*139a0*/  FFMA.FTZ R105, R184, c[0x0][0x2d0], -R105 ;  /* 0x0000b400b8697a23 */ /* 0x000ff20000010869 */
[----:B------:R-:W2:Y:S10]  /*139b0*/  MUFU.EX2 R105, R105 ;  /* 0x0000006900697308 */ /* 0x000eb40000000800 */
[----:B------:R-:W3:Y:S01]  /*139c0*/  MUFU.EX2 R103, R103 ;  /* 0x0000006700677308 */ /* 0x000ee20000000800 */
[--C-:B-1----:R-:W-:Y:S01]  /*139d0*/  FFMA.FTZ R2, R185, c[0x0][0x2d0], -R78.reuse ;  /* 0x0000b400b9027a23 */ /* 0x102fe2000001084e */
[----:B--2---:R-:W-:Y:S08]  /*139e0*/  F2FP.PACK_AB R182, R187, R188 ;  /* 0x000000bcbbb6723e */ /* 0x004ff000000000ff */
[----:B------:R1:W-:Y:S01]  /*139f0*/  MUFU.EX2 R185, R2 ;  /* 0x0000000200b97308 */ /* 0x0003e20000000800 */
[----:B------:R-:W-:Y:S02]  /*13a00*/  F2FP.PACK_AB R178, R105, R104 ;  /* 0x0000006869b2723e */ /* 0x000fe400000000ff */
[----:B---3--:R-:W-:Y:S01]  /*13a10*/  F2FP.PACK_AB R176, R103, R102 ;  /* 0x0000006667b0723e */ /* 0x008fe200000000ff */
[----:B------:R-:W-:Y:S02]  /*13a20*/  FFMA.FTZ R74, R74, R134, R223 ;  /* 0x000000864a4a7223 */ /* 0x000fe400000100df */
[--C-:B-1----:R-:W-:Y:S04]  /*13a30*/  FFMA.FTZ R2, R186, c[0x0][0x2d0], -R78.reuse ;  /* 0x0000b400ba027a23 */ /* 0x102fe8000001084e */
[----:B------:R1:W2:Y:S02]  /*13a40*/  MUFU.EX2 R186, R2 ;  /* 0x0000000200ba7308 */ /* 0x0002a40000000800 */
[--C-:B-1----:R-:W-:Y:S01]  /*13a50*/  FFMA.FTZ R2, R148, c[0x0][0x2d0], -R78.reuse ;  /* 0x0000b40094027a23 */ /* 0x102fe2000001084e */
[----:B--2---:R-:W-:Y:S01]  /*13a60*/  F2FP.PACK_AB R181, R186, R185 ;  /* 0x000000b9bab5723e */ /* 0x004fe200000000ff */
[----:B------:R-:W-:Y:S01]  /*13a70*/  FFMA.FTZ R78, R139, c[0x0][0x2d0], -R78 ;  /* 0x0000b4008b4e7a23 */ /* 0x000fe2000001084e */
[----:B------:R-:W-:Y:S05]  /*13a80*/  LDSM.16.MT88.4 R148, [R227+0x3100] ;  /* 0x00310000e394783b */ /* 0x000fea0000004200 */
[----:B------:R1:W-:Y:S01]  /*13a90*/  MUFU.EX2 R184, R2 ;  /* 0x0000000200b87308 */ /* 0x0003e20000000800 */
[----:B----4-:R-:W-:Y:S02]  /*13aa0*/  FFMA.FTZ R69, R69, R133, R222 ;  /* 0x0000008545457223 */ /* 0x010fe400000100de */
[----:B------:R-:W-:Y:S07]  /*13ab0*/  FFMA.FTZ R68, R68, R132, R118 ;  /* 0x0000008444447223 */ /* 0x000fee0000010076 */
[----:B------:R2:W3:Y:S01]  /*13ac0*/  MUFU.EX2 R118, R78 ;  /* 0x0000004e00767308 */ /* 0x0004e20000000800 */
[----:B-1----:R-:W-:Y:S01]  /*13ad0*/  FFMA.FTZ R2, R136, c[0x0][0x2d0], -R77 ;  /* 0x0000b40088027a23 */ /* 0x002fe2000001084d */
[----:B------:R-:W-:Y:S01]  /*13ae0*/  F2FP.PACK_AB R77, R173, R174 ;  /* 0x000000aead4d723e */ /* 0x000fe200000000ff */
[----:B------:R-:W1:Y:S01]  /*13af0*/  LDSM.16.MT88.4 R132, [R224+0x3100] ;  /* 0x00310000e084783b */ /* 0x000e620000004200 */
[----:B------:R-:W-:Y:S02]  /*13b00*/  FFMA.FTZ R0, R0, R131, R101 ;  /* 0x0000008300007223 */ /* 0x000fe40000010065 */
        /* <DEDUP_REMOVED lines=9> */
[----:B--2---:R-:W-:Y:S02]  /*13ba0*/  F2FP.PACK_AB R78, R199, R202 ;  /* 0x000000cac74e723e */ /* 0x004fe400000000ff */
[----:B---3--:R-:W-:Y:S05]  /*13bb0*/  F2FP.PACK_AB R183, R118, R184 ;  /* 0x000000b876b7723e */ /* 0x008fea00000000ff */
[-C--:B------:R-:W-:Y:S08]  /*13bc0*/  HMMA.16816.F32 R4, R76, R88.reuse, R4 ;  /* 0x000000584c04723c */ /* 0x080ff00000001804 */
[C---:B------:R-:W-:Y:S01]  /*13bd0*/  HMMA.16816.F32 R8, R80.reuse, R88, R8 ;  /* 0x000000585008723c */ /* 0x040fe20000001808 */
[----:B------:R2:W-:Y:S07]  /*13be0*/  MUFU.EX2 R88, R2 ;  /* 0x0000000200587308 */ /* 0x0005ee0000000800 */
[-C--:B------:R-:W-:Y:S08]  /*13bf0*/  HMMA.16816.F32 R12, R80, R90.reuse, R12 ;  /* 0x0000005a500c723c */ /* 0x080ff0000000180c */
[C---:B------:R-:W-:Y:S08]  /*13c00*/  HMMA.16816.F32 R16, R76.reuse, R90, R16 ;  /* 0x0000005a4c10723c */ /* 0x040ff00000001810 */
[-C--:B------:R-:W-:Y:S04]  /*13c10*/  HMMA.16816.F32 R20, R76, R96.reuse, R20 ;  /* 0x000000604c14723c */ /* 0x080fe80000001814 */
[----:B--2---:R-:W-:Y:S02]  /*13c20*/  FADD.FTZ R2, R128, R74 ;  /* 0x0000004a80027221 */ /* 0x004fe40000010000 */
[----:B------:R-:W-:Y:S02]  /*13c30*/  FADD.FTZ R74, R248, R0 ;  /* 0x00000000f84a7221 */ /* 0x000fe40000010000 */
[C---:B------:R-:W-:Y:S04]  /*13c40*/  HMMA.16816.F32 R24, R80.reuse, R96, R24 ;  /* 0x000000605018723c */ /* 0x040fe80000001818 */
[----:B------:R-:W-:Y:S04]  /*13c50*/  FADD.FTZ R2, R125, R2 ;  /* 0x000000027d027221 */ /* 0x000fe80000010000 */
[-C--:B------:R-:W-:Y:S04]  /*13c60*/  HMMA.16816.F32 R28, R80, R98.reuse, R28 ;  /* 0x00000062501c723c */ /* 0x080fe8000000181c */
[----:B------:R-:W-:Y:S04]  /*13c70*/  FADD.FTZ R2, R251, R2 ;  /* 0x00000002fb027221 */ /* 0x000fe80000010000 */
[C---:B------:R-:W-:Y:S04]  /*13c80*/  HMMA.16816.F32 R32, R76.reuse, R98, R32 ;  /* 0x000000624c20723c */ /* 0x040fe80000001820 */
[----:B------:R-:W-:Y:S04]  /*13c90*/  FADD.FTZ R0, R121, R2 ;  /* 0x0000000279007221 */ /* 0x000fe80000010000 */
[-C--:B------:R-:W-:Y:S04]  /*13ca0*/  HMMA.16816.F32 R36, R76, R84.reuse, R36 ;  /* 0x000000544c24723c */ /* 0x080fe80000001824 */
[----:B------:R-:W-:Y:S04]  /*13cb0*/  FADD.FTZ R0, R142, R0 ;  /* 0x000000008e007221 */ /* 0x000fe80000010000 */
[C---:B------:R-:W-:Y:S01]  /*13cc0*/  HMMA.16816.F32 R40, R80.reuse, R84, R40 ;  /* 0x000000545028723c */ /* 0x040fe20000001828 */
[----:B------:R2:W3:Y:S07]  /*13cd0*/  MUFU.EX2 R84, R3 ;  /* 0x0000000300547308 */ /* 0x0004ee0000000800 */
[-C--:B------:R-:W-:Y:S08]  /*13ce0*/  HMMA.16816.F32 R44, R80, R86.reuse, R44 ;  /* 0x00000056502c723c */ /* 0x080ff0000000182c */
[C---:B------:R-:W-:Y:S08]  /*13cf0*/  HMMA.16816.F32 R48, R76.reuse, R86, R48 ;  /* 0x000000564c30723c */ /* 0x040ff00000001830 */
[-C--:B------:R-:W-:Y:S04]  /*13d00*/  HMMA.16816.F32 R52, R76, R92.reuse, R52 ;  /* 0x0000005c4c34723c */ /* 0x080fe80000001834 */
[----:B--2---:R-:W-:Y:S01]  /*13d10*/  FADD.FTZ R3, R129, R101 ;  /* 0x0000006581037221 */ /* 0x004fe20000010000 */
[----:B---3--:R-:W-:Y:S03]  /*13d20*/  F2FP.PACK_AB R177, R84, R88 ;  /* 0x0000005854b1723e */ /* 0x008fe600000000ff */
[----:B------:R-:W-:Y:S01]  /*13d30*/  FADD.FTZ R3, R126, R3 ;  /* 0x000000037e037221 */ /* 0x000fe20000010000 */
[C---:B------:R-:W-:Y:S04]  /*13d40*/  HMMA.16816.F32 R56, R80.reuse, R92, R56 ;  /* 0x0000005c5038723c */ /* 0x040fe80000001838 */
[----:B------:R-:W-:Y:S04]  /*13d50*/  FADD.FTZ R3, R123, R3 ;  /* 0x000000037b037221 */ /* 0x000fe80000010000 */
[----:B------:R-:W-:Y:S01]  /*13d60*/  FADD.FTZ R68, R122, R3 ;  /* 0x000000037a447221 */ /* 0x000fe20000010000 */
[-C--:B------:R-:W-:Y:S03]  /*13d70*/  HMMA.16816.F32 R60, R80, R94.reuse, R60 ;  /* 0x0000005e503c723c */ /* 0x080fe6000000183c */
[----:B------:R-:W-:Y:S02]  /*13d80*/  FADD.FTZ R3, R198, R69 ;  /* 0x00000045c6037221 */ /* 0x000fe40000010000 */
[----:B------:R-:W-:Y:S03]  /*13d90*/  FADD.FTZ R2, R143, R68 ;  /* 0x000000448f027221 */ /* 0x000fe60000010000 */
[----:B------:R-:W-:Y:S08]  /*13da0*/  HMMA.16816.F32 R64, R76, R94, R64 ;  /* 0x0000005e4c40723c */ /* 0x000ff00000001840 */
[-C--:B-1----:R-:W-:Y:S07]  /*13db0*/  HMMA.16816.F32 R120, R180, R132.reuse, R4 ;  /* 0x00000084b478723c */ /* 0x082fee0000001804 */
        /* <DEDUP_REMOVED lines=39> */
[----:B------:R-:W-:Y:S02]  /*14030*/  FADD.FTZ R11, R156, R8 ;  /* 0x000000089c0b7221 */ /* 0x000fe40000010000 */
[----:B------:R-:W-:Y:S03]  /*14040*/  FADD.FTZ R9, R212, R2 ;  /* 0x00000002d4097221 */ /* 0x000fe60000010000 */
        /* <DEDUP_REMOVED lines=64> */
[----:B------:R1:W-:Y:S01]  /*14450*/  STL [R1+0x48], R3 ;  /* 0x0000480301007387 */ /* 0x0003e20000100800 */
[----:B------:R-:W-:Y:S03]  /*14460*/  FADD.FTZ R0, R75, R0 ;  /* 0x000000004b007221 */ /* 0x000fe60000010000 */
[----:B------:R2:W-:Y:S04]  /*14470*/  STL [R1+0x3c], R2 ;  /* 0x00003c0201007387 */ /* 0x0005e80000100800 */
[----:B------:R3:W-:Y:S01]  /*14480*/  STL [R1+0x44], R0 ;  /* 0x0000440001007387 */ /* 0x0007e20000100800 */
[----:B-1----:R-:W-:Y:S02]  /*14490*/  MOV R3, R72 ;  /* 0x0000004800037202 */ /* 0x002fe40000000f00 */
[----:B--2---:R-:W-:Y:S01]  /*144a0*/  MOV R2, R73 ;  /* 0x0000004900027202 */ /* 0x004fe20000000f00 */
[----:B------:R-:W-:-:S05]  /*144b0*/  @P0 BRA `(.L_x_605) ;  /* 0xffffa1d000000947 */ /* 0x000fca000383ffff */
.L_x_604:
[----:B--23--:R-:W2:Y:S04]  /*144c0*/  LDL.LU R0, [R1+0x40] ;  /* 0x0000400001007983 */ /* 0x00cea80000300800 */
        /* <DEDUP_REMOVED lines=25> */
[----:B------:R-:W-:Y:S01]  /*14660*/  FSETP.NE.FTZ.AND P3, PT, R5, RZ, PT ;  /* 0x000000ff0500720b */ /* 0x000fe20003f75000 */
[----:B------:R-:W-:Y:S01]  /*14670*/  CS2R R2, SRZ ;  /* 0x0000000000027805 */ /* 0x000fe2000001ff00 */
[----:B----4-:R-:W-:Y:S02]  /*14680*/  FADD.FTZ R7, R8, R7 ;  /* 0x0000000708077221 */ /* 0x010fe40000010000 */
[----:B------:R-:W-:-:S03]  /*14690*/  FSETP.NE.FTZ.AND P2, PT, R6, RZ, PT ;  /* 0x000000ff0600720b */ /* 0x000fc60003f55000 */
[----:B------:R-:W-:-:S04]  /*146a0*/  FSETP.NE.FTZ.AND P1, PT, R7, RZ, PT ;  /* 0x000000ff0700720b */ /* 0x000fc80003f35000 */
        /* <DEDUP_REMOVED lines=89> */
.L_x_586:
[----:B------:R-:W-:Y:S05]  /*14c40*/  @P0 BRA `(.L_x_606) ;  /* 0x0000131000000947 */ /* 0x000fea0003800000 */
[----:B------:R-:W3:Y:S01]  /*14c50*/  LDL R43, [R1+0x4c] ;  /* 0x00004c00012b7983 */ /* 0x000ee20000100800 */
[----:B------:R-:W-:Y:S01]  /*14c60*/  IMAD.MOV.U32 R6, RZ, RZ, -0x10 ;  /* 0xfffffff0ff067424 */ /* 0x000fe200078e00ff */
[----:B------:R-:W-:Y:S02]  /*14c70*/  F2FP.PACK_AB R5, R121, R120 ;  /* 0x000000787905723e */ /* 0x000fe400000000ff */
[----:B------:R-:W4:Y:S01]  /*14c80*/  S2R R41, SR_TID.X ;  /* 0x0000000000297919 */ /* 0x000f220000002100 */
        /* <DEDUP_REMOVED lines=12> */
[----:B----4-:R-:W-:Y:S02]  /*14d50*/  SHF.R.S32.HI R42, RZ, 0x1f, R41 ;  /* 0x0000001fff2a7819 */ /* 0x010fe40000011429 */
        /* <DEDUP_REMOVED lines=53> */
[----:B----4-:R-:W-:-:S03]  /*150b0*/  IMAD.MOV.U32 R5, RZ, RZ, 0x20 ;  /* 0x00000020ff057424 */ /* 0x010fc600078e00ff */
[----:B------:R4:W-:Y:S02]  /*150c0*/  STS [R3+0x2480], R130 ;  /* 0x0024808203007388 */ /* 0x0009e40000000800 */
[----:B-1----:R-:W-:Y:S02]  /*150d0*/  SEL R8, R5, 0xffffffe0, !P1 ;  /* 0xffffffe005087807 */ /* 0x002fe40004800000 */
[----:B------:R-:W-:-:S03]  /*150e0*/  ISETP.NE.U32.AND P1, PT, RZ, c[0x0][0x508], PT ;  /* 0x00014200ff007a0c */ /* 0x000fc60003f25070 */
[----:B------:R-:W-:Y:S01]  /*150f0*/  IMAD.IADD R5, R2, 0x1, R8 ;  /* 0x0000000102057824 */ /* 0x000fe200078e0208 */
[----:B------:R-:W-:Y:S01]  /*15100*/  ISETP.NE.AND.EX P1, PT, RZ, c[0x0][0x50c], PT, P1 ;  /* 0x00014300ff007a0c */ /* 0x000fe20003f25310 */
[----:B------:R-:W-:-:S03]  /*15110*/  IMAD.IADD R4, R8, 0x1, R3 ;  /* 0x0000000108047824 */ /* 0x000fc600078e0203 */
[----:B------:R-:W-:Y:S01]  /*15120*/  STS [R5+0x80], R29 ;  /* 0x0000801d05007388 */ /* 0x000fe20000000800 */
[----:B--2---:R-:W-:-:S03]  /*15130*/  IADD3 R2, R8, 0x400, R0 ;  /* 0x0000040008027810 */ /* 0x004fc60007ffe000 */
[----:B------:R-:W-:Y:S02]  /*15140*/  STS [R5+0x480], R28 ;  /* 0x0004801c05007388 */ /* 0x000fe40000000800 */
[C---:B------:R-:W-:Y:S02]  /*15150*/  IMAD.IADD R7, R6.reuse, 0x1, R2 ;  /* 0x0000000106077824 */ /* 0x040fe400078e0202 */
[----:B------:R-:W-:Y:S01]  /*15160*/  STS [R4+0x80], R14 ;  /* 0x0000800e04007388 */ /* 0x000fe20000000800 */
[----:B------:R-:W-:-:S03]  /*15170*/  IMAD.IADD R2, R6, 0x1, R0 ;  /* 0x0000000106027824 */ /* 0x000fc600078e0200 */
[----:B------:R-:W-:Y:S01]  /*15180*/  STS [R4+0x480], R26 ;  /* 0x0004801a04007388 */ /* 0x000fe20000000800 */
[----:B----4-:R-:W-:-:S03]  /*15190*/  IMAD.IADD R3, R8, 0x1, R2 ;  /* 0x0000000108037824 */ /* 0x010fc600078e0202 */
        /* <DEDUP_REMOVED lines=14> */
[----:B--2---:R-:W-:-:S03]  /*15280*/  IMAD.MOV.U32 R2, RZ, RZ, 0x4 ;  /* 0x00000004ff027424 */ /* 0x004fc600078e00ff */
[----:B------:R-:W-:Y:S04]  /*15290*/  STS [R0+0x400], R16 ;  /* 0x0004001000007388 */ /* 0x000fe80000000800 */
[----:B------:R-:W-:Y:S04]  /*152a0*/  STS [R3], R12 ;  /* 0x0000000c03007388 */ /* 0x000fe80000000800 */
[----:B------:R-:W-:Y:S04]  /*152b0*/  STS [R7], R11 ;  /* 0x0000000b07007388 */ /* 0x000fe80000000800 */
[----:B------:R-:W-:Y:S04]  /*152c0*/  STS [R0+0x2000], R13 ;  /* 0x0020000d00007388 */ /* 0x000fe80000000800 */
[----:B------:R1:W-:Y:S04]  /*152d0*/  STS [R0+0x2400], R15 ;  /* 0x0024000f00007388 */ /* 0x0003e80000000800 */
[----:B------:R2:W-:Y:S04]  /*152e0*/  STS [R3+0x2000], R10 ;  /* 0x0020000a03007388 */ /* 0x0005e80000000800 */
[----:B------:R4:W-:Y:S01]  /*152f0*/  STS [R7+0x2000], R9 ;  /* 0x0020000907007388 */ /* 0x0009e20000000800 */
[----:B---3--:R-:W-:-:S03]  /*15300*/  IMAD.WIDE R4, R43, R2, c[0x0][0x500] ;  /* 0x000140002b047625 */ /* 0x008fc600078e0202 */
[----:B------:R-:W-:Y:S06]  /*15310*/  BAR.SYNC.DEFER_BLOCKING 0x1, 0x80 ;  /* 0x0042000000007b1d */ /* 0x000fec0000010000 */
[----:B-1----:R-:W3:Y:S01]  /*15320*/  @P0 LDG.E R0, [R4.64] ;  /* 0x0000000a04000981 */ /* 0x002ee2000c1e1900 */
[----:B------:R-:W-:Y:S02]  /*15330*/  IMAD.MOV.U32 R17, RZ, RZ, c[0x0][0x388] ;  /* 0x0000e200ff117624 */ /* 0x000fe400078e00ff */
[----:B--2---:R-:W-:-:S05]  /*15340*/  @P1 IMAD.WIDE R2, R43, R2, c[0x0][0x508] ;  /* 0x000142002b021625 */ /* 0x004fca00078e0202 */
[----:B------:R1:W5:Y:S02]  /*15350*/  @P1 LDG.E R17, [R2.64] ;  /* 0x0000000a02111981 */ /* 0x000364000c1e1900 */
[----:B-1----:R-:W-:Y:S02]  /*15360*/  CS2R R2, SRZ ;  /* 0x0000000000027805 */ /* 0x002fe4000001ff00 */
[--C-:B---3--:R-:W-:Y:S01]  /*15370*/  @P0 SHF.R.S32.HI R3, RZ, 0x1f, R0.reuse ;  /* 0x0000001fff030819 */ /* 0x108fe20000011400 */
[----:B------:R-:W-:Y:S01]  /*15380*/  @P0 IMAD.MOV.U32 R2, RZ, RZ, R0 ;  /* 0x000000ffff020224 */ /* 0x000fe200078e0000 */
[----:B------:R-:W-:Y:S05]  /*15390*/  @P1 BRA `(.L_x_607) ;  /* 0x0000004000001947 */ /* 0x000fea0003800000 */
[----:B----4-:R-:W-:Y:S05]  /*153a0*/  @!P0 BRA `(.L_x_607) ;  /* 0x0000003000008947 */ /* 0x010fea0003800000 */
[----:B------:R-:W2:Y:S04]  /*153b0*/  LDG.E R6, [R4.64] ;  /* 0x0000000a04067981 */ /* 0x000ea8000c1e1900 */
[----:B------:R-:W2:Y:S02]  /*153c0*/  LDG.E R0, [R4.64+0x4] ;  /* 0x0000040a04007981 */ /* 0x000ea4000c1e1900 */
[----:B--2--5:R-:W-:-:S02]  /*153d0*/  IADD3 R17, -R6, R0, RZ ;  /* 0x0000000006117210 */ /* 0x024fc40007ffe1ff */
.L_x_607:
        /* <DEDUP_REMOVED lines=184> */
.L_x_606:
[----:B------:R-:W3:Y:S01]  /*15f60*/  LDL R8, [R1+0x4c] ;  /* 0x00004c0001087983 */ /* 0x000ee20000100800 */
[----:B------:R-:W-:Y:S01]  /*15f70*/  ISETP.NE.U32.AND P0, PT, RZ, c[0x0][0x508], PT ;  /* 0x00014200ff007a0c */ /* 0x000fe20003f05070 */
[----:B------:R-:W-:Y:S01]  /*15f80*/  IMAD.MOV.U32 R2, RZ, RZ, 0x4 ;  /* 0x00000004ff027424 */ /* 0x000fe200078e00ff */
[----:B------:R-:W-:Y:S02]  /*15f90*/  ISETP.NE.U32.AND P1, PT, RZ, c[0x0][0x500], PT ;  /* 0x00014000ff007a0c */ /* 0x000fe40003f25070 */
[----:B------:R-:W-:Y:S02]  /*15fa0*/  ISETP.NE.AND.EX P0, PT, RZ, c[0x0][0x50c], PT, P0 ;  /* 0x00014300ff007a0c */ /* 0x000fe40003f05300 */
[----:B------:R-:W-:Y:S01]  /*15fb0*/  ISETP.NE.AND.EX P1, PT, RZ, c[0x0][0x504], PT, P1 ;  /* 0x00014100ff007a0c */ /* 0x000fe20003f25310 */
[----:B------:R-:W-:Y:S02]  /*15fc0*/  IMAD.MOV.U32 R18, RZ, RZ, c[0x0][0x388] ;  /* 0x0000e200ff127624 */ /* 0x000fe400078e00ff */
[----:B---3--:R-:W-:-:S08]  /*15fd0*/  IMAD.WIDE R6, R8, R2, c[0x0][0x500] ;  /* 0x0001400008067625 */ /* 0x008fd000078e0202 */
[----:B------:R-:W-:Y:S02]  /*15fe0*/  @P0 IMAD.WIDE R2, R8, R2, c[0x0][0x508] ;  /* 0x0001420008020625 */ /* 0x000fe400078e0202 */
[----:B------:R-:W3:Y:S04]  /*15ff0*/  @P1 LDG.E R0, [R6.64] ;  /* 0x0000000a06001981 */ /* 0x000ee8000c1e1900 */
[----:B------:R4:W5:Y:S01]  /*16000*/  @P0 LDG.E R18, [R2.64] ;  /* 0x0000000a02120981 */ /* 0x000962000c1e1900 */
[----:B------:R-:W-:Y:S02]  /*16010*/  CS2R R4, SRZ ;  /* 0x0000000000047805 */ /* 0x000fe4000001ff00 */
[--C-:B---3--:R-:W-:Y:S01]  /*16020*/  @P1 SHF.R.S32.HI R5, RZ, 0x1f, R0.reuse ;  /* 0x0000001fff051819 */ /* 0x108fe20000011400 */
[----:B------:R-:W-:Y:S01]  /*16030*/  @P1 IMAD.MOV.U32 R4, RZ, RZ, R0 ;  /* 0x000000ffff041224 */ /* 0x000fe200078e0000 */
[----:B------:R-:W-:Y:S05]  /*16040*/  @P0 BRA `(.L_x_608) ;  /* 0x0000004000000947 */ /* 0x000fea0003800000 */
[----:B----4-:R-:W-:Y:S05]  /*16050*/  @!P1 BRA `(.L_x_608) ;  /* 0x0000003000009947 */ /* 0x010fea0003800000 */
[----:B------:R3:W4:Y:S04]  /*16060*/  LDG.E R0, [R6.64] ;  /* 0x0000000a06007981 */ /* 0x000728000c1e1900 */
[----:B---3--:R-:W4:Y:S02]  /*16070*/  LDG.E R6, [R6.64+0x4] ;  /* 0x0000040a06067981 */ /* 0x008f24000c1e1900 */
[----:B----45:R-:W-:-:S02]  /*16080*/  IADD3 R18, -R0, R6, RZ ;  /* 0x0000000600127210 */ /* 0x030fc40007ffe1ff */
.L_x_608:
[----:B----4-:R-:W3:Y:S01]  /*16090*/  S2R R12, SR_TID.X ;  /* 0x00000000000c7919 */ /* 0x010ee20000002100 */
[----:B------:R-:W-:Y:S01]  /*160a0*/  SHF.R.S32.HI R0, RZ, 0x1f, R8 ;  /* 0x0000001fff007819 */ /* 0x000fe20000011408 */
[----:B------:R-:W-:Y:S01]  /*160b0*/  BSSY B0, `(.L_x_609) ;  /* 0x0000028000007945 */ /* 0x000fe20003800000 */
[----:B------:R-:W-:-:S02]  /*160c0*/  SEL R10, R8, RZ, !P1 ;  /* 0x000000ff080a7207 */ /* 0x000fc40004800000 */
[----:B------:R-:W-:Y:S02]  /*160d0*/  SEL R11, R0, RZ, !P1 ;  /* 0x000000ff000b7207 */ /* 0x000fe40004800000 */
[----:B---3--:R-:W-:-:S13]  /*160e0*/  ISETP.GT.AND P0, PT, R12, 0x7f, PT ;  /* 0x0000007f0c00780c */ /* 0x008fda0003f04270 */
[----:B------:R-:W-:Y:S05]  /*160f0*/  @P0 BRA `(.L_x_610) ;  /* 0x0000023000000947 */ /* 0x000fea0003800000 */
[----:B------:R-:W3:Y:S01]  /*16100*/  S2R R9, SR_CTAID.X ;  /* 0x0000000000097919 */ /* 0x000ee20000002500 */
[----:B-----5:R-:W-:Y:S01]  /*16110*/  IMAD R0, R18, c[0x0][0x4e8], RZ ;  /* 0x00013a0012007a24 */ /* 0x020fe200078e02ff */
[----:B---3--:R-:W-:-:S04]  /*16120*/  LEA R9, R9, R12, 0x7 ;  /* 0x0000000c09097211 */ /* 0x008fc800078e38ff */
[----:B------:R-:W-:-:S13]  /*16130*/  ISETP.GE.AND P0, PT, R9, R0, PT ;  /* 0x000000000900720c */ /* 0x000fda0003f06270 */
[----:B------:R-:W-:Y:S05]  /*16140*/  @P0 BRA `(.L_x_610) ;  /* 0x000001e000000947 */ /* 0x000fea0003800000 */
[----:B------:R-:W3:Y:S01]  /*16150*/  S2R R8, SR_CTAID.Y ;  /* 0x0000000000087919 */ /* 0x000ee20000002600 */
[----:B------:R-:W-:Y:S01]  /*16160*/  MOV R0, c[0x0][0x4e8] ;  /* 0x00013a0000007a02 */ /* 0x000fe20000000f00 */
[----:B------:R-:W-:Y:S01]  /*16170*/  IMAD.MOV.U32 R3, RZ, RZ, R5 ;  /* 0x000000ffff037224 */ /* 0x000fe200078e0005 */
[----:B------:R-:W-:Y:S02]  /*16180*/  MOV R2, R4 ;  /* 0x0000000400027202 */ /* 0x000fe40000000f00 */
[----:B------:R-:W-:-:S13]  /*16190*/  ISETP.NE.AND P0, PT, R0, 0x1, PT ;  /* 0x000000010000780c */ /* 0x000fda0003f05270 */
[----:B------:R-:W-:Y:S01]  /*161a0*/  @P0 IMAD.HI.U32 R7, R9, c[0x0][0x4ec], RZ ;  /* 0x00013b0009070a27 */ /* 0x000fe200078e00ff */
[----:B---3--:R-:W-:-:S03]  /*161b0*/  SHF.R.S32.HI R0, RZ, 0x1f, R8 ;  /* 0x0000001fff007819 */ /* 0x008fc60000011408 */
        /* <DEDUP_REMOVED lines=23> */
.L_x_610:
[----:B------:R-:W-:Y:S05]  /*16330*/  BSYNC B0 ;  /* 0x0000000000007941 */ /* 0x000fea0003800000 */
.L_x_609:
[----:B---3--:R-:W3:Y:S01]  /*16340*/  S2R R6, SR_CTAID.Y ;  /* 0x0000000000067919 */ /* 0x008ee20000002600 */
[----:B------:R-:W-:Y:S01]  /*16350*/  IMAD R0, R5, c[0x0][0x3a0], RZ ;  /* 0x0000e80005007a24 */ /* 0x000fe200078e02ff */
[----:B------:R-:W-:Y:S01]  /*16360*/  SHF.R.S32.HI R5, RZ, 0x1f, R12 ;  /* 0x0000001fff057819 */ /* 0x000fe2000001140c */
[C---:B------:R-:W-:Y:S01]  /*16370*/  IMAD.WIDE.U32 R2, R4.reuse, c[0x0][0x3a0], RZ ;  /* 0x0000e80004027a25 */ /* 0x040fe200078e00ff */
[----:B------:R-:W4:Y:S02]  /*16380*/  S2R R13, SR_CTAID.X ;  /* 0x00000000000d7919 */ /* 0x000f240000002500 */
        /* <DEDUP_REMOVED lines=10> */
[----:B---3--:R-:W-:Y:S01]  /*16430*/  SHF.R.S32.HI R7, RZ, 0x1f, R6 ;  /* 0x0000001fff077819 */ /* 0x008fe20000011406 */
[----:B------:R-:W-:-:S04]  /*16440*/  IMAD.WIDE.U32 R2, R6, c[0x0][0x3e8], R2 ;  /* 0x0000fa0006027a25 */ /* 0x000fc800078e0002 */
[----:B------:R-:W-:Y:S02]  /*16450*/  IMAD R0, R7, c[0x0][0x3e8], RZ ;  /* 0x0000fa0007007a24 */ /* 0x000fe400078e02ff */
[----:B----4-:R-:W-:Y:S02]  /*16460*/  IMAD R4, R13, 0x80, R4 ;  /* 0x000000800d047824 */ /* 0x010fe400078e0204 */
        /* <DEDUP_REMOVED lines=22> */
[----:B------:R-:W3:Y:S01]  /*165d0*/  SHFL.IDX PT, R6, R4, RZ, 0x181f ;  /* 0x00181fff04067589 */ /* 0x000ee200000e0000 */
[----:B------:R-:W-:Y:S02]  /*165e0*/  IMAD.SHL.U32 R0, R8, 0x8, RZ ;  /* 0x0000000808007824 */ /* 0x000fe400078e00ff */
[----:B------:R-:W-:Y:S01]  /*165f0*/  LEA.HI.X R3, R2, c[0x0][0x384], R3, 0x1, P0 ;  /* 0x0000e10002037a11 */ /* 0x000fe200000f0c03 */
[----:B------:R-:W-:Y:S01]  /*16600*/  IMAD R2, R13, 0x80, R9 ;  /* 0x000000800d027824 */ /* 0x000fe200078e0209 */
[----:B------:R-:W-:Y:S01]  /*16610*/  SHFL.IDX PT, R5, R4, 0x1, 0x181f ;  /* 0x00381f0004057f89 */ /* 0x000fe200000e0000 */
[----:B------:R-:W-:Y:S02]  /*16620*/  ISETP.GE.AND P0, PT, R0, c[0x0][0x3c8], PT ;  /* 0x0000f20000007a0c */ /* 0x000fe40003f06270 */
[----:B------:R-:W-:Y:S01]  /*16630*/  SHF.R.S32.HI R19, RZ, 0x1f, R0 ;  /* 0x0000001fff137819 */ /* 0x000fe20000011400 */
[----:B------:R-:W4:Y:S01]  /*16640*/  SHFL.IDX PT, R7, R3, RZ, 0x181f ;  /* 0x00181fff03077589 */ /* 0x000f2200000e0000 */
[----:B------:R-:W-:-:S02]  /*16650*/  ISETP.GE.OR P2, PT, R2, R18, P0 ;  /* 0x000000120200720c */ /* 0x000fc40000746670 */
[C---:B------:R-:W-:Y:S01]  /*16660*/  IADD3 R8, R2.reuse, 0x10, RZ ;  /* 0x0000001002087810 */ /* 0x040fe20007ffe0ff */
[----:B------:R-:W1:Y:S01]  /*16670*/  SHFL.IDX PT, R9, R3, 0x1, 0x181f ;  /* 0x00381f0003097f89 */ /* 0x000e6200000e0000 */
[----:B------:R-:W-:Y:S02]  /*16680*/  IADD3 R14, R2, 0x20, RZ ;  /* 0x00000020020e7810 */ /* 0x000fe40007ffe0ff */
[-C--:B------:R-:W-:Y:S01]  /*16690*/  ISETP.GE.OR P4, PT, R8, R18.reuse, P0 ;  /* 0x000000120800720c */ /* 0x080fe20000786670 */
[----:B------:R-:W-:Y:S01]  /*166a0*/  SHFL.IDX PT, R12, R3, 0x2, 0x181f ;  /* 0x00581f00030c7f89 */ /* 0x000fe200000e0000 */
[C---:B------:R-:W-:Y:S02]  /*166b0*/  IADD3 R10, R2.reuse, 0x40, RZ ;  /* 0x00000040020a7810 */ /* 0x040fe40007ffe0ff */
[----:B------:R-:W-:Y:S01]  /*166c0*/  IADD3 R13, R2, 0x30, RZ ;  /* 0x00000030020d7810 */ /* 0x000fe20007ffe0ff */
[----:B------:R-:W2:Y:S01]  /*166d0*/  SHFL.IDX PT, R8, R4, 0x2, 0x181f ;  /* 0x00581f0004087f89 */ /* 0x000ea200000e0000 */
[----:B------:R-:W-:-:S02]  /*166e0*/  ISETP.GE.OR P3, PT, R14, R18, P0 ;  /* 0x000000120e00720c */ /* 0x000fc40000766670 */
[----:B---3--:R-:W-:Y:S01]  /*166f0*/  @!P2 LEA R6, P1, R0, R6, 0x1 ;  /* 0x000000060006a211 */ /* 0x008fe200078208ff */
[----:B------:R-:W-:Y:S01]  /*16700*/  SHFL.IDX PT, R11, R4, 0x3, 0x181f ;  /* 0x00781f00040b7f89 */ /* 0x000fe200000e0000 */
[----:B------:R-:W-:-:S03]  /*16710*/  ISETP.GE.OR P6, PT, R10, R18, P0 ;  /* 0x000000120a00720c */ /* 0x000fc600007c6670 */
[----:B------:R-:W-:Y:S01]  /*16720*/  SHFL.IDX PT, R14, R3, 0x3, 0x181f ;  /* 0x00781f00030e7f89 */ /* 0x000fe200000e0000 */
[----:B----4-:R-:W-:-:S03]  /*16730*/  @!P2 LEA.HI.X R7, R0, R7, R19, 0x1, P1 ;  /* 0x000000070007a211 */ /* 0x010fc600008f0c13 */
[----:B------:R-:W3:Y:S01]  /*16740*/  SHFL.IDX PT, R10, R4, 0x4, 0x181f ;  /* 0x00981f00040a7f89 */ /* 0x000ee200000e0000 */
[----:B------:R-:W-:-:S03]  /*16750*/  ISETP.GE.OR P1, PT, R13, R18, P0 ;  /* 0x000000120d00720c */ /* 0x000fc60000726670 */
[----:B------:R4:W-:Y:S04]  /*16760*/  @!P2 ST.E.128 [R6.64], RZ ;  /* 0x000000ff0600a985 */ /* 0x0009e8000c101d0a */
[----:B------:R-:W-:Y:S04]  /*16770*/  SHFL.IDX PT, R13, R4, 0x5, 0x181f ;  /* 0x00b81f00040d7f89 */ /* 0x000fe800000e0000 */
[----:B------:R-:W1:Y:S04]  /*16780*/  SHFL.IDX PT, R17, R3, 0x4, 0x181f ;  /* 0x00981f0003117f89 */ /* 0x000e6800000e0000 */
[----:B------:R-:W2:Y:S04]  /*16790*/  SHFL.IDX PT, R16, R3, 0x5, 0x181f ;  /* 0x00b81f0003107f89 */ /* 0x000ea800000e0000 */
[----:B------:R-:W-:Y:S04]  /*167a0*/  SHFL.IDX PT, R15, R3, 0x6, 0x181f ;  /* 0x00d81f00030f7f89 */ /* 0x000fe800000e0000 */
[----:B------:R-:W-:Y:S01]  /*167b0*/  SHFL.IDX PT, R3, R3, 0x7, 0x181f ;  /* 0x00f81f0003037f89 */ /* 0x000fe200000e0000 */
[----:B----4-:R-:W-:-:S02]  /*167c0*/  @!P4 LEA R6, P2, R0, R5, 0x1 ;  /* 0x000000050006c211 */ /* 0x010fc400078408ff */
[----:B------:R-:W-:Y:S01]  /*167d0*/  IADD3 R7, R2, 0x50, RZ ;  /* 0x0000005002077810 */ /* 0x000fe20007ffe0ff */
[----:B------:R-:W4:Y:S03]  /*167e0*/  SHFL.IDX PT, R5, R4, 0x6, 0x181f ;  /* 0x00d81f0004057f89 */ /* 0x000f2600000e0000 */
[----:B------:R-:W-:Y:S01]  /*167f0*/  ISETP.GE.OR P5, PT, R7, R18, P0 ;  /* 0x000000120700720c */ /* 0x000fe200007a6670 */
[----:B------:R-:W4:Y:S01]  /*16800*/  SHFL.IDX PT, R4, R4, 0x7, 0x181f ;  /* 0x00f81f0004047f89 */ /* 0x000f2200000e0000 */
[----:B-1----:R-:W-:Y:S02]  /*16810*/  @!P4 LEA.HI.X R7, R0, R9, R19, 0x1, P2 ;  /* 0x000000090007c211 */ /* 0x002fe400010f0c13 */
[----:B------:R-:W-:Y:S02]  /*16820*/  IADD3 R9, R2, 0x60, RZ ;  /* 0x0000006002097810 */ /* 0x000fe40007ffe0ff */
[----:B--2---:R-:W-:Y:S01]  /*16830*/  @!P3 LEA R8, P2, R0, R8, 0x1 ;  /* 0x000000080008b211 */ /* 0x004fe200078408ff */
[----:B------:R1:W-:Y:S01]  /*16840*/  @!P4 ST.E.128 [R6.64], RZ ;  /* 0x000000ff0600c985 */ /* 0x0003e2000c101d0a */
[----:B------:R-:W-:-:S02]  /*16850*/  ISETP.GE.OR P4, PT, R9, R18, P0 ;  /* 0x000000120900720c */ /* 0x000fc40000786670 */
[----:B------:R-:W-:Y:S02]  /*16860*/  @!P3 LEA.HI.X R9, R0, R12, R19, 0x1, P2 ;  /* 0x0000000c0009b211 */ /* 0x000fe400010f0c13 */
[----:B------:R-:W-:-:S03]  /*16870*/  IADD3 R2, R2, 0x70, RZ ;  /* 0x0000007002027810 */ /* 0x000fc60007ffe0ff */
[----:B------:R2:W-:Y:S01]  /*16880*/  @!P3 ST.E.128 [R8.64], RZ ;  /* 0x000000ff0800b985 */ /* 0x0005e2000c101d0a */
[----:B------:R-:W-:Y:S02]  /*16890*/  ISETP.GE.OR P0, PT, R2, R18, P0 ;  /* 0x000000120200720c */ /* 0x000fe40000706670 */
[C---:B---3--:R-:W-:Y:S02]  /*168a0*/  @!P6 LEA R10, P3, R0.reuse, R10, 0x1 ;  /* 0x0000000a000ae211 */ /* 0x048fe400078608ff */
[C---:B-1----:R-:W-:Y:S02]  /*168b0*/  @!P1 LEA R6, P2, R0.reuse, R11, 0x1 ;  /* 0x0000000b00069211 */ /* 0x042fe400078408ff */
[C-C-:B------:R-:W-:Y:S02]  /*168c0*/  @!P6 LEA.HI.X R11, R0.reuse, R17, R19.reuse, 0x1, P3 ;  /* 0x00000011000be211 */ /* 0x140fe400018f0c13 */
[C---:B------:R-:W-:Y:S02]  /*168d0*/  @!P1 LEA.HI.X R7, R0.reuse, R14, R19, 0x1, P2 ;  /* 0x0000000e00079211 */ /* 0x040fe400010f0c13 */
[----:B--2---:R-:W-:-:S03]  /*168e0*/  @!P5 LEA R8, P2, R0, R13, 0x1 ;  /* 0x0000000d0008d211 */ /* 0x004fc600078408ff */
[----:B------:R4:W-:Y:S01]  /*168f0*/  @!P1 ST.E.128 [R6.64], RZ ;  /* 0x000000ff06009985 */ /* 0x0009e2000c101d0a */
[----:B------:R-:W-:-:S03]  /*16900*/  @!P5 LEA.HI.X R9, R0, R16, R19, 0x1, P2 ;  /* 0x000000100009d211 */ /* 0x000fc600010f0c13 */
[----:B------:R1:W-:Y:S04]  /*16910*/  @!P6 ST.E.128 [R10.64], RZ ;  /* 0x000000ff0a00e985 */ /* 0x0003e8000c101d0a */
[----:B------:R1:W-:Y:S01]  /*16920*/  @!P5 ST.E.128 [R8.64], RZ ;  /* 0x000000ff0800d985 */ /* 0x0003e2000c101d0a */
[----:B----4-:R-:W-:-:S04]  /*16930*/  @!P4 LEA R6, P1, R0, R5, 0x1 ;  /* 0x000000050006c211 */ /* 0x010fc800078208ff */
[----:B------:R-:W-:-:S05]  /*16940*/  @!P4 LEA.HI.X R7, R0, R15, R19, 0x1, P1 ;  /* 0x0000000f0007c211 */ /* 0x000fca00008f0c13 */
[----:B------:R1:W-:Y:S01]  /*16950*/  @!P4 ST.E.128 [R6.64], RZ ;  /* 0x000000ff0600c985 */ /* 0x0003e2000c101d0a */
[----:B------:R-:W-:Y:S05]  /*16960*/  @P0 EXIT ;  /* 0x000000000000094d */ /* 0x000fea0003800000 */
[----:B------:R-:W-:-:S04]  /*16970*/  LEA R2, P0, R0, R4, 0x1 ;  /* 0x0000000400027211 */ /* 0x000fc800078008ff */
[----:B------:R-:W-:-:S05]  /*16980*/  LEA.HI.X R3, R0, R3, R19, 0x1, P0 ;  /* 0x0000000300037211 */ /* 0x000fca00000f0c13 */
[----:B------:R-:W-:Y:S01]  /*16990*/  ST.E.128 [R2.64], RZ ;  /* 0x000000ff02007985 */ /* 0x000fe2000c101d0a */
[----:B------:R-:W-:Y:S05]  /*169a0*/  EXIT ;  /* 0x000000000000794d */ /* 0x000fea0003800000 */
.L_x_611:
        /* <DEDUP_REMOVED lines=13> */
.L_x_744:


//--------------------- .text._ZN7cutlass13device_kernelIN5flash19enable_sm80_to_sm89INS1_16FlashAttnFwdSm80INS1_25CollectiveMainloopFwdSm80ILi4ELi1ELb0EN4cute5tupleIJNS5_1CILi128EEENS7_ILi112EEENS7_ILi64EEEEEELi64ENS_6half_tEfNS_4arch4Sm80ELb1ELb0ELb1ELb1ELb0ELb1ELb1ELb0EEENS1_21CollectiveEpilogueFwdINS6_IJS8_SA_S9_EEENS6_IJNS7_ILi1EEESI_SI_EEESC_SE_Li128ELb1ELb1ELb0ELb0EEENS1_19SingleTileSchedulerILb1ELb0ELb1ELi128EEEEEEEEEvNT_6ParamsE --------------------------
	.section	.text._ZN7cutlass13device_kernelIN5flash19enable_sm80_to_sm89INS1_16FlashAttnFwdSm80INS1_25CollectiveMainloopFwdSm80ILi4ELi1ELb0EN4cute5tupleIJNS5_1CILi128EEENS7_ILi112EEENS7_ILi64EEEEEELi64ENS_6half_tEfNS_4arch4Sm80ELb1ELb0ELb1ELb1ELb0ELb1ELb1ELb0EEENS1_21CollectiveEpilogueFwdINS6_IJS8_SA_S9_EEENS6_IJNS7_ILi1EEESI_SI_EEESC_SE_Li128ELb1ELb1ELb0ELb0EEENS1_19SingleTileSchedulerILb1ELb0ELb1ELi128EEEEEEEEEvNT_6ParamsE,"ax",@progbits
	.sectioninfo	@"SHI_REGISTERS=255"
	.align	128
.text._ZN7cutlass13device_kernelIN5flash19enable_sm80_to_sm89INS1_16FlashAttnFwdSm80INS1_25CollectiveMainloopFwdSm80ILi4ELi1ELb0EN4cute5tupleIJNS5_1CILi128EEENS7_ILi112EEENS7_ILi64EEEEEELi64ENS_6half_tEfNS_4arch4Sm80ELb1ELb0ELb1ELb1ELb0ELb1ELb1ELb0EEENS1_21CollectiveEpilogueFwdINS6_IJS8_SA_S9_EEENS6_IJNS7_ILi1EEESI_SI_EEESC_SE_Li128ELb1ELb1ELb0ELb0EEENS1_19SingleTileSchedulerILb1ELb0ELb1ELi128EEEEEEEEEvNT_6ParamsE:
        .type           _ZN7cutlass13device_kernelIN5flash19enable_sm80_to_sm89INS1_16FlashAttnFwdSm80INS1_25CollectiveMainloopFwdSm80ILi4ELi1ELb0EN4cute5tupleIJNS5_1CILi128EEENS7_ILi112EEENS7_ILi64EEEEEELi64ENS_6half_tEfNS_4arch4Sm80ELb1ELb0ELb1ELb1ELb0ELb1ELb1ELb0EEENS1_21CollectiveEpilogueFwdINS6_IJS8_SA_S9_EEENS6_IJNS7_ILi1EEESI_SI_EEESC_SE_Li128ELb1ELb1ELb0ELb0EEENS1_19SingleTileSchedulerILb1ELb0ELb1ELi128EEEEEEEEEvNT_6ParamsE,@function
        .size           _ZN7cutlass13device_kernelIN5flash19enable_sm80_to_sm89INS1_16FlashAttnFwdSm80INS1_25CollectiveMainloopFwdSm80ILi4ELi1ELb0EN4cute5tupleIJNS5_1CILi128EEENS7_ILi112EEENS7_ILi64EEEEEELi64ENS_6half_tEfNS_4arch4Sm80ELb1ELb0ELb1ELb1ELb0ELb1ELb1ELb0EEENS1_21CollectiveEpilogueFwdINS6_IJS8_SA_S9_EEENS6_IJNS7_ILi1EEESI_SI_EEESC_SE_Li128ELb1ELb1ELb0ELb0EEENS1_19SingleTileSchedulerILb1ELb0ELb1ELi128EEEEEEEEEvNT_6ParamsE,(.L_x_745 - _ZN7cutlass13device_kernelIN5flash19enable_sm80_to_sm89INS1_16FlashAttnFwdSm80INS1_25CollectiveMainloopFwdSm80ILi4ELi1ELb0EN4cute5tupleIJNS5_1CILi128EEENS7_ILi112EEENS7_ILi64EEEEEELi64ENS_6half_tEfNS_4arch4Sm80ELb1ELb0ELb1ELb1ELb0ELb1ELb1ELb0EEENS1_21CollectiveEpilogueFwdINS6_IJS8_SA_S9_EEENS6_IJNS7_ILi1EEESI_SI_EEESC_SE_Li128ELb1ELb1ELb0ELb0EEENS1_19SingleTileSchedulerILb1ELb0ELb1ELi128EEEEEEEEEvNT_6ParamsE)
        .other          _ZN7cutlass13device_kernelIN5flash19enable_sm80_to_sm89INS1_16FlashAttnFwdSm80INS1_25CollectiveMainloopFwdSm80ILi4ELi1ELb0EN4cute5tupleIJNS5_1CILi128EEENS7_ILi112EEENS7_ILi64EEEEEELi64ENS_6half_tEfNS_4arch4Sm80ELb1ELb0ELb1ELb1ELb0ELb1ELb1ELb0EEENS1_21CollectiveEpilogueFwdINS6_IJS8_SA_S9_EEENS6_IJNS7_ILi1EEESI_SI_EEESC_SE_Li128ELb1ELb1ELb0ELb0EEENS1_19SingleTileSchedulerILb1ELb0ELb1ELi128EEEEEEEEEvNT_6ParamsE,@"STO_CUDA_ENTRY STV_DEFAULT"
_ZN7cutlass13device_kernelIN5flash19enable_sm80_to_sm89INS1_16FlashAttnFwdSm80INS1_25CollectiveMainloopFwdSm80ILi4ELi1ELb0EN4cute5tupleIJNS5_1CILi128EEENS7_ILi112EEENS7_ILi64EEEEEELi64ENS_6half_tEfNS_4arch4Sm80ELb1ELb0ELb1ELb1ELb0ELb1ELb1ELb0EEENS1_21CollectiveEpilogueFwdINS6_IJS8_SA_S9_EEENS6_IJNS7_ILi1EEESI_SI_EEESC_SE_Li128ELb1ELb1ELb0ELb0EEENS1_19SingleTileSchedulerILb1ELb0ELb1ELi128EEEEEEEEEvNT_6ParamsE:
        /* <DEDUP_REMOVED lines=17> */
.L_x_613:
        /* <DEDUP_REMOVED lines=8> */
.L_x_615:
[----:B------:R-:W-:-:S04]  /*0190*/  MOV R0, c[0x0][0x54c] ;  /* 0x0001530000007a02 */ /* 0x000fc80000000f00 */
.L_x_614:
[----:B------:R-:W-:Y:S01]  /*01a0*/  USHF.L.U32 UR4, UR4, 0x7, URZ ;  /* 0x0000000704047899 */ /* 0x000fe2000800063f */
[----:B-----5:R-:W-:-:S05]  /*01b0*/  IMAD R0, R0, c[0x0][0x548], RZ ;  /* 0x0001520000007a24 */ /* 0x020fca00078e02ff */
[----:B------:R-:W-:-:S04]  /*01c0*/  MOV R12, UR4 ;  /* 0x00000004000c7c02 */ /* 0x000fc80008000f00 */
[----:B------:R-:W-:-:S04]  /*01d0*/  ISETP.GE.AND P0, PT, R12, R0, PT ;  /* 0x000000000c00720c */ /* 0x000fc80003f06270 */
[----:B------:R-:W-:-:S05]  /*01e0*/  SEL R0, R5, 0xffffffff, !P0 ;  /* 0xffffffff05007807 */ /* 0x000fca0004000000 */
[----:B------:R2:W-:Y:S01]  /*01f0*/  STL [R1+0x78], R0 ;  /* 0x0000780001007387 */ /* 0x0005e20000100800 */
[----:B------:R-:W-:Y:S05]  /*0200*/  BRA `(.L_x_616) ;  /* 0x0000014000007947 */ /* 0x000fea0003800000 */
.L_x_612:
[----:B------:R-:W-:-:S04]  /*0210*/  ISETP.NE.U32.AND P0, PT, RZ, c[0x0][0x568], PT ;  /* 0x00015a00ff007a0c */ /* 0x000fc80003f05070 */
[----:B------:R-:W-:-:S13]  /*0220*/  ISETP.NE.AND.EX P0, PT, RZ, c[0x0][0x56c], PT, P0 ;  /* 0x00015b00ff007a0c */ /* 0x000fda0003f05300 */
[----:B------:R-:W-:Y:S05]  /*0230*/  @!P0 BRA `(.L_x_617) ;  /* 0x0000002000008947 */ /* 0x000fea0003800000 */
[----:B------:R1:W5:Y:S01]  /*0240*/  LDG.E R0, [R2.64] ;  /* 0x0000000802007981 */ /* 0x000362000c1e1900 */
[----:B------:R-:W-:Y:S05]  /*0250*/  BRA `(.L_x_618) ;  /* 0x0000009000007947 */ /* 0x000fea0003800000 */
.L_x_617:
        /* <DEDUP_REMOVED lines=8> */
.L_x_619:
[----:B------:R-:W-:-:S04]  /*02e0*/  MOV R0, c[0x0][0x54c] ;  /* 0x0001530000007a02 */ /* 0x000fc80000000f00 */
.L_x_618:
[----:B------:R-:W-:Y:S01]  /*02f0*/  USHF.L.U32 UR4, UR4, 0x7, URZ ;  /* 0x0000000704047899 */ /* 0x000fe2000800063f */
[----:B-----5:R-:W-:-:S05]  /*0300*/  IMAD R0, R0, c[0x0][0x548], RZ ;  /* 0x0001520000007a24 */ /* 0x020fca00078e02ff */
[----:B------:R-:W-:-:S04]  /*0310*/  MOV R12, UR4 ;  /* 0x00000004000c7c02 */ /* 0x000fc80008000f00 */
[----:B------:R-:W-:-:S04]  /*0320*/  ISETP.GE.AND P0, PT, R12, R0, PT ;  /* 0x000000000c00720c */ /* 0x000fc80003f06270 */
[----:B------:R-:W-:-:S05]  /*0330*/  SEL R0, R5, 0xffffffff, !P0 ;  /* 0xffffffff05007807 */ /* 0x000fca0004000000 */
[----:B------:R2:W-:Y:S04]  /*0340*/  STL [R1+0x78], R0 ;  /* 0x0000780001007387 */ /* 0x0005e80000100800 */
.L_x_616:
        /* <DEDUP_REMOVED lines=22> */
[----:B-1----:R-:W-:Y:S01]  /*04b0*/  IMAD.WIDE R2, R38, R15, c[0x0][0x358] ;  /* 0x0000d60026027625 */ /* 0x002fe200078e020f */
[----:B------:R-:W3:Y:S04]  /*04c0*/  @P0 LDG.E R0, [R8.64] ;  /* 0x0000000808000981 */ /* 0x000ee8000c1e1900 */
[----:B------:R2:W5:Y:S04]  /*04d0*/  @P1 LDG.E R187, [R6.64] ;  /* 0x0000000806bb1981 */ /* 0x000568000c1e1900 */
[----:B------:R2:W5:Y:S04]  /*04e0*/  @P5 LDG.E R191, [R4.64] ;  /* 0x0000000804bf5981 */ /* 0x000568000c1e1900 */
[----:B------:R2:W5:Y:S04]  /*04f0*/  @P3 LDG.E R13, [R2.64] ;  /* 0x00000008020d3981 */ /* 0x000568000c1e1900 */
[----:B------:R-:W1:Y:S01]  /*0500*/  S2R R39, SR_CTAID.Y ;  /* 0x0000000000277919 */ /* 0x000e620000002600 */
[----:B------:R-:W-:Y:S01]  /*0510*/  IMAD.MOV.U32 R14, RZ, RZ, c[0x0][0x1d0] ;  /* 0x00007400ff0e7624 */ /* 0x000fe200078e00ff */
[----:B-1----:R-:W-:-:S02]  /*0520*/  SHF.R.S32.HI R218, RZ, 0x1f, R39 ;  /* 0x0000001fffda7819 */ /* 0x002fc40000011427 */
[----:B---3--:R1:W-:Y:S01]  /*0530*/  STL [R1+0x40], R0 ;  /* 0x0000400001007387 */ /* 0x0083e20000100800 */
[----:B------:R-:W-:Y:S02]  /*0540*/  IMAD.MOV.U32 R9, RZ, RZ, R0 ;  /* 0x000000ffff097224 */ /* 0x000fe400078e0000 */
[----:B-1----:R-:W-:Y:S01]  /*0550*/  IMAD.MOV.U32 R0, RZ, RZ, c[0x0][0x228] ;  /* 0x00008a00ff007624 */ /* 0x002fe200078e00ff */
[----:B------:R-:W-:Y:S05]  /*0560*/  @P0 BRA `(.L_x_620) ;  /* 0x0000005000000947 */ /* 0x000fea0003800000 */
[----:B--2---:R-:W-:Y:S05]  /*0570*/  @!P1 BRA `(.L_x_620) ;  /* 0x0000004000009947 */ /* 0x004fea0003800000 */
[----:B------:R1:W2:Y:S04]  /*0580*/  LDG.E R8, [R6.64] ;  /* 0x0000000806087981 */ /* 0x0002a8000c1e1900 */
[----:B-1----:R-:W2:Y:S02]  /*0590*/  LDG.E R6, [R6.64+0x4] ;  /* 0x0000040806067981 */ /* 0x002ea4000c1e1900 */
[----:B--2---:R-:W-:-:S05]  /*05a0*/  IADD3 R9, -R8, R6, RZ ;  /* 0x0000000608097210 */ /* 0x004fca0007ffe1ff */
[----:B------:R1:W-:Y:S02]  /*05b0*/  STL [R1+0x40], R9 ;  /* 0x0000400901007387 */ /* 0x0003e40000100800 */
.L_x_620:
[----:B--2---:R-:W-:-:S04]  /*05c0*/  ISETP.NE.U32.AND P0, PT, RZ, c[0x0][0x368], PT ;  /* 0x0000da00ff007a0c */ /* 0x004fc80003f05070 */
[----:B------:R-:W-:-:S13]  /*05d0*/  ISETP.NE.AND.EX P0, PT, RZ, c[0x0][0x36c], PT, P0 ;  /* 0x0000db00ff007a0c */ /* 0x000fda0003f05300 */
[----:B------:R-:W-:Y:S05]  /*05e0*/  @!P0 BRA `(.L_x_621) ;  /* 0x0000003000008947 */ /* 0x000fea0003800000 */
[----:B------:R-:W-:-:S05]  /*05f0*/  IMAD.WIDE R4, R38, R15, c[0x0][0x368] ;  /* 0x0000da0026047625 */ /* 0x000fca00078e020f */
[----:B------:R2:W5:Y:S01]  /*0600*/  LDG.E R14, [R4.64] ;  /* 0x00000008040e7981 */ /* 0x000562000c1e1900 */
[----:B------:R-:W-:Y:S05]  /*0610*/  BRA `(.L_x_622) ;  /* 0x0000004000007947 */ /* 0x000fea0003800000 */
.L_x_621:
[----:B------:R-:W-:Y:S05]  /*0620*/  @!P5 BRA `(.L_x_622) ;  /* 0x000000300000d947 */ /* 0x000fea0003800000 */
[----:B------:R2:W3:Y:S04]  /*0630*/  LDG.E R6, [R4.64] ;  /* 0x0000000804067981 */ /* 0x0004e8000c1e1900 */
[----:B--2---:R-:W3:Y:S02]  /*0640*/  LDG.E R4, [R4.64+0x4] ;  /* 0x0000040804047981 */ /* 0x004ee4000c1e1900 */
[----:B---3--:R-:W-:Y:S02]  /*0650*/  IADD3 R14, -R6, R4, RZ ;  /* 0x00000004060e7210 */ /* 0x008fe40007ffe1ff */
.L_x_622:
[----:B--2---:R2:W3:Y:S04]  /*0660*/  @P3 LDG.E R5, [R2.64] ;  /* 0x0000000802053981 */ /* 0x0044e8000c1e1900 */
[----:B------:R2:W3:Y:S01]  /*0670*/  @P3 LDG.E R4, [R2.64+0x4] ;  /* 0x0000040802043981 */ /* 0x0004e2000c1e1900 */
[----:B------:R-:W-:Y:S01]  /*0680*/  ISETP.NE.U32.AND P0, PT, RZ, c[0x0][0x378], PT ;  /* 0x0000de00ff007a0c */ /* 0x000fe20003f05070 */
[----:B-----5:R-:W-:-:S03]  /*0690*/  IMAD.MOV.U32 R167, RZ, RZ, R14 ;  /* 0x000000ffffa77224 */ /* 0x020fc600078e000e */
[----:B------:R-:W-:Y:S01]  /*06a0*/  ISETP.NE.AND.EX P0, PT, RZ, c[0x0][0x37c], PT, P0 ;  /* 0x0000df00ff007a0c */ /* 0x000fe20003f05300 */
[----:B------:R-:W-:-:S12]  /*06b0*/  IMAD.MOV.U32 R6, RZ, RZ, c[0x0][0x2c4] ;  /* 0x0000b100ff067624 */ /* 0x000fd800078e00ff */
[----:B--2---:R-:W-:-:S05]  /*06c0*/  @P0 IMAD.WIDE R2, R38, R15, c[0x0][0x378] ;  /* 0x0000de0026020625 */ /* 0x004fca00078e020f */
[----:B------:R2:W5:Y:S01]  /*06d0*/  @P0 LDG.E R167, [R2.64] ;  /* 0x0000000802a70981 */ /* 0x000562000c1e1900 */
[----:B------:R-:W-:Y:S01]  /*06e0*/  ISETP.NE.AND P0, PT, R6, 0x1, PT ;  /* 0x000000010600780c */ /* 0x000fe20003f05270 */
[----:B------:R-:W-:Y:S02]  /*06f0*/  IMAD.IADD R6, R14, 0x1, -R190 ;  /* 0x000000010e067824 */ /* 0x000fe400078e0abe */
[----:B--2---:R-:W-:Y:S01]  /*0700*/  IMAD.MOV.U32 R2, RZ, RZ, R12 ;  /* 0x000000ffff027224 */ /* 0x004fe200078e000c */
[----:B------:R-:W-:-:S04]  /*0710*/  IADD3 R3, R12, 0x7f, RZ ;  /* 0x0000007f0c037810 */ /* 0x000fc80007ffe0ff */
[----:B------:R2:W-:Y:S05]  /*0720*/  STL [R1+0x18], R2 ;  /* 0x0000180201007387 */ /* 0x0005ea0000100800 */
[----:B--2---:R-:W-:-:S05]  /*0730*/  @P0 IADD3 R2, R2, 0x7f, RZ ;  /* 0x0000007f02020810 */ /* 0x004fca0007ffe0ff */
[----:B------:R-:W-:-:S05]  /*0740*/  @P0 IMAD.HI.U32 R2, R2, c[0x0][0x2c8], RZ ;  /* 0x0000b20002020a27 */ /* 0x000fca00078e00ff */
[----:B------:R-:W-:Y:S01]  /*0750*/  @P0 SHF.R.U32.HI R3, RZ, c[0x0][0x2cc], R2 ;  /* 0x0000b300ff030a19 */ /* 0x000fe20000011602 */
[----:B------:R-:W-:Y:S02]  /*0760*/  IMAD.MOV.U32 R2, RZ, RZ, RZ ;  /* 0x000000ffff027224 */ /* 0x000fe400078e00ff */
[----:B---3--:R-:W-:Y:S02]  /*0770*/  @P3 IMAD.IADD R0, R4, 0x1, -R5 ;  /* 0x0000000104003824 */ /* 0x008fe400078e0a05 */
[----:B------:R-:W-:Y:S02]  /*0780*/  IMAD.MOV.U32 R4, RZ, RZ, RZ ;  /* 0x000000ffff047224 */ /* 0x000fe400078e00ff */
[----:B------:R-:W-:-:S05]  /*0790*/  IMAD.IADD R5, R6, 0x1, R0 ;  /* 0x0000000106057824 */ /* 0x000fca00078e0200 */
[----:B------:R-:W-:Y:S01]  /*07a0*/  IADD3 R200, R5, 0x70, -R9 ;  /* 0x0000007005c87810 */ /* 0x000fe20007ffe809 */
[----:B------:R2:W-:Y:S04]  /*07b0*/  STL [R1+0x44], R5 ;  /* 0x0000440501007387 */ /* 0x0005e80000100800 */
[----:B------:R-:W-:-:S04]  /*07c0*/  IMAD.IADD R3, R200, 0x1, R3 ;  /* 0x00000001c8037824 */ /* 0x000fc800078e0203 */
[----:B------:R-:W-:-:S05]  /*07d0*/  IMAD.HI R2, R3, -0x6db6db6d, R2 ;  /* 0x9249249303027827 */ /* 0x000fca00078e0202 */
[----:B------:R-:W-:-:S04]  /*07e0*/  SHF.R.U32.HI R3, RZ, 0x1f, R2 ;  /* 0x0000001fff037819 */ /* 0x000fc80000011602 */
[----:B------:R-:W-:Y:S02]  /*07f0*/  LEA.HI.SX32 R2, R2, R3, 0x1a ;  /* 0x0000000302027211 */ /* 0x000fe400078fd2ff */
[----:B--2---:R-:W-:-:S05]  /*0800*/  IADD3 R5, R5, 0x6f, RZ ;  /* 0x0000006f05057810 */ /* 0x004fca0007ffe0ff */
[----:B------:R-:W-:-:S05]  /*0810*/  IMAD.HI R4, R5, -0x6db6db6d, R4 ;  /* 0x9249249305047827 */ /* 0x000fca00078e0204 */
[----:B------:R-:W-:-:S04]  /*0820*/  SHF.R.U32.HI R5, RZ, 0x1f, R4 ;  /* 0x0000001fff057819 */ /* 0x000fc80000011604 */
[----:B------:R-:W-:-:S04]  /*0830*/  LEA.HI.SX32 R199, R4, R5, 0x1a ;  /* 0x0000000504c77211 */ /* 0x000fc800078fd2ff */
[----:B------:R-:W-:Y:S01]  /*0840*/  IMNMX R3, R199, R2, PT ;  /* 0x00000002c7037217 */ /* 0x000fe20003800200 */
[----:B------:R-:W-:-:S04]  /*0850*/  IMAD.MOV R2, RZ, RZ, -R6 ;  /* 0x000000ffff027224 */ /* 0x000fc800078e0a06 */
[----:B------:R-:W-:Y:S01]  /*0860*/  IMAD R3, R3, 0x70, -R6 ;  /* 0x0000007003037824 */ /* 0x000fe200078e0a06 */
[----:B------:R-:W-:-:S04]  /*0870*/  IMNMX R2, RZ, R2, !PT ;  /* 0x00000002ff027217 */ /* 0x000fc80007800200 */
[----:B------:R-:W-:-:S04]  /*0880*/  IMNMX R3, R3, R0, PT ;  /* 0x0000000003037217 */ /* 0x000fc80003800200 */
[----:B------:R-:W-:Y:S02]  /*0890*/  ISETP.GT.AND P0, PT, R3, R2, PT ;  /* 0x000000020300720c */ /* 0x000fe40003f04270 */
[----:B------:R-:W-:-:S05]  /*08a0*/  SHF.R.U32.HI R2, RZ, 0x4, R2 ;  /* 0x00000004ff027819 */ /* 0x000fca0000011602 */
[----:B------:R-:W-:-:S04]  /*08b0*/  IMAD.WIDE.U32 R4, R2, 0x24924925, RZ ;  /* 0x2492492502047825 */ /* 0x000fc800078e00ff */
[----:B------:R-:W-:Y:S02]  /*08c0*/  IMAD.MOV.U32 R165, RZ, RZ, R5 ;  /* 0x000000ffffa57224 */ /* 0x000fe400078e0005 */
[----:B------:R-:W-:Y:S01]  /*08d0*/  @P0 IADD3 R3, R3, 0x6f, RZ ;  /* 0x0000006f03030810 */ /* 0x000fe20007ffe0ff */
[----:B------:R-:W-:Y:S02]  /*08e0*/  @P0 IMAD.MOV.U32 R2, RZ, RZ, RZ ;  /* 0x000000ffff020224 */ /* 0x000fe400078e00ff */
[----:B------:R-:W-:Y:S02]  /*08f0*/  IMAD.MOV.U32 R6, RZ, RZ, R165 ;  /* 0x000000ffff067224 */ /* 0x000fe400078e00a5 */
[----:B------:R-:W-:-:S05]  /*0900*/  @P0 IMAD.HI R2, R3, -0x6db6db6d, R2 ;  /* 0x9249249303020827 */ /* 0x000fca00078e0202 */
[----:B------:R-:W-:-:S04]  /*0910*/  @P0 SHF.R.U32.HI R3, RZ, 0x1f, R2 ;  /* 0x0000001fff030819 */ /* 0x000fc80000011602 */
[----:B------:R-:W-:-:S04]  /*0920*/  @P0 LEA.HI.SX32 R6, R2, R3, 0x1a ;  /* 0x0000000302060211 */ /* 0x000fc800078fd2ff */
[----:B------:R-:W-:-:S13]  /*0930*/  ISETP.GT.AND P0, PT, R6, R165, PT ;  /* 0x000000a50600720c */ /* 0x000fda0003f04270 */
[----:B------:R-:W-:Y:S05]  /*0940*/  @!P0 BRA `(.L_x_623) ;  /* 0x0000777000008947 */ /* 0x000fea0003800000 */
[----:B------:R-:W-:-:S04]  /*0950*/  ISETP.NE.U32.AND P0, PT, RZ, c[0x0][0x340], PT ;  /* 0x0000d000ff007a0c */ /* 0x000fc80003f05070 */
[----:B------:R-:W-:-:S13]  /*0960*/  ISETP.NE.AND.EX P4, PT, RZ, c[0x0][0x344], PT, P0 ;  /* 0x0000d100ff007a0c */ /* 0x000fda0003f85300 */
[----:B------:R-:W-:-:S05]  /*0970*/  @P4 IMAD.WIDE R2, R38, R15, c[0x0][0x340] ;  /* 0x0000d00026024625 */ /* 0x000fca00078e020f */
[----:B------:R2:W3:Y:S01]  /*0980*/  @P4 LDG.E R30, [R2.64] ;  /* 0x00000008021e4981 */ /* 0x0004e2000c1e1900 */
        /* <DEDUP_REMOVED lines=24> */
[----:B--2---:R-:W-:Y:S01]  /*0b10*/  LEA.HI R3, R36, R252, RZ, 0x3 ;  /* 0x000000fc24037211 */ /* 0x004fe200078f18ff */
        /* <DEDUP_REMOVED lines=11> */
[----:B------:R-:W-:Y:S01]  /*0bd0*/  IADD3 R118, R32, 0x20, RZ ;  /* 0x0000002020767810 */ /* 0x000fe20007ffe0ff */
[----:B------:R-:W-:Y:S01]  /*0be0*/  IMAD.SHL.U32 R10, R2, 0x8, RZ ;  /* 0x00000008020a7824 */ /* 0x000fe200078e00ff */
[C---:B------:R-:W-:Y:S01]  /*0bf0*/  LEA.HI.X.SX32 R166, R5.reuse, R3, 0x1, P0 ;  /* 0x0000000305a67211 */ /* 0x040fe200000f0eff */
[----:B------:R-:W-:Y:S01]  /*0c00*/  IMAD.SHL.U32 R5, R5, 0x40, RZ ;  /* 0x0000004005057824 */ /* 0x000fe200078e00ff */
[----:B------:R-:W-:Y:S01]  /*0c10*/  SHF.R.S32.HI R33, RZ, 0x1f, R32 ;  /* 0x0000001fff217819 */ /* 0x000fe20000011420 */
[----:B------:R-:W-:Y:S01]  /*0c20*/  IMAD R13, R42, -0x70, R135 ;  /* 0xffffff902a0d7824 */ /* 0x000fe200078e0287 */
[----:B------:R-:W-:Y:S01]  /*0c30*/  SHF.R.S32.HI R11, RZ, 0x1f, R10 ;  /* 0x0000001fff0b7819 */ /* 0x000fe2000001140a */
[----:B------:R-:W-:Y:S01]  /*0c40*/  IMAD R2, R166, c[0x0][0x238], RZ ;  /* 0x00008e00a6027a24 */ /* 0x000fe200078e02ff */
[----:B------:R-:W-:Y:S01]  /*0c50*/  ISETP.GE.AND P6, PT, R10, c[0x0][0x1d4], PT ;  /* 0x000075000a007a0c */ /* 0x000fe20003fc6270 */
[C---:B------:R-:W-:Y:S01]  /*0c60*/  IMAD R16, R102.reuse, c[0x0][0x284], R16 ;  /* 0x0000a10066107a24 */ /* 0x040fe200078e0210 */
[----:B------:R-:W-:Y:S01]  /*0c70*/  ISETP.GE.AND P1, PT, R13, 0x1, PT ;  /* 0x000000010d00780c */ /* 0x000fe20003f26270 */
[----:B------:R-:W-:Y:S01]  /*0c80*/  IMAD R4, R161, c[0x0][0x23c], R2 ;  /* 0x00008f00a1047a24 */ /* 0x000fe200078e0202 */
[----:B------:R-:W-:Y:S01]  /*0c90*/  ISETP.GE.AND P0, PT, R13, 0x11, PT ;  /* 0x000000110d00780c */ /* 0x000fe20003f06270 */
        /* <DEDUP_REMOVED lines=40> */
[----:B------:R-:W-:Y:S01]  /*0f20*/  IMAD.WIDE.U32 R14, R102, c[0x0][0x280], R34 ;  /* 0x0000a000660e7a25 */ /* 0x000fe200078e0022 */
[----:B------:R-:W-:-:S03]  /*0f30*/  @P1 LEA R4, P2, R22, c[0x0][0x220], 0x1 ;  /* 0x0000880016041a11 */ /* 0x000fc600078408ff */
[----:B------:R-:W-:Y:S01]  /*0f40*/  IMAD.SHL.U32 R93, R2, 0x2, RZ ;  /* 0x00000002025d7824 */ /* 0x000fe200078e00ff */
[----:B------:R-:W-:Y:S01]  /*0f50*/  @P1 LEA.HI.X R5, R22, c[0x0][0x224], R3, 0x1, P2 ;  /* 0x0000890016051a11 */ /* 0x000fe200010f0c03 */
[----:B------:R-:W-:Y:S01]  /*0f60*/  IMAD.IADD R117, R15, 0x1, R16 ;  /* 0x000000010f757824 */ /* 0x000fe200078e0210 */
[----:B------:R-:W-:Y:S01]  /*0f70*/  @P0 LEA R2, P2, R168, R22, 0x4 ;  /* 0x00000016a8020211 */ /* 0x000fe200078420ff */
[----:B------:R-:W-:Y:S02]  /*0f80*/  IMAD.MOV.U32 R116, RZ, RZ, R14 ;  /* 0x000000ffff747224 */ /* 0x000fe400078e000e */
[----:B------:R-:W-:Y:S01]  /*0f90*/  @!PT LDS RZ, [RZ] ;  /* 0x00000000fffff984 */ /* 0x000fe20000000800 */
[----:B------:R-:W-:Y:S01]  /*0fa0*/  @!PT LDS RZ, [RZ] ;  /* 0x00000000fffff984 */ /* 0x000fe20000000800 */
[----:B------:R-:W-:Y:S01]  /*0fb0*/  @!PT LDS RZ, [RZ] ;  /* 0x00000000fffff984 */ /* 0x000fe20000000800 */
[----:B------:R2:W-:Y:S01]  /*0fc0*/  @P1 LDGSTS.E.BYPASS.LTC128B.128 [R93+0x3900], [R4.64], !P6 ;  /* 0x03900000045d1fae */ /* 0x0005e2000f101d48 */
[----:B------:R-:W-:Y:S01]  /*0fd0*/  ISETP.GE.AND P1, PT, R13, 0x31, PT ;  /* 0x000000310d00780c */ /* 0x000fe20003f26270 */
[----:B------:R-:W-:-:S04]  /*0fe0*/  IMAD.WIDE.U32 R188, R102, c[0x0][0x1e0], RZ ;  /* 0x0000780066bc7a25 */ /* 0x000fc800078e00ff */
[----:B------:R-:W-:Y:S02]  /*0ff0*/  IMAD.SHL.U32 R216, R182, 0x40, RZ ;  /* 0x00000040b6d87824 */ /* 0x000fe400078e00ff */
[C---:B------:R-:W-:Y:S02]  /*1000*/  IMAD R202, R174.reuse, c[0x0][0x294], RZ ;  /* 0x0000a500aeca7a24 */ /* 0x040fe400078e02ff */
[C---:B------:R-:W-:Y:S02]  /*1010*/  IMAD R203, R174.reuse, c[0x0][0x284], RZ ;  /* 0x0000a100aecb7a24 */ /* 0x040fe400078e02ff */
[C---:B------:R-:W-:Y:S02]  /*1020*/  IMAD R204, R174.reuse, c[0x0][0x1e4], RZ ;  /* 0x00007900aecc7a24 */ /* 0x040fe400078e02ff */
[----:B------:R-:W-:Y:S02]  /*1030*/  @P1 IMAD R12, R37, 0x30, RZ ;  /* 0x00000030250c1824 */ /* 0x000fe400078e02ff */
[----:B------:R-:W-:-:S04]  /*1040*/  IMAD.WIDE.U32 R178, R174, c[0x0][0x290], RZ ;  /* 0x0000a400aeb27a25 */ /* 0x000fc800078e00ff */
[----:B------:R-:W-:-:S04]  /*1050*/  IMAD.WIDE.U32 R176, R174, c[0x0][0x280], RZ ;  /* 0x0000a000aeb07a25 */ /* 0x000fc800078e00ff */
[----:B------:R-:W-:Y:S01]  /*1060*/  IMAD.WIDE.U32 R182, R182, 0x60, RZ ;  /* 0x00000060b6b67825 */ /* 0x000fe200078e00ff */
[----:B--2---:R-:W-:-:S03]  /*1070*/  @P0 LEA.HI.X R5, R168, R3, R37, 0x4, P2 ;  /* 0x00000003a8050211 */ /* 0x004fc600010f2425 */
[----:B------:R-:W-:Y:S01]  /*1080*/  IMAD.WIDE.U32 R194, R170, c[0x0][0x1e0], RZ ;  /* 0x00007800aac27a25 */ /* 0x000fe200078e00ff */
[----:B------:R-:W-:Y:S02]  /*1090*/  @P0 LEA R4, P2, R2, c[0x0][0x220], 0x1 ;  /* 0x0000880002040a11 */ /* 0x000fe400078408ff */
[----:B------:R-:W-:Y:S01]  /*10a0*/  IADD3 R201, R183, UR10, RZ ;  /* 0x0000000ab7c97c10 */ /* 0x000fe2000fffe0ff */
[----:B------:R-:W-:Y:S01]  /*10b0*/  IMAD.WIDE.U32 R174, R174, c[0x0][0x1e0], RZ ;  /* 0x00007800aeae7a25 */ /* 0x000fe200078e00ff */
[----:B------:R-:W-:Y:S02]  /*10c0*/  @P0 LEA.HI.X R5, R2, c[0x0][0x224], R5, 0x1, P2 ;  /* 0x0000890002050a11 */ /* 0x000fe400010f0c05 */
[----:B------:R-:W-:Y:S01]  /*10d0*/  @P3 IADD3 R6, P2, R22, R6, RZ ;  /* 0x0000000616063210 */ /* 0x000fe20007f5e0ff */
[----:B------:R-:W-:Y:S02]  /*10e0*/  IMAD.SHL.U32 R2, R37, 0x20, RZ ;  /* 0x0000002025027824 */ /* 0x000fe400078e00ff */
[----:B------:R2:W-:Y:S01]  /*10f0*/  @P0 LDGSTS.E.BYPASS.LTC128B.128 [R93+0x4100], [R4.64], !P6 ;  /* 0x04100000045d0fae */ /* 0x0005e2000f101d48 */
[----:B------:R-:W-:Y:S01]  /*1100*/  @P3 LEA R8, P0, R6, c[0x0][0x220], 0x1 ;  /* 0x0000880006083a11 */ /* 0x000fe200078008ff */
[----:B------:R-:W-:Y:S01]  /*1110*/  IMAD.WIDE.U32 R196, R171, c[0x0][0x1e0], RZ ;  /* 0x00007800abc47a25 */ /* 0x000fe200078e00ff */
[----:B------:R-:W-:-:S02]  /*1120*/  @P3 IADD3.X R7, R3, R7, R2, P2, !PT ;  /* 0x0000000703073210 */ /* 0x000fc400017fe402 */
[----:B------:R-:W-:Y:S01]  /*1130*/  @P1 MOV R2, R22 ;  /* 0x0000001600021202 */ /* 0x000fe20000000f00 */
[----:B------:R-:W-:Y:S01]  /*1140*/  IMAD.WIDE.U32 R192, R169, c[0x0][0x1e0], RZ ;  /* 0x00007800a9c07a25 */ /* 0x000fe200078e00ff */
[----:B------:R-:W-:Y:S02]  /*1150*/  ISETP.GE.AND P2, PT, R13, 0x41, PT ;  /* 0x000000410d00780c */ /* 0x000fe40003f46270 */
[----:B-1----:R-:W-:Y:S01]  /*1160*/  @P3 LEA.HI.X R9, R6, c[0x0][0x224], R7, 0x1, P0 ;  /* 0x0000890006093a11 */ /* 0x002fe200000f0c07 */
[----:B-----5:R-:W-:-:S04]  /*1170*/  IMAD.WIDE.U32 R116, R167, c[0x0][0x280], R116 ;  /* 0x0000a000a7747a25 */ /* 0x020fc800078e0074 */
[----:B------:R1:W-:Y:S01]  /*1180*/  @P3 LDGSTS.E.BYPASS.LTC128B.128 [R93+0x4900], [R8.64], !P6 ;  /* 0x04900000085d3fae */ /* 0x0003e2000f101d48 */
[----:B------:R-:W-:Y:S02]  /*1190*/  IMAD.IADD R202, R179, 0x1, R202 ;  /* 0x00000001b3ca7824 */ /* 0x000fe400078e02ca */
[----:B------:R-:W-:Y:S02]  /*11a0*/  IMAD.IADD R203, R177, 0x1, R203 ;  /* 0x00000001b1cb7824 */ /* 0x000fe400078e02cb */
[----:B------:R-:W-:Y:S02]  /*11b0*/  IMAD.IADD R204, R175, 0x1, R204 ;  /* 0x00000001afcc7824 */ /* 0x000fe400078e02cc */
[----:B--2---:R-:W-:-:S04]  /*11c0*/  @P1 IMAD.WIDE.U32 R4, R168, 0x30, R2 ;  /* 0x00000030a8041825 */ /* 0x004fc800078e0002 */
        /* <DEDUP_REMOVED lines=8> */
[----:B-1----:R-:W-:Y:S01]  /*1250*/  IMAD R9, R218, c[0x0][0x260], RZ ;  /* 0x00009800da097a24 */ /* 0x002fe200078e02ff */
        /* <DEDUP_REMOVED lines=15> */
[----:B--2---:R-:W-:-:S03]  /*1350*/  IMAD R6, R29, c[0x0][0x1e0], RZ ;  /* 0x000078001d067a24 */ /* 0x004fc600078e02ff */
[----:B------:R-:W-:Y:S02]  /*1360*/  SEL R23, RZ, 0xffffffff, P0 ;  /* 0xffffffffff177807 */ /* 0x000fe40000000000 */
[----:B------:R-:W-:Y:S01]  /*1370*/  ISETP.GT.AND P0, PT, R13, 0x60, PT ;  /* 0x000000600d00780c */ /* 0x000fe20003f04270 */
[----:B------:R-:W-:-:S04]  /*1380*/  IMAD R6, R26, c[0x0][0x1e4], R6 ;  /* 0x000079001a067a24 */ /* 0x000fc800078e0206 */
[----:B------:R-:W-:-:S04]  /*1390*/  IMAD.IADD R5, R5, 0x1, R6 ;  /* 0x0000000105057824 */ /* 0x000fc800078e0206 */
        /* <DEDUP_REMOVED lines=31> */
[----:B------:R-:W-:Y:S01]  /*1590*/  @P1 IMAD R6, R37, 0x50, RZ ;  /* 0x0000005025061824 */ /* 0x000fe200078e02ff */
[----:B------:R-:W-:Y:S01]  /*15a0*/  LEA.HI R7, R36, R252, RZ, 0x5 ;  /* 0x000000fc24077211 */ /* 0x000fe200078f28ff */
[----:B------:R-:W-:Y:S01]  /*15b0*/  @P1 IMAD.WIDE.U32 R4, R168, 0x50, R4 ;  /* 0x00000050a8041825 */ /* 0x000fe200078e0004 */
[----:B------:R-:W-:Y:S02]  /*15c0*/  IADD3 R36, R34, 0x10, RZ ;  /* 0x0000001022247810 */ /* 0x000fe40007ffe0ff */
[----:B------:R-:W-:Y:S01]  /*15d0*/  LOP3.LUT R99, R24, 0x1, RZ, 0xc0, !PT ;  /* 0x0000000118637812 */ /* 0x000fe200078ec0ff */
[----:B------:R-:W-:Y:S01]  /*15e0*/  @P1 IMAD.IADD R5, R5, 0x1, R6 ;  /* 0x0000000105051824 */ /* 0x000fe200078e0206 */
[----:B------:R-:W-:Y:S01]  /*15f0*/  @P1 LEA R8, P2, R4, c[0x0][0x220], 0x1 ;  /* 0x0000880004081a11 */ /* 0x000fe200078408ff */
[----:B------:R-:W-:Y:S01]  /*1600*/  IMAD.IADD R2, R102, 0x1, -R2 ;  /* 0x0000000166027824 */ /* 0x000fe200078e0a02 */
[----:B------:R-:W-:Y:S01]  /*1610*/  LOP3.LUT R100, R24, 0x2, RZ, 0xc0, !PT ;  /* 0x0000000218647812 */ /* 0x000fe200078ec0ff */
[----:B------:R-:W-:Y:S01]  /*1620*/  IMAD.SHL.U32 R6, R7, 0x10, RZ ;  /* 0x0000001007067824 */ /* 0x000fe200078e00ff */
[----:B------:R-:W-:Y:S01]  /*1630*/  SHF.R.S32.HI R7, RZ, 0x1f, R171 ;  /* 0x0000001fff077819 */ /* 0x000fe200000114ab */
[----:B------:R-:W-:Y:S01]  /*1640*/  IMAD.WIDE.U32 R10, R102, c[0x0][0x280], R32 ;  /* 0x0000a000660a7a25 */ /* 0x000fe200078e0020 */
[----:B------:R-:W-:-:S02]  /*1650*/  @P1 LEA.HI.X R9, R4, c[0x0][0x224], R5, 0x1, P2 ;  /* 0x0000890004091a11 */ /* 0x000fc400010f0c05 */
[C---:B------:R-:W-:Y:S01]  /*1660*/  LOP3.LUT P3, RZ, R2.reuse, 0x4, RZ, 0xc0, !PT ;  /* 0x0000000402ff7812 */ /* 0x040fe2000786c0ff */
[----:B------:R-:W-:Y:S01]  /*1670*/  IMAD.SHL.U32 R2, R2, 0x40, RZ ;  /* 0x0000004002027824 */ /* 0x000fe200078e00ff */
[----:B------:R-:W-:Y:S01]  /*1680*/  SHF.R.S32.HI R5, RZ, 0x4, R27 ;  /* 0x00000004ff057819 */ /* 0x000fe2000001141b */
[----:B------:R-:W-:Y:S01]  /*1690*/  IMAD.MOV.U32 R114, RZ, RZ, R12 ;  /* 0x000000ffff727224 */ /* 0x000fe200078e000c */
[----:B------:R-:W-:Y:S01]  /*16a0*/  LEA.HI R7, R7, R171, RZ, 0x3 ;  /* 0x000000ab07077211 */ /* 0x000fe200078f18ff */
[----:B------:R2:W-:Y:S01]  /*16b0*/  @P1 LDGSTS.E.BYPASS.LTC128B.128 [R93+0x6100], [R8.64], !P6 ;  /* 0x06100000085d1fae */ /* 0x0005e2000f101d48 */
[----:B------:R-:W-:Y:S01]  /*16c0*/  MOV R112, R10 ;  /* 0x0000000a00707202 */ /* 0x000fe20000000f00 */
[----:B------:R-:W-:Y:S01]  /*16d0*/  IMAD.WIDE.U32 R114, R167, c[0x0][0x290], R114 ;  /* 0x0000a400a7727a25 */ /* 0x000fe200078e0072 */
[----:B------:R-:W-:Y:S02]  /*16e0*/  LEA.HI.SX32 R10, R20, R5, 0x1d ;  /* 0x00000005140a7211 */ /* 0x000fe400078feaff */
[----:B------:R-:W-:Y:S01]  /*16f0*/  SHF.L.U32 R4, R171, 0x6, RZ ;  /* 0x00000006ab047819 */ /* 0x000fe200000006ff */
[----:B------:R-:W-:Y:S01]  /*1700*/  IMAD.WIDE.U32 R110, R167, c[0x0][0x290], R110 ;  /* 0x0000a400a76e7a25 */ /* 0x000fe200078e006e */
[----:B------:R-:W-:-:S02]  /*1710*/  IADD3 R113, R16, R11, RZ ;  /* 0x0000000b10717210 */ /* 0x000fc40007ffe0ff */
        /* <DEDUP_REMOVED lines=8> */
[----:B------:R-:W-:Y:S02]  /*17a0*/  LOP3.LUT R12, R2, 0x18, R32, 0xf8, !PT ;  /* 0x00000018020c7812 */ /* 0x000fe400078ef820 */
[----:B------:R-:W-:Y:S01]  /*17b0*/  LOP3.LUT R10, R11, 0xfffffe00, RZ, 0xc0, !PT ;  /* 0xfffffe000b0a7812 */ /* 0x000fe200078ec0ff */
[----:B------:R-:W-:Y:S01]  /*17c0*/  IMAD.IADD R103, R105, 0x1, R103 ;  /* 0x0000000169677824 */ /* 0x000fe200078e0267 */
[----:B------:R-:W-:-:S02]  /*17d0*/  SHF.R.U32.HI R7, RZ, 0x3, R4 ;  /* 0x00000003ff077819 */ /* 0x000fc40000011604 */
[--C-:B------:R-:W-:Y:S02]  /*17e0*/  LOP3.LUT R11, R4, 0x38, R20.reuse, 0xf8, !PT ;  /* 0x00000038040b7812 */ /* 0x100fe400078ef814 */
[----:B------:R-:W-:Y:S02]  /*17f0*/  LOP3.LUT R98, R6, R12, R5, 0xf6, !PT ;  /* 0x0000000c06627212 */ /* 0x000fe400078ef605 */
[--C-:B------:R-:W-:Y:S02]  /*1800*/  LOP3.LUT R4, R4, 0x38, R101.reuse, 0xf8, !PT ;  /* 0x0000003804047812 */ /* 0x100fe400078ef865 */
[C---:B------:R-:W-:Y:S02]  /*1810*/  LOP3.LUT R12, R2.reuse, 0x38, R20, 0xf8, !PT ;  /* 0x00000038020c7812 */ /* 0x040fe400078ef814 */
[----:B--2---:R-:W-:Y:S02]  /*1820*/  SHF.R.S32.HI R8, RZ, 0x1f, R170 ;  /* 0x0000001fff087819 */ /* 0x004fe400000114aa */
[----:B------:R-:W-:-:S02]  /*1830*/  LOP3.LUT R2, R2, 0x38, R101, 0xf8, !PT ;  /* 0x0000003802027812 */ /* 0x000fc400078ef865 */
[C-C-:B-1----:R-:W-:Y:S02]  /*1840*/  LOP3.LUT R19, R10.reuse, R11, R7.reuse, 0xf6, !PT ;  /* 0x0000000b0a137212 */ /* 0x142fe400078ef607 */
[----:B------:R-:W-:Y:S01]  /*1850*/  LOP3.LUT R18, R10, R4, R7, 0xf6, !PT ;  /* 0x000000040a127212 */ /* 0x000fe200078ef607 */
[----:B------:R-:W-:Y:S01]  /*1860*/  @P0 IMAD.MOV.U32 R4, RZ, RZ, R22 ;  /* 0x000000ffff040224 */ /* 0x000fe200078e0016 */
[----:B------:R-:W-:Y:S01]  /*1870*/  SHF.R.S32.HI R7, RZ, 0x1f, R169 ;  /* 0x0000001fff077819 */ /* 0x000fe200000114a9 */
[----:B------:R-:W-:Y:S01]  /*1880*/  IMAD.SHL.U32 R154, R19, 0x2, RZ ;  /* 0x00000002139a7824 */ /* 0x000fe200078e00ff */
[----:B------:R-:W-:Y:S01]  /*1890*/  LEA.HI R8, R8, R170, RZ, 0x3 ;  /* 0x000000aa08087211 */ /* 0x000fe200078f18ff */
[----:B------:R-:W-:Y:S01]  /*18a0*/  IMAD.SHL.U32 R150, R18, 0x2, RZ ;  /* 0x0000000212967824 */ /* 0x000fe200078e00ff */
[--C-:B------:R-:W-:Y:S02]  /*18b0*/  LOP3.LUT R21, R6, R2, R5.reuse, 0xf6, !PT ;  /* 0x0000000206157212 */ /* 0x100fe400078ef605 */
[----:B------:R-:W-:Y:S01]  /*18c0*/  SHF.L.U32 R2, R170, 0x6, RZ ;  /* 0x00000006aa027819 */ /* 0x000fe200000006ff */
[----:B------:R-:W-:Y:S01]  /*18d0*/  IMAD.SHL.U32 R9, R8, 0x40, RZ ;  /* 0x0000004008097824 */ /* 0x000fe200078e00ff */
[----:B------:R-:W-:Y:S01]  /*18e0*/  LOP3.LUT R23, R6, R12, R5, 0xf6, !PT ;  /* 0x0000000c06177212 */ /* 0x000fe200078ef605 */
[----:B------:R-:W-:Y:S01]  /*18f0*/  IMAD.SHL.U32 R6, R169, 0x40, RZ ;  /* 0x00000040a9067824 */ /* 0x000fe200078e00ff */
[----:B------:R-:W-:Y:S01]  /*1900*/  LEA.HI R7, R7, R169, RZ, 0x3 ;  /* 0x000000a907077211 */ /* 0x000fe200078f18ff */
[----:B------:R-:W-:Y:S01]  /*1910*/  @P0 IMAD.MOV.U32 R5, RZ, RZ, R3 ;  /* 0x000000ffff050224 */ /* 0x000fe200078e0003 */
[----:B------:R-:W-:-:S02]  /*1920*/  LOP3.LUT R2, R2, 0x1c0, RZ, 0xc0, !PT ;  /* 0x000001c002027812 */ /* 0x000fc400078ec0ff */
[----:B------:R-:W-:Y:S01]  /*1930*/  LOP3.LUT R6, R6, 0x1c0, RZ, 0xc0, !PT ;  /* 0x000001c006067812 */ /* 0x000fe200078ec0ff */
[----:B------:R-:W-:Y:S01]  /*1940*/  IMAD.SHL.U32 R8, R7, 0x40, RZ ;  /* 0x0000004007087824 */ /* 0x000fe200078e00ff */
[----:B------:R-:W-:Y:S01]  /*1950*/  SHF.R.U32.HI R13, RZ, 0x3, R2 ;  /* 0x00000003ff0d7819 */ /* 0x000fe20000011602 */
[----:B------:R-:W-:Y:S01]  /*1960*/  @P0 IMAD.WIDE.U32 R4, R168, 0x60, R4 ;  /* 0x00000060a8040825 */ /* 0x000fe200078e0004 */
[----:B------:R-:W-:Y:S02]  /*1970*/  LOP3.LUT R9, R9, 0xfffffe00, RZ, 0xc0, !PT ;  /* 0xfffffe0009097812 */ /* 0x000fe400078ec0ff */
[C---:B------:R-:W-:Y:S02]  /*1980*/  LOP3.LUT R10, R2.reuse, 0x38, R20, 0xf8, !PT ;  /* 0x00000038020a7812 */ /* 0x040fe400078ef814 */
[----:B------:R-:W-:Y:S01]  /*1990*/  LOP3.LUT R11, R2, 0x38, R101, 0xf8, !PT ;  /* 0x00000038020b7812 */ /* 0x000fe200078ef865 */
[----:B------:R-:W-:Y:S01]  /*19a0*/  @P0 IMAD.IADD R2, R5, 0x1, R16 ;  /* 0x0000000105020824 */ /* 0x000fe200078e0210 */
[----:B------:R-:W-:Y:S01]  /*19b0*/  SHF.R.U32.HI R7, RZ, 0x3, R6 ;  /* 0x00000003ff077819 */ /* 0x000fe20000011606 */
[----:B------:R-:W-:Y:S01]  /*19c0*/  IMAD.MOV.U32 R5, RZ, RZ, c[0x0][0x280] ;  /* 0x0000a000ff057624 */ /* 0x000fe200078e00ff */
[----:B------:R-:W-:-:S02]  /*19d0*/  LOP3.LUT R8, R8, 0xfffffe00, RZ, 0xc0, !PT ;  /* 0xfffffe0008087812 */ /* 0x000fc400078ec0ff */
[C---:B------:R-:W-:Y:S01]  /*19e0*/  LOP3.LUT R12, R6.reuse, 0x38, R20, 0xf8, !PT ;  /* 0x00000038060c7812 */ /* 0x040fe200078ef814 */
[----:B------:R-:W-:Y:S01]  /*19f0*/  IMAD.SHL.U32 R212, R5, 0x40, RZ ;  /* 0x0000004005d47824 */ /* 0x000fe200078e00ff */
[----:B------:R-:W-:Y:S01]  /*1a00*/  LOP3.LUT R17, R9, R10, R13, 0xf6, !PT ;  /* 0x0000000a09117212 */ /* 0x000fe200078ef60d */
[C---:B------:R-:W-:Y:S01]  /*1a10*/  IMAD.SHL.U32 R214, R5.reuse, 0x20, RZ ;  /* 0x0000002005d67824 */ /* 0x040fe200078e00ff */
[----:B------:R-:W-:Y:S01]  /*1a20*/  LOP3.LUT R10, R6, 0x38, R101, 0xf8, !PT ;  /* 0x00000038060a7812 */ /* 0x000fe200078ef865 */
[----:B------:R-:W-:Y:S01]  /*1a30*/  IMAD.WIDE.U32 R208, R5, 0x60, RZ ;  /* 0x0000006005d07825 */ /* 0x000fe200078e00ff */
[----:B---3--:R-:W-:Y:S02]  /*1a40*/  @P4 SHF.R.S32.HI R3, RZ, 0x1f, R30 ;  /* 0x0000001fff034819 */ /* 0x008fe4000001141e */
[----:B------:R-:W-:Y:S01]  /*1a50*/  @P0 LEA R6, P1, R4, c[0x0][0x220], 0x1 ;  /* 0x0000880004060a11 */ /* 0x000fe200078208ff */
[----:B------:R-:W-:Y:S01]  /*1a60*/  @!P4 IMAD.MOV.U32 R3, RZ, RZ, R28 ;  /* 0x000000ffff03c224 */ /* 0x000fe200078e001c */
[----:B------:R-:W-:Y:S01]  /*1a70*/  LOP3.LUT R16, R9, R11, R13, 0xf6, !PT ;  /* 0x0000000b09107212 */ /* 0x000fe200078ef60d */
[----:B------:R-:W-:Y:S01]  /*1a80*/  IMAD.SHL.U32 R153, R17, 0x2, RZ ;  /* 0x0000000211997824 */ /* 0x000fe200078e00ff */
[----:B------:R-:W-:-:S02]  /*1a90*/  LOP3.LUT R13, R8, R12, R7, 0xf6, !PT ;  /* 0x0000000c080d7212 */ /* 0x000fc400078ef607 */
        /* <DEDUP_REMOVED lines=14> */
[----:B------:R-:W-:Y:S01]  /*1b80*/  SHF.L.U64.HI R185, R5, R186, c[0x0][0x284] ;  /* 0x0000a10005b97619 */ /* 0x000fe200000102ba */
        /* <DEDUP_REMOVED lines=28> */
[C---:B------:R-:W-:Y:S01]  /*1d50*/  IMAD.WIDE.U32 R138, R2.reuse, c[0x0][0x1e0], RZ ;  /* 0x00007800028a7a25 */ /* 0x040fe200078e00ff */
        /* <DEDUP_REMOVED lines=12> */
[----:B------:R-:W-:Y:S01]  /*1e20*/  IMAD.X R143, R198, 0x1, R144, P1 ;  /* 0x00000001c68f7824 */ /* 0x000fe200008e0690 */
        /* <DEDUP_REMOVED lines=27> */
.L_x_670:
        /* <DEDUP_REMOVED lines=48> */
.L_x_628:
[----:B------:R-:W-:Y:S05]  /*22e0*/  BSYNC B0 ;  /* 0x0000000000007941 */ /* 0x000fea0003800000 */
.L_x_627:
        /* <DEDUP_REMOVED lines=37> */
.L_x_630:
[----:B------:R-:W-:Y:S05]  /*2540*/  BSYNC B0 ;  /* 0x0000000000007941 */ /* 0x000fea0003800000 */
.L_x_629:
        /* <DEDUP_REMOVED lines=40> */
.L_x_632:
[----:B------:R-:W-:Y:S05]  /*27d0*/  BSYNC B0 ;  /* 0x0000000000007941 */ /* 0x000fea0003800000 */
.L_x_631:
        /* <DEDUP_REMOVED lines=38> */
.L_x_634:
[----:B------:R-:W-:Y:S05]  /*2a40*/  BSYNC B0 ;  /* 0x0000000000007941 */ /* 0x000fea0003800000 */
.L_x_633:
        /* <DEDUP_REMOVED lines=76> */
.L_x_638:
[----:B------:R-:W-:Y:S05]  /*2f10*/  BSYNC B0 ;  /* 0x0000000000007941 */ /* 0x000fea0003800000 */
.L_x_637:
        /* <DEDUP_REMOVED lines=59> */
.L_x_636:
[----:B------:R-:W-:Y:S05]  /*32d0*/  BSYNC B1 ;  /* 0x0000000000017941 */ /* 0x000fea0003800000 */
.L_x_635:
        /* <DEDUP_REMOVED lines=63> */
.L_x_642:
[----:B------:R-:W-:Y:S05]  /*36d0*/  BSYNC B0 ;  /* 0x0000000000007941 */ /* 0x000fea0003800000 */
.L_x_641:
        /* <DEDUP_REMOVED lines=58> */
.L_x_640:
[----:B------:R-:W-:Y:S05]  /*3a80*/  BSYNC B1 ;  /* 0x0000000000017941 */ /* 0x000fea0003800000 */
.L_x_639:
        /* <DEDUP_REMOVED lines=63> */
.L_x_646:
[----:B------:R-:W-:Y:S05]  /*3e80*/  BSYNC B0 ;  /* 0x0000000000007941 */ /* 0x000fea0003800000 */
.L_x_645:
        /* <DEDUP_REMOVED lines=58> */
.L_x_644:
[----:B------:R-:W-:Y:S05]  /*4230*/  BSYNC B1 ;  /* 0x0000000000017941 */ /* 0x000fea0003800000 */
.L_x_643:
        /* <DEDUP_REMOVED lines=61> */
.L_x_649:
[----:B------:R-:W-:Y:S05]  /*4610*/  BSYNC B0 ;  /* 0x0000000000007941 */ /* 0x000fea0003800000 */
.L_x_648:
        /* <DEDUP_REMOVED lines=59> */
.L_x_626:
        /* <DEDUP_REMOVED lines=223> */
.L_x_651:
[----:B------:R-:W-:Y:S05]  /*57c0*/  BSYNC B0 ;  /* 0x0000000000007941 */ /* 0x000fea0003800000 */
.L_x_650:
        /* <DEDUP_REMOVED lines=115> */
.L_x_653:
[----:B------:R-:W-:Y:S05]  /*5f00*/  BSYNC B0 ;  /* 0x0000000000007941 */ /* 0x000fea0003800000 */
.L_x_652:
        /* <DEDUP_REMOVED lines=115> */
.L_x_655:
[----:B------:R-:W-:Y:S05]  /*6640*/  BSYNC B0 ;  /* 0x0000000000007941 */ /* 0x000fea0003800000 */
.L_x_654:
        /* <DEDUP_REMOVED lines=115> */
.L_x_625:
        /* <DEDUP_REMOVED lines=20> */
.L_x_657:
[----:B------:R-:W-:Y:S05]  /*6ec0*/  BSYNC B0 ;  /* 0x0000000000007941 */ /* 0x000fea0003800000 */
.L_x_656:
        /* <DEDUP_REMOVED lines=20> */
.L_x_659:
[----:B------:R-:W-:Y:S05]  /*7010*/  BSYNC B0 ;  /* 0x0000000000007941 */ /* 0x000fea0003800000 */
.L_x_658:
        /* <DEDUP_REMOVED lines=20> */
.L_x_661:
[----:B------:R-:W-:Y:S05]  /*7160*/  BSYNC B0 ;  /* 0x0000000000007941 */ /* 0x000fea0003800000 */
.L_x_660:
        /* <DEDUP_REMOVED lines=19> */
.L_x_647:
[----:B------:R-:W-:Y:S05]  /*72a0*/  BSYNC B2 ;  /* 0x0000000000027941 */ /* 0x000fea0003800000 */
.L_x_624:
        /* <DEDUP_REMOVED lines=125> */
.L_x_663:
[----:B-1----:R-:W-:Y:S05]  /*7a80*/  BSYNC B0 ;  /* 0x0000000000007941 */ /* 0x002fea0003800000 */
.L_x_662:
        /* <DEDUP_REMOVED lines=20> */
.L_x_665:
[----:B------:R-:W-:Y:S05]  /*7bd0*/  BSYNC B0 ;  /* 0x0000000000007941 */ /* 0x000fea0003800000 */
.L_x_664:
        /* <DEDUP_REMOVED lines=20> */
.L_x_667:
[----:B------:R-:W-:Y:S05]  /*7d20*/  BSYNC B0 ;  /* 0x0000000000007941 */ /* 0x000fea0003800000 */
.L_x_666:
        /* <DEDUP_REMOVED lines=20> */
.L_x_669:
[----:B------:R-:W-:Y:S05]  /*7e70*/  BSYNC B0 ;  /* 0x0000000000007941 */ /* 0x000fea0003800000 */
.L_x_668:
        /* <DEDUP_REMOVED lines=36> */
.L_x_623:
[----:B------:R-:W3:Y:S01]  /*80c0*/  LDL.LU R27, [R1+0x60] ;  /* 0x00006000011b7983 */ /* 0x000ee20000300800 */
[----:B------:R-:W-:-:S03]  /*80d0*/  IMAD.MOV.U32 R0, RZ, RZ, c[0x0][0x2c4] ;  /* 0x0000b100ff007624 */ /* 0x000fc600078e00ff */
[----:B------:R-:W4:Y:S02]  /*80e0*/  LDL R88, [R1+0x18] ;  /* 0x0000180001587983 */ /* 0x000f240000100800 */
[----:B------:R-:W-:Y:S01]  /*80f0*/  ISETP.NE.AND P6, PT, R0, 0x1, PT ;  /* 0x000000010000780c */ /* 0x000fe20003fc5270 */
[----:B--2---:R-:W-:Y:S01]  /*8100*/  IMAD.IADD R6, R191, 0x1, R190 ;  /* 0x00000001bf067824 */ /* 0x004fe200078e02be */
[----:B------:R-:W-:Y:S01]  /*8110*/  PLOP3.LUT P4, PT, PT, PT, PT, 0x80, 0x0 ;  /* 0x000000000000781c */ /* 0x000fe20003f8f070 */
[----:B------:R-:W-:Y:S01]  /*8120*/  CS2R R178, SRZ ;  /* 0x0000000000b27805 */ /* 0x000fe2000001ff00 */
[----:B------:R-:W-:Y:S01]  /*8130*/  CS2R R176, SRZ ;  /* 0x0000000000b07805 */ /* 0x000fe2000001ff00 */
[----:B------:R-:W-:Y:S01]  /*8140*/  IMAD.MOV.U32 R11, RZ, RZ, RZ ;  /* 0x000000ffff0b7224 */ /* 0x000fe200078e00ff */
[----:B------:R-:W-:Y:S01]  /*8150*/  MOV R182, RZ ;  /* 0x000000ff00b67202 */ /* 0x000fe20000000f00 */
[----:B------:R-:W-:Y:S01]  /*8160*/  CS2R R12, SRZ ;  /* 0x00000000000c7805 */ /* 0x000fe2000001ff00 */
[----:B------:R-:W-:Y:S01]  /*8170*/  IMAD.MOV.U32 R180, RZ, RZ, RZ ;  /* 0x000000ffffb47224 */ /* 0x000fe200078e00ff */
[----:B------:R-:W-:Y:S01]  /*8180*/  CS2R R16, SRZ ;  /* 0x0000000000107805 */ /* 0x000fe2000001ff00 */
[----:B------:R-:W-:Y:S01]  /*8190*/  IMAD.MOV.U32 R174, RZ, RZ, RZ ;  /* 0x000000ffffae7224 */ /* 0x000fe200078e00ff */
[----:B------:R-:W-:Y:S01]  /*81a0*/  CS2R R14, SRZ ;  /* 0x00000000000e7805 */ /* 0x000fe2000001ff00 */
[----:B------:R-:W-:Y:S01]  /*81b0*/  MOV R172, RZ ;  /* 0x000000ff00ac7202 */ /* 0x000fe20000000f00 */
[----:B------:R-:W-:Y:S01]  /*81c0*/  IMAD.MOV.U32 R170, RZ, RZ, RZ ;  /* 0x000000ffffaa7224 */ /* 0x000fe200078e00ff */
[----:B------:R-:W-:Y:S01]  /*81d0*/  CS2R R18, SRZ ;  /* 0x0000000000127805 */ /* 0x000fe2000001ff00 */
[----:B------:R-:W-:Y:S01]  /*81e0*/  IMAD.MOV.U32 R168, RZ, RZ, RZ ;  /* 0x000000ffffa87224 */ /* 0x000fe200078e00ff */
[----:B------:R-:W-:Y:S01]  /*81f0*/  MOV R26, RZ ;  /* 0x000000ff001a7202 */ /* 0x000fe20000000f00 */
[----:B------:R-:W-:Y:S01]  /*8200*/  IMAD.MOV.U32 R162, RZ, RZ, RZ ;  /* 0x000000ffffa27224 */ /* 0x000fe200078e00ff */
[----:B------:R-:W-:Y:S01]  /*8210*/  MOV R166, RZ ;  /* 0x000000ff00a67202 */ /* 0x000fe20000000f00 */
[----:B------:R-:W-:Y:S01]  /*8220*/  IMAD.MOV.U32 R160, RZ, RZ, RZ ;  /* 0x000000ffffa07224 */ /* 0x000fe200078e00ff */
[----:B------:R-:W-:Y:S01]  /*8230*/  CS2R R20, SRZ ;  /* 0x0000000000147805 */ /* 0x000fe2000001ff00 */
[----:B------:R-:W-:Y:S01]  /*8240*/  IMAD.MOV.U32 R164, RZ, RZ, RZ ;  /* 0x000000ffffa47224 */ /* 0x000fe200078e00ff */
[----:B------:R-:W-:Y:S01]  /*8250*/  CS2R R22, SRZ ;  /* 0x0000000000167805 */ /* 0x000fe2000001ff00 */
[----:B------:R-:W-:Y:S01]  /*8260*/  IMAD.MOV.U32 R158, RZ, RZ, RZ ;  /* 0x000000ffff9e7224 */ /* 0x000fe200078e00ff */
        /* <DEDUP_REMOVED lines=26> */
[----:B------:R-:W-:-:S02]  /*8410*/  MOV R37, RZ ;  /* 0x000000ff00257202 */ /* 0x000fc40000000f00 */
[----:B----4-:R-:W-:-:S05]  /*8420*/  IADD3 R0, R88, 0x7f, RZ ;  /* 0x0000007f58007810 */ /* 0x010fca0007ffe0ff */
[----:B------:R-:W-:-:S05]  /*8430*/  @P6 IMAD.HI.U32 R2, R0, c[0x0][0x2c8], RZ ;  /* 0x0000b20000026a27 */ /* 0x000fca00078e00ff */
[----:B------:R-:W-:Y:S02]  /*8440*/  @P6 SHF.R.U32.HI R0, RZ, c[0x0][0x2cc], R2 ;  /* 0x0000b300ff006a19 */ /* 0x000fe40000011602 */
[----:B------:R-:W-:-:S03]  /*8450*/  MOV R2, RZ ;  /* 0x000000ff00027202 */ /* 0x000fc60000000f00 */
[----:B------:R-:W-:Y:S01]  /*8460*/  IMAD.IADD R3, R200, 0x1, R0 ;  /* 0x00000001c8037824 */ /* 0x000fe200078e0200 */
[----:B---3--:R-:W-:-:S03]  /*8470*/  LOP3.LUT R27, R27, 0xfffffffd, RZ, 0xc0, !PT ;  /* 0xfffffffd1b1b7812 */ /* 0x008fc600078ec0ff */
[----:B------:R-:W-:Y:S01]  /*8480*/  IMAD.HI R2, R3, -0x6db6db6d, R2 ;  /* 0x9249249303027827 */ /* 0x000fe200078e0202 */
[----:B------:R-:W-:-:S04]  /*8490*/  @P6 LOP3.LUT R27, R27, 0x2, RZ, 0xfc, !PT ;  /* 0x000000021b1b6812 */ /* 0x000fc800078efcff */
[----:B------:R-:W-:Y:S01]  /*84a0*/  SHF.R.U32.HI R0, RZ, 0x1f, R2 ;  /* 0x0000001fff007819 */ /* 0x000fe20000011602 */
[----:B------:R2:W-:Y:S03]  /*84b0*/  STL [R1+0x60], R27 ;  /* 0x0000601b01007387 */ /* 0x0005e60000100800 */
[----:B------:R-:W-:-:S04]  /*84c0*/  LEA.HI.SX32 R2, R2, R0, 0x1a ;  /* 0x0000000002027211 */ /* 0x000fc800078fd2ff */
[----:B------:R-:W-:-:S04]  /*84d0*/  IMNMX R235, R199, R2, PT ;  /* 0x00000002c7eb7217 */ /* 0x000fc80003800200 */
[----:B------:R-:W-:-:S13]  /*84e0*/  ISETP.GE.AND P0, PT, R235, 0x1, PT ;  /* 0x00000001eb00780c */ /* 0x000fda0003f06270 */
[----:B------:R-:W-:Y:S05]  /*84f0*/  @!P0 BRA `(.L_x_671) ;  /* 0x00018bf000008947 */ /* 0x000fea0003800000 */
[----:B------:R-:W3:Y:S01]  /*8500*/  LDL R36, [R1+0x78] ;  /* 0x0000780001247983 */ /* 0x000ee20000100800 */
[----:B------:R-:W-:-:S03]  /*8510*/  ISETP.NE.U32.AND P0, PT, RZ, c[0x0][0x340], PT ;  /* 0x0000d000ff007a0c */ /* 0x000fc60003f05070 */
[----:B------:R-:W4:Y:S01]  /*8520*/  LDL R35, [R1+0x40] ;  /* 0x0000400001237983 */ /* 0x000f220000100800 */
[----:B------:R-:W-:-:S13]  /*8530*/  ISETP.NE.AND.EX P2, PT, RZ, c[0x0][0x344], PT, P0 ;  /* 0x0000d100ff007a0c */ /* 0x000fda0003f45300 */
[----:B------:R-:W-:Y:S01]  /*8540*/  @P2 IMAD.MOV.U32 R2, RZ, RZ, 0x4 ;  /* 0x00000004ff022424 */ /* 0x000fe200078e00ff */
[----:B------:R-:W1:Y:S01]  /*8550*/  S2R R41, SR_CTAID.Y ;  /* 0x0000000000297919 */ /* 0x000e620000002600 */
        /* <DEDUP_REMOVED lines=10> */
[----:B-1----:R-:W-:Y:S02]  /*8600*/  IMAD R4, R41, c[0x0][0x1bc], R5 ;  /* 0x00006f0029047a24 */ /* 0x002fe400078e0205 */
[----:B---3--:R-:W-:-:S05]  /*8610*/  @P2 IMAD.WIDE R2, R36, R2, c[0x0][0x340] ;  /* 0x0000d00024022625 */ /* 0x008fca00078e0202 */
[----:B------:R1:W3:Y:S01]  /*8620*/  @P2 LDG.E R16, [R2.64] ;  /* 0x0000000802102981 */ /* 0x0002e2000c1e1900 */
[----:B------:R-:W-:Y:S01]  /*8630*/  ISETP.NE.U32.AND P0, PT, RZ, c[0x0][0x348], PT ;  /* 0x0000d200ff007a0c */ /* 0x000fe20003f05070 */
[----:B----4-:R-:W-:Y:S01]  /*8640*/  IMAD R25, R35, c[0x0][0x2c4], RZ ;  /* 0x0000b10023197a24 */ /* 0x010fe200078e02ff */
[----:B------:R-:W-:Y:S01]  /*8650*/  SHF.R.S32.HI R15, RZ, 0x1f, R36 ;  /* 0x0000001fff0f7819 */ /* 0x000fe20000011424 */
[----:B------:R-:W-:Y:S01]  /*8660*/  BSSY B0, `(.L_x_672) ;  /* 0x0000066000007945 */ /* 0x000fe20003800000 */
[----:B------:R-:W-:Y:S02]  /*8670*/  ISETP.NE.AND.EX P0, PT, RZ, c[0x0][0x34c], PT, P0 ;  /* 0x0000d300ff007a0c */ /* 0x000fe40003f05300 */
[----:B------:R-:W-:Y:S02]  /*8680*/  LEA.HI R85, R251, R252, RZ, 0x4 ;  /* 0x000000fcfb557211 */ /* 0x000fe400078f20ff */
[----:B------:R-:W-:Y:S02]  /*8690*/  SHF.R.S32.HI R9, RZ, 0x1f, R6 ;  /* 0x0000001fff097819 */ /* 0x000fe40000011406 */
[----:B------:R-:W-:-:S02]  /*86a0*/  LOP3.LUT R7, R85, 0xfffffff0, RZ, 0xc0, !PT ;  /* 0xfffffff055077812 */ /* 0x000fc400078ec0ff */
[----:B------:R-:W-:Y:S02]  /*86b0*/  SHF.R.S32.HI R73, RZ, 0x1f, R72 ;  /* 0x0000001fff497819 */ /* 0x000fe40000011448 */
[----:B------:R-:W-:Y:S02]  /*86c0*/  IADD3 R11, -R7, R252, RZ ;  /* 0x000000fc070b7210 */ /* 0x000fe40007ffe1ff */
[----:B------:R-:W-:Y:S02]  /*86d0*/  ISETP.NE.U32.AND P1, PT, RZ, c[0x0][0x350], PT ;  /* 0x0000d400ff007a0c */ /* 0x000fe40003f25070 */
[----:B------:R-:W-:Y:S02]  /*86e0*/  ISETP.GE.AND P3, PT, R72, c[0x0][0x198], PT ;  /* 0x0000660048007a0c */ /* 0x000fe40003f66270 */
[----:B------:R-:W-:Y:S01]  /*86f0*/  ISETP.NE.AND.EX P1, PT, RZ, c[0x0][0x354], PT, P1 ;  /* 0x0000d500ff007a0c */ /* 0x000fe20003f25310 */
[----:B-1----:R-:W-:-:S04]  /*8700*/  IMAD.WIDE.U32 R2, R187, c[0x0][0x178], RZ ;  /* 0x00005e00bb027a25 */ /* 0x002fc800078e00ff */
        /* <DEDUP_REMOVED lines=8> */
[----:B------:R-:W-:Y:S01]  /*8790*/  IMAD R0, R116, 0x10, R70 ;  /* 0x0000001074007824 */ /* 0x000fe200078e0246 */
[----:B------:R-:W-:-:S04]  /*87a0*/  SEL R4, R15, RZ, !P0 ;  /* 0x000000ff0f047207 */ /* 0x000fc80004000000 */
[----:B------:R-:W-:Y:S02]  /*87b0*/  IADD3 R12, R88, R0, RZ ;  /* 0x00000000580c7210 */ /* 0x000fe40007ffe0ff */
[----:B------:R-:W-:Y:S02]  /*87c0*/  SEL R0, R36, RZ, !P0 ;  /* 0x000000ff24007207 */ /* 0x000fe40004000000 */
[----:B------:R-:W-:Y:S01]  /*87d0*/  IADD3 R5, P0, R70, R6, RZ ;  /* 0x0000000646057210 */ /* 0x000fe20007f1e0ff */
[----:B------:R-:W-:Y:S02]  /*87e0*/  IMAD R6, R4, c[0x0][0x1c0], RZ ;  /* 0x0000700004067a24 */ /* 0x000fe400078e02ff */
[----:B------:R-:W-:Y:S01]  /*87f0*/  @P6 IMAD.HI.U32 R10, R12, c[0x0][0x2c8], RZ ;  /* 0x0000b2000c0a6a27 */ /* 0x000fe200078e00ff */
[----:B------:R-:W-:Y:S02]  /*8800*/  LEA.HI.X.SX32 R4, R70, R9, 0x1, P0 ;  /* 0x0000000946047211 */ /* 0x000fe400000f0eff */
[----:B------:R-:W-:Y:S01]  /*8810*/  SHF.R.S32.HI R9, RZ, 0x1f, R11 ;  /* 0x0000001fff097819 */ /* 0x000fe2000001140b */
[----:B------:R-:W-:-:S02]  /*8820*/  IMAD R7, R0, c[0x0][0x1c4], R6 ;  /* 0x0000710000077a24 */ /* 0x000fc400078e0206 */
[----:B------:R-:W-:Y:S01]  /*8830*/  IMAD.WIDE.U32 R2, R0, c[0x0][0x1c0], R2 ;  /* 0x0000700000027a25 */ /* 0x000fe200078e0002 */
[----:B------:R-:W-:-:S03]  /*8840*/  LEA.HI R84, R9, R11, RZ, 0x3 ;  /* 0x0000000b09547211 */ /* 0x000fc600078f18ff */
[----:B------:R-:W-:Y:S01]  /*8850*/  IMAD.MOV.U32 R8, RZ, RZ, R12 ;  /* 0x000000ffff087224 */ /* 0x000fe200078e000c */
[----:B------:R-:W-:Y:S01]  /*8860*/  @P6 SHF.R.U32.HI R8, RZ, c[0x0][0x2cc], R10 ;  /* 0x0000b300ff086a19 */ /* 0x000fe2000001160a */
[----:B------:R-:W-:Y:S01]  /*8870*/  IMAD R0, R4, c[0x0][0x208], RZ ;  /* 0x0000820004007a24 */ /* 0x000fe200078e02ff */
[----:B------:R-:W-:Y:S01]  /*8880*/  LOP3.LUT R10, R84, 0xfffffff8, RZ, 0xc0, !PT ;  /* 0xfffffff8540a7812 */ /* 0x000fe200078ec0ff */
[----:B------:R-:W-:Y:S01]  /*8890*/  IMAD R6, R4, c[0x0][0x1e0], RZ ;  /* 0x0000780004067a24 */ /* 0x000fe200078e02ff */
[----:B------:R-:W-:Y:S01]  /*88a0*/  IADD3 R9, -R8, RZ, RZ ;  /* 0x000000ff08097210 */ /* 0x000fe20007ffe1ff */
[C---:B------:R-:W-:Y:S01]  /*88b0*/  IMAD R14, R5.reuse, c[0x0][0x20c], R0 ;  /* 0x00008300050e7a24 */ /* 0x040fe200078e0200 */
[----:B------:R-:W-:Y:S01]  /*88c0*/  SHF.R.S32.HI R0, RZ, 0x1f, R8 ;  /* 0x0000001fff007819 */ /* 0x000fe20000011408 */
[----:B------:R-:W-:Y:S01]  /*88d0*/  IMAD R13, R5, c[0x0][0x1e4], R6 ;  /* 0x00007900050d7a24 */ /* 0x000fe200078e0206 */
[----:B------:R-:W-:Y:S01]  /*88e0*/  IADD3 R83, R11, -R10, RZ ;  /* 0x8000000a0b537210 */ /* 0x000fe20007ffe0ff */
[----:B------:R-:W-:-:S02]  /*88f0*/  IMAD.IADD R3, R3, 0x1, R7 ;  /* 0x0000000103037824 */ /* 0x000fc400078e0207 */
[----:B------:R-:W-:-:S04]  /*8900*/  IMAD.WIDE.U32 R6, R5, c[0x0][0x1e0], R72 ;  /* 0x0000780005067a25 */ /* 0x000fc800078e0048 */
[----:B------:R-:W-:Y:S02]  /*8910*/  IMAD R0, R0, c[0x0][0x1b0], RZ ;  /* 0x00006c0000007a24 */ /* 0x000fe400078e02ff */
[----:B------:R-:W-:Y:S02]  /*8920*/  IMAD.IADD R7, R7, 0x1, R13 ;  /* 0x0000000107077824 */ /* 0x000fe400078e020d */
[C---:B------:R-:W-:Y:S02]  /*8930*/  IMAD R13, R8.reuse, c[0x0][0x1b4], R0 ;  /* 0x00006d00080d7a24 */ /* 0x040fe400078e0200 */
[----:B------:R-:W-:-:S04]  /*8940*/  IMAD.WIDE.U32 R2, R8, c[0x0][0x1b0], R2 ;  /* 0x00006c0008027a25 */ /* 0x000fc800078e0002 */
[----:B------:R-:W-:Y:S01]  /*8950*/  IMAD.WIDE.U32 R4, R5, c[0x0][0x208], R72 ;  /* 0x0000820005047a25 */ /* 0x000fe200078e0048 */
[----:B------:R-:W-:-:S03]  /*8960*/  IADD3 R3, R3, R13, RZ ;  /* 0x0000000d03037210 */ /* 0x000fc60007ffe0ff */
[----:B------:R-:W-:Y:S02]  /*8970*/  IMAD R0, R9, c[0x0][0x2c4], R12 ;  /* 0x0000b10009007a24 */ /* 0x000fe400078e020c */
[----:B------:R-:W-:Y:S02]  /*8980*/  IMAD.IADD R5, R5, 0x1, R14 ;  /* 0x0000000105057824 */ /* 0x000fe400078e020e */
[----:B------:R-:W-:Y:S01]  /*8990*/  IMAD.WIDE.U32 R8, R41, c[0x0][0x1e8], R6 ;  /* 0x00007a0029087a25 */ /* 0x000fe200078e0006 */
[----:B------:R-:W-:-:S03]  /*89a0*/  SHF.R.S32.HI R10, RZ, 0x1f, R0 ;  /* 0x0000001fff0a7819 */ /* 0x000fc60000011400 */
[----:B------:R-:W-:-:S04]  /*89b0*/  IMAD.WIDE.U32 R6, R41, c[0x0][0x210], R4 ;  /* 0x0000840029067a25 */ /* 0x000fc800078e0004 */
[----:B------:R-:W-:-:S04]  /*89c0*/  IMAD.WIDE.U32 R4, R0, c[0x0][0x1a8], R2 ;  /* 0x00006a0000047a25 */ /* 0x000fc800078e0002 */
[----:B------:R-:W-:Y:S02]  /*89d0*/  IMAD R10, R10, c[0x0][0x1a8], RZ ;  /* 0x00006a000a0a7a24 */ /* 0x000fe400078e02ff */
[----:B------:R-:W-:Y:S02]  /*89e0*/  IMAD R12, R218, c[0x0][0x210], RZ ;  /* 0x00008400da0c7a24 */ /* 0x000fe400078e02ff */
[----:B------:R-:W-:Y:S02]  /*89f0*/  IMAD R10, R0, c[0x0][0x1ac], R10 ;  /* 0x00006b00000a7a24 */ /* 0x000fe400078e020a */
[----:B------:R-:W-:Y:S02]  /*8a00*/  IMAD R11, R218, c[0x0][0x1e8], RZ ;  /* 0x00007a00da0b7a24 */ /* 0x000fe400078e02ff */
[C---:B------:R-:W-:Y:S02]  /*8a10*/  IMAD R12, R41.reuse, c[0x0][0x214], R12 ;  /* 0x00008500290c7a24 */ /* 0x040fe400078e020c */
[----:B------:R-:W-:-:S02]  /*8a20*/  IMAD R11, R41, c[0x0][0x1ec], R11 ;  /* 0x00007b00290b7a24 */ /* 0x000fc400078e020b */
[----:B------:R-:W-:Y:S01]  /*8a30*/  IMAD.IADD R10, R5, 0x1, R10 ;  /* 0x00000001050a7824 */ /* 0x000fe200078e020a */
[----:B------:R-:W-:Y:S01]  /*8a40*/  IADD3 R7, R12, R7, RZ ;  /* 0x000000070c077210 */ /* 0x000fe20007ffe0ff */
[----:B------:R-:W-:Y:S01]  /*8a50*/  IMAD.IADD R9, R11, 0x1, R9 ;  /* 0x000000010b097824 */ /* 0x000fe200078e0209 */
[----:B------:R-:W-:Y:S01]  /*8a60*/  LEA R12, P0, R4, c[0x0][0x160], 0x1 ;  /* 0x00005800040c7a11 */ /* 0x000fe200078008ff */
[----:B------:R-:W-:-:S03]  /*8a70*/  IMAD.IADD R5, R88, 0x1, R70 ;  /* 0x0000000158057824 */ /* 0x000fc600078e0246 */
[----:B------:R-:W-:Y:S01]  /*8a80*/  LEA.HI.X R10, R4, c[0x0][0x164], R10, 0x1, P0 ;  /* 0x00005900040a7a11 */ /* 0x000fe200000f0c0a */
[----:B------:R1:W4:Y:S01]  /*8a90*/  SHFL.IDX PT, R13, R12, RZ, 0x181f ;  /* 0x00181fff0c0d7589 */ /* 0x00032200000e0000 */
[----:B------:R-:W-:Y:S02]  /*8aa0*/  ISETP.GE.AND P0, PT, R5, R25, PT ;  /* 0x000000190500720c */ /* 0x000fe40003f06270 */
[----:B------:R-:W-:Y:S01]  /*8ab0*/  LEA.HI R4, R251, R252, RZ, 0x6 ;  /* 0x000000fcfb047211 */ /* 0x000fe200078f30ff */
[----:B------:R1:W2:Y:S03]  /*8ac0*/  SHFL.IDX PT, R14, R10, RZ, 0x181f ;  /* 0x00181fff0a0e7589 */ /* 0x0002a600000e0000 */
[----:B------:R-:W-:-:S04]  /*8ad0*/  SHF.L.U32 R4, R4, 0x3, RZ ;  /* 0x0000000304047819 */ /* 0x000fc800000006ff */
[----:B------:R-:W-:Y:S02]  /*8ae0*/  LOP3.LUT R74, R17, 0xfffffe00, R4, 0xf8, !PT ;  /* 0xfffffe00114a7812 */ /* 0x000fe400078ef804 */
[----:B---3--:R-:W-:Y:S01]  /*8af0*/  @P2 MOV R2, R16 ;  /* 0x0000001000022202 */ /* 0x008fe20000000f00 */
[----:B------:R-:W-:Y:S01]  /*8b00*/  @!P2 IMAD.MOV.U32 R2, RZ, RZ, R36 ;  /* 0x000000ffff02a224 */ /* 0x000fe200078e0024 */
[----:B------:R-:W-:Y:S01]  /*8b10*/  @P2 SHF.R.S32.HI R3, RZ, 0x1f, R16 ;  /* 0x0000001fff032819 */ /* 0x000fe20000011410 */
[----:B------:R-:W-:Y:S01]  /*8b20*/  IMAD.MOV.U32 R16, RZ, RZ, 0x20 ;  /* 0x00000020ff107424 */ /* 0x000fe200078e00ff */
[----:B------:R-:W-:Y:S02]  /*8b30*/  @!P2 MOV R3, R15 ;  /* 0x0000000f0003a202 */ /* 0x000fe40000000f00 */
[----:B------:R-:W-:Y:S02]  /*8b40*/  SEL R0, R2, RZ, !P1 ;  /* 0x000000ff02007207 */ /* 0x000fe40004800000 */
[----:B------:R-:W-:-:S02]  /*8b50*/  SEL R2, R3, RZ, !P1 ;  /* 0x000000ff03027207 */ /* 0x000fc40004800000 */
[----:B------:R-:W-:Y:S01]  /*8b60*/  R2P PR, R83, 0x6 ;  /* 0x0000000653007804 */ /* 0x000fe20000000000 */
[----:B------:R-:W-:Y:S01]  /*8b70*/  IMAD.WIDE.U32 R100, R0, c[0x0][0x218], R6 ;  /* 0x0000860000647a25 */ /* 0x000fe200078e0006 */
[----:B------:R-:W-:-:S03]  /*8b80*/  MOV R15, 0x10 ;  /* 0x00000010000f7802 */ /* 0x000fc60000000f00 */
[----:B------:R-:W-:Y:S01]  /*8b90*/  IMAD R3, R2, c[0x0][0x1f0], RZ ;  /* 0x00007c0002037a24 */ /* 0x000fe200078e02ff */
[----:B------:R-:W-:Y:S01]  /*8ba0*/  SEL R4, R16, 0xffffffe0, !P2 ;  /* 0xffffffe010047807 */ /* 0x000fe20005000000 */
[----:B------:R-:W-:Y:S02]  /*8bb0*/  IMAD R2, R2, c[0x0][0x218], RZ ;  /* 0x0000860002027a24 */ /* 0x000fe400078e02ff */
[C---:B------:R-:W-:Y:S02]  /*8bc0*/  IMAD R11, R0.reuse, c[0x0][0x1f4], R3 ;  /* 0x00007d00000b7a24 */ /* 0x040fe400078e0203 */
[C---:B------:R-:W-:Y:S01]  /*8bd0*/  IMAD R3, R0.reuse, c[0x0][0x21c], R2 ;  /* 0x0000870000037a24 */ /* 0x040fe200078e0202 */
[----:B------:R-:W-:Y:S01]  /*8be0*/  SEL R2, R15, 0xfffffff0, !P1 ;  /* 0xfffffff00f027807 */ /* 0x000fe20004800000 */
[----:B------:R-:W-:-:S03]  /*8bf0*/  IMAD.WIDE.U32 R22, R0, c[0x0][0x1f0], R8 ;  /* 0x00007c0000167a25 */ /* 0x000fc600078e0008 */
[----:B------:R-:W-:Y:S01]  /*8c00*/  IADD3 R87, R101, R3, RZ ;  /* 0x0000000365577210 */ /* 0x000fe20007ffe0ff */
[----:B------:R-:W-:Y:S01]  /*8c10*/  IMAD.IADD R19, R23, 0x1, R11 ;  /* 0x0000000117137824 */ /* 0x000fe200078e020b */
[----:B------:R1:W-:Y:S04]  /*8c20*/  STL.64 [R1+0x70], R22 ;  /* 0x0000701601007387 */ /* 0x0003e80000100a00 */
[----:B------:R1:W-:Y:S04]  /*8c30*/  STL.64 [R1+0x38], R100 ;  /* 0x0000386401007387 */ /* 0x0003e80000100a00 */
[----:B------:R1:W-:Y:S04]  /*8c40*/  STL [R1+0x34], R87 ;  /* 0x0000345701007387 */ /* 0x0003e80000100800 */
[----:B------:R1:W-:Y:S01]  /*8c50*/  STL [R1+0x6c], R19 ;  /* 0x00006c1301007387 */ /* 0x0003e20000100800 */
[----:B------:R-:W-:Y:S05]  /*8c60*/  @P0 BRA `(.L_x_673) ;  /* 0x0000005000000947 */ /* 0x000fea0003800000 */
[----:B--2-4-:R-:W-:Y:S01]  /*8c70*/  LEA R6, P0, R72, R13, 0x1 ;  /* 0x0000000d48067211 */ /* 0x014fe200078008ff */
[----:B------:R-:W-:-:S03]  /*8c80*/  IMAD.SHL.U32 R0, R74, 0x2, RZ ;  /* 0x000000024a007824 */ /* 0x000fc600078e00ff */
[----:B------:R-:W-:-:S05]  /*8c90*/  LEA.HI.X R7, R72, R14, R73, 0x1, P0 ;  /* 0x0000000e48077211 */ /* 0x000fca00000f0c49 */
[----:B------:R-:W-:Y:S01]  /*8ca0*/  @!PT LDS RZ, [RZ] ;  /* 0x00000000fffff984 */ /* 0x000fe20000000800 */
[----:B------:R2:W-:Y:S04]  /*8cb0*/  LDGSTS.E.BYPASS.LTC128B.128 [R0+0x7100], [R6.64], !P3 ;  /* 0x0710000006007fae */ /* 0x0005e8000d901d48 */
.L_x_673:
[----:B--2-4-:R-:W-:Y:S05]  /*8cc0*/  BSYNC B0 ;  /* 0x0000000000007941 */ /* 0x014fea0003800000 */
.L_x_672:
        /* <DEDUP_REMOVED lines=11> */
.L_x_675:
[----:B------:R-:W-:Y:S05]  /*8d80*/  BSYNC B0 ;  /* 0x0000000000007941 */ /* 0x000fea0003800000 */
.L_x_674:
        /* <DEDUP_REMOVED lines=11> */
.L_x_677:
[----:B------:R-:W-:Y:S05]  /*8e40*/  BSYNC B0 ;  /* 0x0000000000007941 */ /* 0x000fea0003800000 */
.L_x_676:
        /* <DEDUP_REMOVED lines=11> */
.L_x_679:
[----:B------:R-:W-:Y:S05]  /*8f00*/  BSYNC B0 ;  /* 0x0000000000007941 */ /* 0x000fea0003800000 */
.L_x_678:
        /* <DEDUP_REMOVED lines=11> */
.L_x_681:
[----:B------:R-:W-:Y:S05]  /*8fc0*/  BSYNC B0 ;  /* 0x0000000000007941 */ /* 0x000fea0003800000 */
.L_x_680:
        /* <DEDUP_REMOVED lines=11> */
.L_x_683:
[----:B------:R-:W-:Y:S05]  /*9080*/  BSYNC B0 ;  /* 0x0000000000007941 */ /* 0x000fea0003800000 */
.L_x_682:
        /* <DEDUP_REMOVED lines=11> */
.L_x_685:
[----:B------:R-:W-:Y:S05]  /*9140*/  BSYNC B0 ;  /* 0x0000000000007941 */ /* 0x000fea0003800000 */
.L_x_684:
[----:B-12---:R-:W2:Y:S01]  /*9150*/  LDL R7, [R1+0x44] ;  /* 0x0000440001077983 */ /* 0x006ea20000100800 */
[----:B------:R-:W-:Y:S01]  /*9160*/  IADD3 R0, R5, 0x70, RZ ;  /* 0x0000007005007810 */ /* 0x000fe20007ffe0ff */
[----:B----4-:R-:W-:Y:S01]  /*9170*/  IMAD.MOV.U32 R6, RZ, RZ, 0x70 ;  /* 0x00000070ff067424 */ /* 0x010fe200078e00ff */
[C---:B------:R-:W-:Y:S01]  /*9180*/  IADD3 R96, R235.reuse, -0x1, RZ ;  /* 0xffffffffeb607810 */ /* 0x040fe20007ffe0ff */
[----:B------:R-:W1:Y:S01]  /*9190*/  SHFL.IDX PT, R8, R12, 0x7, 0x181f ;  /* 0x00f81f000c087f89 */ /* 0x000e6200000e0000 */
[----:B------:R-:W-:Y:S01]  /*91a0*/  ISETP.GE.AND P1, PT, R0, R25, PT ;  /* 0x000000190000720c */ /* 0x000fe20003f26270 */
[----:B------:R-:W-:Y:S01]  /*91b0*/  IMAD R248, R235, -0x70, R6 ;  /* 0xffffff90ebf87824 */ /* 0x000fe200078e0206 */
[----:B------:R-:W-:Y:S01]  /*91c0*/  SHF.R.S32.HI R97, RZ, 0x1f, R96 ;  /* 0x0000001fff617819 */ /* 0x000fe20000011460 */
[----:B------:R-:W4:Y:S01]  /*91d0*/  SHFL.IDX PT, R3, R10, 0x7, 0x181f ;  /* 0x00f81f000a037f89 */ /* 0x000f2200000e0000 */
[----:B------:R-:W-:Y:S01]  /*91e0*/  IMAD.MOV.U32 R14, RZ, RZ, R18 ;  /* 0x000000ffff0e7224 */ /* 0x000fe200078e0012 */
[----:B------:R-:W-:Y:S01]  /*91f0*/  BSSY B0, `(.L_x_686) ;  /* 0x0000057000007945 */ /* 0x000fe20003800000 */
[----:B------:R-:W-:-:S02]  /*9200*/  IMAD.MOV.U32 R15, RZ, RZ, R19 ;  /* 0x000000ffff0f7224 */ /* 0x000fc400078e0013 */
[C---:B------:R-:W-:Y:S02]  /*9210*/  IMAD R0, R6.reuse, c[0x0][0x1e4], RZ ;  /* 0x0000790006007a24 */ /* 0x040fe400078e02ff */
[----:B------:R-:W-:-:S04]  /*9220*/  IMAD.WIDE.U32 R18, R6, c[0x0][0x1e0], RZ ;  /* 0x0000780006127a25 */ /* 0x000fc800078e00ff */
[----:B------:R-:W-:Y:S02]  /*9230*/  IMAD.IADD R118, R19, 0x1, R0 ;  /* 0x0000000113767824 */ /* 0x000fe400078e0200 */
[----:B------:R-:W-:Y:S02]  /*9240*/  IMAD.MOV.U32 R14, RZ, RZ, R22 ;  /* 0x000000ffff0e7224 */ /* 0x000fe400078e0016 */
[----:B------:R-:W-:Y:S02]  /*9250*/  IMAD R6, R118, R96, RZ ;  /* 0x0000006076067224 */ /* 0x000fe400078e02ff */
[----:B------:R-:W-:Y:S01]  /*9260*/  IMAD.MOV.U32 R21, RZ, RZ, c[0x0][0x1e0] ;  /* 0x00007800ff157624 */ /* 0x000fe200078e00ff */
[----:B------:R3:W-:Y:S01]  /*9270*/  STL.64 [R1+0x68], R14 ;  /* 0x0000680e01007387 */ /* 0x0007e20000100a00 */
[----:B------:R-:W-:Y:S01]  /*9280*/  IMAD R6, R97, R18, R6 ;  /* 0x0000001261067224 */ /* 0x000fe200078e0206 */
[----:B-1----:R-:W-:Y:S01]  /*9290*/  @!P1 LEA R8, P0, R72, R8, 0x1 ;  /* 0x0000000848089211 */ /* 0x002fe200078008ff */
[----:B------:R-:W-:-:S02]  /*92a0*/  IMAD.MOV.U32 R20, RZ, RZ, c[0x0][0x1e4] ;  /* 0x00007900ff147624 */ /* 0x000fc400078e00ff */
[----:B------:R-:W-:Y:S01]  /*92b0*/  IMAD.MOV.U32 R16, RZ, RZ, R27 ;  /* 0x000000ffff107224 */ /* 0x000fe200078e001b */
[----:B----4-:R-:W-:Y:S01]  /*92c0*/  @!P1 LEA.HI.X R9, R72, R3, R73, 0x1, P0 ;  /* 0x0000000348099211 */ /* 0x010fe200000f0c49 */
[----:B------:R-:W-:Y:S02]  /*92d0*/  @!P1 IMAD.SHL.U32 R3, R74, 0x2, RZ ;  /* 0x000000024a039824 */ /* 0x000fe400078e00ff */
[----:B---3--:R-:W-:Y:S01]  /*92e0*/  IMAD.WIDE.U32 R12, R21, 0x20, RZ ;  /* 0x00000020150c7825 */ /* 0x008fe200078e00ff */
[----:B------:R-:W-:Y:S02]  /*92f0*/  LOP3.LUT R16, R16, 0xfffffffe, RZ, 0xc0, !PT ;  /* 0xfffffffe10107812 */ /* 0x000fe400078ec0ff */
[----:B------:R-:W-:Y:S01]  /*9300*/  @!PT LDS RZ, [RZ] ;  /* 0x00000000fffff984 */ /* 0x000fe20000000800 */
[----:B------:R1:W-:Y:S01]  /*9310*/  @!P1 LDGSTS.E.BYPASS.LTC128B.128 [R3+0xa900], [R8.64], !P3 ;  /* 0x0a90000008039fae */ /* 0x0003e2000d901d48 */
[----:B------:R-:W-:-:S03]  /*9320*/  ISETP.GE.AND P3, PT, R72, c[0x0][0x1d4], PT ;  /* 0x0000750048007a0c */ /* 0x000fc60003f66270 */
[----:B------:R-:W0:Y:S10]  /*9330*/  LDGDEPBAR ;  /* 0x00000000000079af */ /* 0x000e340000000000 */
[----:B------:R-:W-:Y:S01]  /*9340*/  @P3 LOP3.LUT R16, R16, 0x1, RZ, 0xfc, !PT ;  /* 0x0000000110103812 */ /* 0x000fe200078efcff */
[----:B------:R-:W-:-:S04]  /*9350*/  IMAD.WIDE.U32 R14, R96, R18, R14 ;  /* 0x00000012600e7225 */ /* 0x000fc800078e000e */
[----:B------:R3:W-:Y:S01]  /*9360*/  STL [R1+0x60], R16 ;  /* 0x0000601001007387 */ /* 0x0007e20000100800 */
[----:B-1----:R-:W-:-:S03]  /*9370*/  IMAD.SHL.U32 R3, R20, 0x20, RZ ;  /* 0x0000002014037824 */ /* 0x002fc600078e00ff */
[----:B------:R-:W-:Y:S01]  /*9380*/  BAR.SYNC.DEFER_BLOCKING 0x0 ;  /* 0x0000000000007b1d */ /* 0x000fe20000010000 */
[----:B--2---:R-:W-:Y:S01]  /*9390*/  IADD3 R75, R248, R7, -R70 ;  /* 0x00000007f84b7210 */ /* 0x004fe20007ffe846 */
[----:B------:R-:W-:-:S03]  /*93a0*/  IMAD.IADD R7, R15, 0x1, R6 ;  /* 0x000000010f077824 */ /* 0x000fc600078e0206 */
[C---:B------:R-:W-:Y:S02]  /*93b0*/  ISETP.GE.AND P2, PT, R75.reuse, 0x11, PT ;  /* 0x000000114b00780c */ /* 0x040fe40003f46270 */
[C---:B------:R-:W-:Y:S02]  /*93c0*/  ISETP.GE.AND P4, PT, R75.reuse, 0x1, PT ;  /* 0x000000014b00780c */ /* 0x040fe40003f86270 */
[----:B------:R-:W-:-:S09]  /*93d0*/  ISETP.GE.AND P5, PT, R75, 0x21, PT ;  /* 0x000000214b00780c */ /* 0x000fd20003fa6270 */
[C---:B------:R-:W-:Y:S02]  /*93e0*/  @P2 LEA R0, P0, R21.reuse, R14, 0x4 ;  /* 0x0000000e15002211 */ /* 0x040fe400078020ff */
[----:B------:R-:W-:Y:S02]  /*93f0*/  @P4 LEA R8, P1, R14, c[0x0][0x1c8], 0x1 ;  /* 0x000072000e084a11 */ /* 0x000fe400078208ff */
[----:B------:R-:W-:Y:S02]  /*9400*/  @P2 LEA.HI.X R5, R21, R7, R20, 0x4, P0 ;  /* 0x0000000715052211 */ /* 0x000fe400000f2414 */
[----:B------:R-:W-:Y:S02]  /*9410*/  @P2 LEA R10, P0, R0, c[0x0][0x1c8], 0x1 ;  /* 0x00007200000a2a11 */ /* 0x000fe400078008ff */
[----:B------:R-:W-:Y:S02]  /*9420*/  @P4 LEA.HI.X R9, R14, c[0x0][0x1cc], R7, 0x1, P1 ;  /* 0x000073000e094a11 */ /* 0x000fe400008f0c07 */
[----:B------:R-:W-:Y:S01]  /*9430*/  @P2 LEA.HI.X R11, R0, c[0x0][0x1cc], R5, 0x1, P0 ;  /* 0x00007300000b2a11 */ /* 0x000fe200000f0c05 */
[----:B------:R-:W-:Y:S01]  /*9440*/  @P4 IMAD.SHL.U32 R5, R74, 0x2, RZ ;  /* 0x000000024a054824 */ /* 0x000fe200078e00ff */
[----:B------:R-:W-:-:S02]  /*9450*/  ISETP.GE.AND P1, PT, R75, 0x31, PT ;  /* 0x000000314b00780c */ /* 0x000fc40003f26270 */
[----:B------:R-:W-:Y:S02]  /*9460*/  @P5 IADD3 R0, P0, R14, R12, RZ ;  /* 0x0000000c0e005210 */ /* 0x000fe40007f1e0ff */
[----:B------:R-:W-:Y:S01]  /*9470*/  @!PT LDS RZ, [RZ] ;  /* 0x00000000fffff984 */ /* 0x000fe20000000800 */
[----:B------:R-:W-:Y:S01]  /*9480*/  @!PT LDS RZ, [RZ] ;  /* 0x00000000fffff984 */ /* 0x000fe20000000800 */
[----:B------:R-:W-:Y:S01]  /*9490*/  @!PT LDS RZ, [RZ] ;  /* 0x00000000fffff984 */ /* 0x000fe20000000800 */
[----:B------:R1:W-:Y:S01]  /*94a0*/  @P4 LDGSTS.E.BYPASS.LTC128B.128 [R5+0x3900], [R8.64], !P3 ;  /* 0x0390000008054fae */ /* 0x0003e2000d901d48 */
[----:B------:R-:W-:Y:S02]  /*94b0*/  LOP3.LUT P4, RZ, R16, 0x1, RZ, 0xc0, !PT ;  /* 0x0000000110ff7812 */ /* 0x000fe4000788c0ff */
[----:B------:R-:W-:Y:S01]  /*94c0*/  @P5 IADD3.X R12, R7, R13, R3, P0, !PT ;  /* 0x0000000d070c5210 */ /* 0x000fe200007fe403 */
[----:B------:R-:W-:Y:S01]  /*94d0*/  @P2 IMAD.SHL.U32 R3, R74, 0x2, RZ ;  /* 0x000000024a032824 */ /* 0x000fe200078e00ff */
[C---:B------:R-:W-:Y:S02]  /*94e0*/  @P5 LEA R18, P3, R0.reuse, c[0x0][0x1c8], 0x1 ;  /* 0x0000720000125a11 */ /* 0x040fe400078608ff */
[----:B------:R-:W-:Y:S02]  /*94f0*/  ISETP.GE.AND P0, PT, R75, 0x51, PT ;  /* 0x000000514b00780c */ /* 0x000fe40003f06270 */
[----:B------:R-:W-:Y:S01]  /*9500*/  @P1 IMAD.MOV.U32 R6, RZ, RZ, R14 ;  /* 0x000000ffff061224 */ /* 0x000fe200078e000e */
[----:B------:R-:W-:-:S04]  /*9510*/  @P5 LEA.HI.X R19, R0, c[0x0][0x1cc], R12, 0x1, P3 ;  /* 0x0000730000135a11 */ /* 0x000fc800018f0c0c */
[----:B------:R2:W-:Y:S01]  /*9520*/  @P2 LDGSTS.E.BYPASS.LTC128B.128 [R3+0x4100], [R10.64], !P4 ;  /* 0x041000000a032fae */ /* 0x0005e2000e101d48 */
[----:B------:R-:W-:Y:S01]  /*9530*/  ISETP.GE.AND P2, PT, R75, 0x41, PT ;  /* 0x000000414b00780c */ /* 0x000fe20003f46270 */
[----:B-1----:R-:W-:-:S04]  /*9540*/  @P1 IMAD.WIDE.U32 R8, R21, 0x30, R6 ;  /* 0x0000003015081825 */ /* 0x002fc800078e0006 */
[----:B------:R-:W-:Y:S01]  /*9550*/  @P0 IMAD R5, R20, 0x50, RZ ;  /* 0x0000005014050824 */ /* 0x000fe200078e02ff */
[----:B---3--:R-:W-:Y:S01]  /*9560*/  @P1 LEA R16, P3, R8, c[0x0][0x1c8], 0x1 ;  /* 0x0000720008101a11 */ /* 0x008fe200078608ff */
[----:B--2---:R-:W-:-:S04]  /*9570*/  @P1 IMAD R3, R20, 0x30, RZ ;  /* 0x0000003014031824 */ /* 0x004fc800078e02ff */
[----:B------:R-:W-:Y:S02]  /*9580*/  @P1 IMAD.IADD R0, R9, 0x1, R3 ;  /* 0x0000000109001824 */ /* 0x000fe400078e0203 */
[----:B------:R-:W-:-:S03]  /*9590*/  @P0 IMAD.MOV.U32 R9, RZ, RZ, R7 ;  /* 0x000000ffff090224 */ /* 0x000fc600078e0007 */
[----:B------:R-:W-:Y:S01]  /*95a0*/  @P1 LEA.HI.X R17, R8, c[0x0][0x1cc], R0, 0x1, P3 ;  /* 0x0000730008111a11 */ /* 0x000fe200018f0c00 */
[----:B------:R-:W-:Y:S01]  /*95b0*/  @P0 IMAD.MOV.U32 R8, RZ, RZ, R14 ;  /* 0x000000ffff080224 */ /* 0x000fe200078e000e */
[----:B------:R-:W-:-:S03]  /*95c0*/  @P2 LEA R0, P3, R21, R14, 0x6 ;  /* 0x0000000e15002211 */ /* 0x000fc600078630ff */
[C---:B------:R-:W-:Y:S01]  /*95d0*/  @P0 IMAD.WIDE.U32 R8, R21.reuse, 0x50, R8 ;  /* 0x0000005015080825 */ /* 0x040fe200078e0008 */
[----:B------:R-:W-:Y:S02]  /*95e0*/  @P2 LEA.HI.X R3, R21, R7, R20, 0x6, P3 ;  /* 0x0000000715032211 */ /* 0x000fe400018f3414 */
[----:B------:R-:W-:-:S04]  /*95f0*/  @P2 LEA R12, P3, R0, c[0x0][0x1c8], 0x1 ;  /* 0x00007200000c2a11 */ /* 0x000fc800078608ff */
[----:B------:R-:W-:Y:S01]  /*9600*/  @P2 LEA.HI.X R13, R0, c[0x0][0x1cc], R3, 0x1, P3 ;  /* 0x00007300000d2a11 */ /* 0x000fe200018f0c03 */
[----:B------:R-:W-:Y:S01]  /*9610*/  @P5 IMAD.SHL.U32 R3, R74, 0x2, RZ ;  /* 0x000000024a035824 */ /* 0x000fe200078e00ff */
[----:B------:R-:W-:Y:S01]  /*9620*/  @P0 LEA R10, P3, R8, c[0x0][0x1c8], 0x1 ;  /* 0x00007200080a0a11 */ /* 0x000fe200078608ff */
[----:B------:R-:W-:Y:S02]  /*9630*/  @P0 IMAD.IADD R0, R9, 0x1, R5 ;  /* 0x0000000109000824 */ /* 0x000fe400078e0205 */
[----:B------:R-:W-:Y:S01]  /*9640*/  @P1 IMAD.SHL.U32 R5, R74, 0x2, RZ ;  /* 0x000000024a051824 */ /* 0x000fe200078e00ff */
[----:B------:R1:W-:Y:S02]  /*9650*/  @P5 LDGSTS.E.BYPASS.LTC128B.128 [R3+0x4900], [R18.64], !P4 ;  /* 0x0490000012035fae */ /* 0x0003e4000e101d48 */
[----:B------:R-:W-:Y:S01]  /*9660*/  @P0 LEA.HI.X R11, R8, c[0x0][0x1cc], R0, 0x1, P3 ;  /* 0x00007300080b0a11 */ /* 0x000fe200018f0c00 */
[C---:B------:R-:W-:Y:S01]  /*9670*/  @P0 IMAD.SHL.U32 R0, R74.reuse, 0x2, RZ ;  /* 0x000000024a000824 */ /* 0x040fe200078e00ff */
[----:B------:R2:W-:Y:S01]  /*9680*/  @P1 LDGSTS.E.BYPASS.LTC128B.128 [R5+0x5100], [R16.64], !P4 ;  /* 0x0510000010051fae */ /* 0x0005e2000e101d48 */
[----:B-1----:R-:W-:-:S05]  /*9690*/  @P2 IMAD.SHL.U32 R3, R74, 0x2, RZ ;  /* 0x000000024a032824 */ /* 0x002fca00078e00ff */
[----:B------:R2:W-:Y:S04]  /*96a0*/  @P2 LDGSTS.E.BYPASS.LTC128B.128 [R3+0x5900], [R12.64], !P4 ;  /* 0x059000000c032fae */ /* 0x0005e8000e101d48 */
[----:B------:R2:W-:Y:S01]  /*96b0*/  @P0 LDGSTS.E.BYPASS.LTC128B.128 [R0+0x6100], [R10.64], !P4 ;  /* 0x061000000a000fae */ /* 0x0005e2000e101d48 */
[----:B------:R-:W-:-:S13]  /*96c0*/  ISETP.GE.AND P0, PT, R75, 0x61, PT ;  /* 0x000000614b00780c */ /* 0x000fda0003f06270 */
[----:B------:R-:W-:Y:S05]  /*96d0*/  @!P0 BRA `(.L_x_687) ;  /* 0x0000008000008947 */ /* 0x000fea0003800000 */
[----:B------:R-:W-:Y:S01]  /*96e0*/  MOV R6, R14 ;  /* 0x0000000e00067202 */ /* 0x000fe20000000f00 */
[----:B--2---:R-:W-:-:S04]  /*96f0*/  IMAD R0, R20, 0x60, RZ ;  /* 0x0000006014007824 */ /* 0x004fc800078e02ff */
[----:B------:R-:W-:-:S05]  /*9700*/  IMAD.WIDE.U32 R8, R21, 0x60, R6 ;  /* 0x0000006015087825 */ /* 0x000fca00078e0006 */
[----:B------:R-:W-:Y:S02]  /*9710*/  IADD3 R0, R0, R9, RZ ;  /* 0x0000000900007210 */ /* 0x000fe40007ffe0ff */
[----:B------:R-:W-:-:S04]  /*9720*/  LEA R6, P0, R8, c[0x0][0x1c8], 0x1 ;  /* 0x0000720008067a11 */ /* 0x000fc800078008ff */
[----:B------:R-:W-:Y:S02]  /*9730*/  LEA.HI.X R7, R8, c[0x0][0x1cc], R0, 0x1, P0 ;  /* 0x0000730008077a11 */ /* 0x000fe400000f0c00 */
[----:B------:R-:W-:-:S05]  /*9740*/  SHF.L.U32 R0, R74, 0x1, RZ ;  /* 0x000000014a007819 */ /* 0x000fca00000006ff */
[----:B------:R1:W-:Y:S02]  /*9750*/  LDGSTS.E.BYPASS.LTC128B.128 [R0+0x6900], [R6.64], !P4 ;  /* 0x0690000006007fae */ /* 0x0003e4000e101d48 */
.L_x_687:
[----:B------:R-:W-:Y:S05]  /*9760*/  BSYNC B0 ;  /* 0x0000000000007941 */ /* 0x000fea0003800000 */
.L_x_686:
[----:B------:R-:W-:Y:S01]  /*9770*/  ISETP.LT.AND P0, PT, RZ, c[0x0][0x27c], PT ;  /* 0x00009f00ff007a0c */ /* 0x000fe20003f01270 */
[----:B------:R-:W0:Y:S01]  /*9780*/  LDGDEPBAR ;  /* 0x00000000000079af */ /* 0x000e220000000000 */
[----:B------:R-:W-:-:S04]  /*9790*/  LEA.HI R249, R251, R252, RZ, 0x5 ;  /* 0x000000fcfbf97211 */ /* 0x000fc800078f28ff */
[----:B------:R-:W-:-:S07]  /*97a0*/  SHF.R.S32.HI R250, RZ, 0x5, R249 ;  /* 0x00000005fffa7819 */ /* 0x000fce00000114f9 */
[----:B------:R-:W-:Y:S05]  /*97b0*/  @P0 BRA `(.L_x_688) ;  /* 0x0000002000000947 */ /* 0x000fea0003800000 */
[----:B------:R-:W-:-:S04]  /*97c0*/  DEPBAR.LE SB0, 0x1 ;  /* 0x000080400000791a */ /* 0x000fc80000000000 */
[----:B------:R-:W-:Y:S05]  /*97d0*/  BRA `(.L_x_689) ;  /* 0x00004b1000007947 */ /* 0x000fea0003800000 */
.L_x_688:
[----:B------:R-:W-:Y:S01]  /*97e0*/  ULDC.U8 UR4, c[0x0][0x298] ;  /* 0x0000a60000047ab9 */ /* 0x000fe20000000000 */
[----:B-12--5:R-:W-:Y:S01]  /*97f0*/  SHF.R.S32.HI R0, RZ, 0x1f, R167 ;  /* 0x0000001fff007819 */ /* 0x026fe200000114a7 */
[----:B------:R-:W-:Y:S01]  /*9800*/  IMAD.WIDE.U32 R12, R167, c[0x0][0x280], RZ ;  /* 0x0000a000a70c7a25 */ /* 0x000fe200078e00ff */
        /* <DEDUP_REMOVED lines=17> */
[----:B------:R-:W-:Y:S01]  /*9920*/  @P6 IMAD.HI.U32 R3, R0, c[0x0][0x2c8], RZ ;  /* 0x0000b20000036a27 */ /* 0x000fe200078e00ff */
[----:B------:R-:W-:Y:S01]  /*9930*/  MOV R8, R12 ;  /* 0x0000000c00087202 */ /* 0x000fe20000000f00 */
[----:B------:R-:W-:Y:S01]  /*9940*/  BSSY B0, `(.L_x_691) ;  /* 0x000002e000007945 */ /* 0x000fe20003800000 */
[----:B------:R-:W-:Y:S01]  /*9950*/  MOV R6, R10 ;  /* 0x0000000a00067202 */ /* 0x000fe20000000f00 */
[----:B------:R-:W-:Y:S01]  /*9960*/  IMAD.SHL.U32 R16, R14, 0x4, RZ ;  /* 0x000000040e107824 */ /* 0x000fe200078e00ff */
[----:B------:R-:W-:Y:S01]  /*9970*/  @P6 SHF.R.U32.HI R0, RZ, c[0x0][0x2cc], R3 ;  /* 0x0000b300ff006a19 */ /* 0x000fe20000011603 */
[----:B------:R-:W-:Y:S01]  /*9980*/  CS2R R38, SRZ ;  /* 0x0000000000267805 */ /* 0x000fe2000001ff00 */
[----:B------:R-:W-:Y:S01]  /*9990*/  CS2R R28, SRZ ;  /* 0x00000000001c7805 */ /* 0x000fe2000001ff00 */
[----:B------:R-:W-:Y:S01]  /*99a0*/  CS2R R14, SRZ ;  /* 0x00000000000e7805 */ /* 0x000fe2000001ff00 */
[----:B------:R-:W-:Y:S01]  /*99b0*/  SHF.R.S32.HI R3, RZ, 0x1f, R0 ;  /* 0x0000001fff037819 */ /* 0x000fe20000011400 */
[----:B------:R-:W-:Y:S01]  /*99c0*/  IMAD.WIDE.U32 R8, R0, c[0x0][0x280], R8 ;  /* 0x0000a00000087a25 */ /* 0x000fe200078e0008 */
[----:B------:R-:W-:Y:S01]  /*99d0*/  CS2R R30, SRZ ;  /* 0x00000000001e7805 */ /* 0x000fe2000001ff00 */
[----:B------:R-:W-:-:S02]  /*99e0*/  CS2R R18, SRZ ;  /* 0x0000000000127805 */ /* 0x000fc4000001ff00 */
        /* <DEDUP_REMOVED lines=35> */
.L_x_692:
[----:B------:R-:W-:Y:S05]  /*9c20*/  BSYNC B0 ;  /* 0x0000000000007941 */ /* 0x000fea0003800000 */
.L_x_691:
        /* <DEDUP_REMOVED lines=45> */
.L_x_694:
[----:B----4-:R-:W-:Y:S05]  /*9f00*/  BSYNC B0 ;  /* 0x0000000000007941 */ /* 0x010fea0003800000 */
.L_x_693:
        /* <DEDUP_REMOVED lines=47> */
.L_x_696:
[----:B--2---:R-:W-:Y:S05]  /*a200*/  BSYNC B0 ;  /* 0x0000000000007941 */ /* 0x004fea0003800000 */
.L_x_695:
        /* <DEDUP_REMOVED lines=45> */
.L_x_698:
[----:B----4-:R-:W-:Y:S05]  /*a4e0*/  BSYNC B0 ;  /* 0x0000000000007941 */ /* 0x010fea0003800000 */
.L_x_697:
        /* <DEDUP_REMOVED lines=53> */
[--C-:B------:R-:W-:Y:S02]  /*a840*/  HADD2.F32 R15, -RZ, R9.reuse.H0_H0 ;  /* 0x20000009ff0f7230 */ /* 0x100fe40000004100 */
[----:B------:R-:W-:Y:S01]  /*a850*/  HADD2.F32 R14, -RZ, R9.H1_H1 ;  /* 0x30000009ff0e7230 */ /* 0x000fe20000004100 */
[C---:B------:R-:W-:Y:S01]  /*a860*/  FMUL.FTZ R9, R5.reuse, R10 ;  /* 0x0000000a05097220 */ /* 0x040fe20000410000 */
[----:B------:R-:W-:Y:S01]  /*a870*/  HADD2.F32 R0, -RZ, R27.H0_H0 ;  /* 0x2000001bff007230 */ /* 0x000fe20000004100 */
[-C--:B------:R-:W-:Y:S02]  /*a880*/  FFMA.FTZ R17, R5, R19.reuse, -R7 ;  /* 0x0000001305117223 */ /* 0x080fe40000010807 */
[----:B------:R-:W-:Y:S01]  /*a890*/  FFMA.FTZ R11, R11, R19, R9 ;  /* 0x000000130b0b7223 */ /* 0x000fe20000010009 */
[----:B------:R-:W-:Y:S01]  /*a8a0*/  HADD2.F32 R9, -RZ, R18.H0_H0 ;  /* 0x20000012ff097230 */ /* 0x000fe20000004100 */
[----:B------:R-:W-:-:S02]  /*a8b0*/  FMUL.FTZ R10, R8, R0 ;  /* 0x00000000080a7220 */ /* 0x000fc40000410000 */
[C---:B------:R-:W-:Y:S01]  /*a8c0*/  FMUL.FTZ R5, R6.reuse, R0 ;  /* 0x0000000006057220 */ /* 0x040fe20000410000 */
[--C-:B------:R-:W-:Y:S01]  /*a8d0*/  HADD2.F32 R0, -RZ, R57.reuse.H0_H0 ;  /* 0x20000039ff007230 */ /* 0x100fe20000004100 */
[-C--:B------:R-:W-:Y:S01]  /*a8e0*/  FFMA.FTZ R7, R6, R3.reuse, -R10 ;  /* 0x0000000306077223 */ /* 0x080fe2000001080a */
[----:B------:R-:W-:Y:S01]  /*a8f0*/  HADD2.F32 R10, -RZ, R20.H0_H0 ;  /* 0x20000014ff0a7230 */ /* 0x000fe20000004100 */
        /* <DEDUP_REMOVED lines=15> */
.L_x_702:
[----:B------:R-:W-:Y:S05]  /*a9f0*/  BSYNC B0 ;  /* 0x0000000000007941 */ /* 0x000fea0003800000 */
.L_x_701:
        /* <DEDUP_REMOVED lines=30> */
[----:B------:R-:W-:Y:S01]  /*abe0*/  F2FP.PACK_AB R11, R11, R18 ;  /* 0x000000120b0b723e */ /* 0x000fe200000000ff */
[----:B------:R-:W-:Y:S01]  /*abf0*/  FFMA.FTZ R8, R8, R3, R5 ;  /* 0x0000000308087223 */ /* 0x000fe20000010005 */
[----:B------:R-:W-:Y:S01]  /*ac00*/  HADD2.F32 R3, -RZ, R59.H1_H1 ;  /* 0x3000003bff037230 */ /* 0x000fe20000004100 */
[-C--:B------:R-:W-:Y:S02]  /*ac10*/  FMUL.FTZ R5, R12, R0.reuse ;  /* 0x000000000c057220 */ /* 0x080fe40000410000 */
        /* <DEDUP_REMOVED lines=11> */
.L_x_700:
[----:B------:R-:W-:Y:S05]  /*acd0*/  BSYNC B1 ;  /* 0x0000000000017941 */ /* 0x000fea0003800000 */
.L_x_699:
        /* <DEDUP_REMOVED lines=49> */
.L_x_706:
[----:B------:R-:W-:Y:S05]  /*aff0*/  BSYNC B0 ;  /* 0x0000000000007941 */ /* 0x000fea0003800000 */
.L_x_705:
        /* <DEDUP_REMOVED lines=45> */
.L_x_704:
[----:B------:R-:W-:Y:S05]  /*b2d0*/  BSYNC B1 ;  /* 0x0000000000017941 */ /* 0x000fea0003800000 */
.L_x_703:
        /* <DEDUP_REMOVED lines=49> */
.L_x_710:
[----:B------:R-:W-:Y:S05]  /*b5f0*/  BSYNC B0 ;  /* 0x0000000000007941 */ /* 0x000fea0003800000 */
.L_x_709:
        /* <DEDUP_REMOVED lines=45> */
.L_x_708:
[----:B------:R-:W-:Y:S05]  /*b8d0*/  BSYNC B1 ;  /* 0x0000000000017941 */ /* 0x000fea0003800000 */
.L_x_707:
        /* <DEDUP_REMOVED lines=31> */
[----:B------:R-:W-:Y:S01]  /*bad0*/  HADD2.F32 R0, -RZ, R25.H1_H1 ;  /* 0x30000019ff007230 */ /* 0x000fe20000004100 */
[-C--:B------:R-:W-:Y:S01]  /*bae0*/  FFMA.FTZ R7, R6, R3.reuse, -R10 ;  /* 0x0000000306077223 */ /* 0x080fe2000001080a */
[----:B------:R-:W-:Y:S01]  /*baf0*/  F2FP.PACK_AB R11, R11, R18 ;  /* 0x000000120b0b723e */ /* 0x000fe200000000ff */
[----:B------:R-:W-:Y:S01]  /*bb00*/  FFMA.FTZ R8, R8, R3, R5 ;  /* 0x0000000308087223 */ /* 0x000fe20000010005 */
[----:B------:R-:W-:Y:S01]  /*bb10*/  HADD2.F32 R3, -RZ, R26.H0_H0 ;  /* 0x2000001aff037230 */ /* 0x000fe20000004100 */
        /* <DEDUP_REMOVED lines=12> */
.L_x_713:
[----:B------:R-:W-:Y:S05]  /*bbe0*/  BSYNC B0 ;  /* 0x0000000000007941 */ /* 0x000fea0003800000 */
.L_x_712:
        /* <DEDUP_REMOVED lines=22> */
[----:B------:R-:W-:Y:S01]  /*bd50*/  HADD2.F32 R0, -RZ, R26.H1_H1 ;  /* 0x3000001aff007230 */ /* 0x000fe20000004100 */
[-C--:B------:R-:W-:Y:S02]  /*bd60*/  FFMA.FTZ R17, R5, R19.reuse, -R7 ;  /* 0x0000001305117223 */ /* 0x080fe40000010807 */
[----:B------:R-:W-:Y:S01]  /*bd70*/  FFMA.FTZ R11, R11, R19, R9 ;  /* 0x000000130b0b7223 */ /* 0x000fe20000010009 */
[----:B------:R-:W-:Y:S01]  /*bd80*/  HADD2.F32 R9, -RZ, R16.H0_H0 ;  /* 0x20000010ff097230 */ /* 0x000fe20000004100 */
[----:B------:R-:W-:-:S02]  /*bd90*/  FMUL.FTZ R10, R8, R0 ;  /* 0x00000000080a7220 */ /* 0x000fc40000410000 */
[C---:B------:R-:W-:Y:S01]  /*bda0*/  FMUL.FTZ R5, R6.reuse, R0 ;  /* 0x0000000006057220 */ /* 0x040fe20000410000 */
[----:B------:R-:W-:Y:S01]  /*bdb0*/  HADD2.F32 R0, -RZ, R67.H1_H1 ;  /* 0x30000043ff007230 */ /* 0x000fe20000004100 */
[----:B------:R-:W-:Y:S01]  /*bdc0*/  FFMA.FTZ R7, R6, R3, -R10 ;  /* 0x0000000306077223 */ /* 0x000fe2000001080a */
        /* <DEDUP_REMOVED lines=16> */
.L_x_690:
[----:B------:R-:W-:Y:S01]  /*bed0*/  @P6 IMAD.HI.U32 R3, R0, c[0x0][0x2c8], RZ ;  /* 0x0000b20000036a27 */ /* 0x000fe200078e00ff */
[----:B------:R-:W-:Y:S01]  /*bee0*/  ISETP.GE.AND P2, PT, R26, c[0x0][0x27c], PT ;  /* 0x00009f001a007a0c */ /* 0x000fe20003f46270 */
[----:B------:R-:W-:Y:S01]  /*bef0*/  CS2R R22, SRZ ;  /* 0x0000000000167805 */ /* 0x000fe2000001ff00 */
[----:B------:R-:W-:Y:S01]  /*bf00*/  SHF.R.S32.HI R27, RZ, 0x1f, R26 ;  /* 0x0000001fff1b7819 */ /* 0x000fe2000001141a */
[----:B------:R-:W-:Y:S01]  /*bf10*/  IMAD.MOV.U32 R8, RZ, RZ, R12 ;  /* 0x000000ffff087224 */ /* 0x000fe200078e000c */
[----:B------:R-:W-:Y:S01]  /*bf20*/  @P6 SHF.R.U32.HI R0, RZ, c[0x0][0x2cc], R3 ;  /* 0x0000b300ff006a19 */ /* 0x000fe20000011603 */
[----:B------:R-:W-:Y:S01]  /*bf30*/  IMAD.MOV.U32 R6, RZ, RZ, R10 ;  /* 0x000000ffff067224 */ /* 0x000fe200078e000a */
[----:B------:R-:W-:Y:S02]  /*bf40*/  CS2R R20, SRZ ;  /* 0x0000000000147805 */ /* 0x000fe4000001ff00 */
        /* <DEDUP_REMOVED lines=39> */
[----:B--2---:R-:W-:Y:S02]  /*c1c0*/  IMAD.MOV.U32 R6, RZ, RZ, R22 ;  /* 0x000000ffff067224 */ /* 0x004fe400078e0016 */
[----:B------:R-:W-:Y:S02]  /*c1d0*/  IMAD.MOV.U32 R5, RZ, RZ, R23 ;  /* 0x000000ffff057224 */ /* 0x000fe400078e0017 */
[----:B------:R-:W-:Y:S01]  /*c1e0*/  IMAD.MOV.U32 R3, RZ, RZ, R20 ;  /* 0x000000ffff037224 */ /* 0x000fe200078e0014 */
[----:B------:R-:W-:Y:S01]  /*c1f0*/  PRMT R65, R6, 0x7610, R65 ;  /* 0x0000761006417816 */ /* 0x000fe20000000041 */
        /* <DEDUP_REMOVED lines=8> */
[----:B------:R-:W-:Y:S01]  /*c280*/  IMAD.MOV.U32 R0, RZ, RZ, R17 ;  /* 0x000000ffff007224 */ /* 0x000fe200078e0011 */
[----:B------:R-:W-:-:S02]  /*c290*/  PRMT R38, R5, 0x7610, R38 ;  /* 0x0000761005267816 */ /* 0x000fc40000000026 */
        /* <DEDUP_REMOVED lines=15> */
.L_x_715:
[----:B-1-3--:R-:W-:Y:S05]  /*c390*/  BSYNC B0 ;  /* 0x0000000000007941 */ /* 0x00afea0003800000 */
.L_x_714:
        /* <DEDUP_REMOVED lines=31> */
[----:B------:R-:W2:Y:S01]  /*c590*/  SHFL.IDX PT, R12, R12, 0x3, 0x1c1f ;  /* 0x007c1f000c0c7f89 */ /* 0x000ea200000e0000 */
[----:B------:R-:W-:Y:S01]  /*c5a0*/  PRMT R67, R67, 0x5410, R3 ;  /* 0x0000541043437816 */ /* 0x000fe20000000003 */
[----:B------:R-:W-:Y:S01]  /*c5b0*/  CS2R R62, SRZ ;  /* 0x00000000003e7805 */ /* 0x000fe2000001ff00 */
[----:B------:R-:W-:Y:S01]  /*c5c0*/  PRMT R66, R66, 0x5410, R0 ;  /* 0x0000541042427816 */ /* 0x000fe20000000000 */
[----:B-1----:R1:W1:Y:S01]  /*c5d0*/  SHFL.IDX PT, R9, R13, 0x3, 0x1c1f ;  /* 0x007c1f000d097f89 */ /* 0x00226200000e0000 */
[----:B------:R-:W-:Y:S01]  /*c5e0*/  CS2R R60, SRZ ;  /* 0x00000000003c7805 */ /* 0x000fe2000001ff00 */
[----:B------:R-:W-:Y:S01]  /*c5f0*/  CS2R R54, SRZ ;  /* 0x0000000000367805 */ /* 0x000fe2000001ff00 */
[----:B------:R-:W-:Y:S01]  /*c600*/  CS2R R52, SRZ ;  /* 0x0000000000347805 */ /* 0x000fe2000001ff00 */
[----:B------:R1:W1:Y:S01]  /*c610*/  SHFL.IDX PT, R10, R11, 0x3, 0x1c1f ;  /* 0x007c1f000b0a7f89 */ /* 0x00026200000e0000 */
[----:B---3--:R-:W-:-:S03]  /*c620*/  IMAD.MOV.U32 R6, RZ, RZ, R34 ;  /* 0x000000ffff067224 */ /* 0x008fc600078e0022 */
[----:B------:R3:W1:Y:S02]  /*c630*/  SHFL.IDX PT, R7, R14, 0x3, 0x1c1f ;  /* 0x007c1f000e077f89 */ /* 0x00066400000e0000 */
[----:B------:R-:W-:Y:S01]  /*c640*/  PRMT R69, R6, 0x7610, R69 ;  /* 0x0000761006457816 */ /* 0x000fe20000000045 */
[----:B------:R-:W-:-:S05]  /*c650*/  IMAD.MOV.U32 R6, RZ, RZ, R30 ;  /* 0x000000ffff067224 */ /* 0x000fca00078e001e */
[----:B------:R-:W-:Y:S01]  /*c660*/  PRMT R68, R6, 0x7610, R68 ;  /* 0x0000761006447816 */ /* 0x000fe20000000044 */
        /* <DEDUP_REMOVED lines=28> */
.L_x_717:
[----:B-1-3--:R-:W-:Y:S05]  /*c830*/  BSYNC B0 ;  /* 0x0000000000007941 */ /* 0x00afea0003800000 */
.L_x_716:
        /* <DEDUP_REMOVED lines=23> */
[----:B------:R-:W-:Y:S02]  /*c9b0*/  SHF.L.U32 R0, R56, 0x6, RZ ;  /* 0x0000000638007819 */ /* 0x000fe400000006ff */
[----:B------:R-:W-:Y:S02]  /*c9c0*/  IADD3 R5, R26, c[0x0][0x27c], RZ ;  /* 0x00009f001a057a10 */ /* 0x000fe40007ffe0ff */
[----:B------:R-:W-:Y:S02]  /*c9d0*/  LOP3.LUT R0, R0, 0x1c0, RZ, 0xc0, !PT ;  /* 0x000001c000007812 */ /* 0x000fe400078ec0ff */
[----:B------:R-:W-:Y:S02]  /*c9e0*/  SHF.L.U32 R7, R250, 0x9, RZ ;  /* 0x00000009fa077819 */ /* 0x000fe400000006ff */
[----:B------:R-:W-:-:S02]  /*c9f0*/  LOP3.LUT R3, R0, 0x38, R26, 0xf8, !PT ;  /* 0x0000003800037812 */ /* 0x000fc400078ef81a */
[----:B------:R-:W-:Y:S02]  /*ca00*/  SHF.R.U32.HI R6, RZ, 0x3, R0 ;  /* 0x00000003ff067819 */ /* 0x000fe40000011600 */
[----:B------:R-:W-:Y:S02]  /*ca10*/  LOP3.LUT R0, R0, 0x38, R5, 0xf8, !PT ;  /* 0x0000003800007812 */ /* 0x000fe400078ef805 */
[C-C-:B------:R-:W-:Y:S02]  /*ca20*/  LOP3.LUT R3, R7.reuse, R3, R6.reuse, 0xf6, !PT ;  /* 0x0000000307037212 */ /* 0x140fe400078ef606 */
[----:B------:R-:W-:Y:S02]  /*ca30*/  LOP3.LUT R0, R7, R0, R6, 0xf6, !PT ;  /* 0x0000000007007212 */ /* 0x000fe400078ef606 */
[----:B------:R-:W-:Y:S01]  /*ca40*/  SHF.L.U32 R39, R3, 0x1, RZ ;  /* 0x0000000103277819 */ /* 0x000fe200000006ff */
[--C-:B------:R-:W-:Y:S01]  /*ca50*/  HADD2.F32 R3, -RZ, R36.reuse.H1_H1 ;  /* 0x30000024ff037230 */ /* 0x100fe20000004100 */
[----:B------:R-:W-:Y:S01]  /*ca60*/  SHF.L.U32 R37, R0, 0x1, RZ ;  /* 0x0000000100257819 */ /* 0x000fe200000006ff */
[----:B------:R-:W-:Y:S01]  /*ca70*/  HADD2.F32 R0, -RZ, R36.H0_H0 ;  /* 0x20000024ff007230 */ /* 0x000fe20000004100 */
[----:B------:R-:W-:Y:S01]  /*ca80*/  SHF.R.U32.HI R5, RZ, 0x10, R17 ;  /* 0x00000010ff057819 */ /* 0x000fe20000011611 */
[----:B------:R-:W1:Y:S01]  /*ca90*/  LDS.128 R8, [R39+0x7100] ;  /* 0x0071000027087984 */ /* 0x000e620000000c00 */
[----:B------:R-:W-:-:S02]  /*caa0*/  SHF.R.U64 R57, R20, 0x10, R21 ;  /* 0x0000001014397819 */ /* 0x000fc40000001215 */
[----:B------:R-:W-:Y:S01]  /*cab0*/  SHF.R.U32.HI R24, RZ, 0x10, R21 ;  /* 0x00000010ff187819 */ /* 0x000fe20000011615 */
[----:B------:R-:W2:Y:S01]  /*cac0*/  LDS.128 R12, [R37+0x7100] ;  /* 0x00710000250c7984 */ /* 0x000ea20000000c00 */
[----:B------:R-:W-:Y:S01]  /*cad0*/  HADD2.F32 R36, -RZ, R5.H0_H0 ;  /* 0x20000005ff247230 */ /* 0x000fe20000004100 */
[----:B------:R-:W-:Y:S02]  /*cae0*/  SHF.R.U64 R42, R16, 0x10, R17 ;  /* 0x00000010102a7819 */ /* 0x000fe40000001211 */
[--C-:B------:R-:W-:Y:S02]  /*caf0*/  SHF.R.U64 R43, R22, 0x10, R23.reuse ;  /* 0x00000010162b7819 */ /* 0x100fe40000001217 */
[----:B------:R-:W-:Y:S02]  /*cb00*/  SHF.R.U32.HI R27, RZ, 0x10, R23 ;  /* 0x00000010ff1b7819 */ /* 0x000fe40000011617 */
[--C-:B------:R-:W-:Y:S02]  /*cb10*/  SHF.R.U64 R41, R18, 0x10, R19.reuse ;  /* 0x0000001012297819 */ /* 0x100fe40000001213 */
[----:B------:R-:W-:Y:S01]  /*cb20*/  SHF.R.U32.HI R21, RZ, 0x10, R19 ;  /* 0x00000010ff157819 */ /* 0x000fe20000011613 */
[----:B-1----:R-:W-:-:S02]  /*cb30*/  HADD2.F32 R16, -RZ, R9.H0_H0 ;  /* 0x20000009ff107230 */ /* 0x002fc40000004100 */
[--C-:B------:R-:W-:Y:S02]  /*cb40*/  HADD2.F32 R19, -RZ, R8.reuse.H0_H0 ;  /* 0x20000008ff137230 */ /* 0x100fe40000004100 */
[----:B--2---:R-:W-:Y:S01]  /*cb50*/  HADD2.F32 R5, -RZ, R13.H0_H0 ;  /* 0x2000000dff057230 */ /* 0x004fe20000004100 */
[CC--:B------:R-:W-:Y:S01]  /*cb60*/  FMUL.FTZ R7, R16.reuse, R0.reuse ;  /* 0x0000000010077220 */ /* 0x0c0fe20000410000 */
[----:B------:R-:W-:Y:S02]  /*cb70*/  HADD2.F32 R23, -RZ, R8.H1_H1 ;  /* 0x30000008ff177230 */ /* 0x000fe40000004100 */
[--C-:B------:R-:W-:Y:S01]  /*cb80*/  HADD2.F32 R17, -RZ, R11.reuse.H0_H0 ;  /* 0x2000000bff117230 */ /* 0x100fe20000004100 */
[----:B------:R-:W-:Y:S01]  /*cb90*/  FMUL.FTZ R6, R5, R0 ;  /* 0x0000000005067220 */ /* 0x000fe20000410000 */
[----:B------:R-:W-:Y:S02]  /*cba0*/  HADD2.F32 R18, -RZ, R11.H1_H1 ;  /* 0x3000000bff127230 */ /* 0x000fe40000004100 */
[--C-:B------:R-:W-:Y:S01]  /*cbb0*/  HADD2.F32 R20, -RZ, R10.reuse.H0_H0 ;  /* 0x2000000aff147230 */ /* 0x100fe20000004100 */
[----:B------:R-:W-:Y:S01]  /*cbc0*/  FFMA.FTZ R40, R16, R3, -R6 ;  /* 0x0000000310287223 */ /* 0x000fe20000010806 */
[----:B------:R-:W-:-:S02]  /*cbd0*/  HADD2.F32 R25, -RZ, R10.H1_H1 ;  /* 0x3000000aff197230 */ /* 0x000fc40000004100 */
[----:B------:R-:W-:Y:S02]  /*cbe0*/  HADD2.F32 R8, -RZ, R13.H1_H1 ;  /* 0x3000000dff087230 */ /* 0x000fe40000004100 */
[--C-:B------:R-:W-:Y:S02]  /*cbf0*/  HADD2.F32 R11, -RZ, R15.reuse.H0_H0 ;  /* 0x2000000fff0b7230 */ /* 0x100fe40000004100 */
[----:B------:R-:W-:Y:S01]  /*cc00*/  HADD2.F32 R10, -RZ, R15.H1_H1 ;  /* 0x3000000fff0a7230 */ /* 0x000fe20000004100 */
[----:B------:R-:W-:Y:S01]  /*cc10*/  FMUL.FTZ R6, R8, R36 ;  /* 0x0000002408067220 */ /* 0x000fe20000410000 */
[--C-:B------:R-:W-:Y:S02]  /*cc20*/  HADD2.F32 R13, -RZ, R12.reuse.H0_H0 ;  /* 0x2000000cff0d7230 */ /* 0x100fe40000004100 */
[----:B------:R-:W-:Y:S02]  /*cc30*/  HADD2.F32 R15, -RZ, R12.H1_H1 ;  /* 0x3000000cff0f7230 */ /* 0x000fe40000004100 */
[----:B------:R-:W-:-:S02]  /*cc40*/  HADD2.F32 R9, -RZ, R9.H1_H1 ;  /* 0x30000009ff097230 */ /* 0x000fc40000004100 */
[--C-:B------:R-:W-:Y:S02]  /*cc50*/  HADD2.F32 R12, -RZ, R14.reuse.H0_H0 ;  /* 0x2000000eff0c7230 */ /* 0x100fe40000004100 */
[----:B------:R-:W-:Y:S02]  /*cc60*/  HADD2.F32 R22, -RZ, R14.H1_H1 ;  /* 0x3000000eff167230 */ /* 0x000fe40000004100 */
[----:B------:R-:W-:Y:S02]  /*cc70*/  HADD2.F32 R14, -RZ, R24.H0_H0 ;  /* 0x20000018ff0e7230 */ /* 0x000fe40000004100 */
[----:B------:R-:W-:Y:S01]  /*cc80*/  HADD2.F32 R0, -RZ, R38.H0_H0 ;  /* 0x20000026ff007230 */ /* 0x000fe20000004100 */
[----:B------:R-:W-:Y:S01]  /*cc90*/  FFMA.FTZ R38, R5, R3, R7 ;  /* 0x0000000305267223 */ /* 0x000fe20000010007 */
[----:B------:R-:W-:Y:S01]  /*cca0*/  HADD2.F32 R3, -RZ, R59.H0_H0 ;  /* 0x2000003bff037230 */ /* 0x000fe20000004100 */
[C---:B------:R-:W-:Y:S01]  /*ccb0*/  FMUL.FTZ R5, R9.reuse, R36 ;  /* 0x0000002409057220 */ /* 0x040fe20000410000 */
[----:B------:R-:W-:Y:S01]  /*ccc0*/  HADD2.F32 R7, -RZ, R27.H0_H0 ;  /* 0x2000001bff077230 */ /* 0x000fe20000004100 */
[----:B------:R-:W-:Y:S01]  /*ccd0*/  FFMA.FTZ R36, R9, R14, -R6 ;  /* 0x0000000e09247223 */ /* 0x000fe20000010806 */
[----:B------:R-:W-:Y:S01]  /*cce0*/  HADD2.F32 R9, -RZ, R21.H0_H0 ;  /* 0x20000015ff097230 */ /* 0x000fe20000004100 */
[----:B------:R-:W-:-:S02]  /*ccf0*/  FMUL.FTZ R6, R11, R0 ;  /* 0x000000000b067220 */ /* 0x000fc40000410000 */
[C---:B------:R-:W-:Y:S02]  /*cd00*/  FMUL.FTZ R0, R17.reuse, R0 ;  /* 0x0000000011007220 */ /* 0x040fe40000410000 */
[-C--:B------:R-:W-:Y:S02]  /*cd10*/  FFMA.FTZ R21, R17, R3.reuse, -R6 ;  /* 0x0000000311157223 */ /* 0x080fe40000010806 */
[----:B------:R-:W-:Y:S02]  /*cd20*/  FFMA.FTZ R24, R8, R14, R5 ;  /* 0x0000000e08187223 */ /* 0x000fe40000010005 */
[----:B------:R-:W-:Y:S01]  /*cd30*/  FFMA.FTZ R17, R11, R3, R0 ;  /* 0x000000030b117223 */ /* 0x000fe20000010000 */
[----:B------:R-:W-:Y:S01]  /*cd40*/  HADD2.F32 R3, -RZ, R59.H1_H1 ;  /* 0x3000003bff037230 */ /* 0x000fe20000004100 */
[-C--:B------:R-:W-:Y:S01]  /*cd50*/  FMUL.FTZ R6, R10, R9.reuse ;  /* 0x000000090a067220 */ /* 0x080fe20000410000 */
[--C-:B------:R-:W-:Y:S01]  /*cd60*/  HADD2.F32 R0, -RZ, R64.reuse.H0_H0 ;  /* 0x20000040ff007230 */ /* 0x100fe20000004100 */
[----:B------:R-:W-:Y:S01]  /*cd70*/  FMUL.FTZ R5, R18, R9 ;  /* 0x0000000912057220 */ /* 0x000fe20000410000 */
[----:B------:R-:W-:Y:S01]  /*cd80*/  F2FP.PACK_AB R9, R24, R38 ;  /* 0x000000261809723e */ /* 0x000fe200000000ff */
[-C--:B------:R-:W-:Y:S01]  /*cd90*/  FFMA.FTZ R18, R18, R7.reuse, -R6 ;  /* 0x0000000712127223 */ /* 0x080fe20000010806 */
[----:B------:R-:W-:Y:S01]  /*cda0*/  HADD2.F32 R6, -RZ, R64.H1_H1 ;  /* 0x30000040ff067230 */ /* 0x000fe20000004100 */
[----:B------:R-:W-:Y:S01]  /*cdb0*/  FFMA.FTZ R11, R10, R7, R5 ;  /* 0x000000070a0b7223 */ /* 0x000fe20000010005 */
[----:B------:R-:W-:Y:S01]  /*cdc0*/  HADD2.F32 R5, -RZ, R65.H0_H0 ;  /* 0x20000041ff057230 */ /* 0x000fe20000004100 */
[----:B------:R-:W-:-:S02]  /*cdd0*/  FMUL.FTZ R8, R13, R3 ;  /* 0x000000030d087220 */ /* 0x000fc40000410000 */
[----:B------:R-:W-:Y:S01]  /*cde0*/  FMUL.FTZ R7, R19, R3 ;  /* 0x0000000313077220 */ /* 0x000fe20000410000 */
[----:B------:R-:W-:Y:S01]  /*cdf0*/  F2FP.PACK_AB R11, R11, R17 ;  /* 0x000000110b0b723e */ /* 0x000fe200000000ff */
[-C--:B------:R-:W-:Y:S02]  /*ce00*/  FMUL.FTZ R3, R12, R0.reuse ;  /* 0x000000000c037220 */ /* 0x080fe40000410000 */
        /* <DEDUP_REMOVED lines=25> */
.L_x_719:
[----:B------:R-:W-:Y:S05]  /*cfa0*/  BSYNC B0 ;  /* 0x0000000000007941 */ /* 0x000fea0003800000 */
.L_x_718:
        /* <DEDUP_REMOVED lines=12> */
[----:B------:R-:W-:Y:S02]  /*d070*/  SHF.R.U64 R38, R34, 0x10, R35 ;  /* 0x0000001022267819 */ /* 0x000fe40000001223 */
[----:B------:R-:W-:Y:S02]  /*d080*/  LOP3.LUT R3, R6, R5, R7, 0xf6, !PT ;  /* 0x0000000506037212 */ /* 0x000fe400078ef607 */
[----:B------:R-:W-:Y:S02]  /*d090*/  IADD3 R5, R26, c[0x0][0x27c], RZ ;  /* 0x00009f001a057a10 */ /* 0x000fe40007ffe0ff */
[----:B-1----:R-:W-:Y:S01]  /*d0a0*/  SHF.L.U32 R37, R3, 0x1, RZ ;  /* 0x0000000103257819 */ /* 0x002fe200000006ff */
[----:B------:R-:W-:Y:S01]  /*d0b0*/  HADD2.F32 R3, -RZ, R66.H0_H0 ;  /* 0x20000042ff037230 */ /* 0x000fe20000004100 */
[----:B------:R-:W-:-:S02]  /*d0c0*/  LOP3.LUT R0, R0, 0x38, R5, 0xf8, !PT ;  /* 0x0000003800007812 */ /* 0x000fc400078ef805 */
[----:B------:R-:W-:Y:S01]  /*d0d0*/  SHF.R.U32.HI R5, RZ, 0x10, R31 ;  /* 0x00000010ff057819 */ /* 0x000fe2000001161f */
[----:B------:R-:W1:Y:S01]  /*d0e0*/  LDS.128 R8, [R37+0x7100] ;  /* 0x0071000025087984 */ /* 0x000e620000000c00 */
[----:B------:R-:W-:Y:S02]  /*d0f0*/  LOP3.LUT R0, R6, R0, R7, 0xf6, !PT ;  /* 0x0000000006007212 */ /* 0x000fe400078ef607 */
[----:B------:R-:W-:Y:S02]  /*d100*/  SHF.R.U64 R34, R32, 0x10, R33 ;  /* 0x0000001020227819 */ /* 0x000fe40000001221 */
[----:B------:R-:W-:Y:S01]  /*d110*/  SHF.L.U32 R36, R0, 0x1, RZ ;  /* 0x0000000100247819 */ /* 0x000fe200000006ff */
[----:B------:R-:W-:Y:S01]  /*d120*/  HADD2.F32 R0, -RZ, R65.H1_H1 ;  /* 0x30000041ff007230 */ /* 0x000fe20000004100 */
        /* <DEDUP_REMOVED lines=29> */
[----:B------:R-:W-:Y:S01]  /*d300*/  HADD2.F32 R0, -RZ, R66.H1_H1 ;  /* 0x30000042ff007230 */ /* 0x000fe20000004100 */
[C---:B------:R-:W-:Y:S01]  /*d310*/  FMUL.FTZ R5, R11.reuse, R28 ;  /* 0x0000001c0b057220 */ /* 0x040fe20000410000 */
[----:B------:R-:W-:Y:S01]  /*d320*/  HADD2.F32 R3, -RZ, R67.H0_H0 ;  /* 0x20000043ff037230 */ /* 0x000fe20000004100 */
        /* <DEDUP_REMOVED lines=8> */
[----:B------:R-:W-:Y:S01]  /*d3b0*/  HADD2.F32 R3, -RZ, R67.H1_H1 ;  /* 0x30000043ff037230 */ /* 0x000fe20000004100 */
[CC--:B------:R-:W-:Y:S01]  /*d3c0*/  FMUL.FTZ R6, R9.reuse, R11.reuse ;  /* 0x0000000b09067220 */ /* 0x0c0fe20000410000 */
        /* <DEDUP_REMOVED lines=36> */
.L_x_721:
[----:B------:R-:W-:Y:S05]  /*d610*/  BSYNC B0 ;  /* 0x0000000000007941 */ /* 0x000fea0003800000 */
.L_x_720:
        /* <DEDUP_REMOVED lines=16> */
[----:B------:R-:W-:Y:S01]  /*d720*/  HADD2.F32 R3, -RZ, R71.H0_H0 ;  /* 0x20000047ff037230 */ /* 0x000fe20000004100 */
[----:B------:R-:W-:-:S02]  /*d730*/  LOP3.LUT R0, R0, 0x38, R5, 0xf8, !PT ;  /* 0x0000003800007812 */ /* 0x000fc400078ef805 */
[----:B------:R-:W-:Y:S01]  /*d740*/  SHF.R.U32.HI R5, RZ, 0x10, R47 ;  /* 0x00000010ff057819 */ /* 0x000fe2000001162f */
[----:B-1----:R-:W1:Y:S01]  /*d750*/  LDS.128 R8, [R31+0x7100] ;  /* 0x007100001f087984 */ /* 0x002e620000000c00 */
[----:B------:R-:W-:Y:S02]  /*d760*/  LOP3.LUT R0, R6, R0, R7, 0xf6, !PT ;  /* 0x0000000006007212 */ /* 0x000fe400078ef607 */
[----:B------:R-:W-:Y:S01]  /*d770*/  SHF.R.U32.HI R22, RZ, 0x10, R45 ;  /* 0x00000010ff167819 */ /* 0x000fe2000001162d */
[----:B------:R-:W-:Y:S01]  /*d780*/  HADD2.F32 R28, -RZ, R5.H0_H0 ;  /* 0x20000005ff1c7230 */ /* 0x000fe20000004100 */
[----:B------:R-:W-:Y:S01]  /*d790*/  SHF.L.U32 R29, R0, 0x1, RZ ;  /* 0x00000001001d7819 */ /* 0x000fe200000006ff */
[----:B------:R-:W-:Y:S01]  /*d7a0*/  HADD2.F32 R0, -RZ, R69.H1_H1 ;  /* 0x30000045ff007230 */ /* 0x000fe20000004100 */
        /* <DEDUP_REMOVED lines=77> */
.L_x_723:
[----:B------:R-:W-:Y:S05]  /*dc80*/  BSYNC B0 ;  /* 0x0000000000007941 */ /* 0x000fea0003800000 */
.L_x_722:
        /* <DEDUP_REMOVED lines=39> */
[----:B------:R-:W-:Y:S01]  /*df00*/  HADD2.F32 R8, -RZ, R13.H0_H0 ;  /* 0x2000000dff087230 */ /* 0x000fe20000004100 */
[C---:B------:R-:W-:Y:S01]  /*df10*/  FMUL.FTZ R6, R5.reuse, R0 ;  /* 0x0000000005067220 */ /* 0x040fe20000410000 */
[----:B------:R-:W-:Y:S01]  /*df20*/  HADD2.F32 R0, -RZ, R79.H1_H1 ;  /* 0x3000004fff007230 */ /* 0x000fe20000004100 */
[-C--:B------:R-:W-:Y:S01]  /*df30*/  FFMA.FTZ R31, R5, R3.reuse, R7 ;  /* 0x00000003051f7223 */ /* 0x080fe20000010007 */
[----:B------:R-:W-:Y:S01]  /*df40*/  HADD2.F32 R13, -RZ, R13.H1_H1 ;  /* 0x3000000dff0d7230 */ /* 0x000fe20000004100 */
[----:B------:R-:W-:Y:S01]  /*df50*/  FFMA.FTZ R33, R16, R3, -R6 ;  /* 0x0000000310217223 */ /* 0x000fe20000010806 */
[----:B------:R-:W-:Y:S01]  /*df60*/  HADD2.F32 R3, -RZ, R80.H0_H0 ;  /* 0x20000050ff037230 */ /* 0x000fe20000004100 */
        /* <DEDUP_REMOVED lines=17> */
[----:B------:R-:W-:Y:S01]  /*e080*/  HADD2.F32 R3, -RZ, R80.H1_H1 ;  /* 0x30000050ff037230 */ /* 0x000fe20000004100 */
[C---:B------:R-:W-:Y:S01]  /*e090*/  FMUL.FTZ R5, R9.reuse, R11 ;  /* 0x0000000b09057220 */ /* 0x040fe20000410000 */
[--C-:B------:R-:W-:Y:S01]  /*e0a0*/  HADD2.F32 R0, -RZ, R81.reuse.H0_H0 ;  /* 0x20000051ff007230 */ /* 0x100fe20000004100 */
[-C--:B------:R-:W-:Y:S01]  /*e0b0*/  FFMA.FTZ R16, R9, R7.reuse, -R6 ;  /* 0x0000000709107223 */ /* 0x080fe20000010806 */
[----:B------:R-:W-:Y:S01]  /*e0c0*/  HADD2.F32 R6, -RZ, R81.H1_H1 ;  /* 0x30000051ff067230 */ /* 0x000fe20000004100 */
[----:B------:R-:W-:Y:S01]  /*e0d0*/  FFMA.FTZ R9, R13, R7, R5 ;  /* 0x000000070d097223 */ /* 0x000fe20000010005 */
[----:B------:R-:W-:Y:S01]  /*e0e0*/  HADD2.F32 R5, -RZ, R82.H0_H0 ;  /* 0x20000052ff057230 */ /* 0x000fe20000004100 */
        /* <DEDUP_REMOVED lines=31> */
.L_x_711:
[----:B------:R-:W-:Y:S05]  /*e2e0*/  BSYNC B2 ;  /* 0x0000000000027941 */ /* 0x000fea0003800000 */
.L_x_689:
[----:B-1----:R-:W-:Y:S01]  /*e2f0*/  SHF.R.S32.HI R7, RZ, 0x4, R85 ;  /* 0x00000004ff077819 */ /* 0x002fe20000011455 */
[----:B------:R-:W-:Y:S01]  /*e300*/  IMAD.SHL.U32 R6, R116, 0x40, RZ ;  /* 0x0000004074067824 */ /* 0x000fe200078e00ff */
[----:B------:R-:W-:-:S04]  /*e310*/  DEPBAR.LE SB0, 0x0 ;  /* 0x000080000000791a */ /* 0x000fc80000000000 */
[----:B--2---:R-:W-:Y:S01]  /*e320*/  LEA.HI R0, R85, R7, RZ, 0x1 ;  /* 0x0000000755007211 */ /* 0x004fe200078f08ff */
[----:B------:R-:W-:Y:S01]  /*e330*/  IMAD.SHL.U32 R3, R83, 0x40, RZ ;  /* 0x0000004053037824 */ /* 0x000fe200078e00ff */
[----:B------:R-:W-:Y:S01]  /*e340*/  LOP3.LUT P0, RZ, R116, 0x2, RZ, 0xc0, !PT ;  /* 0x0000000274ff7812 */ /* 0x000fe2000780c0ff */
[----:B------:R-:W-:Y:S01]  /*e350*/  IMAD.SHL.U32 R5, R84, 0x40, RZ ;  /* 0x0000004054057824 */ /* 0x000fe200078e00ff */
[----:B------:R-:W-:Y:S01]  /*e360*/  LOP3.LUT R0, R0, 0xfffffffe, RZ, 0xc0, !PT ;  /* 0xfffffffe00007812 */ /* 0x000fe200078ec0ff */
[----:B------:R-:W-:Y:S01]  /*e370*/  IMAD.SHL.U32 R8, R70, 0x8, RZ ;  /* 0x0000000846087824 */ /* 0x000fe200078e00ff */
[----:B------:R-:W-:Y:S01]  /*e380*/  LOP3.LUT R3, R3, 0x1c0, RZ, 0xc0, !PT ;  /* 0x000001c003037812 */ /* 0x000fe200078ec0ff */
[----:B------:R-:W-:Y:S01]  /*e390*/  IMAD.MOV.U32 R98, RZ, RZ, R86 ;  /* 0x000000ffff627224 */ /* 0x000fe200078e0056 */
[----:B------:R-:W-:Y:S01]  /*e3a0*/  LOP3.LUT R243, R5, 0xfffffe00, RZ, 0xc0, !PT ;  /* 0xfffffe0005f37812 */ /* 0x000fe200078ec0ff */
[----:B------:R-:W-:Y:S01]  /*e3b0*/  IMAD.IADD R7, R7, 0x1, -R0 ;  /* 0x0000000107077824 */ /* 0x000fe200078e0a00 */
[----:B------:R-:W-:Y:S01]  /*e3c0*/  LOP3.LUT R0, R6, 0x1c0, RZ, 0xc0, !PT ;  /* 0x000001c006007812 */ /* 0x000fe200078ec0ff */
[----:B------:R-:W-:-:S02]  /*e3d0*/  IMAD.MOV.U32 R99, RZ, RZ, R87 ;  /* 0x000000ffff637224 */ /* 0x000fc400078e0057 */
        /* <DEDUP_REMOVED lines=11> */
[----:B------:R-:W-:-:S03]  /*e490*/  LOP3.LUT R242, R8, R6, RZ, 0x3c, !PT ;  /* 0x0000000608f27212 */ /* 0x000fc600078e3cff */
[----:B------:R-:W-:Y:S02]  /*e4a0*/  IMAD R0, R7, 0x200, R0 ;  /* 0x0000020007007824 */ /* 0x000fe400078e0200 */
[----:B------:R-:W-:Y:S02]  /*e4b0*/  IMAD.IADD R3, R242, 0x1, R3 ;  /* 0x00000001f2037824 */ /* 0x000fe400078e0203 */
[----:B------:R-:W-:Y:S01]  /*e4c0*/  IMAD.SHL.U32 R119, R0, 0x2, RZ ;  /* 0x0000000200777824 */ /* 0x000fe200078e00ff */
[----:B------:R-:W-:Y:S01]  /*e4d0*/  BAR.SYNC.DEFER_BLOCKING 0x0 ;  /* 0x0000000000007b1d */ /* 0x000fe20000010000 */
[----:B------:R-:W-:Y:S02]  /*e4e0*/  IMAD.SHL.U32 R230, R3, 0x2, RZ ;  /* 0x0000000203e67824 */ /* 0x000fe400078e00ff */
[----:B------:R-:W-:Y:S01]  /*e4f0*/  IMAD.WIDE.U32 R6, R96, c[0x0][0x208], RZ ;  /* 0x0000820060067a25 */ /* 0x000fe200078e00ff */
[C---:B------:R-:W-:Y:S02]  /*e500*/  IADD3 R0, R119.reuse, 0x3900, RZ ;  /* 0x0000390077007810 */ /* 0x040fe40007ffe0ff */
[----:B------:R-:W-:Y:S01]  /*e510*/  IADD3 R234, R119, 0x3920, RZ ;  /* 0x0000392077ea7810 */ /* 0x000fe20007ffe0ff */
[----:B------:R-:W-:Y:S01]  /*e520*/  IMAD.MOV.U32 R3, RZ, RZ, c[0x0][0x208] ;  /* 0x00008200ff037624 */ /* 0x000fe200078e00ff */
[----:B------:R-:W-:Y:S01]  /*e530*/  @P0 IADD3 R234, R0, -0x20, RZ ;  /* 0xffffffe000ea0810 */ /* 0x000fe20007ffe0ff */
[----:B------:R-:W-:-:S02]  /*e540*/  IMAD R0, R97, c[0x0][0x208], RZ ;  /* 0x0000820061007a24 */ /* 0x000fc400078e02ff */
[----:B------:R-:W-:Y:S01]  /*e550*/  IMAD R233, R2, 0x2, R230 ;  /* 0x0000000202e97824 */ /* 0x000fe200078e02e6 */
[----:B------:R-:W-:Y:S01]  /*e560*/  SHF.L.U64.HI R5, R3, R117, c[0x0][0x20c] ;  /* 0x0000830003057619 */ /* 0x000fe20000010275 */
[----:B------:R-:W-:Y:S01]  /*e570*/  IMAD R0, R96, c[0x0][0x20c], R0 ;  /* 0x0000830060007a24 */ /* 0x000fe200078e0200 */
[----:B------:R-:W-:Y:S01]  /*e580*/  IADD3 R240, R234, 0x800, RZ ;  /* 0x00000800eaf07810 */ /* 0x000fe20007ffe0ff */
[----:B------:R-:W-:Y:S02]  /*e590*/  IMAD R231, R4, 0x2, R230 ;  /* 0x0000000204e77824 */ /* 0x000fe400078e02e6 */
[----:B------:R-:W-:Y:S02]  /*e5a0*/  IMAD.IADD R0, R7, 0x1, R0 ;  /* 0x0000000107007824 */ /* 0x000fe400078e0200 */
[----:B------:R-:W-:-:S04]  /*e5b0*/  IMAD.WIDE.U32 R6, R6, 0x70, R98 ;  /* 0x0000007006067825 */ /* 0x000fc800078e0062 */
[----:B------:R-:W-:Y:S01]  /*e5c0*/  IMAD R0, R0, 0x70, RZ ;  /* 0x0000007000007824 */ /* 0x000fe200078e02ff */
[----:B------:R-:W-:Y:S01]  /*e5d0*/  LDSM.16.M88.4 R24, [R119+0x3900] ;  /* 0x003900007718783b */ /* 0x000fe20000000200 */
[----:B------:R-:W-:Y:S02]  /*e5e0*/  IMAD R232, R2, 0x2, R231 ;  /* 0x0000000202e87824 */ /* 0x000fe400078e02e7 */
[----:B------:R-:W-:Y:S01]  /*e5f0*/  IMAD.IADD R0, R7, 0x1, R0 ;  /* 0x0000000107007824 */ /* 0x000fe200078e0200 */
[----:B------:R-:W1:Y:S04]  /*e600*/  LDSM.16.M88.4 R8, [R230+0x9100] ;  /* 0x00910000e608783b */ /* 0x000e680000000200 */
[----:B------:R-:W2:Y:S04]  /*e610*/  LDSM.16.M88.4 R12, [R230+0x7100] ;  /* 0x00710000e60c783b */ /* 0x000ea80000000200 */
[----:B------:R-:W3:Y:S04]  /*e620*/  LDSM.16.M88.4 R20, [R119+0x4100] ;  /* 0x004100007714783b */ /* 0x000ee80000000200 */
[----:B------:R-:W4:Y:S04]  /*e630*/  LDSM.16.M88.4 R16, [R119+0x4900] ;  /* 0x004900007710783b */ /* 0x000f280000000200 */
[----:B------:R-:W2:Y:S04]  /*e640*/  LDSM.16.M88.4 R28, [R119+0x5100] ;  /* 0x00510000771c783b */ /* 0x000ea80000000200 */
[----:B------:R-:W3:Y:S04]  /*e650*/  LDSM.16.M88.4 R32, [R119+0x5900] ;  /* 0x005900007720783b */ /* 0x000ee80000000200 */
[----:B------:R-:W3:Y:S04]  /*e660*/  LDSM.16.M88.4 R40, [R119+0x6100] ;  /* 0x006100007728783b */ /* 0x000ee80000000200 */
[----:B------:R-:W3:Y:S04]  /*e670*/  LDSM.16.M88.4 R36, [R119+0x6900] ;  /* 0x006900007724783b */ /* 0x000ee80000000200 */
[----:B------:R-:W-:Y:S04]  /*e680*/  LDSM.16.M88.4 R56, [R234] ;  /* 0x00000000ea38783b */ /* 0x000fe80000000200 */
[----:B------:R-:W-:Y:S01]  /*e690*/  LDSM.16.M88.4 R48, [R234+0x1000] ;  /* 0x00100000ea30783b */ /* 0x000fe20000000200 */
[C---:B-1----:R-:W-:Y:S03]  /*e6a0*/  HMMA.16816.F32 R60, R8.reuse, R24, RZ ;  /* 0x00000018083c723c */ /* 0x042fe600000018ff */
[----:B------:R-:W-:Y:S04]  /*e6b0*/  LDSM.16.M88.4 R44, [R234+0x1800] ;  /* 0x00180000ea2c783b */ /* 0x000fe80000000200 */
[----:B------:R-:W-:Y:S01]  /*e6c0*/  LDSM.16.M88.4 R52, [R234+0x800] ;  /* 0x00080000ea34783b */ /* 0x000fe20000000200 */
[----:B------:R-:W-:Y:S08]  /*e6d0*/  HMMA.16816.F32 R108, R8, R26, RZ ;  /* 0x0000001a086c723c */ /* 0x000ff000000018ff */
[C---:B--2---:R-:W-:Y:S07]  /*e6e0*/  HMMA.16816.F32 R184, R12.reuse, R24, RZ ;  /* 0x000000180cb8723c */ /* 0x044fee00000018ff */
[C---:B------:R-:W-:Y:S01]  /*e6f0*/  LEA R24, P0, R6.reuse, c[0x0][0x1f8], 0x1 ;  /* 0x00007e0006187a11 */ /* 0x040fe200078008ff */
[----:B------:R-:W-:Y:S03]  /*e700*/  HMMA.16816.F32 R180, R12, R26, RZ ;  /* 0x0000001a0cb4723c */ /* 0x000fe600000018ff */
[----:B------:R-:W-:Y:S01]  /*e710*/  LEA.HI.X R25, R6, c[0x0][0x1fc], R0, 0x1, P0 ;  /* 0x00007f0006197a11 */ /* 0x000fe200000f0c00 */
[----:B------:R-:W-:-:S03]  /*e720*/  IMAD.MOV.U32 R0, RZ, RZ, 0x40 ;  /* 0x00000040ff007424 */ /* 0x000fc600078e00ff */
[----:B------:R-:W-:Y:S01]  /*e730*/  IMAD.SHL.U32 R26, R3, 0x20, RZ ;  /* 0x00000020031a7824 */ /* 0x000fe200078e00ff */
[-C--:B---3--:R-:W-:Y:S08]  /*e740*/  HMMA.16816.F32 R64, R8, R20.reuse, RZ ;  /* 0x000000140840723c */ /* 0x088ff000000018ff */
[C---:B------:R-:W-:Y:S07]  /*e750*/  HMMA.16816.F32 R156, R12.reuse, R20, RZ ;  /* 0x000000140c9c723c */ /* 0x040fee00000018ff */
[----:B------:R-:W-:Y:S01]  /*e760*/  IADD3 R20, P0, R26, R24, RZ ;  /* 0x000000181a147210 */ /* 0x000fe20007f1e0ff */
[----:B------:R-:W-:Y:S04]  /*e770*/  HMMA.16816.F32 R176, R12, R22, RZ ;  /* 0x000000160cb0723c */ /* 0x000fe800000018ff */
[----:B------:R-:W-:Y:S01]  /*e780*/  IMAD.X R21, R5, 0x1, R25, P0 ;  /* 0x0000000105157824 */ /* 0x000fe200000e0619 */
[----:B------:R-:W-:-:S03]  /*e790*/  ISETP.GE.AND P0, PT, R72, c[0x0][0x1d4], PT ;  /* 0x0000750048007a0c */ /* 0x000fc60003f06270 */
[----:B----4-:R-:W-:Y:S01]  /*e7a0*/  HMMA.16816.F32 R148, R12, R16, RZ ;  /* 0x000000100c94723c */ /* 0x010fe200000018ff */
[C---:B------:R-:W-:Y:S02]  /*e7b0*/  ISETP.LT.OR P4, PT, R75.reuse, 0x1, P0 ;  /* 0x000000014b00780c */ /* 0x040fe40000781670 */
[C---:B------:R-:W-:Y:S02]  /*e7c0*/  ISETP.LT.OR P3, PT, R75.reuse, 0x11, P0 ;  /* 0x000000114b00780c */ /* 0x040fe40000761670 */
[----:B------:R-:W-:-:S03]  /*e7d0*/  ISETP.LT.OR P5, PT, R75, 0x31, P0 ;  /* 0x000000314b00780c */ /* 0x000fc600007a1670 */
[C---:B------:R-:W-:Y:S08]  /*e7e0*/  HMMA.16816.F32 R172, R12.reuse, R18, RZ ;  /* 0x000000120cac723c */ /* 0x040ff000000018ff */
[C---:B------:R-:W-:Y:S08]  /*e7f0*/  HMMA.16816.F32 R144, R12.reuse, R28, RZ ;  /* 0x0000001c0c90723c */ /* 0x040ff000000018ff */
[C---:B------:R-:W-:Y:S08]  /*e800*/  HMMA.16816.F32 R168, R12.reuse, R30, RZ ;  /* 0x0000001e0ca8723c */ /* 0x040ff000000018ff */
[C---:B------:R-:W-:Y:S08]  /*e810*/  HMMA.16816.F32 R140, R12.reuse, R32, RZ ;  /* 0x000000200c8c723c */ /* 0x040ff000000018ff */
[C---:B-----5:R-:W-:Y:S08]  /*e820*/  HMMA.16816.F32 R164, R12.reuse, R34, RZ ;  /* 0x000000220ca4723c */ /* 0x060ff000000018ff */
[C---:B------:R-:W-:Y:S08]  /*e830*/  HMMA.16816.F32 R132, R12.reuse, R40, RZ ;  /* 0x000000280c84723c */ /* 0x040ff000000018ff */
[C---:B------:R-:W-:Y:S08]  /*e840*/  HMMA.16816.F32 R152, R12.reuse, R42, RZ ;  /* 0x0000002a0c98723c */ /* 0x040ff000000018ff */
[C---:B------:R-:W-:Y:S08]  /*e850*/  HMMA.16816.F32 R128, R12.reuse, R36, RZ ;  /* 0x000000240c80723c */ /* 0x040ff000000018ff */
[----:B------:R-:W-:Y:S07]  /*e860*/  HMMA.16816.F32 R136, R12, R38, RZ ;  /* 0x000000260c88723c */ /* 0x000fee00000018ff */
[-C--:B------:R-:W-:Y:S01]  /*e870*/  IADD3 R14, P2, R20, R26.reuse, RZ ;  /* 0x0000001a140e7210 */ /* 0x080fe20007f5e0ff */
[----:B------:R-:W-:Y:S03]  /*e880*/  HMMA.16816.F32 R68, R8, R16, RZ ;  /* 0x000000100844723c */ /* 0x000fe600000018ff */
[----:B------:R-:W-:Y:S01]  /*e890*/  IADD3 R12, P1, R14, R26, RZ ;  /* 0x0000001a0e0c7210 */ /* 0x000fe20007f3e0ff */
[----:B------:R-:W-:-:S03]  /*e8a0*/  IMAD.X R15, R21, 0x1, R5, P2 ;  /* 0x00000001150f7824 */ /* 0x000fc600010e0605 */
[----:B------:R-:W-:Y:S01]  /*e8b0*/  IADD3 R6, P2, R12, R26, RZ ;  /* 0x0000001a0c067210 */ /* 0x000fe20007f5e0ff */
[----:B------:R-:W-:Y:S01]  /*e8c0*/  HMMA.16816.F32 R112, R8, R18, RZ ;  /* 0x000000120870723c */ /* 0x000fe200000018ff */
[----:B------:R-:W1:Y:S01]  /*e8d0*/  LDSM.16.M88.4 R16, [R233+0x9100] ;  /* 0x00910000e910783b */ /* 0x000e620000000200 */
[----:B------:R-:W-:-:S04]  /*e8e0*/  IMAD.X R13, R15, 0x1, R5, P1 ;  /* 0x000000010f0d7824 */ /* 0x000fc800008e0605 */
[--C-:B------:R-:W-:Y:S01]  /*e8f0*/  IMAD.X R7, R13, 0x1, R5.reuse, P2 ;  /* 0x000000010d077824 */ /* 0x100fe200010e0605 */
[----:B------:R-:W-:Y:S01]  /*e900*/  ISETP.LT.OR P2, PT, R75, 0x21, P0 ;  /* 0x000000214b00780c */ /* 0x000fe20000741670 */
[C---:B------:R-:W-:Y:S08]  /*e910*/  HMMA.16816.F32 R80, R8.reuse, R32, RZ ;  /* 0x000000200850723c */ /* 0x040ff000000018ff */
[C---:B------:R-:W-:Y:S01]  /*e920*/  HMMA.16816.F32 R160, R8.reuse, R34, RZ ;  /* 0x0000002208a0723c */ /* 0x040fe200000018ff */
[----:B------:R-:W2:Y:S07]  /*e930*/  LDSM.16.M88.4 R32, [R234+0x2800] ;  /* 0x00280000ea20783b */ /* 0x000eae0000000200 */
[C---:B------:R-:W-:Y:S08]  /*e940*/  HMMA.16816.F32 R76, R8.reuse, R28, RZ ;  /* 0x0000001c084c723c */ /* 0x040ff000000018ff */
[C---:B------:R-:W-:Y:S08]  /*e950*/  HMMA.16816.F32 R84, R8.reuse, R40, RZ ;  /* 0x000000280854723c */ /* 0x040ff000000018ff */
[C---:B------:R-:W-:Y:S01]  /*e960*/  HMMA.16816.F32 R124, R8.reuse, R30, RZ ;  /* 0x0000001e087c723c */ /* 0x040fe200000018ff */
[----:B------:R-:W-:Y:S07]  /*e970*/  LDSM.16.M88.4 R28, [R234+0x3000] ;  /* 0x00300000ea1c783b */ /* 0x000fee0000000200 */
[C---:B------:R-:W-:Y:S01]  /*e980*/  HMMA.16816.F32 R192, R8.reuse, R42, RZ ;  /* 0x0000002a08c0723c */ /* 0x040fe200000018ff */
[----:B------:R-:W3:Y:S07]  /*e990*/  LDSM.16.M88.4 R40, [R234+0x2000] ;  /* 0x00200000ea28783b */ /* 0x000eee0000000200 */
[C---:B------:R-:W-:Y:S07]  /*e9a0*/  HMMA.16816.F32 R92, R8.reuse, R22, RZ ;  /* 0x00000016085c723c */ /* 0x040fee00000018ff */
[----:B------:R-:W-:Y:S01]  /*e9b0*/  IADD3 R22, P1, R6, R26, RZ ;  /* 0x0000001a06167210 */ /* 0x000fe20007f3e0ff */
[----:B------:R-:W-:Y:S04]  /*e9c0*/  HMMA.16816.F32 R88, R8, R36, RZ ;  /* 0x000000240858723c */ /* 0x000fe800000018ff */
[----:B------:R-:W-:Y:S01]  /*e9d0*/  IMAD.X R23, R7, 0x1, R5, P1 ;  /* 0x0000000107177824 */ /* 0x000fe200008e0605 */
[----:B------:R-:W-:-:S03]  /*e9e0*/  ISETP.LT.OR P1, PT, R75, 0x61, P0 ;  /* 0x000000614b00780c */ /* 0x000fc60000721670 */
[----:B------:R-:W-:Y:S01]  /*e9f0*/  HMMA.16816.F32 R188, R8, R38, RZ ;  /* 0x0000002608bc723c */ /* 0x000fe200000018ff */
[----:B------:R-:W4:Y:S04]  /*ea00*/  LDSM.16.M88.4 R8, [R233+0x7100] ;  /* 0x00710000e908783b */ /* 0x000f280000000200 */
[----:B------:R-:W-:Y:S01]  /*ea10*/  @!PT LDS RZ, [RZ] ;  /* 0x00000000fffff984 */ /* 0x000fe20000000800 */
[----:B------:R-:W-:Y:S01]  /*ea20*/  @!PT LDS RZ, [RZ] ;  /* 0x00000000fffff984 */ /* 0x000fe20000000800 */
[----:B------:R-:W-:Y:S01]  /*ea30*/  @!PT LDS RZ, [RZ] ;  /* 0x00000000fffff984 */ /* 0x000fe20000000800 */
[----:B------:R2:W-:Y:S01]  /*ea40*/  LDGSTS.E.BYPASS.LTC128B.128 [R241+0x100], [R24.64], !P4 ;  /* 0x0010000018f17fae */ /* 0x0005e2000e101d48 */
[----:B------:R-:W-:Y:S02]  /*ea50*/  ISETP.LT.OR P4, PT, R75, 0x41, P0 ;  /* 0x000000414b00780c */ /* 0x000fe40000781670 */
[----:B-1----:R-:W-:Y:S01]  /*ea60*/  HMMA.16816.F32 R120, R16, R56, R60 ;  /* 0x000000381078723c */ /* 0x002fe2000000183c */
[----:B------:R1:W-:Y:S01]  /*ea70*/  LDGSTS.E.BYPASS.LTC128B.128 [R241+0x900], [R20.64], !P3 ;  /* 0x0090000014f17fae */ /* 0x0003e2000d901d48 */
[----:B------:R-:W-:-:S03]  /*ea80*/  LOP3.LUT P3, RZ, R116, 0x4, RZ, 0xc0, !PT ;  /* 0x0000000474ff7812 */ /* 0x000fc6000786c0ff */
[----:B------:R1:W-:Y:S01]  /*ea90*/  LDGSTS.E.BYPASS.LTC128B.128 [R241+0x1100], [R14.64], !P2 ;  /* 0x011000000ef17fae */ /* 0x0003e2000d101d48 */
[----:B------:R-:W-:Y:S02]  /*eaa0*/  ISETP.LT.OR P2, PT, R75, 0x51, P0 ;  /* 0x000000514b00780c */ /* 0x000fe40000741670 */
[----:B------:R-:W-:Y:S01]  /*eab0*/  SEL R0, R0, 0xffffffc0, !P3 ;  /* 0xffffffc000007807 */ /* 0x000fe20005800000 */
[----:B------:R1:W-:Y:S01]  /*eac0*/  LDGSTS.E.BYPASS.LTC128B.128 [R241+0x1900], [R12.64], !P5 ;  /* 0x019000000cf17fae */ /* 0x0003e2000e901d48 */
[----:B------:R-:W-:Y:S03]  /*ead0*/  HMMA.16816.F32 R100, R16, R48, R68 ;  /* 0x000000301064723c */ /* 0x000fe60000001844 */
[----:B------:R-:W-:Y:S01]  /*eae0*/  IMAD.IADD R229, R119, 0x1, R0 ;  /* 0x0000000177e57824 */ /* 0x000fe200078e0200 */
[----:B------:R3:W-:Y:S01]  /*eaf0*/  LDGSTS.E.BYPASS.LTC128B.128 [R241+0x2100], [R6.64], !P4 ;  /* 0x0210000006f17fae */ /* 0x0007e2000e101d48 */
[----:B------:R-:W-:-:S03]  /*eb00*/  IMAD.IADD R228, R0, 0x1, R234 ;  /* 0x0000000100e47824 */ /* 0x000fc600078e02ea */
[C---:B------:R-:W-:Y:S01]  /*eb10*/  HMMA.16816.F32 R208, R16.reuse, R46, R124 ;  /* 0x0000002e10d0723c */ /* 0x040fe2000000187c */
[----:B------:R3:W-:Y:S07]  /*eb20*/  LDGSTS.E.BYPASS.LTC128B.128 [R241+0x2900], [R22.64], !P2 ;  /* 0x0290000016f17fae */ /* 0x0007ee000d101d48 */
[C---:B--2---:R-:W-:Y:S08]  /*eb30*/  HMMA.16816.F32 R204, R16.reuse, R34, R192 ;  /* 0x0000002210cc723c */ /* 0x044ff000000018c0 */
[----:B------:R-:W-:Y:S01]  /*eb40*/  HMMA.16816.F32 R104, R16, R52, R64 ;  /* 0x000000341068723c */ /* 0x000fe20000001840 */
[----:B-1----:R-:W-:-:S05]  /*eb50*/  IADD3 R12, P0, R22, R26, RZ ;  /* 0x0000001a160c7210 */ /* 0x002fca0007f1e0ff */
[----:B------:R-:W-:Y:S02]  /*eb60*/  IMAD.X R13, R23, 0x1, R5, P0 ;  /* 0x00000001170d7824 */ /* 0x000fe400000e0605 */
[C---:B------:R-:W-:Y:S03]  /*eb70*/  HMMA.16816.F32 R96, R16.reuse, R44, R76 ;  /* 0x0000002c1060723c */ /* 0x040fe6000000184c */
[----:B------:R1:W-:Y:S04]  /*eb80*/  LDGSTS.E.BYPASS.LTC128B.128 [R241+0x3100], [R12.64], !P1 ;  /* 0x031000000cf17fae */ /* 0x0003e8000c901d48 */
[----:B---3--:R-:W-:Y:S01]  /*eb90*/  LDSM.16.M88.4 R20, [R231+0x9100] ;  /* 0x00910000e714783b */ /* 0x008fe20000000200 */
[C---:B------:R-:W-:Y:S03]  /*eba0*/  HMMA.16816.F32 R36, R16.reuse, R40, R80 ;  /* 0x000000281024723c */ /* 0x040fe60000001850 */
[----:B------:R-:W2:Y:S04]  /*ebb0*/  LDSM.16.M88.4 R60, [R229+0x5900] ;  /* 0x00590000e53c783b */ /* 0x000ea80000000200 */
[----:B------:R-:W3:Y:S01]  /*ebc0*/  LDSM.16.M88.4 R72, [R229+0x4100] ;  /* 0x00410000e548783b */ /* 0x000ee20000000200 */
[C---:B------:R-:W-:Y:S03]  /*ebd0*/  HMMA.16816.F32 R84, R16.reuse, R32, R84 ;  /* 0x000000201054723c */ /* 0x040fe60000001854 */
[----:B------:R-:W2:Y:S04]  /*ebe0*/  LDSM.16.M88.4 R68, [R229+0x4900] ;  /* 0x00490000e544783b */ /* 0x000ea80000000200 */
[----:B------:R-:W2:Y:S01]  /*ebf0*/  LDSM.16.M88.4 R76, [R229+0x3900] ;  /* 0x00390000e54c783b */ /* 0x000ea20000000200 */
[C---:B------:R-:W-:Y:S03]  /*ec00*/  HMMA.16816.F32 R88, R16.reuse, R28, R88 ;  /* 0x0000001c1058723c */ /* 0x040fe60000001858 */
[----:B------:R-:W2:Y:S04]  /*ec10*/  LDSM.16.M88.4 R64, [R229+0x5100] ;  /* 0x00510000e540783b */ /* 0x000ea80000000200 */
[----:B------:R-:W2:Y:S01]  /*ec20*/  LDSM.16.M88.4 R80, [R229+0x6100] ;  /* 0x00610000e550783b */ /* 0x000ea20000000200 */
[C---:B------:R-:W-:Y:S03]  /*ec30*/  HMMA.16816.F32 R108, R16.reuse, R58, R108 ;  /* 0x0000003a106c723c */ /* 0x040fe6000000186c */
[----:B-1----:R-:W-:Y:S04]  /*ec40*/  LDSM.16.M88.4 R12, [R232+0x7100] ;  /* 0x00710000e80c783b */ /* 0x002fe80000000200 */
[----:B------:R-:W-:Y:S01]  /*ec50*/  LDSM.16.M88.4 R24, [R228+0x3000] ;  /* 0x00300000e418783b */ /* 0x000fe20000000200 */
[C---:B------:R-:W-:Y:S03]  /*ec60*/  HMMA.16816.F32 R236, R16.reuse, R54, R92 ;  /* 0x0000003610ec723c */ /* 0x040fe6000000185c */
[----:B------:R-:W1:Y:S04]  /*ec70*/  LDSM.16.M88.4 R92, [R229+0x6900] ;  /* 0x00690000e55c783b */ /* 0x000e680000000200 */
[----:B------:R-:W0:Y:S01]  /*ec80*/  LDGDEPBAR ;  /* 0x00000000000079af */ /* 0x000e220000000000 */
[C---:B------:R-:W-:Y:S08]  /*ec90*/  HMMA.16816.F32 R224, R16.reuse, R50, R112 ;  /* 0x0000003210e0723c */ /* 0x040ff00000001870 */
[C---:B------:R-:W-:Y:S08]  /*eca0*/  HMMA.16816.F32 R124, R16.reuse, R42, R160 ;  /* 0x0000002a107c723c */ /* 0x040ff000000018a0 */
[----:B------:R-:W-:Y:S01]  /*ecb0*/  HMMA.16816.F32 R192, R16, R30, R188 ;  /* 0x0000001e10c0723c */ /* 0x000fe200000018bc */
[----:B------:R-:W1:Y:S07]  /*ecc0*/  LDSM.16.M88.4 R16, [R231+0x7100] ;  /* 0x00710000e710783b */ /* 0x000e6e0000000200 */
[C---:B----4-:R-:W-:Y:S08]  /*ecd0*/  HMMA.16816.F32 R188, R8.reuse, R56, R184 ;  /* 0x0000003808bc723c */ /* 0x050ff000000018b8 */
[C---:B------:R-:W-:Y:S08]  /*ece0*/  HMMA.16816.F32 R196, R8.reuse, R52, R156 ;  /* 0x0000003408c4723c */ /* 0x040ff0000000189c */
[C---:B------:R-:W-:Y:S08]  /*ecf0*/  HMMA.16816.F32 R200, R8.reuse, R48, R148 ;  /* 0x0000003008c8723c */ /* 0x040ff00000001894 */
[C---:B------:R-:W-:Y:S08]  /*ed00*/  HMMA.16816.F32 R56, R8.reuse, R58, R180 ;  /* 0x0000003a0838723c */ /* 0x040ff000000018b4 */
[C---:B------:R-:W-:Y:S08]  /*ed10*/  HMMA.16816.F32 R52, R8.reuse, R54, R176 ;  /* 0x000000360834723c */ /* 0x040ff000000018b0 */
[C---:B------:R-:W-:Y:S01]  /*ed20*/  HMMA.16816.F32 R148, R8.reuse, R50, R172 ;  /* 0x000000320894723c */ /* 0x040fe200000018ac */
[----:B------:R-:W-:Y:S07]  /*ed30*/  LDSM.16.M88.4 R48, [R228] ;  /* 0x00000000e430783b */ /* 0x000fee0000000200 */
[C---:B------:R-:W-:Y:S08]  /*ed40*/  HMMA.16816.F32 R212, R8.reuse, R44, R144 ;  /* 0x0000002c08d4723c */ /* 0x040ff00000001890 */
[C---:B------:R-:W-:Y:S01]  /*ed50*/  HMMA.16816.F32 R160, R8.reuse, R46, R168 ;  /* 0x0000002e08a0723c */ /* 0x040fe200000018a8 */
[----:B------:R-:W-:Y:S07]  /*ed60*/  LDSM.16.M88.4 R44, [R228+0x800] ;  /* 0x00080000e42c783b */ /* 0x000fee0000000200 */
[C---:B------:R-:W-:Y:S08]  /*ed70*/  HMMA.16816.F32 R216, R8.reuse, R40, R140 ;  /* 0x0000002808d8723c */ /* 0x040ff0000000188c */
[C---:B------:R-:W-:Y:S08]  /*ed80*/  HMMA.16816.F32 R220, R8.reuse, R32, R132 ;  /* 0x0000002008dc723c */ /* 0x040ff00000001884 */
[C---:B------:R-:W-:Y:S08]  /*ed90*/  HMMA.16816.F32 R244, R8.reuse, R28, R128 ;  /* 0x0000001c08f4723c */ /* 0x040ff00000001880 */
[C---:B------:R-:W-:Y:S01]  /*eda0*/  HMMA.16816.F32 R180, R8.reuse, R42, R164 ;  /* 0x0000002a08b4723c */ /* 0x040fe200000018a4 */
[----:B------:R-:W-:Y:S07]  /*edb0*/  LDSM.16.M88.4 R40, [R228+0x1000] ;  /* 0x00100000e428783b */ /* 0x000fee0000000200 */
[C---:B------:R-:W-:Y:S01]  /*edc0*/  HMMA.16816.F32 R184, R8.reuse, R34, R152 ;  /* 0x0000002208b8723c */ /* 0x040fe20000001898 */
[----:B------:R-:W-:Y:S07]  /*edd0*/  LDSM.16.M88.4 R32, [R228+0x2000] ;  /* 0x00200000e420783b */ /* 0x000fee0000000200 */
[----:B------:R-:W-:Y:S01]  /*ede0*/  HMMA.16816.F32 R176, R8, R30, R136 ;  /* 0x0000001e08b0723c */ /* 0x000fe20000001888 */
[----:B------:R-:W4:Y:S04]  /*edf0*/  LDSM.16.M88.4 R8, [R232+0x9100] ;  /* 0x00910000e808783b */ /* 0x000f280000000200 */
[----:B------:R-:W-:Y:S03]  /*ee00*/  LDSM.16.M88.4 R28, [R228+0x2800] ;  /* 0x00280000e41c783b */ /* 0x000fe60000000200 */
[----:B--2---:R-:W-:Y:S01]  /*ee10*/  HMMA.16816.F32 R152, R20, R60, R36 ;  /* 0x0000003c1498723c */ /* 0x004fe20000001824 */
[----:B------:R-:W2:Y:S01]  /*ee20*/  LDSM.16.M88.4 R36, [R228+0x1800] ;  /* 0x00180000e424783b */ /* 0x000ea20000000200 */
[----:B------:R-:W-:-:S06]  /*ee30*/  DEPBAR.LE SB0, 0x0 ;  /* 0x000080000000791a */ /* 0x000fcc0000000000 */
[C---:B---3--:R-:W-:Y:S08]  /*ee40*/  HMMA.16816.F32 R168, R20.reuse, R72, R104 ;  /* 0x0000004814a8723c */ /* 0x048ff00000001868 */
[C---:B------:R-:W-:Y:S08]  /*ee50*/  HMMA.16816.F32 R164, R20.reuse, R68, R100 ;  /* 0x0000004414a4723c */ /* 0x040ff00000001864 */
[C---:B------:R-:W-:Y:S08]  /*ee60*/  HMMA.16816.F32 R172, R20.reuse, R76, R120 ;  /* 0x0000004c14ac723c */ /* 0x040ff00000001878 */
[C---:B------:R-:W-:Y:S08]  /*ee70*/  HMMA.16816.F32 R156, R20.reuse, R64, R96 ;  /* 0x00000040149c723c */ /* 0x040ff00000001860 */
[C---:B------:R-:W-:Y:S08]  /*ee80*/  HMMA.16816.F32 R144, R20.reuse, R80, R84 ;  /* 0x000000501490723c */ /* 0x040ff00000001854 */
[C---:B-1----:R-:W-:Y:S08]  /*ee90*/  HMMA.16816.F32 R112, R20.reuse, R92, R88 ;  /* 0x0000005c1470723c */ /* 0x042ff00000001858 */
[----:B------:R-:W-:Y:S08]  /*eea0*/  HMMA.16816.F32 R140, R20, R78, R108 ;  /* 0x0000004e148c723c */ /* 0x000ff0000000186c */
[C---:B------:R-:W-:Y:S08]  /*eeb0*/  HMMA.16816.F32 R104, R16.reuse, R76, R188 ;  /* 0x0000004c1068723c */ /* 0x040ff000000018bc */
[----:B------:R-:W-:Y:S08]  /*eec0*/  HMMA.16816.F32 R100, R16, R78, R56 ;  /* 0x0000004e1064723c */ /* 0x000ff00000001838 */
[C---:B------:R-:W-:Y:S07]  /*eed0*/  HMMA.16816.F32 R136, R20.reuse, R74, R236 ;  /* 0x0000004a1488723c */ /* 0x040fee00000018ec */
[C---:B------:R-:W-:Y:S01]  /*eee0*/  IADD3 R239, R234.reuse, 0x1000, RZ ;  /* 0x00001000eaef7810 */ /* 0x040fe20007ffe0ff */
[----:B------:R-:W-:Y:S01]  /*eef0*/  HMMA.16816.F32 R132, R20, R70, R224 ;  /* 0x000000461484723c */ /* 0x000fe200000018e0 */
[----:B------:R-:W-:-:S02]  /*ef00*/  IADD3 R238, R234, 0x1800, RZ ;  /* 0x00001800eaee7810 */ /* 0x000fc40007ffe0ff */
[C---:B------:R-:W-:Y:S02]  /*ef10*/  IADD3 R237, R234.reuse, 0x2000, RZ ;  /* 0x00002000eaed7810 */ /* 0x040fe40007ffe0ff */
[----:B------:R-:W-:-:S03]  /*ef20*/  IADD3 R236, R234, 0x2800, RZ ;  /* 0x00002800eaec7810 */ /* 0x000fc60007ffe0ff */
[C---:B------:R-:W-:Y:S08]  /*ef30*/  HMMA.16816.F32 R96, R16.reuse, R72, R196 ;  /* 0x000000481060723c */ /* 0x040ff000000018c4 */
[C---:B------:R-:W-:Y:S08]  /*ef40*/  HMMA.16816.F32 R88, R16.reuse, R74, R52 ;  /* 0x0000004a1058723c */ /* 0x040ff00000001834 */
[C---:B------:R-:W-:Y:S08]  /*ef50*/  HMMA.16816.F32 R84, R16.reuse, R68, R200 ;  /* 0x000000441054723c */ /* 0x040ff000000018c8 */
[----:B------:R-:W-:Y:S08]  /*ef60*/  HMMA.16816.F32 R76, R16, R70, R148 ;  /* 0x00000046104c723c */ /* 0x000ff00000001894 */
[----:B------:R-:W-:Y:S08]  /*ef70*/  HMMA.16816.F32 R128, R20, R66, R208 ;  /* 0x000000421480723c */ /* 0x000ff000000018d0 */
[C---:B------:R-:W-:Y:S08]  /*ef80*/  HMMA.16816.F32 R72, R16.reuse, R64, R212 ;  /* 0x000000401048723c */ /* 0x040ff000000018d4 */
[----:B------:R-:W-:Y:S08]  /*ef90*/  HMMA.16816.F32 R68, R16, R66, R160 ;  /* 0x000000421044723c */ /* 0x000ff000000018a0 */
[C---:B------:R-:W-:Y:S08]  /*efa0*/  HMMA.16816.F32 R124, R20.reuse, R62, R124 ;  /* 0x0000003e147c723c */ /* 0x040ff0000000187c */
[C---:B------:R-:W-:Y:S07]  /*efb0*/  HMMA.16816.F32 R120, R20.reuse, R82, R204 ;  /* 0x000000521478723c */ /* 0x040fee00000018cc */
[----:B------:R-:W-:Y:S01]  /*efc0*/  IMAD.MOV.U32 R204, RZ, RZ, R235 ;  /* 0x000000ffffcc7224 */ /* 0x000fe200078e00eb */
[----:B------:R-:W-:Y:S01]  /*efd0*/  HMMA.16816.F32 R108, R20, R94, R192 ;  /* 0x0000005e146c723c */ /* 0x000fe200000018c0 */
[----:B------:R-:W-:-:S03]  /*efe0*/  IADD3 R235, R234, 0x3000, RZ ;  /* 0x00003000eaeb7810 */ /* 0x000fc60007ffe0ff */
[----:B------:R-:W-:-:S04]  /*eff0*/  ISETP.GE.AND P0, PT, R204, 0x2, PT ;  /* 0x00000002cc00780c */ /* 0x000fc80003f06270 */
[C---:B------:R-:W-:Y:S08]  /*f000*/  HMMA.16816.F32 R64, R16.reuse, R60, R216 ;  /* 0x0000003c1040723c */ /* 0x040ff000000018d8 */
[C---:B------:R-:W-:Y:S08]  /*f010*/  HMMA.16816.F32 R60, R16.reuse, R62, R180 ;  /* 0x0000003e103c723c */ /* 0x040ff000000018b4 */
[C---:B------:R-:W-:Y:S08]  /*f020*/  HMMA.16816.F32 R56, R16.reuse, R80, R220 ;  /* 0x000000501038723c */ /* 0x040ff000000018dc */
[C---:B------:R-:W-:Y:S08]  /*f030*/  HMMA.16816.F32 R52, R16.reuse, R82, R184 ;  /* 0x000000521034723c */ /* 0x040ff000000018b8 */
[C---:B------:R-:W-:Y:S08]  /*f040*/  HMMA.16816.F32 R20, R16.reuse, R92, R244 ;  /* 0x0000005c1014723c */ /* 0x040ff000000018f4 */
[----:B------:R-:W-:Y:S08]  /*f050*/  HMMA.16816.F32 R16, R16, R94, R176 ;  /* 0x0000005e1010723c */ /* 0x000ff000000018b0 */
[C---:B----4-:R-:W-:Y:S08]  /*f060*/  HMMA.16816.F32 R168, R8.reuse, R44, R168 ;  /* 0x0000002c08a8723c */ /* 0x050ff000000018a8 */
[C---:B------:R-:W-:Y:S08]  /*f070*/  HMMA.16816.F32 R136, R8.reuse, R46, R136 ;  /* 0x0000002e0888723c */ /* 0x040ff00000001888 */
        /* <DEDUP_REMOVED lines=8> */
[C---:B--2---:R-:W-:Y:S08]  /*f100*/  HMMA.16816.F32 R156, R8.reuse, R36, R156 ;  /* 0x00000024089c723c */ /* 0x044ff0000000189c */
        /* <DEDUP_REMOVED lines=19> */
[----:B------:R-:W2:Y:S04]  /*f240*/  LDL.64 R226, [R1+0x68] ;  /* 0x0000680001e27983 */ /* 0x000ea80000100a00 */
[----:B------:R-:W3:Y:S01]  /*f250*/  LDL R5, [R1+0x60] ;  /* 0x0000600001057983 */ /* 0x000ee20000100800 */
[----:B------:R-:W-:Y:S01]  /*f260*/  IADD3 R0, R204, -0x2, RZ ;  /* 0xfffffffecc007810 */ /* 0x000fe20007ffe0ff */
[----:B------:R-:W-:-:S04]  /*f270*/  IMAD.MOV.U32 R116, RZ, RZ, c[0x0][0x1e0] ;  /* 0x00007800ff747624 */ /* 0x000fc800078e00ff */
[----:B------:R-:W-:Y:S02]  /*f280*/  IMAD R3, R118, R0, RZ ;  /* 0x0000000076037224 */ /* 0x000fe400078e02ff */
[----:B--2---:R-:W-:Y:S02]  /*f290*/  IMAD.MOV.U32 R224, RZ, RZ, R226 ;  /* 0x000000ffffe07224 */ /* 0x004fe400078e00e2 */
[----:B------:R-:W-:Y:S02]  /*f2a0*/  IMAD.MOV.U32 R226, RZ, RZ, 0x70 ;  /* 0x00000070ffe27424 */ /* 0x000fe400078e00ff */
[----:B------:R-:W-:Y:S01]  /*f2b0*/  IMAD.MOV.U32 R225, RZ, RZ, R227 ;  /* 0x000000ffffe17224 */ /* 0x000fe200078e00e3 */
[----:B---3--:R-:W-:Y:S01]  /*f2c0*/  LOP3.LUT P5, RZ, R5, 0x1, RZ, 0xc0, !PT ;  /* 0x0000000105ff7812 */ /* 0x008fe200078ac0ff */
[----:B------:R-:W-:Y:S01]  /*f2d0*/  IMAD.WIDE.U32 R226, R226, c[0x0][0x1e0], RZ ;  /* 0x00007800e2e27a25 */ /* 0x000fe200078e00ff */
[----:B------:R-:W-:-:S05]  /*f2e0*/  SHF.R.S32.HI R5, RZ, 0x1f, R0 ;  /* 0x0000001fff057819 */ /* 0x000fca0000011400 */
[----:B------:R-:W-:Y:S01]  /*f2f0*/  IMAD.WIDE.U32 R8, R0, R226, R224 ;  /* 0x000000e200087225 */ /* 0x000fe200078e00e0 */
[----:B------:R-:W-:-:S03]  /*f300*/  SHF.L.U64.HI R0, R116, R117, c[0x0][0x1e4] ;  /* 0x0000790074007619 */ /* 0x000fc60000010275 */
[----:B------:R-:W-:Y:S01]  /*f310*/  IMAD R3, R5, R226, R3 ;  /* 0x000000e205037224 */ /* 0x000fe200078e0203 */
[----:B------:R-:W-:Y:S02]  /*f320*/  SHF.L.U32 R5, R116, 0x5, RZ ;  /* 0x0000000574057819 */ /* 0x000fe400000006ff */
[----:B------:R-:W-:Y:S01]  /*f330*/  LEA R6, P0, R8, c[0x0][0x1c8], 0x1 ;  /* 0x0000720008067a11 */ /* 0x000fe200078008ff */
[----:B------:R-:W-:-:S03]  /*f340*/  IMAD.IADD R3, R9, 0x1, R3 ;  /* 0x0000000109037824 */ /* 0x000fc600078e0203 */
[C---:B------:R-:W-:Y:S02]  /*f350*/  IADD3 R14, P1, R5.reuse, R6, RZ ;  /* 0x00000006050e7210 */ /* 0x040fe40007f3e0ff */
[----:B------:R-:W-:Y:S02]  /*f360*/  LEA.HI.X R7, R8, c[0x0][0x1cc], R3, 0x1, P0 ;  /* 0x0000730008077a11 */ /* 0x000fe400000f0c03 */
[----:B------:R-:W-:-:S03]  /*f370*/  IADD3 R12, P0, R5, R14, RZ ;  /* 0x0000000e050c7210 */ /* 0x000fc60007f1e0ff */
[C---:B------:R-:W-:Y:S01]  /*f380*/  IMAD.X R15, R0.reuse, 0x1, R7, P1 ;  /* 0x00000001000f7824 */ /* 0x040fe200008e0607 */
[C---:B------:R-:W-:Y:S01]  /*f390*/  IADD3 R10, P1, R5.reuse, R12, RZ ;  /* 0x0000000c050a7210 */ /* 0x040fe20007f3e0ff */
[----:B------:R-:W-:Y:S01]  /*f3a0*/  @!PT LDS RZ, [RZ] ;  /* 0x00000000fffff984 */ /* 0x000fe20000000800 */
[----:B------:R-:W-:Y:S01]  /*f3b0*/  @!PT LDS RZ, [RZ] ;  /* 0x00000000fffff984 */ /* 0x000fe20000000800 */
[----:B------:R-:W-:Y:S01]  /*f3c0*/  @!PT LDS RZ, [RZ] ;  /* 0x00000000fffff984 */ /* 0x000fe20000000800 */
[----:B------:R1:W-:Y:S03]  /*f3d0*/  LDGSTS.E.BYPASS.LTC128B.128 [R241+0x3900], [R6.64], !P5 ;  /* 0x0390000006f17fae */ /* 0x0003e6000e901d48 */
[----:B------:R-:W-:Y:S01]  /*f3e0*/  IADD3.X R13, R0, R15, RZ, P0, !PT ;  /* 0x0000000f000d7210 */ /* 0x000fe200007fe4ff */
[----:B------:R2:W-:Y:S01]  /*f3f0*/  LDGSTS.E.BYPASS.LTC128B.128 [R241+0x4100], [R14.64], !P5 ;  /* 0x041000000ef17fae */ /* 0x0005e2000e901d48 */
[----:B------:R-:W-:-:S03]  /*f400*/  IADD3 R8, P0, R5, R10, RZ ;  /* 0x0000000a05087210 */ /* 0x000fc60007f1e0ff */
[C---:B------:R-:W-:Y:S01]  /*f410*/  IMAD.X R11, R0.reuse, 0x1, R13, P1 ;  /* 0x00000001000b7824 */ /* 0x040fe200008e060d */
        /* <DEDUP_REMOVED lines=10> */
.L_x_724:
[----:B------:R-:W-:Y:S01]  /*f4c0*/  FMUL.FTZ R0, R105, c[0x0][0x320] ;  /* 0x0000c80069007a20 */ /* 0x000fe20000410000 */
[----:B---3--:R-:W2:Y:S03]  /*f4d0*/  LDL R11, [R1+0x18] ;  /* 0x00001800010b7983 */ /* 0x008ea60000100800 */
[----:B------:R1:W3:Y:S01]  /*f4e0*/  MUFU.TANH R23, R0 ;  /* 0x0000000000177308 */ /* 0x0002e20000002400 */
[----:B------:R-:W4:Y:S01]  /*f4f0*/  LDL R9, [R1+0x40] ;  /* 0x0000400001097983 */ /* 0x000f220000100800 */
[----:B------:R-:W-:Y:S01]  /*f500*/  LEA.HI R3, R251, R252, RZ, 0x2 ;  /* 0x000000fcfb037211 */ /* 0x000fe200078f10ff */
[----:B------:R-:W-:Y:S01]  /*f510*/  FMUL.FTZ R5, R121, c[0x0][0x320] ;  /* 0x0000c80079057a20 */ /* 0x000fe20000410000 */
[----:B------:R-:W-:Y:S01]  /*f520*/  SHF.R.S32.HI R6, RZ, 0x1f, R250 ;  /* 0x0000001fff067819 */ /* 0x000fe200000114fa */
[----:B------:R-:W-:Y:S01]  /*f530*/  FMUL.FTZ R7, R122, c[0x0][0x320] ;  /* 0x0000c8007a077a20 */ /* 0x000fe20000410000 */
[----:B------:R-:W0:Y:S01]  /*f540*/  LDGDEPBAR ;  /* 0x00000000000079af */ /* 0x000e220000000000 */
[----:B-1----:R-:W-:-:S04]  /*f550*/  FMUL.FTZ R0, R100, c[0x0][0x320] ;  /* 0x0000c80064007a20 */ /* 0x002fc80000410000 */
        /* <DEDUP_REMOVED lines=68> */
[----:B------:R1:W-:Y:S01]  /*f9a0*/  MUFU.TANH R76, R0 ;  /* 0x00000000004c7308 */ /* 0x0003e20000002400 */
[----:B------:R-:W-:Y:S01]  /*f9b0*/  STL [R1+0xb0], R240 ;  /* 0x0000b0f001007387 */ /* 0x000fe20000100800 */
[----:B-1----:R-:W-:-:S06]  /*f9c0*/  FMUL.FTZ R0, R166, c[0x0][0x320] ;  /* 0x0000c800a6007a20 */ /* 0x002fcc0000410000 */
[----:B------:R1:W-:Y:S01]  /*f9d0*/  MUFU.TANH R102, R0 ;  /* 0x0000000000667308 */ /* 0x0003e20000002400 */
[----:B------:R-:W-:Y:S01]  /*f9e0*/  STL [R1+0xac], R239 ;  /* 0x0000acef01007387 */ /* 0x000fe20000100800 */
[----:B-1----:R-:W-:-:S06]  /*f9f0*/  FMUL.FTZ R0, R167, c[0x0][0x320] ;  /* 0x0000c800a7007a20 */ /* 0x002fcc0000410000 */
[----:B------:R1:W-:Y:S01]  /*fa00*/  MUFU.TANH R83, R0 ;  /* 0x0000000000537308 */ /* 0x0003e20000002400 */
[----:B------:R2:W-:Y:S01]  /*fa10*/  STL [R1+0xa8], R238 ;  /* 0x0000a8ee01007387 */ /* 0x0005e20000100800 */
[----:B-1----:R-:W-:-:S06]  /*fa20*/  FMUL.FTZ R0, R103, c[0x0][0x320] ;  /* 0x0000c80067007a20 */ /* 0x002fcc0000410000 */
[----:B------:R1:W-:Y:S01]  /*fa30*/  MUFU.TANH R163, R0 ;  /* 0x0000000000a37308 */ /* 0x0003e20000002400 */
[----:B--2---:R-:W2:Y:S01]  /*fa40*/  LDL R238, [R1+0x44] ;  /* 0x0000440001ee7983 */ /* 0x004ea20000100800 */
        /* <DEDUP_REMOVED lines=94> */
[----:B------:R-:W-:Y:S01]  /*10030*/  LOP3.LUT R3, R3, 0xfffffffc, RZ, 0xc0, !PT ;  /* 0xfffffffc03037812 */ /* 0x000fe200078ec0ff */
[----:B-1----:R-:W-:-:S06]  /*10040*/  FMUL.FTZ R0, R175, c[0x0][0x320] ;  /* 0x0000c800af007a20 */ /* 0x002fcc0000410000 */
[----:B------:R1:W-:Y:S01]  /*10050*/  MUFU.TANH R29, R0 ;  /* 0x00000000001d7308 */ /* 0x0003e20000002400 */
[----:B------:R-:W-:Y:S01]  /*10060*/  LEA.HI R6, R6, R250, RZ, 0x2 ;  /* 0x000000fa06067211 */ /* 0x000fe200078f10ff */
[----:B-1----:R-:W-:-:S06]  /*10070*/  FMUL.FTZ R0, R120, c[0x0][0x320] ;  /* 0x0000c80078007a20 */ /* 0x002fcc0000410000 */
[----:B------:R1:W-:Y:S01]  /*10080*/  MUFU.TANH R28, R0 ;  /* 0x00000000001c7308 */ /* 0x0003e20000002400 */
[----:B------:R-:W-:Y:S01]  /*10090*/  IMAD.IADD R3, R252, 0x1, -R3 ;  /* 0x00000001fc037824 */ /* 0x000fe200078e0a03 */
[----:B------:R-:W-:Y:S02]  /*100a0*/  LOP3.LUT R8, R6, 0xffffffc, RZ, 0xc0, !PT ;  /* 0x0ffffffc06087812 */ /* 0x000fe400078ec0ff */
[----:B-1----:R-:W-:-:S04]  /*100b0*/  LOP3.LUT R0, R249, 0xffffffe0, RZ, 0xc0, !PT ;  /* 0xffffffe0f9007812 */ /* 0x002fc800078ec0ff */
[----:B------:R1:W-:Y:S01]  /*100c0*/  MUFU.TANH R27, R5 ;  /* 0x00000005001b7308 */ /* 0x0003e20000002400 */
[----:B------:R-:W-:Y:S02]  /*100d0*/  IMAD.IADD R0, R252, 0x1, -R0 ;  /* 0x00000001fc007824 */ /* 0x000fe400078e0a00 */
[----:B------:R-:W-:-:S05]  /*100e0*/  IMAD.IADD R10, R250, 0x1, -R8 ;  /* 0x00000001fa0a7824 */ /* 0x000fca00078e0a08 */
[----:B------:R2:W-:Y:S01]  /*100f0*/  MUFU.TANH R49, R7 ;  /* 0x0000000700317308 */ /* 0x0005e20000002400 */
[----:B-1----:R-:W-:-:S04]  /*10100*/  SHF.R.S32.HI R5, RZ, 0x1f, R0 ;  /* 0x0000001fff057819 */ /* 0x002fc80000011400 */
[----:B------:R-:W-:Y:S02]  /*10110*/  LEA.HI R6, R5, R0, RZ, 0x2 ;  /* 0x0000000005067211 */ /* 0x000fe400078f10ff */
[----:B------:R-:W-:Y:S02]  /*10120*/  LEA.HI R5, R3, R3, RZ, 0x1 ;  /* 0x0000000303057211 */ /* 0x000fe400078f08ff */
[----:B--2---:R-:W-:-:S03]  /*10130*/  LEA.HI.SX32 R7, R6, R11, 0x1e ;  /* 0x0000000b06077211 */ /* 0x004fc600078ff2ff */
[C---:B------:R-:W-:Y:S01]  /*10140*/  IMAD.SHL.U32 R8, R5.reuse, 0x20, RZ ;  /* 0x0000002005087824 */ /* 0x040fe200078e00ff */
[----:B----4-:R-:W-:Y:S02]  /*10150*/  MOV R193, R9 ;  /* 0x0000000900c17202 */ /* 0x010fe40000000f00 */
[----:B------:R-:W-:Y:S01]  /*10160*/  LOP3.LUT R9, R5, 0x1ffffffe, RZ, 0xc0, !PT ;  /* 0x1ffffffe05097812 */ /* 0x000fe200078ec0ff */
[----:B------:R-:W-:Y:S01]  /*10170*/  IMAD R5, R10, 0x10, R7 ;  /* 0x000000100a057824 */ /* 0x000fe200078e0207 */
[----:B------:R-:W-:-:S03]  /*10180*/  LOP3.LUT R7, R8, 0xffffffc0, RZ, 0xc0, !PT ;  /* 0xffffffc008077812 */ /* 0x000fc600078ec0ff */
[----:B------:R-:W-:Y:S01]  /*10190*/  IMAD.IADD R8, R3, 0x1, -R9 ;  /* 0x0000000103087824 */ /* 0x000fe200078e0a09 */
[----:B------:R-:W-:Y:S01]  /*101a0*/  IADD3 R5, R7, R5, RZ ;  /* 0x0000000507057210 */ /* 0x000fe20007ffe0ff */
[----:B------:R-:W-:-:S04]  /*101b0*/  FMUL.FTZ R3, R112, c[0x0][0x320] ;  /* 0x0000c80070037a20 */ /* 0x000fc80000410000 */
[----:B------:R-:W-:Y:S01]  /*101c0*/  IMAD R12, R8, 0x8, R5 ;  /* 0x00000008080c7824 */ /* 0x000fe200078e0205 */
[----:B------:R1:W-:Y:S01]  /*101d0*/  MUFU.TANH R18, R3 ;  /* 0x0000000300127308 */ /* 0x0003e20000002400 */
[----:B------:R-:W-:Y:S02]  /*101e0*/  FMUL.FTZ R11, R123, c[0x0][0x320] ;  /* 0x0000c8007b0b7a20 */ /* 0x000fe40000410000 */
[----:B------:R-:W-:-:S05]  /*101f0*/  @P6 IMAD.HI.U32 R5, R12, c[0x0][0x2c8], RZ ;  /* 0x0000b2000c056a27 */ /* 0x000fca00078e00ff */
[----:B------:R2:W-:Y:S01]  /*10200*/  MUFU.TANH R56, R11 ;  /* 0x0000000b00387308 */ /* 0x0005e20000002400 */
[----:B-1----:R-:W-:-:S07]  /*10210*/  FMUL.FTZ R3, R113, c[0x0][0x320] ;  /* 0x0000c80071037a20 */ /* 0x002fce0000410000 */
[----:B------:R1:W-:Y:S01]  /*10220*/  MUFU.TANH R17, R3 ;  /* 0x0000000300117308 */ /* 0x0003e20000002400 */
[----:B--2---:R-:W-:Y:S01]  /*10230*/  IMAD.MOV.U32 R11, RZ, RZ, R12 ;  /* 0x000000ffff0b7224 */ /* 0x004fe200078e000c */
[----:B------:R-:W-:Y:S01]  /*10240*/  @P6 SHF.R.U32.HI R11, RZ, c[0x0][0x2cc], R5 ;  /* 0x0000b300ff0b6a19 */ /* 0x000fe20000011605 */
[----:B------:R-:W-:-:S04]  /*10250*/  FMUL.FTZ R5, R136, c[0x0][0x320] ;  /* 0x0000c80088057a20 */ /* 0x000fc80000410000 */
[----:B------:R-:W2:Y:S01]  /*10260*/  SHFL.IDX PT, R7, R11, RZ, 0x1c1f ;  /* 0x001c1fff0b077589 */ /* 0x000ea200000e0000 */
[----:B-1----:R-:W-:-:S04]  /*10270*/  FMUL.FTZ R3, R114, c[0x0][0x320] ;  /* 0x0000c80072037a20 */ /* 0x002fc80000410000 */
[----:B------:R1:W-:Y:S01]  /*10280*/  MUFU.TANH R52, R3 ;  /* 0x0000000300347308 */ /* 0x0003e20000002400 */
[----:B------:R-:W-:Y:S07]  /*10290*/  STL [R1+0xa4], R237 ;  /* 0x0000a4ed01007387 */ /* 0x000fee0000100800 */
[----:B------:R4:W2:Y:S01]  /*102a0*/  MUFU.TANH R16, R5 ;  /* 0x0000000500107308 */ /* 0x0008a20000002400 */
[----:B-1----:R-:W-:Y:S01]  /*102b0*/  LOP3.LUT R3, R6, 0x7ffffffc, RZ, 0xc0, !PT ;  /* 0x7ffffffc06037812 */ /* 0x002fe200078ec0ff */
[----:B------:R-:W-:Y:S04]  /*102c0*/  STL [R1+0xa0], R236 ;  /* 0x0000a0ec01007387 */ /* 0x000fe80000100800 */
[----:B----4-:R-:W-:Y:S01]  /*102d0*/  IMAD.IADD R5, R0, 0x1, -R3 ;  /* 0x0000000100057824 */ /* 0x010fe200078e0a03 */
[----:B------:R-:W-:Y:S01]  /*102e0*/  STL [R1+0x9c], R235 ;  /* 0x00009ceb01007387 */ /* 0x000fe20000100800 */
[----:B------:R-:W-:-:S02]  /*102f0*/  IADD3 R0, R238, R248, RZ ;  /* 0x000000f8ee007210 */ /* 0x000fc40007ffe0ff */
[----:B------:R-:W-:Y:S01]  /*10300*/  IMAD.SHL.U32 R13, R5, 0x2, RZ ;  /* 0x00000002050d7824 */ /* 0x000fe200078e00ff */
[----:B------:R-:W-:Y:S04]  /*10310*/  STL [R1+0x98], R234 ;  /* 0x000098ea01007387 */ /* 0x000fe80000100800 */
[----:B------:R-:W-:Y:S01]  /*10320*/  STL [R1+0x94], R233 ;  /* 0x000094e901007387 */ /* 0x000fe20000100800 */
[----:B------:R-:W-:-:S03]  /*10330*/  IADD3 R5, -R13, 0x1, R0 ;  /* 0x000000010d057810 */ /* 0x000fc60007ffe100 */
[----:B------:R-:W-:Y:S04]  /*10340*/  STL [R1+0x90], R232 ;  /* 0x000090e801007387 */ /* 0x000fe80000100800 */
[----:B------:R-:W-:Y:S04]  /*10350*/  STL [R1+0x8c], R231 ;  /* 0x00008ce701007387 */ /* 0x000fe80000100800 */
[----:B------:R-:W-:Y:S04]  /*10360*/  STL [R1+0x88], R230 ;  /* 0x000088e601007387 */ /* 0x000fe80000100800 */
[----:B------:R-:W-:Y:S04]  /*10370*/  STL [R1+0x84], R229 ;  /* 0x000084e501007387 */ /* 0x000fe80000100800 */
[----:B------:R-:W-:Y:S04]  /*10380*/  STL [R1+0x80], R228 ;  /* 0x000080e401007387 */ /* 0x000fe80000100800 */
[----:B------:R-:W-:Y:S04]  /*10390*/  STL [R1+0x7c], R119 ;  /* 0x00007c7701007387 */ /* 0x000fe80000100800 */
[----:B------:R1:W-:Y:S04]  /*103a0*/  STL [R1+0x24], R12 ;  /* 0x0000240c01007387 */ /* 0x0003e80000100800 */
[----:B------:R4:W-:Y:S04]  /*103b0*/  STL [R1+0x28], R13 ;  /* 0x0000280d01007387 */ /* 0x0009e80000100800 */
[----:B------:R-:W3:Y:S01]  /*103c0*/  SHFL.IDX PT, R9, R11, 0x2, 0x1c1f ;  /* 0x005c1f000b097f89 */ /* 0x000ee200000e0000 */
[----:B-1----:R-:W-:-:S02]  /*103d0*/  IMAD.IADD R12, R5, 0x1, -R193 ;  /* 0x00000001050c7824 */ /* 0x002fc400078e0ac1 */
[----:B----4-:R-:W-:-:S03]  /*103e0*/  IMAD.IADD R13, R0, 0x1, -R13 ;  /* 0x00000001000d7824 */ /* 0x010fc600078e0a0d */
[----:B--2---:R-:W-:-:S04]  /*103f0*/  IADD3 R0, R12, R7, RZ ;  /* 0x000000070c007210 */ /* 0x004fc80007ffe0ff */
[----:B------:R-:W-:-:S04]  /*10400*/  IMNMX R0, R13, R0, PT ;  /* 0x000000000d007217 */ /* 0x000fc80003800200 */
[C---:B------:R-:W-:Y:S02]  /*10410*/  ISETP.GT.AND P1, PT, R0.reuse, 0x1, PT ;  /* 0x000000010000780c */ /* 0x040fe40003f24270 */
[----:B------:R-:W-:Y:S01]  /*10420*/  ISETP.GT.AND P2, PT, R0, 0x8, PT ;  /* 0x000000080000780c */ /* 0x000fe20003f44270 */
[----:B------:R-:W-:Y:S01]  /*10430*/  FMUL.FTZ R3, R108, c[0x0][0x320] ;  /* 0x0000c8006c037a20 */ /* 0x000fe20000410000 */
[----:B------:R-:W-:Y:S02]  /*10440*/  ISETP.GT.AND P3, PT, R0, 0x9, PT ;  /* 0x000000090000780c */ /* 0x000fe40003f64270 */
[----:B---3--:R-:W-:Y:S02]  /*10450*/  FSEL R23, R23, -INF , P1 ;  /* 0xff80000017177808 */ /* 0x008fe40000800000 */
[----:B------:R-:W-:Y:S02]  /*10460*/  FSEL R92, R92, -INF , P2 ;  /* 0xff8000005c5c7808 */ /* 0x000fe40001000000 */
[----:B------:R-:W-:-:S02]  /*10470*/  ISETP.GT.AND P0, PT, R0, RZ, PT ;  /* 0x000000ff0000720c */ /* 0x000fc40003f04270 */
[C---:B------:R-:W-:Y:S02]  /*10480*/  ISETP.GT.AND P1, PT, R0.reuse, 0x18, PT ;  /* 0x000000180000780c */ /* 0x040fe40003f24270 */
[C---:B------:R-:W-:Y:S01]  /*10490*/  ISETP.GT.AND P2, PT, R0.reuse, 0x19, PT ;  /* 0x000000190000780c */ /* 0x040fe20003f44270 */
[----:B------:R1:W-:Y:S01]  /*104a0*/  MUFU.TANH R15, R3 ;  /* 0x00000003000f7308 */ /* 0x0003e20000002400 */
[----:B------:R-:W-:Y:S02]  /*104b0*/  FSEL R93, R93, -INF , P3 ;  /* 0xff8000005d5d7808 */ /* 0x000fe40001800000 */
[C---:B------:R-:W-:Y:S02]  /*104c0*/  ISETP.GT.AND P4, PT, R0.reuse, 0x10, PT ;  /* 0x000000100000780c */ /* 0x040fe40003f84270 */
[----:B------:R-:W-:Y:S02]  /*104d0*/  FSEL R21, R21, -INF , P0 ;  /* 0xff80000015157808 */ /* 0x000fe40000000000 */
[----:B------:R-:W-:-:S02]  /*104e0*/  ISETP.GT.AND P3, PT, R0, 0x20, PT ;  /* 0x000000200000780c */ /* 0x000fc40003f64270 */
[----:B------:R-:W-:Y:S02]  /*104f0*/  FSEL R100, R100, -INF , P1 ;  /* 0xff80000064647808 */ /* 0x000fe40000800000 */
[----:B------:R-:W-:Y:S02]  /*10500*/  FSEL R101, R101, -INF , P2 ;  /* 0xff80000065657808 */ /* 0x000fe40001000000 */
[C---:B------:R-:W-:Y:S02]  /*10510*/  ISETP.GT.AND P0, PT, R0.reuse, 0x11, PT ;  /* 0x000000110000780c */ /* 0x040fe40003f04270 */
[C---:B------:R-:W-:Y:S01]  /*10520*/  ISETP.GT.AND P1, PT, R0.reuse, 0x29, PT ;  /* 0x000000290000780c */ /* 0x040fe20003f24270 */
[----:B-1----:R-:W-:Y:S01]  /*10530*/  FMUL.FTZ R3, R109, c[0x0][0x320] ;  /* 0x0000c8006d037a20 */ /* 0x002fe20000410000 */
[----:B------:R-:W-:Y:S01]  /*10540*/  ISETP.GT.AND P2, PT, R0, 0x30, PT ;  /* 0x000000300000780c */ /* 0x000fe20003f44270 */
[----:B------:R-:W-:Y:S01]  /*10550*/  FMUL.FTZ R20, R111, c[0x0][0x320] ;  /* 0x0000c8006f147a20 */ /* 0x000fe20000410000 */
[----:B------:R-:W-:Y:S01]  /*10560*/  FSEL R94, R94, -INF , P4 ;  /* 0xff8000005e5e7808 */ /* 0x000fe20002000000 */
[----:B------:R1:W-:Y:S01]  /*10570*/  MUFU.TANH R14, R3 ;  /* 0x00000003000e7308 */ /* 0x0003e20000002400 */
[----:B------:R-:W-:-:S02]  /*10580*/  FSEL R111, R160, -INF , P3 ;  /* 0xff800000a06f7808 */ /* 0x000fc40001800000 */
[C---:B------:R-:W-:Y:S02]  /*10590*/  ISETP.GT.AND P4, PT, R0.reuse, 0x21, PT ;  /* 0x000000210000780c */ /* 0x040fe40003f84270 */
[----:B------:R-:W-:Y:S02]  /*105a0*/  FSEL R95, R95, -INF , P0 ;  /* 0xff8000005f5f7808 */ /* 0x000fe40000000000 */
[----:B------:R-:W-:Y:S02]  /*105b0*/  ISETP.GT.AND P3, PT, R0, 0x31, PT ;  /* 0x000000310000780c */ /* 0x000fe40003f64270 */
[----:B------:R-:W-:Y:S02]  /*105c0*/  FSEL R133, R117, -INF , P1 ;  /* 0xff80000075857808 */ /* 0x000fe40000800000 */
[----:B------:R-:W-:Y:S02]  /*105d0*/  FSEL R147, R116, -INF , P2 ;  /* 0xff80000074937808 */ /* 0x000fe40001000000 */
[----:B------:R-:W-:-:S02]  /*105e0*/  ISETP.GT.AND P0, PT, R0, 0x28, PT ;  /* 0x000000280000780c */ /* 0x000fc40003f04270 */
[C---:B------:R-:W-:Y:S01]  /*105f0*/  ISETP.GT.AND P1, PT, R0.reuse, 0x40, PT ;  /* 0x000000400000780c */ /* 0x040fe20003f24270 */
[----:B-1----:R-:W-:Y:S01]  /*10600*/  FMUL.FTZ R3, R137, c[0x0][0x320] ;  /* 0x0000c80089037a20 */ /* 0x002fe20000410000 */
[----:B------:R-:W-:Y:S02]  /*10610*/  ISETP.GT.AND P2, PT, R0, 0x41, PT ;  /* 0x000000410000780c */ /* 0x000fe40003f44270 */
[----:B------:R-:W-:Y:S01]  /*10620*/  FSEL R130, R151, -INF , P4 ;  /* 0xff80000097827808 */ /* 0x000fe20002000000 */
[----:B------:R1:W2:Y:S01]  /*10630*/  MUFU.TANH R7, R3 ;  /* 0x0000000300077308 */ /* 0x0002a20000002400 */
[----:B------:R-:W-:Y:S02]  /*10640*/  FSEL R148, R148, -INF , P3 ;  /* 0xff80000094947808 */ /* 0x000fe40001800000 */
[----:B------:R-:W-:Y:S02]  /*10650*/  ISETP.GT.AND P4, PT, R0, 0x38, PT ;  /* 0x000000380000780c */ /* 0x000fe40003f84270 */
[----:B------:R-:W-:-:S02]  /*10660*/  FSEL R132, R118, -INF , P0 ;  /* 0xff80000076847808 */ /* 0x000fc40000000000 */
[C---:B------:R-:W-:Y:S02]  /*10670*/  ISETP.GT.AND P3, PT, R0.reuse, 0x48, PT ;  /* 0x000000480000780c */ /* 0x040fe40003f64270 */
[----:B------:R-:W-:Y:S02]  /*10680*/  FSEL R172, R105, -INF , P1 ;  /* 0xff80000069ac7808 */ /* 0x000fe40000800000 */
[----:B------:R-:W-:Y:S02]  /*10690*/  FSEL R173, R97, -INF , P2 ;  /* 0xff80000061ad7808 */ /* 0x000fe40001000000 */
[C---:B------:R-:W-:Y:S02]  /*106a0*/  ISETP.GT.AND P0, PT, R0.reuse, 0x39, PT ;  /* 0x000000390000780c */ /* 0x040fe40003f04270 */
[----:B------:R-:W-:Y:S01]  /*106b0*/  ISETP.GT.AND P1, PT, R0, 0x51, PT ;  /* 0x000000510000780c */ /* 0x000fe20003f24270 */
[----:B-1----:R-:W-:Y:S01]  /*106c0*/  IMAD.IADD R3, R12, 0x1, R9 ;  /* 0x000000010c037824 */ /* 0x002fe200078e0209 */
[----:B------:R-:W-:Y:S01]  /*106d0*/  ISETP.GT.AND P2, PT, R0, 0x58, PT ;  /* 0x000000580000780c */ /* 0x000fe20003f44270 */
[----:B------:R-:W1:Y:S01]  /*106e0*/  SHFL.IDX PT, R10, R11, 0x3, 0x1c1f ;  /* 0x007c1f000b0a7f89 */ /* 0x000e6200000e0000 */
[----:B------:R-:W-:-:S02]  /*106f0*/  FSEL R149, R149, -INF , P4 ;  /* 0xff80000095957808 */ /* 0x000fc40002000000 */
[----:B------:R-:W-:Y:S02]  /*10700*/  FSEL R174, R96, -INF , P3 ;  /* 0xff80000060ae7808 */ /* 0x000fe40001800000 */
[----:B------:R-:W-:Y:S02]  /*10710*/  ISETP.GT.AND P4, PT, R0, 0x49, PT ;  /* 0x000000490000780c */ /* 0x000fe40003f84270 */
[----:B------:R-:W-:Y:S02]  /*10720*/  FSEL R150, R150, -INF , P0 ;  /* 0xff80000096967808 */ /* 0x000fe40000000000 */
[----:B------:R-:W-:Y:S02]  /*10730*/  ISETP.GT.AND P3, PT, R0, 0x59, PT ;  /* 0x000000590000780c */ /* 0x000fe40003f64270 */
[----:B------:R-:W-:Y:S02]  /*10740*/  FSEL R205, R85, -INF , P1 ;  /* 0xff80000055cd7808 */ /* 0x000fe40000800000 */
[----:B------:R-:W-:-:S02]  /*10750*/  FSEL R207, R82, -INF , P2 ;  /* 0xff80000052cf7808 */ /* 0x000fc40001000000 */
[C---:B------:R-:W-:Y:S02]  /*10760*/  ISETP.GT.AND P0, PT, R0.reuse, 0x50, PT ;  /* 0x000000500000780c */ /* 0x040fe40003f04270 */
[C---:B------:R-:W-:Y:S02]  /*10770*/  ISETP.GT.AND P1, PT, R0.reuse, 0x68, PT ;  /* 0x000000680000780c */ /* 0x040fe40003f24270 */
[----:B------:R-:W-:Y:S02]  /*10780*/  ISETP.GT.AND P2, PT, R0, 0x69, PT ;  /* 0x000000690000780c */ /* 0x000fe40003f44270 */
[----:B------:R-:W-:Y:S01]  /*10790*/  IMNMX R3, R13, R3, PT ;  /* 0x000000030d037217 */ /* 0x000fe20003800200 */
[----:B------:R-:W-:Y:S01]  /*107a0*/  FMUL.FTZ R6, R156, c[0x0][0x320] ;  /* 0x0000c8009c067a20 */ /* 0x000fe20000410000 */
[----:B------:R-:W-:Y:S02]  /*107b0*/  FSEL R175, R89, -INF , P4 ;  /* 0xff80000059af7808 */ /* 0x000fe40002000000 */
[----:B------:R-:W-:-:S02]  /*107c0*/  FSEL R239, R84, -INF , P3 ;  /* 0xff80000054ef7808 */ /* 0x000fc40001800000 */
[----:B------:R-:W-:Y:S02]  /*107d0*/  ISETP.GT.AND P4, PT, R0, 0x60, PT ;  /* 0x000000600000780c */ /* 0x000fe40003f84270 */
[----:B------:R-:W-:Y:S02]  /*107e0*/  FSEL R202, R88, -INF , P0 ;  /* 0xff80000058ca7808 */ /* 0x000fe40000000000 */
[----:B------:R-:W-:Y:S02]  /*107f0*/  ISETP.GT.AND P3, PT, R3, RZ, PT ;  /* 0x000000ff0300720c */ /* 0x000fe40003f64270 */
[----:B------:R-:W-:Y:S02]  /*10800*/  FSEL R231, R34, -INF , P1 ;  /* 0xff80000022e77808 */ /* 0x000fe40000800000 */
[----:B------:R-:W-:Y:S02]  /*10810*/  FSEL R230, R32, -INF , P2 ;  /* 0xff80000020e67808 */ /* 0x000fe40001000000 */
[----:B------:R-:W-:-:S02]  /*10820*/  ISETP.GT.AND P0, PT, R0, 0x61, PT ;  /* 0x000000610000780c */ /* 0x000fc40003f04270 */
[C---:B------:R-:W-:Y:S02]  /*10830*/  ISETP.GT.AND P1, PT, R3.reuse, 0x9, PT ;  /* 0x000000090300780c */ /* 0x040fe40003f24270 */
[----:B------:R-:W-:Y:S01]  /*10840*/  ISETP.GT.AND P2, PT, R3, 0x10, PT ;  /* 0x000000100300780c */ /* 0x000fe20003f44270 */
[----:B------:R-:W3:Y:S01]  /*10850*/  MUFU.TANH R6, R6 ;  /* 0x0000000600067308 */ /* 0x000ee20000002400 */
[----:B------:R-:W-:Y:S02]  /*10860*/  FSEL R190, R81, -INF , P4 ;  /* 0xff80000051be7808 */ /* 0x000fe40002000000 */
[----:B------:R-:W-:Y:S02]  /*10870*/  FSEL R22, R22, -INF , P3 ;  /* 0xff80000016167808 */ /* 0x000fe40001800000 */
[----:B------:R-:W-:Y:S02]  /*10880*/  ISETP.GT.AND P4, PT, R3, 0x1, PT ;  /* 0x000000010300780c */ /* 0x000fe40003f84270 */
[----:B------:R-:W-:-:S02]  /*10890*/  FSEL R200, R80, -INF , P0 ;  /* 0xff80000050c87808 */ /* 0x000fc40000000000 */
[C---:B------:R-:W-:Y:S02]  /*108a0*/  ISETP.GT.AND P3, PT, R3.reuse, 0x11, PT ;  /* 0x000000110300780c */ /* 0x040fe40003f64270 */
[----:B------:R-:W-:Y:S02]  /*108b0*/  FSEL R26, R26, -INF , P1 ;  /* 0xff8000001a1a7808 */ /* 0x000fe40000800000 */
[----:B------:R-:W-:Y:S02]  /*108c0*/  FSEL R30, R30, -INF , P2 ;  /* 0xff8000001e1e7808 */ /* 0x000fe40001000000 */
[C---:B------:R-:W-:Y:S02]  /*108d0*/  ISETP.GT.AND P0, PT, R3.reuse, 0x8, PT ;  /* 0x000000080300780c */ /* 0x040fe40003f04270 */
[C---:B------:R-:W-:Y:S02]  /*108e0*/  ISETP.GT.AND P1, PT, R3.reuse, 0x20, PT ;  /* 0x000000200300780c */ /* 0x040fe40003f24270 */
[----:B------:R-:W-:-:S02]  /*108f0*/  ISETP.GT.AND P2, PT, R3, 0x21, PT ;  /* 0x000000210300780c */ /* 0x000fc40003f44270 */
[----:B------:R-:W-:Y:S02]  /*10900*/  FSEL R24, R24, -INF , P4 ;  /* 0xff80000018187808 */ /* 0x000fe40002000000 */
[----:B------:R-:W-:Y:S02]  /*10910*/  FSEL R31, R31, -INF , P3 ;  /* 0xff8000001f1f7808 */ /* 0x000fe40001800000 */
[----:B------:R-:W-:Y:S02]  /*10920*/  ISETP.GT.AND P4, PT, R3, 0x18, PT ;  /* 0x000000180300780c */ /* 0x000fe40003f84270 */
[----:B------:R-:W-:Y:S02]  /*10930*/  FSEL R25, R25, -INF , P0 ;  /* 0xff80000019197808 */ /* 0x000fe40000000000 */
[----:B------:R-:W-:Y:S02]  /*10940*/  ISETP.GT.AND P3, PT, R3, 0x28, PT ;  /* 0x000000280300780c */ /* 0x000fe40003f64270 */
[----:B------:R-:W-:-:S02]  /*10950*/  FSEL R108, R77, -INF , P1 ;  /* 0xff8000004d6c7808 */ /* 0x000fc40000800000 */
[----:B------:R-:W-:Y:S02]  /*10960*/  FSEL R109, R76, -INF , P2 ;  /* 0xff8000004c6d7808 */ /* 0x000fe40001000000 */
[C---:B------:R-:W-:Y:S02]  /*10970*/  ISETP.GT.AND P0, PT, R3.reuse, 0x19, PT ;  /* 0x000000190300780c */ /* 0x040fe40003f04270 */
[C---:B------:R-:W-:Y:S02]  /*10980*/  ISETP.GT.AND P1, PT, R3.reuse, 0x31, PT ;  /* 0x000000310300780c */ /* 0x040fe40003f24270 */
[----:B------:R-:W-:Y:S01]  /*10990*/  ISETP.GT.AND P2, PT, R3, 0x38, PT ;  /* 0x000000380300780c */ /* 0x000fe20003f44270 */
[----:B------:R-:W-:Y:S01]  /*109a0*/  FMUL.FTZ R19, R110, c[0x0][0x320] ;  /* 0x0000c8006e137a20 */ /* 0x000fe20000410000 */
[----:B------:R-:W-:Y:S02]  /*109b0*/  FSEL R32, R16, -INF , P4 ;  /* 0xff80000010207808 */ /* 0x000fe40002000000 */
[----:B------:R-:W-:-:S02]  /*109c0*/  FSEL R110, R73, -INF , P3 ;  /* 0xff800000496e7808 */ /* 0x000fc40001800000 */
[----:B------:R-:W-:Y:S02]  /*109d0*/  ISETP.GT.AND P4, PT, R3, 0x29, PT ;  /* 0x000000290300780c */ /* 0x000fe40003f84270 */
[----:B--2---:R-:W-:Y:S02]  /*109e0*/  FSEL R34, R7, -INF , P0 ;  /* 0xff80000007227808 */ /* 0x004fe40000000000 */
[----:B------:R-:W-:Y:S02]  /*109f0*/  ISETP.GT.AND P3, PT, R3, 0x39, PT ;  /* 0x000000390300780c */ /* 0x000fe40003f64270 */
[----:B------:R-:W-:Y:S02]  /*10a00*/  FSEL R143, R61, -INF , P1 ;  /* 0xff8000003d8f7808 */ /* 0x000fe40000800000 */
[----:B------:R-:W-:Y:S01]  /*10a10*/  FSEL R142, R48, -INF , P2 ;  /* 0xff800000308e7808 */ /* 0x000fe20001000000 */
[----:B-1----:R-:W-:Y:S01]  /*10a20*/  IMAD.IADD R5, R12, 0x1, R10 ;  /* 0x000000010c057824 */ /* 0x002fe200078e020a */
[----:B------:R-:W-:-:S02]  /*10a30*/  ISETP.GT.AND P0, PT, R3, 0x30, PT ;  /* 0x000000300300780c */ /* 0x000fc40003f04270 */
[C---:B------:R-:W-:Y:S02]  /*10a40*/  ISETP.GT.AND P1, PT, R3.reuse, 0x48, PT ;  /* 0x000000480300780c */ /* 0x040fe40003f24270 */
[----:B------:R-:W-:Y:S02]  /*10a50*/  ISETP.GT.AND P2, PT, R3, 0x49, PT ;  /* 0x000000490300780c */ /* 0x000fe40003f44270 */
[----:B------:R-:W-:Y:S02]  /*10a60*/  FSEL R131, R72, -INF , P4 ;  /* 0xff80000048837808 */ /* 0x000fe40002000000 */
[----:B------:R-:W-:Y:S02]  /*10a70*/  FSEL R145, R45, -INF , P3 ;  /* 0xff8000002d917808 */ /* 0x000fe40001800000 */
[----:B------:R-:W-:Y:S02]  /*10a80*/  ISETP.GT.AND P4, PT, R3, 0x40, PT ;  /* 0x000000400300780c */ /* 0x000fe40003f84270 */
[----:B---3--:R-:W-:-:S02]  /*10a90*/  FSEL R139, R6, -INF , P0 ;  /* 0xff800000068b7808 */ /* 0x008fc40000000000 */
[----:B------:R-:W-:Y:S02]  /*10aa0*/  ISETP.GT.AND P3, PT, R3, 0x50, PT ;  /* 0x000000500300780c */ /* 0x000fe40003f64270 */
[----:B------:R-:W-:Y:S02]  /*10ab0*/  FSEL R167, R39, -INF , P1 ;  /* 0xff80000027a77808 */ /* 0x000fe40000800000 */
[----:B------:R-:W-:Y:S02]  /*10ac0*/  FSEL R171, R38, -INF , P2 ;  /* 0xff80000026ab7808 */ /* 0x000fe40001000000 */
[C---:B------:R-:W-:Y:S02]  /*10ad0*/  ISETP.GT.AND P0, PT, R3.reuse, 0x41, PT ;  /* 0x000000410300780c */ /* 0x040fe40003f04270 */
[C---:B------:R-:W-:Y:S02]  /*10ae0*/  ISETP.GT.AND P1, PT, R3.reuse, 0x59, PT ;  /* 0x000000590300780c */ /* 0x040fe40003f24270 */
[----:B------:R-:W-:-:S02]  /*10af0*/  ISETP.GT.AND P2, PT, R3, 0x60, PT ;  /* 0x000000600300780c */ /* 0x000fc40003f44270 */
[----:B------:R-:W-:Y:S02]  /*10b00*/  IMNMX R0, R13, R5, PT ;  /* 0x000000050d007217 */ /* 0x000fe40003800200 */
[----:B------:R-:W-:Y:S02]  /*10b10*/  FSEL R165, R41, -INF , P4 ;  /* 0xff80000029a57808 */ /* 0x000fe40002000000 */
[----:B------:R-:W-:Y:S02]  /*10b20*/  FSEL R184, R35, -INF , P3 ;  /* 0xff80000023b87808 */ /* 0x000fe40001800000 */
[C---:B------:R-:W-:Y:S02]  /*10b30*/  ISETP.GT.AND P4, PT, R3.reuse, 0x51, PT ;  /* 0x000000510300780c */ /* 0x040fe40003f84270 */
[----:B------:R-:W-:Y:S02]  /*10b40*/  FSEL R166, R40, -INF , P0 ;  /* 0xff80000028a67808 */ /* 0x000fe40000000000 */
[----:B------:R-:W-:-:S02]  /*10b50*/  ISETP.GT.AND P3, PT, R3, 0x61, PT ;  /* 0x000000610300780c */ /* 0x000fc40003f64270 */
[----:B------:R-:W-:Y:S02]  /*10b60*/  FSEL R189, R27, -INF , P1 ;  /* 0xff8000001bbd7808 */ /* 0x000fe40000800000 */
[----:B------:R-:W-:Y:S02]  /*10b70*/  FSEL R234, R18, -INF , P2 ;  /* 0xff80000012ea7808 */ /* 0x000fe40001000000 */
[----:B------:R-:W-:Y:S02]  /*10b80*/  ISETP.GT.AND P0, PT, R3, 0x58, PT ;  /* 0x000000580300780c */ /* 0x000fe40003f04270 */
[C---:B------:R-:W-:Y:S02]  /*10b90*/  ISETP.GT.AND P1, PT, R0.reuse, RZ, PT ;  /* 0x000000ff0000720c */ /* 0x040fe40003f24270 */
[----:B------:R-:W-:Y:S02]  /*10ba0*/  ISETP.GT.AND P2, PT, R0, 0x1, PT ;  /* 0x000000010000780c */ /* 0x000fe40003f44270 */
[----:B------:R-:W-:-:S02]  /*10bb0*/  FSEL R185, R33, -INF , P4 ;  /* 0xff80000021b97808 */ /* 0x000fc40002000000 */
[----:B------:R-:W-:Y:S02]  /*10bc0*/  ISETP.GT.AND P5, PT, R3, 0x68, PT ;  /* 0x000000680300780c */ /* 0x000fe40003fa4270 */
[----:B------:R-:W-:Y:S02]  /*10bd0*/  FSEL R228, R17, -INF , P3 ;  /* 0xff80000011e47808 */ /* 0x000fe40001800000 */
[----:B------:R-:W-:Y:S02]  /*10be0*/  FSEL R187, R28, -INF , P0 ;  /* 0xff8000001cbb7808 */ /* 0x000fe40000000000 */
[----:B------:R-:W-:Y:S02]  /*10bf0*/  ISETP.GT.AND P4, PT, R0, 0x8, PT ;  /* 0x000000080000780c */ /* 0x000fe40003f84270 */
[----:B------:R-:W-:Y:S02]  /*10c00*/  FSEL R16, R44, -INF , P1 ;  /* 0xff8000002c107808 */ /* 0x000fe40000800000 */
[----:B------:R-:W-:-:S02]  /*10c10*/  FSEL R17, R29, -INF , P2 ;  /* 0xff8000001d117808 */ /* 0x000fc40001000000 */
[----:B------:R-:W-:Y:S02]  /*10c20*/  ISETP.GT.AND P0, PT, R3, 0x69, PT ;  /* 0x000000690300780c */ /* 0x000fe40003f04270 */
[----:B------:R-:W-:Y:S02]  /*10c30*/  FMNMX.FTZ R3, R21, R23, !PT ;  /* 0x0000001715037209 */ /* 0x000fe40007810000 */
[----:B------:R-:W-:Y:S02]  /*10c40*/  FSEL R119, R15, -INF , P5 ;  /* 0xff8000000f777808 */ /* 0x000fe40002800000 */
[----:B------:R-:W-:Y:S02]  /*10c50*/  FMNMX.FTZ R6, R22, R24, !PT ;  /* 0x0000001816067209 */ /* 0x000fe40007810000 */
[----:B------:R-:W-:Y:S02]  /*10c60*/  ISETP.GT.AND P5, PT, R0, 0x9, PT ;  /* 0x000000090000780c */ /* 0x000fe40003fa4270 */
[----:B------:R-:W-:-:S02]  /*10c70*/  FSEL R27, R69, -INF , P4 ;  /* 0xff800000451b7808 */ /* 0x000fc40002000000 */
[----:B------:R-:W-:Y:S02]  /*10c80*/  FMNMX.FTZ R7, R16, R17, !PT ;  /* 0x0000001110077209 */ /* 0x000fe40007810000 */
[----:B------:R-:W-:Y:S02]  /*10c90*/  FMNMX.FTZ R3, R92, R3, !PT ;  /* 0x000000035c037209 */ /* 0x000fe40007810000 */
[----:B------:R-:W-:Y:S02]  /*10ca0*/  FSEL R186, R14, -INF , P0 ;  /* 0xff8000000eba7808 */ /* 0x000fe40000000000 */
        /* <DEDUP_REMOVED lines=74> */
[----:B------:R-:W-:-:S02]  /*11150*/  ISETP.GT.AND P2, PT, R0, 0x49, PT ;  /* 0x000000490000780c */ /* 0x000fc40003f44270 */
[C---:B------:R-:W-:Y:S02]  /*11160*/  ISETP.GT.AND P1, PT, R0.reuse, 0x50, PT ;  /* 0x000000500000780c */ /* 0x040fe40003f24270 */
[----:B------:R-:W-:Y:S02]  /*11170*/  ISETP.GT.AND P0, PT, R0, 0x51, PT ;  /* 0x000000510000780c */ /* 0x000fe40003f04270 */
[----:B------:R-:W-:Y:S02]  /*11180*/  FMNMX.FTZ R5, R173, R3, !PT ;  /* 0x00000003ad057209 */ /* 0x000fe40007810000 */
[----:B------:R-:W-:Y:S02]  /*11190*/  FMNMX.FTZ R3, R166, R6, !PT ;  /* 0x00000006a6037209 */ /* 0x000fe40007810000 */
[----:B------:R-:W-:Y:S02]  /*111a0*/  FSEL R154, R51, -INF , P5 ;  /* 0xff800000339a7808 */ /* 0x000fe40002800000 */
[----:B------:R-:W-:-:S02]  /*111b0*/  FMNMX.FTZ R7, R155, R7, !PT ;  /* 0x000000079b077209 */ /* 0x000fc40007810000 */
[----:B------:R-:W-:Y:S02]  /*111c0*/  FSEL R152, R57, -INF , P2 ;  /* 0xff80000039987808 */ /* 0x000fe40001000000 */
[----:B------:R-:W-:Y:S02]  /*111d0*/  FSEL R249, R50, -INF , P1 ;  /* 0xff80000032f97808 */ /* 0x000fe40000800000 */
[----:B------:R-:W-:Y:S02]  /*111e0*/  FSEL R194, R53, -INF , P0 ;  /* 0xff80000035c27808 */ /* 0x000fe40000000000 */
[C---:B------:R-:W-:Y:S02]  /*111f0*/  ISETP.GT.AND P4, PT, R0.reuse, 0x58, PT ;  /* 0x000000580000780c */ /* 0x040fe40003f84270 */
[C---:B------:R-:W-:Y:S02]  /*11200*/  ISETP.GT.AND P5, PT, R0.reuse, 0x59, PT ;  /* 0x000000590000780c */ /* 0x040fe40003fa4270 */
[----:B------:R-:W-:-:S02]  /*11210*/  ISETP.GT.AND P3, PT, R0, 0x60, PT ;  /* 0x000000600000780c */ /* 0x000fc40003f64270 */
[C---:B------:R-:W-:Y:S02]  /*11220*/  ISETP.GT.AND P2, PT, R0.reuse, 0x61, PT ;  /* 0x000000610000780c */ /* 0x040fe40003f44270 */
[C---:B------:R-:W-:Y:S02]  /*11230*/  ISETP.GT.AND P1, PT, R0.reuse, 0x68, PT ;  /* 0x000000680000780c */ /* 0x040fe40003f24270 */
[----:B------:R-:W-:Y:S02]  /*11240*/  ISETP.GT.AND P0, PT, R0, 0x69, PT ;  /* 0x000000690000780c */ /* 0x000fe40003f04270 */
[----:B------:R-:W-:Y:S02]  /*11250*/  FMNMX.FTZ R6, R174, R5, !PT ;  /* 0x00000005ae067209 */ /* 0x000fe40007810000 */
[----:B------:R-:W-:Y:S02]  /*11260*/  FMNMX.FTZ R0, R167, R3, !PT ;  /* 0x00000003a7007209 */ /* 0x000fe40007810000 */
[----:B------:R-:W-:Y:S01]  /*11270*/  FMNMX.FTZ R5, R154, R7, !PT ;  /* 0x000000079a057209 */ /* 0x000fe20007810000 */
[----:B------:R-:W-:Y:S01]  /*11280*/  FMUL.FTZ R8, R115, c[0x0][0x320] ;  /* 0x0000c80073087a20 */ /* 0x000fe20000410000 */
[----:B------:R-:W-:-:S02]  /*11290*/  FMNMX.FTZ R0, R171, R0, !PT ;  /* 0x00000000ab007209 */ /* 0x000fc40007810000 */
[----:B------:R-:W-:Y:S01]  /*112a0*/  FMNMX.FTZ R5, R152, R5, !PT ;  /* 0x0000000598057209 */ /* 0x000fe20007810000 */
[----:B------:R-:W1:Y:S01]  /*112b0*/  MUFU.TANH R9, R8 ;  /* 0x0000000800097308 */ /* 0x000e620000002400 */
[----:B------:R-:W-:Y:S02]  /*112c0*/  FMNMX.FTZ R0, R184, R0, !PT ;  /* 0x00000000b8007209 */ /* 0x000fe40007810000 */
[----:B------:R-:W-:Y:S02]  /*112d0*/  FMNMX.FTZ R5, R249, R5, !PT ;  /* 0x00000005f9057209 */ /* 0x000fe40007810000 */
[----:B------:R-:W-:-:S03]  /*112e0*/  FMNMX.FTZ R0, R185, R0, !PT ;  /* 0x00000000b9007209 */ /* 0x000fc60007810000 */
[----:B------:R-:W2:Y:S01]  /*112f0*/  MUFU.TANH R3, R19 ;  /* 0x0000001300037308 */ /* 0x000ea20000002400 */
[----:B------:R-:W-:Y:S02]  /*11300*/  FSEL R247, R49, -INF , P4 ;  /* 0xff80000031f77808 */ /* 0x000fe40002000000 */
[----:B------:R-:W-:Y:S02]  /*11310*/  FMNMX.FTZ R5, R194, R5, !PT ;  /* 0x00000005c2057209 */ /* 0x000fe40007810000 */
[----:B------:R-:W-:Y:S02]  /*11320*/  FMNMX.FTZ R0, R187, R0, !PT ;  /* 0x00000000bb007209 */ /* 0x000fe40007810000 */
[----:B------:R-:W-:Y:S01]  /*11330*/  FSEL R178, R56, -INF , P5 ;  /* 0xff80000038b27808 */ /* 0x000fe20002800000 */
[----:B------:R-:W3:Y:S01]  /*11340*/  MUFU.TANH R8, R20 ;  /* 0x0000001400087308 */ /* 0x000ee20000002400 */
[----:B------:R-:W-:Y:S02]  /*11350*/  FMNMX.FTZ R5, R247, R5, !PT ;  /* 0x00000005f7057209 */ /* 0x000fe40007810000 */
[----:B------:R-:W-:-:S02]  /*11360*/  FMNMX.FTZ R0, R189, R0, !PT ;  /* 0x00000000bd007209 */ /* 0x000fc40007810000 */
[----:B------:R-:W-:Y:S02]  /*11370*/  FSEL R212, R52, -INF , P3 ;  /* 0xff80000034d47808 */ /* 0x000fe40001800000 */
[----:B------:R-:W-:Y:S02]  /*11380*/  FMNMX.FTZ R5, R178, R5, !PT ;  /* 0x00000005b2057209 */ /* 0x000fe40007810000 */
[----:B------:R-:W-:Y:S02]  /*11390*/  FMNMX.FTZ R0, R234, R0, !PT ;  /* 0x00000000ea007209 */ /* 0x000fe40007810000 */
[----:B-1----:R-:W-:Y:S02]  /*113a0*/  FSEL R211, R9, -INF , P2 ;  /* 0xff80000009d37808 */ /* 0x002fe40001000000 */
[----:B------:R-:W-:Y:S02]  /*113b0*/  FMNMX.FTZ R5, R212, R5, !PT ;  /* 0x00000005d4057209 */ /* 0x000fe40007810000 */
[----:B--2---:R-:W-:-:S02]  /*113c0*/  FSEL R210, R3, -INF , P1 ;  /* 0xff80000003d27808 */ /* 0x004fc40000800000 */
[----:B------:R-:W-:Y:S02]  /*113d0*/  FMNMX.FTZ R3, R228, R0, !PT ;  /* 0x00000000e4037209 */ /* 0x000fe40007810000 */
[----:B------:R-:W-:Y:S02]  /*113e0*/  FMNMX.FTZ R0, R211, R5, !PT ;  /* 0x00000005d3007209 */ /* 0x000fe40007810000 */
[----:B---3--:R-:W-:Y:S02]  /*113f0*/  FSEL R209, R8, -INF , P0 ;  /* 0xff80000008d17808 */ /* 0x008fe40000000000 */
[----:B------:R-:W-:Y:S02]  /*11400*/  FMNMX.FTZ R0, R210, R0, !PT ;  /* 0x00000000d2007209 */ /* 0x000fe40007810000 */
[----:B------:R-:W-:Y:S02]  /*11410*/  FMNMX.FTZ R6, R175, R6, !PT ;  /* 0x00000006af067209 */ /* 0x000fe40007810000 */
[----:B------:R-:W-:-:S02]  /*11420*/  FMNMX.FTZ R0, R209, R0, !PT ;  /* 0x00000000d1007209 */ /* 0x000fc40007810000 */
[----:B------:R-:W-:-:S03]  /*11430*/  FMNMX.FTZ R6, R202, R6, !PT ;  /* 0x00000006ca067209 */ /* 0x000fc60007810000 */
[----:B------:R-:W1:Y:S01]  /*11440*/  SHFL.BFLY PT, R71, R0, 0x2, 0x1f ;  /* 0x0c401f0000477f89 */ /* 0x000e6200000e0000 */
[----:B------:R-:W-:Y:S02]  /*11450*/  FMNMX.FTZ R6, R205, R6, !PT ;  /* 0x00000006cd067209 */ /* 0x000fe40007810000 */
[----:B------:R-:W-:Y:S02]  /*11460*/  FMNMX.FTZ R3, R119, R3, !PT ;  /* 0x0000000377037209 */ /* 0x000fe40007810000 */
[----:B------:R-:W-:Y:S02]  /*11470*/  FMNMX.FTZ R6, R207, R6, !PT ;  /* 0x00000006cf067209 */ /* 0x000fe40007810000 */
[----:B------:R-:W-:Y:S02]  /*11480*/  FMNMX.FTZ R3, R186, R3, !PT ;  /* 0x00000003ba037209 */ /* 0x000fe40007810000 */
[----:B------:R-:W-:Y:S01]  /*11490*/  FMNMX.FTZ R6, R239, R6, !PT ;  /* 0x00000006ef067209 */ /* 0x000fe20007810000 */
[----:B------:R2:W-:Y:S03]  /*114a0*/  SHFL.IDX PT, R8, R11, 0x1, 0x1c1f ;  /* 0x003c1f000b087f89 */ /* 0x0005e600000e0000 */
[----:B------:R-:W-:Y:S01]  /*114b0*/  FMNMX.FTZ R6, R190, R6, !PT ;  /* 0x00000006be067209 */ /* 0x000fe20007810000 */
[----:B------:R-:W3:Y:S03]  /*114c0*/  SHFL.BFLY PT, R72, R3, 0x2, 0x1f ;  /* 0x0c401f0003487f89 */ /* 0x000ee600000e0000 */
[----:B------:R-:W-:Y:S01]  /*114d0*/  FMNMX.FTZ R6, R200, R6, !PT ;  /* 0x00000006c8067209 */ /* 0x000fe20007810000 */
[----:B------:R-:W-:-:S03]  /*114e0*/  FMUL.FTZ R7, R54, c[0x0][0x320] ;  /* 0x0000c80036077a20 */ /* 0x000fc60000410000 */
[----:B------:R-:W-:Y:S01]  /*114f0*/  FMNMX.FTZ R5, R231, R6, !PT ;  /* 0x00000006e7057209 */ /* 0x000fe20007810000 */
[----:B------:R-:W-:Y:S01]  /*11500*/  FMUL.FTZ R6, R55, c[0x0][0x320] ;  /* 0x0000c80037067a20 */ /* 0x000fe20000410000 */
[----:B-1----:R-:W-:Y:S01]  /*11510*/  FMNMX.FTZ R71, R0, R71, !PT ;  /* 0x0000004700477209 */ /* 0x002fe20007810000 */
[----:B------:R-:W-:Y:S01]  /*11520*/  FMUL.FTZ R0, R91, c[0x0][0x320] ;  /* 0x0000c8005b007a20 */ /* 0x000fe20000410000 */
[----:B------:R-:W-:Y:S01]  /*11530*/  FMNMX.FTZ R5, R230, R5, !PT ;  /* 0x00000005e6057209 */ /* 0x000fe20007810000 */
[----:B------:R1:W-:Y:S08]  /*11540*/  MUFU.TANH R18, R7 ;  /* 0x0000000700127308 */ /* 0x0003f00000002400 */
[----:B------:R4:W-:Y:S01]  /*11550*/  MUFU.TANH R36, R6 ;  /* 0x0000000600247308 */ /* 0x0009e20000002400 */
[----:B-1----:R-:W1:Y:S07]  /*11560*/  SHFL.BFLY PT, R7, R5, 0x2, 0x1f ;  /* 0x0c401f0005077f89 */ /* 0x002e6e00000e0000 */
[----:B--2---:R2:W-:Y:S01]  /*11570*/  MUFU.TANH R11, R0 ;  /* 0x00000000000b7308 */ /* 0x0045e20000002400 */
[----:B---3--:R-:W-:Y:S01]  /*11580*/  FMNMX.FTZ R72, R3, R72, !PT ;  /* 0x0000004803487209 */ /* 0x008fe20007810000 */
[----:B----4-:R-:W-:-:S06]  /*11590*/  FMUL.FTZ R6, R107, c[0x0][0x320] ;  /* 0x0000c8006b067a20 */ /* 0x010fcc0000410000 */
[----:B------:R-:W-:Y:S01]  /*115a0*/  MUFU.TANH R15, R6 ;  /* 0x00000006000f7308 */ /* 0x000fe20000002400 */
[----:B--2---:R-:W-:-:S07]  /*115b0*/  FMUL.FTZ R0, R106, c[0x0][0x320] ;  /* 0x0000c8006a007a20 */ /* 0x004fce0000410000 */
[----:B------:R2:W3:Y:S01]  /*115c0*/  MUFU.TANH R10, R0 ;  /* 0x00000000000a7308 */ /* 0x0004e20000002400 */
[----:B------:R-:W-:-:S05]  /*115d0*/  IMAD.IADD R3, R12, 0x1, R8 ;  /* 0x000000010c037824 */ /* 0x000fca00078e0208 */
[----:B------:R-:W-:-:S04]  /*115e0*/  IMNMX R3, R13, R3, PT ;  /* 0x000000030d037217 */ /* 0x000fc80003800200 */
[C---:B------:R-:W-:Y:S02]  /*115f0*/  ISETP.GT.AND P2, PT, R3.reuse, RZ, PT ;  /* 0x000000ff0300720c */ /* 0x040fe40003f44270 */
[C---:B------:R-:W-:Y:S01]  /*11600*/  ISETP.GT.AND P1, PT, R3.reuse, 0x1, PT ;  /* 0x000000010300780c */ /* 0x040fe20003f24270 */
[----:B--2---:R-:W-:Y:S01]  /*11610*/  FMUL.FTZ R0, R42, c[0x0][0x320] ;  /* 0x0000c8002a007a20 */ /* 0x004fe20000410000 */
[----:B------:R-:W-:-:S03]  /*11620*/  ISETP.GT.AND P0, PT, R3, 0x8, PT ;  /* 0x000000080300780c */ /* 0x000fc60003f04270 */
[----:B------:R2:W-:Y:S01]  /*11630*/  MUFU.TANH R12, R0 ;  /* 0x00000000000c7308 */ /* 0x0005e20000002400 */
[----:B------:R-:W-:Y:S01]  /*11640*/  FMUL.FTZ R6, R90, c[0x0][0x320] ;  /* 0x0000c8005a067a20 */ /* 0x000fe20000410000 */
[----:B---3--:R-:W-:Y:S02]  /*11650*/  FSEL R57, R10, -INF , P2 ;  /* 0xff8000000a397808 */ /* 0x008fe40001000000 */
[----:B------:R-:W-:Y:S02]  /*11660*/  FSEL R56, R15, -INF , P1 ;  /* 0xff8000000f387808 */ /* 0x000fe40000800000 */
[----:B-1----:R-:W-:Y:S02]  /*11670*/  FMNMX.FTZ R5, R5, R7, !PT ;  /* 0x0000000705057209 */ /* 0x002fe40007810000 */
[----:B------:R-:W1:Y:S01]  /*11680*/  MUFU.TANH R14, R6 ;  /* 0x00000006000e7308 */ /* 0x000e620000002400 */
[----:B------:R-:W-:Y:S02]  /*11690*/  ISETP.GT.AND P4, PT, R3, 0x9, PT ;  /* 0x000000090300780c */ /* 0x000fe40003f84270 */
[----:B--2---:R-:W-:-:S02]  /*116a0*/  IADD3 R0, R243, R242, RZ ;  /* 0x000000f2f3007210 */ /* 0x004fc40007ffe0ff */
[----:B------:R-:W-:-:S03]  /*116b0*/  FSEL R58, R177, -INF , P0 ;  /* 0xff800000b13a7808 */ /* 0x000fc60000000000 */
[----:B------:R-:W-:Y:S01]  /*116c0*/  IMAD.SHL.U32 R224, R0, 0x2, RZ ;  /* 0x0000000200e07824 */ /* 0x000fe200078e00ff */
[----:B------:R-:W-:Y:S01]  /*116d0*/  FMNMX.FTZ R0, R57, R56, !PT ;  /* 0x0000003839007209 */ /* 0x000fe20007810000 */
[----:B------:R-:W2:Y:S01]  /*116e0*/  SHFL.BFLY PT, R74, R5, 0x1, 0x1f ;  /* 0x0c201f00054a7f89 */ /* 0x000ea200000e0000 */
[----:B------:R-:W-:Y:S02]  /*116f0*/  ISETP.GT.AND P6, PT, R3, 0x10, PT ;  /* 0x000000100300780c */ /* 0x000fe40003fc4270 */
[----:B------:R-:W-:Y:S02]  /*11700*/  FSEL R59, R163, -INF , P4 ;  /* 0xff800000a33b7808 */ /* 0x000fe40002000000 */
[----:B------:R-:W-:Y:S01]  /*11710*/  FMNMX.FTZ R0, R58, R0, !PT ;  /* 0x000000003a007209 */ /* 0x000fe20007810000 */
[----:B------:R-:W3:Y:S01]  /*11720*/  SHFL.BFLY PT, R7, R72, 0x1, 0x1f ;  /* 0x0c201f0048077f89 */ /* 0x000ee200000e0000 */
[----:B------:R-:W-:Y:S02]  /*11730*/  ISETP.GT.AND P5, PT, R3, 0x11, PT ;  /* 0x000000110300780c */ /* 0x000fe40003fa4270 */
[----:B------:R-:W-:-:S02]  /*11740*/  FSEL R68, R70, -INF , P6 ;  /* 0xff80000046447808 */ /* 0x000fc40003000000 */
[----:B------:R-:W-:Y:S02]  /*11750*/  FMNMX.FTZ R0, R59, R0, !PT ;  /* 0x000000003b007209 */ /* 0x000fe40007810000 */
[----:B------:R-:W-:Y:S02]  /*11760*/  ISETP.GT.AND P3, PT, R3, 0x18, PT ;  /* 0x000000180300780c */ /* 0x000fe40003f64270 */
[----:B------:R-:W-:Y:S02]  /*11770*/  FSEL R69, R67, -INF , P5 ;  /* 0xff80000043457808 */ /* 0x000fe40002800000 */
[----:B------:R-:W-:Y:S01]  /*11780*/  FMNMX.FTZ R0, R68, R0, !PT ;  /* 0x0000000044007209 */ /* 0x000fe20007810000 */
[----:B------:R-:W4:Y:S01]  /*11790*/  SHFL.BFLY PT, R9, R71, 0x1, 0x1f ;  /* 0x0c201f0047097f89 */ /* 0x000f2200000e0000 */
[----:B------:R-:W-:Y:S02]  /*117a0*/  ISETP.GT.AND P1, PT, R3, 0x19, PT ;  /* 0x000000190300780c */ /* 0x000fe40003f24270 */
[----:B-1----:R-:W-:-:S02]  /*117b0*/  FSEL R70, R14, -INF , P3 ;  /* 0xff8000000e467808 */ /* 0x002fc40001800000 */
[----:B------:R-:W-:Y:S02]  /*117c0*/  FMNMX.FTZ R0, R69, R0, !PT ;  /* 0x0000000045007209 */ /* 0x000fe40007810000 */
[----:B------:R-:W-:Y:S02]  /*117d0*/  ISETP.GT.AND P0, PT, R3, 0x20, PT ;  /* 0x000000200300780c */ /* 0x000fe40003f04270 */
[----:B------:R-:W-:Y:S02]  /*117e0*/  FSEL R75, R11, -INF , P1 ;  /* 0xff8000000b4b7808 */ /* 0x000fe40000800000 */
[----:B------:R-:W-:Y:S02]  /*117f0*/  FMNMX.FTZ R0, R70, R0, !PT ;  /* 0x0000000046007209 */ /* 0x000fe40007810000 */
[----:B------:R-:W-:Y:S02]  /*11800*/  ISETP.GT.AND P2, PT, R3, 0x21, PT ;  /* 0x000000210300780c */ /* 0x000fe40003f44270 */
[----:B------:R-:W-:-:S02]  /*11810*/  FSEL R88, R180, -INF , P0 ;  /* 0xff800000b4587808 */ /* 0x000fc40000000000 */
[----:B------:R-:W-:Y:S01]  /*11820*/  FMNMX.FTZ R0, R75, R0, !PT ;  /* 0x000000004b007209 */ /* 0x000fe20007810000 */
[----:B------:R-:W-:Y:S01]  /*11830*/  FMUL.FTZ R6, R46, c[0x0][0x320] ;  /* 0x0000c8002e067a20 */ /* 0x000fe20000410000 */
[----:B--2---:R-:W-:Y:S02]  /*11840*/  FMNMX.FTZ R74, R5, R74, !PT ;  /* 0x0000004a054a7209 */ /* 0x004fe40007810000 */
[----:B------:R-:W-:Y:S02]  /*11850*/  ISETP.GT.AND P4, PT, R3, 0x28, PT ;  /* 0x000000280300780c */ /* 0x000fe40003f84270 */
[----:B------:R-:W-:Y:S02]  /*11860*/  FSEL R89, R179, -INF , P2 ;  /* 0xff800000b3597808 */ /* 0x000fe40001000000 */
[----:B------:R-:W-:Y:S01]  /*11870*/  FMNMX.FTZ R0, R88, R0, !PT ;  /* 0x0000000058007209 */ /* 0x000fe20007810000 */
[----:B------:R1:W2:Y:S01]  /*11880*/  MUFU.TANH R40, R6 ;  /* 0x0000000600287308 */ /* 0x0002a20000002400 */
[----:B---3--:R-:W-:Y:S01]  /*11890*/  FMNMX.FTZ R72, R72, R7, !PT ;  /* 0x0000000748487209 */ /* 0x008fe20007810000 */
[----:B------:R-:W-:Y:S01]  /*118a0*/  FMUL.FTZ R7, R74, c[0x0][0x2d0] ;  /* 0x0000b4004a077a20 */ /* 0x000fe20000410000 */
[----:B------:R-:W-:-:S02]  /*118b0*/  ISETP.GT.AND P3, PT, R3, 0x29, PT ;  /* 0x000000290300780c */ /* 0x000fc40003f64270 */
[----:B------:R-:W-:Y:S02]  /*118c0*/  FSEL R90, R164, -INF , P4 ;  /* 0xff800000a45a7808 */ /* 0x000fe40002000000 */
[----:B------:R-:W-:Y:S02]  /*118d0*/  FMNMX.FTZ R0, R89, R0, !PT ;  /* 0x0000000059007209 */ /* 0x000fe40007810000 */
[----:B------:R-:W-:Y:S02]  /*118e0*/  FSETP.NEU.FTZ.AND P0, PT, R74, -INF , PT ;  /* 0xff8000004a00780b */ /* 0x000fe40003f1d000 */
[----:B------:R-:W-:Y:S02]  /*118f0*/  ISETP.GT.AND P6, PT, R3, 0x30, PT ;  /* 0x000000300300780c */ /* 0x000fe40003fc4270 */
[----:B------:R-:W-:Y:S01]  /*11900*/  FSEL R91, R176, -INF , P3 ;  /* 0xff800000b05b7808 */ /* 0x000fe20001800000 */
[----:B-1----:R-:W-:Y:S01]  /*11910*/  FMUL.FTZ R6, R47, c[0x0][0x320] ;  /* 0x0000c8002f067a20 */ /* 0x002fe20000410000 */
[----:B------:R-:W-:-:S02]  /*11920*/  FMNMX.FTZ R0, R90, R0, !PT ;  /* 0x000000005a007209 */ /* 0x000fc40007810000 */
[----:B------:R-:W-:Y:S01]  /*11930*/  FSEL R7, R7, RZ, P0 ;  /* 0x000000ff07077208 */ /* 0x000fe20000000000 */
[----:B------:R1:W3:Y:S01]  /*11940*/  MUFU.TANH R20, R6 ;  /* 0x0000000600147308 */ /* 0x0002e20000002400 */
[----:B------:R-:W-:Y:S02]  /*11950*/  ISETP.GT.AND P1, PT, R3, 0x31, PT ;  /* 0x000000310300780c */ /* 0x000fe40003f24270 */
[----:B------:R-:W-:Y:S02]  /*11960*/  FSEL R117, R162, -INF , P6 ;  /* 0xff800000a2757808 */ /* 0x000fe40003000000 */
[----:B------:R-:W-:Y:S02]  /*11970*/  FMNMX.FTZ R0, R91, R0, !PT ;  /* 0x000000005b007209 */ /* 0x000fe40007810000 */
[----:B----4-:R-:W-:Y:S01]  /*11980*/  FMNMX.FTZ R71, R71, R9, !PT ;  /* 0x0000000947477209 */ /* 0x010fe20007810000 */
[----:B------:R-:W-:Y:S01]  /*11990*/  FFMA.FTZ R5, R21, c[0x0][0x2d0], -R7 ;  /* 0x0000b40015057a23 */ /* 0x000fe20000010807 */
[----:B------:R-:W-:Y:S01]  /*119a0*/  ISETP.GT.AND P2, PT, R3, 0x38, PT ;  /* 0x000000380300780c */ /* 0x000fe20003f44270 */
[----:B-1----:R-:W-:Y:S01]  /*119b0*/  FMUL.FTZ R6, R43, c[0x0][0x320] ;  /* 0x0000c8002b067a20 */ /* 0x002fe20000410000 */
[----:B------:R-:W-:-:S03]  /*119c0*/  FSEL R118, R161, -INF , P1 ;  /* 0xff800000a1767808 */ /* 0x000fc60000800000 */
[----:B------:R1:W4:Y:S01]  /*119d0*/  MUFU.TANH R9, R6 ;  /* 0x0000000600097308 */ /* 0x0003220000002400 */
[----:B------:R-:W-:Y:S02]  /*119e0*/  FSETP.NEU.FTZ.AND P0, PT, R72, -INF , PT ;  /* 0xff8000004800780b */ /* 0x000fe40003f1d000 */
[----:B------:R-:W-:Y:S02]  /*119f0*/  FMNMX.FTZ R0, R117, R0, !PT ;  /* 0x0000000075007209 */ /* 0x000fe40007810000 */
[----:B------:R-:W-:Y:S02]  /*11a00*/  ISETP.GT.AND P4, PT, R3, 0x39, PT ;  /* 0x000000390300780c */ /* 0x000fe40003f84270 */
[----:B------:R-:W-:Y:S01]  /*11a10*/  FSEL R116, R87, -INF , P2 ;  /* 0xff80000057747808 */ /* 0x000fe20001000000 */
[----:B------:R2:W-:Y:S01]  /*11a20*/  MUFU.EX2 R251, R5 ;  /* 0x0000000500fb7308 */ /* 0x0005e20000000800 */
[----:B------:R-:W-:Y:S01]  /*11a30*/  FMNMX.FTZ R0, R118, R0, !PT ;  /* 0x0000000076007209 */ /* 0x000fe20007810000 */
[----:B-1----:R-:W-:Y:S01]  /*11a40*/  FMUL.FTZ R6, R72, c[0x0][0x2d0] ;  /* 0x0000b40048067a20 */ /* 0x002fe20000410000 */
[----:B------:R-:W-:-:S04]  /*11a50*/  ISETP.GT.AND P5, PT, R3, 0x40, PT ;  /* 0x000000400300780c */ /* 0x000fc80003fa4270 */
[----:B------:R-:W-:Y:S01]  /*11a60*/  FSEL R6, R6, RZ, P0 ;  /* 0x000000ff06067208 */ /* 0x000fe20000000000 */
[----:B--2---:R-:W-:Y:S01]  /*11a70*/  FFMA.FTZ R5, R23, c[0x0][0x2d0], -R7 ;  /* 0x0000b40017057a23 */ /* 0x004fe20000010807 */
[----:B------:R-:W-:Y:S02]  /*11a80*/  FSEL R128, R157, -INF , P4 ;  /* 0xff8000009d807808 */ /* 0x000fe40002000000 */
[----:B------:R-:W-:Y:S01]  /*11a90*/  FMNMX.FTZ R0, R116, R0, !PT ;  /* 0x0000000074007209 */ /* 0x000fe20007810000 */
[----:B------:R1:W-:Y:S01]  /*11aa0*/  MUFU.EX2 R183, R5 ;  /* 0x0000000500b77308 */ /* 0x0003e20000000800 */
[----:B------:R-:W-:Y:S02]  /*11ab0*/  ISETP.GT.AND P3, PT, R3, 0x41, PT ;  /* 0x000000410300780c */ /* 0x000fe40003f64270 */
[----:B------:R-:W-:Y:S02]  /*11ac0*/  FSEL R137, R79, -INF , P5 ;  /* 0xff8000004f897808 */ /* 0x000fe40002800000 */
[----:B------:R-:W-:-:S02]  /*11ad0*/  FMNMX.FTZ R0, R128, R0, !PT ;  /* 0x0000000080007209 */ /* 0x000fc40007810000 */
[----:B------:R-:W-:Y:S02]  /*11ae0*/  ISETP.GT.AND P1, PT, R3, 0x48, PT ;  /* 0x000000480300780c */ /* 0x000fe40003f24270 */
[----:B------:R-:W-:Y:S01]  /*11af0*/  FSEL R136, R86, -INF , P3 ;  /* 0xff80000056887808 */ /* 0x000fe20001800000 */
[----:B-1----:R-:W-:Y:S01]  /*11b00*/  FFMA.FTZ R5, R22, c[0x0][0x2d0], -R6 ;  /* 0x0000b40016057a23 */ /* 0x002fe20000010806 */
[----:B------:R-:W-:-:S03]  /*11b10*/  FMNMX.FTZ R0, R137, R0, !PT ;  /* 0x0000000089007209 */ /* 0x000fc60007810000 */
[----:B------:R1:W-:Y:S01]  /*11b20*/  MUFU.EX2 R197, R5 ;  /* 0x0000000500c57308 */ /* 0x0003e20000000800 */
[C---:B------:R-:W-:Y:S02]  /*11b30*/  ISETP.GT.AND P0, PT, R3.reuse, 0x49, PT ;  /* 0x000000490300780c */ /* 0x040fe40003f04270 */
[----:B------:R-:W-:Y:S02]  /*11b40*/  FSEL R138, R62, -INF , P1 ;  /* 0xff8000003e8a7808 */ /* 0x000fe40000800000 */
[----:B------:R-:W-:Y:S02]  /*11b50*/  FMNMX.FTZ R0, R136, R0, !PT ;  /* 0x0000000088007209 */ /* 0x000fe40007810000 */
[C---:B------:R-:W-:Y:S02]  /*11b60*/  ISETP.GT.AND P2, PT, R3.reuse, 0x50, PT ;  /* 0x000000500300780c */ /* 0x040fe40003f44270 */
[----:B------:R-:W-:Y:S01]  /*11b70*/  ISETP.GT.AND P6, PT, R3, 0x51, PT ;  /* 0x000000510300780c */ /* 0x000fe20003fc4270 */
[----:B------:R-:W-:-:S02]  /*11b80*/  IMAD R225, R4, 0x2, R224 ;  /* 0x0000000204e17824 */ /* 0x000fc400078e02e0 */
[----:B-1----:R-:W-:Y:S01]  /*11b90*/  FFMA.FTZ R5, R24, c[0x0][0x2d0], -R6 ;  /* 0x0000b40018057a23 */ /* 0x002fe20000010806 */
[----:B------:R-:W-:Y:S01]  /*11ba0*/  FSEL R140, R140, -INF , P0 ;  /* 0xff8000008c8c7808 */ /* 0x000fe20000000000 */
[----:B------:R-:W-:Y:S01]  /*11bb0*/  IMAD R227, R2, 0x2, R224 ;  /* 0x0000000202e37824 */ /* 0x000fe200078e02e0 */
[----:B------:R-:W-:Y:S01]  /*11bc0*/  FMNMX.FTZ R0, R138, R0, !PT ;  /* 0x000000008a007209 */ /* 0x000fe20007810000 */
[----:B------:R1:W2:Y:S01]  /*11bd0*/  MUFU.EX2 R198, R5 ;  /* 0x0000000500c67308 */ /* 0x0002a20000000800 */
[----:B------:R-:W-:Y:S01]  /*11be0*/  FSETP.NEU.FTZ.AND P0, PT, R71, -INF , PT ;  /* 0xff8000004700780b */ /* 0x000fe20003f1d000 */
[----:B------:R-:W-:Y:S01]  /*11bf0*/  FFMA.FTZ R8, R26, c[0x0][0x2d0], -R6 ;  /* 0x0000b4001a087a23 */ /* 0x000fe20000010806 */
[----:B------:R-:W-:Y:S01]  /*11c00*/  FSEL R158, R158, -INF , P2 ;  /* 0xff8000009e9e7808 */ /* 0x000fe20001000000 */
[----:B------:R-:W-:Y:S01]  /*11c10*/  LDSM.16.MT88.4 R64, [R227+0x900] ;  /* 0x00090000e340783b */ /* 0x000fe20000004200 */
[----:B------:R-:W-:Y:S02]  /*11c20*/  FMNMX.FTZ R0, R140, R0, !PT ;  /* 0x000000008c007209 */ /* 0x000fe40007810000 */
[----:B------:R-:W-:Y:S01]  /*11c30*/  ISETP.GT.AND P5, PT, R3, 0x58, PT ;  /* 0x000000580300780c */ /* 0x000fe20003fa4270 */
[----:B------:R-:W-:Y:S01]  /*11c40*/  LDSM.16.MT88.4 R60, [R224+0x900] ;  /* 0x00090000e03c783b */ /* 0x000fe20000004200 */
[----:B------:R-:W-:-:S02]  /*11c50*/  FSEL R159, R159, -INF , P6 ;  /* 0xff8000009f9f7808 */ /* 0x000fc40003000000 */
[----:B------:R-:W-:Y:S01]  /*11c60*/  ISETP.GT.AND P4, PT, R3, 0x59, PT ;  /* 0x000000590300780c */ /* 0x000fe20003f84270 */
[----:B------:R-:W-:Y:S01]  /*11c70*/  LDSM.16.MT88.4 R80, [R225+0x900] ;  /* 0x00090000e150783b */ /* 0x000fe20000004200 */
[----:B-1----:R-:W-:-:S04]  /*11c80*/  FFMA.FTZ R5, R25, c[0x0][0x2d0], -R6 ;  /* 0x0000b40019057a23 */ /* 0x002fc80000010806 */
[----:B------:R1:W-:Y:S01]  /*11c90*/  MUFU.EX2 R240, R5 ;  /* 0x0000000500f07308 */ /* 0x0003e20000000800 */
[----:B------:R-:W-:Y:S02]  /*11ca0*/  FMNMX.FTZ R0, R158, R0, !PT ;  /* 0x000000009e007209 */ /* 0x000fe40007810000 */
[C---:B------:R-:W-:Y:S02]  /*11cb0*/  ISETP.GT.AND P3, PT, R3.reuse, 0x60, PT ;  /* 0x000000600300780c */ /* 0x040fe40003f64270 */
[C---:B------:R-:W-:Y:S02]  /*11cc0*/  ISETP.GT.AND P2, PT, R3.reuse, 0x61, PT ;  /* 0x000000610300780c */ /* 0x040fe40003f44270 */
[----:B------:R-:W-:Y:S01]  /*11cd0*/  ISETP.GT.AND P1, PT, R3, 0x68, PT ;  /* 0x000000680300780c */ /* 0x000fe20003f24270 */
[----:B-1----:R-:W-:-:S05]  /*11ce0*/  FMUL.FTZ R5, R71, c[0x0][0x2d0] ;  /* 0x0000b40047057a20 */ /* 0x002fca0000410000 */
[----:B------:R-:W-:Y:S02]  /*11cf0*/  FSEL R5, R5, RZ, P0 ;  /* 0x000000ff05057208 */ /* 0x000fe40000000000 */
[----:B------:R-:W-:-:S03]  /*11d00*/  ISETP.GT.AND P0, PT, R3, 0x69, PT ;  /* 0x000000690300780c */ /* 0x000fc60003f04270 */
[----:B------:R-:W-:Y:S01]  /*11d10*/  FFMA.FTZ R3, R17, c[0x0][0x2d0], -R5 ;  /* 0x0000b40011037a23 */ /* 0x000fe20000010805 */
[----:B------:R-:W-:Y:S02]  /*11d20*/  FSEL R170, R18, -INF , P5 ;  /* 0xff80000012aa7808 */ /* 0x000fe40002800000 */
[----:B------:R-:W-:Y:S01]  /*11d30*/  FMNMX.FTZ R0, R159, R0, !PT ;  /* 0x000000009f007209 */ /* 0x000fe20007810000 */
[----:B------:R1:W-:Y:S01]  /*11d40*/  MUFU.EX2 R199, R3 ;  /* 0x0000000300c77308 */ /* 0x0003e20000000800 */
[----:B------:R-:W-:Y:S02]  /*11d50*/  FSEL R169, R36, -INF , P4 ;  /* 0xff80000024a97808 */ /* 0x000fe40002000000 */
[----:B------:R-:W-:Y:S01]  /*11d60*/  FMNMX.FTZ R0, R170, R0, !PT ;  /* 0x00000000aa007209 */ /* 0x000fe20007810000 */
[----:B------:R-:W-:Y:S01]  /*11d70*/  LDSM.16.MT88.4 R36, [R227+0x100] ;  /* 0x00010000e324783b */ /* 0x000fe20000004200 */
[----:B------:R-:W-:Y:S02]  /*11d80*/  FSEL R168, R40, -INF , P3 ;  /* 0xff80000028a87808 */ /* 0x000fe40001800000 */
[----:B------:R-:W-:Y:S01]  /*11d90*/  LEA R226, R2, R225, 0x1 ;  /* 0x000000e102e27211 */ /* 0x000fe200078e08ff */
[----:B------:R-:W2:Y:S01]  /*11da0*/  MUFU.EX2 R201, R8 ;  /* 0x0000000800c97308 */ /* 0x000ea20000000800 */
[----:B---3--:R-:W-:Y:S01]  /*11db0*/  FSEL R164, R20, -INF , P2 ;  /* 0xff80000014a47808 */ /* 0x008fe20001000000 */
[----:B------:R-:W-:Y:S01]  /*11dc0*/  LDSM.16.MT88.4 R40, [R225+0x100] ;  /* 0x00010000e128783b */ /* 0x000fe20000004200 */
[----:B------:R-:W-:-:S02]  /*11dd0*/  FSEL R157, R12, -INF , P1 ;  /* 0xff8000000c9d7808 */ /* 0x000fc40000800000 */
[----:B----4-:R-:W-:Y:S01]  /*11de0*/  FSEL R156, R9, -INF , P0 ;  /* 0xff800000099c7808 */ /* 0x010fe20000000000 */
[----:B------:R-:W-:Y:S01]  /*11df0*/  LDSM.16.MT88.4 R52, [R226+0x100] ;  /* 0x00010000e234783b */ /* 0x000fe20000004200 */
[----:B-1----:R-:W-:-:S03]  /*11e00*/  FFMA.FTZ R3, R27, c[0x0][0x2d0], -R5 ;  /* 0x0000b4001b037a23 */ /* 0x002fc60000010805 */
[----:B------:R-:W-:Y:S01]  /*11e10*/  LDSM.16.MT88.4 R84, [R226+0x900] ;  /* 0x00090000e254783b */ /* 0x000fe20000004200 */
[----:B------:R1:W-:Y:S02]  /*11e20*/  MUFU.EX2 R213, R3 ;  /* 0x0000000300d57308 */ /* 0x0003e40000000800 */
[----:B-1----:R-:W-:Y:S01]  /*11e30*/  FMNMX.FTZ R3, R169, R0, !PT ;  /* 0x00000000a9037209 */ /* 0x002fe20007810000 */
[----:B------:R-:W-:-:S03]  /*11e40*/  FFMA.FTZ R0, R28, c[0x0][0x2d0], -R5 ;  /* 0x0000b4001c007a23 */ /* 0x000fc60000010805 */
[----:B------:R-:W-:Y:S02]  /*11e50*/  FMNMX.FTZ R2, R168, R3, !PT ;  /* 0x00000003a8027209 */ /* 0x000fe40007810000 */
[----:B------:R1:W-:Y:S02]  /*11e60*/  MUFU.EX2 R188, R0 ;  /* 0x0000000000bc7308 */ /* 0x0003e40000000800 */
[----:B-1----:R-:W-:-:S04]  /*11e70*/  FMNMX.FTZ R0, R164, R2, !PT ;  /* 0x00000002a4007209 */ /* 0x002fc80007810000 */
[----:B------:R-:W-:-:S04]  /*11e80*/  FMNMX.FTZ R0, R157, R0, !PT ;  /* 0x000000009d007209 */ /* 0x000fc80007810000 */
[----:B------:R-:W-:-:S05]  /*11e90*/  FMNMX.FTZ R0, R156, R0, !PT ;  /* 0x000000009c007209 */ /* 0x000fca0007810000 */
[----:B------:R-:W1:Y:S01]  /*11ea0*/  SHFL.BFLY PT, R3, R0, 0x2, 0x1f ;  /* 0x0c401f0000037f89 */ /* 0x000e6200000e0000 */
[----:B------:R-:W-:-:S04]  /*11eb0*/  FFMA.FTZ R2, R30, c[0x0][0x2d0], -R6 ;  /* 0x0000b4001e027a23 */ /* 0x000fc80000010806 */
[----:B------:R3:W-:Y:S02]  /*11ec0*/  MUFU.EX2 R233, R2 ;  /* 0x0000000200e97308 */ /* 0x0007e40000000800 */
[----:B---3--:R-:W-:-:S06]  /*11ed0*/  FFMA.FTZ R2, R31, c[0x0][0x2d0], -R6 ;  /* 0x0000b4001f027a23 */ /* 0x008fcc0000010806 */
[----:B------:R3:W-:Y:S01]  /*11ee0*/  MUFU.EX2 R237, R2 ;  /* 0x0000000200ed7308 */ /* 0x0007e20000000800 */
[----:B-1----:R-:W-:Y:S01]  /*11ef0*/  FMNMX.FTZ R0, R0, R3, !PT ;  /* 0x0000000300007209 */ /* 0x002fe20007810000 */
[----:B---3--:R-:W-:-:S06]  /*11f00*/  FFMA.FTZ R2, R32, c[0x0][0x2d0], -R6 ;  /* 0x0000b40020027a23 */ /* 0x008fcc0000010806 */
[----:B------:R1:W-:Y:S01]  /*11f10*/  MUFU.EX2 R203, R2 ;  /* 0x0000000200cb7308 */ /* 0x0003e20000000800 */
[----:B------:R-:W3:Y:S01]  /*11f20*/  SHFL.BFLY PT, R3, R0, 0x1, 0x1f ;  /* 0x0c201f0000037f89 */ /* 0x000ee200000e0000 */
        /* <DEDUP_REMOVED lines=9> */
[----:B------:R1:W-:Y:S01]  /*11fc0*/  MUFU.EX2 R232, R2 ;  /* 0x0000000200e87308 */ /* 0x0003e20000000800 */
[----:B---3--:R-:W-:-:S04]  /*11fd0*/  FMNMX.FTZ R73, R0, R3, !PT ;  /* 0x0000000300497209 */ /* 0x008fc80007810000 */
[C---:B------:R-:W-:Y:S01]  /*11fe0*/  FSETP.NEU.FTZ.AND P0, PT, R73.reuse, -INF , PT ;  /* 0xff8000004900780b */ /* 0x040fe20003f1d000 */
[----:B------:R-:W-:Y:S02]  /*11ff0*/  FMUL.FTZ R0, R73, c[0x0][0x2d0] ;  /* 0x0000b40049007a20 */ /* 0x000fe40000410000 */
[----:B-1----:R-:W-:-:S04]  /*12000*/  FFMA.FTZ R2, R92, c[0x0][0x2d0], -R7 ;  /* 0x0000b4005c027a23 */ /* 0x002fc80000010807 */
[----:B------:R1:W-:Y:S01]  /*12010*/  MUFU.EX2 R182, R2 ;  /* 0x0000000200b67308 */ /* 0x0003e20000000800 */
[----:B------:R-:W-:Y:S01]  /*12020*/  FSEL R0, R0, RZ, P0 ;  /* 0x000000ff00007208 */ /* 0x000fe20000000000 */
        /* <DEDUP_REMOVED lines=8> */
[----:B------:R-:W-:Y:S02]  /*120b0*/  FFMA.FTZ R8, R16, c[0x0][0x2d0], -R5 ;  /* 0x0000b40010087a23 */ /* 0x000fe40000010805 */
[----:B------:R-:W3:Y:S01]  /*120c0*/  LDSM.16.MT88.4 R16, [R224+0x100] ;  /* 0x00010000e010783b */ /* 0x000ee20000004200 */
[----:B-1----:R-:W-:-:S04]  /*120d0*/  FFMA.FTZ R2, R56, c[0x0][0x2d0], -R0 ;  /* 0x0000b40038027a23 */ /* 0x002fc80000010800 */
        /* <DEDUP_REMOVED lines=8> */
[----:B------:R1:W-:Y:S08]  /*12160*/  MUFU.EX2 R195, R2 ;  /* 0x0000000200c37308 */ /* 0x0003f00000000800 */
[----:B------:R-:W4:Y:S01]  /*12170*/  MUFU.EX2 R196, R8 ;  /* 0x0000000800c47308 */ /* 0x000f220000000800 */
[----:B-1----:R-:W-:-:S07]  /*12180*/  FFMA.FTZ R2, R68, c[0x0][0x2d0], -R0 ;  /* 0x0000b40044027a23 */ /* 0x002fce0000010800 */
[----:B------:R1:W-:Y:S02]  /*12190*/  MUFU.EX2 R181, R2 ;  /* 0x0000000200b57308 */ /* 0x0003e40000000800 */
[----:B-1----:R-:W-:-:S06]  /*121a0*/  FFMA.FTZ R2, R69, c[0x0][0x2d0], -R0 ;  /* 0x0000b40045027a23 */ /* 0x002fcc0000010800 */
[----:B------:R1:W1:Y:S01]  /*121b0*/  MUFU.EX2 R180, R2 ;  /* 0x0000000200b47308 */ /* 0x0002620000000800 */
[----:B--2---:R-:W-:Y:S02]  /*121c0*/  F2FP.PACK_AB R8, R198, R197 ;  /* 0x000000c5c608723e */ /* 0x004fe400000000ff */
[----:B------:R-:W-:Y:S02]  /*121d0*/  F2FP.PACK_AB R10, R201, R240 ;  /* 0x000000f0c90a723e */ /* 0x000fe400000000ff */
[----:B----4-:R-:W-:Y:S01]  /*121e0*/  F2FP.PACK_AB R9, R199, R196 ;  /* 0x000000c4c709723e */ /* 0x010fe200000000ff */
[----:B-1----:R-:W-:-:S04]  /*121f0*/  FFMA.FTZ R2, R70, c[0x0][0x2d0], -R0 ;  /* 0x0000b40046027a23 */ /* 0x002fc80000010800 */
[----:B------:R1:W-:Y:S01]  /*12200*/  MUFU.EX2 R160, R2 ;  /* 0x0000000200a07308 */ /* 0x0003e20000000800 */
[----:B------:R-:W-:Y:S01]  /*12210*/  F2FP.PACK_AB R11, R188, R213 ;  /* 0x000000d5bc0b723e */ /* 0x000fe200000000ff */
[----:B-1----:R-:W-:-:S06]  /*12220*/  FFMA.FTZ R2, R75, c[0x0][0x2d0], -R0 ;  /* 0x0000b4004b027a23 */ /* 0x002fcc0000010800 */
[----:B------:R1:W2:Y:S01]  /*12230*/  MUFU.EX2 R75, R2 ;  /* 0x00000002004b7308 */ /* 0x0002a20000000800 */
[----:B---3--:R-:W-:Y:S01]  /*12240*/  HMMA.16816.F32 R44, R8, R16, RZ ;  /* 0x00000010082c723c */ /* 0x008fe200000018ff */
[----:B-1----:R-:W-:-:S06]  /*12250*/  FFMA.FTZ R2, R111, c[0x0][0x2d0], -R7 ;  /* 0x0000b4006f027a23 */ /* 0x002fcc0000010807 */
[----:B------:R1:W-:Y:S01]  /*12260*/  MUFU.EX2 R248, R2 ;  /* 0x0000000200f87308 */ /* 0x0003e20000000800 */
[C---:B------:R-:W-:Y:S08]  /*12270*/  HMMA.16816.F32 R76, R8.reuse, R36, RZ ;  /* 0x00000024084c723c */ /* 0x040ff000000018ff */
[----:B------:R-:W-:Y:S01]  /*12280*/  HMMA.16816.F32 R48, R8, R40, RZ ;  /* 0x000000280830723c */ /* 0x000fe200000018ff */
[----:B-1----:R-:W-:-:S07]  /*12290*/  FFMA.FTZ R2, R130, c[0x0][0x2d0], -R7 ;  /* 0x0000b40082027a23 */ /* 0x002fce0000010807 */
[C---:B------:R-:W-:Y:S01]  /*122a0*/  HMMA.16816.F32 R20, R8.reuse, R52, RZ ;  /* 0x000000340814723c */ /* 0x040fe200000018ff */
[----:B------:R1:W-:Y:S07]  /*122b0*/  MUFU.EX2 R250, R2 ;  /* 0x0000000200fa7308 */ /* 0x0003ee0000000800 */
[C---:B------:R-:W-:Y:S08]  /*122c0*/  HMMA.16816.F32 R32, R8.reuse, R18, RZ ;  /* 0x000000120820723c */ /* 0x040ff000000018ff */
[----:B------:R-:W-:Y:S01]  /*122d0*/  HMMA.16816.F32 R28, R8, R38, RZ ;  /* 0x00000026081c723c */ /* 0x000fe200000018ff */
[----:B-1----:R-:W-:-:S07]  /*122e0*/  FFMA.FTZ R2, R132, c[0x0][0x2d0], -R7 ;  /* 0x0000b40084027a23 */ /* 0x002fce0000010807 */
[C---:B------:R-:W-:Y:S01]  /*122f0*/  HMMA.16816.F32 R24, R8.reuse, R42, RZ ;  /* 0x0000002a0818723c */ /* 0x040fe200000018ff */
[----:B------:R1:W-:Y:S07]  /*12300*/  MUFU.EX2 R252, R2 ;  /* 0x0000000200fc7308 */ /* 0x0003ee0000000800 */
[----:B------:R-:W-:Y:S01]  /*12310*/  HMMA.16816.F32 R8, R8, R54, RZ ;  /* 0x000000360808723c */ /* 0x000fe200000018ff */
[----:B-1----:R-:W-:-:S04]  /*12320*/  FFMA.FTZ R2, R133, c[0x0][0x2d0], -R7 ;  /* 0x0000b40085027a23 */ /* 0x002fc80000010807 */
[----:B------:R1:W-:Y:S01]  /*12330*/  MUFU.EX2 R68, R2 ;  /* 0x0000000200447308 */ /* 0x0003e20000000800 */
[----:B------:R-:W-:Y:S02]  /*12340*/  F2FP.PACK_AB R12, R237, R233 ;  /* 0x000000e9ed0c723e */ /* 0x000fe400000000ff */
[----:B------:R-:W-:Y:S02]  /*12350*/  F2FP.PACK_AB R13, R229, R208 ;  /* 0x000000d0e50d723e */ /* 0x000fe400000000ff */
[----:B------:R-:W-:Y:S02]  /*12360*/  F2FP.PACK_AB R14, R235, R203 ;  /* 0x000000cbeb0e723e */ /* 0x000fe400000000ff */
[----:B------:R-:W-:Y:S01]  /*12370*/  F2FP.PACK_AB R15, R232, R236 ;  /* 0x000000ece80f723e */ /* 0x000fe200000000ff */
[----:B-1----:R-:W-:-:S04]  /*12380*/  FFMA.FTZ R2, R108, c[0x0][0x2d0], -R6 ;  /* 0x0000b4006c027a23 */ /* 0x002fc80000010806 */
[----:B------:R1:W-:Y:S02]  /*12390*/  MUFU.EX2 R244, R2 ;  /* 0x0000000200f47308 */ /* 0x0003e40000000800 */
[----:B------:R-:W-:Y:S01]  /*123a0*/  HMMA.16816.F32 R124, R12, R64, R76 ;  /* 0x000000400c7c723c */ /* 0x000fe2000000184c */
[----:B-1----:R-:W-:-:S05]  /*123b0*/  FFMA.FTZ R2, R109, c[0x0][0x2d0], -R6 ;  /* 0x0000b4006d027a23 */ /* 0x002fca0000010806 */
[----:B------:R1:W3:Y:S02]  /*123c0*/  MUFU.EX2 R245, R2 ;  /* 0x0000000200f57308 */ /* 0x0002e40000000800 */
[----:B------:R-:W-:Y:S07]  /*123d0*/  HMMA.16816.F32 R76, R12, R86, R8 ;  /* 0x000000560c4c723c */ /* 0x000fee0000001808 */
[----:B------:R-:W-:Y:S02]  /*123e0*/  F2FP.PACK_AB R8, R183, R251 ;  /* 0x000000fbb708723e */ /* 0x000fe400000000ff */
[----:B------:R-:W-:-:S02]  /*123f0*/  F2FP.PACK_AB R10, R179, R182 ;  /* 0x000000b6b30a723e */ /* 0x000fc400000000ff */
[----:B------:R-:W-:Y:S01]  /*12400*/  F2FP.PACK_AB R9, R4, R151 ;  /* 0x000000970409723e */ /* 0x000fe200000000ff */
[----:B-1----:R-:W-:Y:S01]  /*12410*/  FFMA.FTZ R2, R110, c[0x0][0x2d0], -R6 ;  /* 0x0000b4006e027a23 */ /* 0x002fe20000010806 */
[----:B------:R-:W-:-:S03]  /*12420*/  F2FP.PACK_AB R11, R176, R177 ;  /* 0x000000b1b00b723e */ /* 0x000fc600000000ff */
[----:B------:R1:W-:Y:S01]  /*12430*/  MUFU.EX2 R246, R2 ;  /* 0x0000000200f67308 */ /* 0x0003e20000000800 */
[C---:B------:R-:W-:Y:S08]  /*12440*/  HMMA.16816.F32 R112, R12.reuse, R84, R20 ;  /* 0x000000540c70723c */ /* 0x040ff00000001814 */
[----:B------:R-:W-:Y:S01]  /*12450*/  HMMA.16816.F32 R92, R12, R66, R28 ;  /* 0x000000420c5c723c */ /* 0x000fe2000000181c */
[----:B-1----:R-:W-:-:S07]  /*12460*/  FFMA.FTZ R2, R131, c[0x0][0x2d0], -R6 ;  /* 0x0000b40083027a23 */ /* 0x002fce0000010806 */
[C---:B------:R-:W-:Y:S01]  /*12470*/  HMMA.16816.F32 R20, R8.reuse, R16, RZ ;  /* 0x000000100814723c */ /* 0x040fe200000018ff */
[----:B------:R1:W-:Y:S07]  /*12480*/  MUFU.EX2 R243, R2 ;  /* 0x0000000200f37308 */ /* 0x0003ee0000000800 */
[C---:B------:R-:W-:Y:S08]  /*12490*/  HMMA.16816.F32 R28, R8.reuse, R18, RZ ;  /* 0x00000012081c723c */ /* 0x040ff000000018ff */
[----:B------:R-:W-:Y:S01]  /*124a0*/  HMMA.16816.F32 R16, R8, R36, RZ ;  /* 0x000000240810723c */ /* 0x000fe200000018ff */
[----:B-1----:R-:W-:-:S04]  /*124b0*/  FFMA.FTZ R2, R102, c[0x0][0x2d0], -R5 ;  /* 0x0000b40066027a23 */ /* 0x002fc80000010805 */
[----:B------:R1:W-:Y:S03]  /*124c0*/  MUFU.EX2 R242, R2 ;  /* 0x0000000200f27308 */ /* 0x0003e60000000800 */
[----:B------:R-:W-:Y:S01]  /*124d0*/  HMMA.16816.F32 R104, R12, R60, R44 ;  /* 0x0000003c0c68723c */ /* 0x000fe2000000182c */
[----:B-1----:R-:W-:-:S04]  /*124e0*/  FFMA.FTZ R2, R103, c[0x0][0x2d0], -R5 ;  /* 0x0000b40067027a23 */ /* 0x002fc80000010805 */
[----:B------:R1:W4:Y:S03]  /*124f0*/  MUFU.EX2 R223, R2 ;  /* 0x0000000200df7308 */ /* 0x0003260000000800 */
[C---:B------:R-:W-:Y:S08]  /*12500*/  HMMA.16816.F32 R96, R12.reuse, R62, R32 ;  /* 0x0000003e0c60723c */ /* 0x040ff00000001820 */
[----:B------:R-:W-:Y:S01]  /*12510*/  HMMA.16816.F32 R44, R12, R82, R24 ;  /* 0x000000520c2c723c */ /* 0x000fe20000001818 */
[----:B-1----:R-:W-:-:S07]  /*12520*/  FFMA.FTZ R2, R129, c[0x0][0x2d0], -R5 ;  /* 0x0000b40081027a23 */ /* 0x002fce0000010805 */
[----:B------:R-:W-:Y:S01]  /*12530*/  HMMA.16816.F32 R120, R12, R80, R48 ;  /* 0x000000500c78723c */ /* 0x000fe20000001830 */
[----:B------:R1:W-:Y:S07]  /*12540*/  MUFU.EX2 R222, R2 ;  /* 0x0000000200de7308 */ /* 0x0003ee0000000800 */
[C---:B------:R-:W-:Y:S08]  /*12550*/  HMMA.16816.F32 R32, R8.reuse, R38, RZ ;  /* 0x000000260820723c */ /* 0x040ff000000018ff */
[----:B------:R-:W-:Y:S01]  /*12560*/  HMMA.16816.F32 R24, R8, R52, RZ ;  /* 0x000000340818723c */ /* 0x000fe200000018ff */
[----:B-1----:R-:W-:-:S04]  /*12570*/  FFMA.FTZ R2, R134, c[0x0][0x2d0], -R5 ;  /* 0x0000b40086027a23 */ /* 0x002fc80000010805 */
[----:B------:R1:W1:Y:S03]  /*12580*/  MUFU.EX2 R221, R2 ;  /* 0x0000000200dd7308 */ /* 0x0002660000000800 */
[C---:B------:R-:W-:Y:S08]  /*12590*/  HMMA.16816.F32 R12, R8.reuse, R40, RZ ;  /* 0x00000028080c723c */ /* 0x040ff000000018ff */
[C---:B------:R-:W-:Y:S08]  /*125a0*/  HMMA.16816.F32 R36, R8.reuse, R42, RZ ;  /* 0x0000002a0824723c */ /* 0x040ff000000018ff */
[----:B------:R-:W-:Y:S01]  /*125b0*/  HMMA.16816.F32 R52, R8, R54, RZ ;  /* 0x000000360834723c */ /* 0x000fe200000018ff */
[----:B-1----:R-:W-:-:S06]  /*125c0*/  FFMA.FTZ R2, R88, c[0x0][0x2d0], -R0 ;  /* 0x0000b40058027a23 */ /* 0x002fcc0000010800 */
[----:B------:R-:W-:Y:S02]  /*125d0*/  F2FP.PACK_AB R8, R191, R192 ;  /* 0x000000c0bf08723e */ /* 0x000fe400000000ff */
[----:B------:R-:W-:Y:S02]  /*125e0*/  F2FP.PACK_AB R9, R180, R181 ;  /* 0x000000b5b409723e */ /* 0x000fe400000000ff */
[----:B------:R-:W-:Y:S02]  /*125f0*/  F2FP.PACK_AB R10, R195, R206 ;  /* 0x000000cec30a723e */ /* 0x000fe400000000ff */
[----:B--2---:R-:W-:Y:S01]  /*12600*/  F2FP.PACK_AB R11, R75, R160 ;  /* 0x000000a04b0b723e */ /* 0x004fe200000000ff */
[----:B------:R1:W-:Y:S06]  /*12610*/  MUFU.EX2 R219, R2 ;  /* 0x0000000200db7308 */ /* 0x0003ec0000000800 */
[----:B------:R-:W-:Y:S01]  /*12620*/  HMMA.16816.F32 R56, R8, R64, R16 ;  /* 0x000000400838723c */ /* 0x000fe20000001810 */
[----:B------:R-:W2:Y:S01]  /*12630*/  LDSM.16.MT88.4 R16, [R227+0x1100] ;  /* 0x00110000e310783b */ /* 0x000ea20000004200 */
[----:B-1----:R-:W-:-:S04]  /*12640*/  FFMA.FTZ R2, R89, c[0x0][0x2d0], -R0 ;  /* 0x0000b40059027a23 */ /* 0x002fc80000010800 */
[----:B------:R1:W1:Y:S01]  /*12650*/  MUFU.EX2 R220, R2 ;  /* 0x0000000200dc7308 */ /* 0x0002620000000800 */
[----:B------:R-:W-:Y:S02]  /*12660*/  IMAD.MOV.U32 R69, RZ, RZ, R213 ;  /* 0x000000ffff457224 */ /* 0x000fe400078e00d5 */
[----:B-1----:R-:W-:-:S05]  /*12670*/  FFMA.FTZ R2, R90, c[0x0][0x2d0], -R0 ;  /* 0x0000b4005a027a23 */ /* 0x002fca0000010800 */
[----:B------:R1:W-:Y:S02]  /*12680*/  MUFU.EX2 R218, R2 ;  /* 0x0000000200da7308 */ /* 0x0003e40000000800 */
[----:B-1----:R-:W-:-:S06]  /*12690*/  FFMA.FTZ R2, R91, c[0x0][0x2d0], -R0 ;  /* 0x0000b4005b027a23 */ /* 0x002fcc0000010800 */
[----:B------:R1:W1:Y:S02]  /*126a0*/  MUFU.EX2 R217, R2 ;  /* 0x0000000200d97308 */ /* 0x0002640000000800 */
[----:B-1----:R-:W-:-:S06]  /*126b0*/  FFMA.FTZ R2, R147, c[0x0][0x2d0], -R7 ;  /* 0x0000b40093027a23 */ /* 0x002fcc0000010807 */
[----:B------:R1:W-:Y:S01]  /*126c0*/  MUFU.EX2 R213, R2 ;  /* 0x0000000200d57308 */ /* 0x0003e20000000800 */
[----:B------:R-:W-:Y:S01]  /*126d0*/  HMMA.16816.F32 R40, R8, R60, R20 ;  /* 0x0000003c0828723c */ /* 0x000fe20000001814 */
[----:B------:R-:W-:Y:S01]  /*126e0*/  MOV R129, R210 ;  /* 0x000000d200817202 */ /* 0x000fe20000000f00 */
[----:B------:R-:W-:Y:S01]  /*126f0*/  IMAD.MOV.U32 R132, RZ, RZ, R212 ;  /* 0x000000ffff847224 */ /* 0x000fe200078e00d4 */
[----:B------:R-:W2:Y:S01]  /*12700*/  LDSM.16.MT88.4 R20, [R224+0x1100] ;  /* 0x00110000e014783b */ /* 0x000ea20000004200 */
[----:B-1----:R-:W-:-:S04]  /*12710*/  FFMA.FTZ R2, R148, c[0x0][0x2d0], -R7 ;  /* 0x0000b40094027a23 */ /* 0x002fc80000010807 */
[----:B------:R1:W-:Y:S01]  /*12720*/  MUFU.EX2 R214, R2 ;  /* 0x0000000200d67308 */ /* 0x0003e20000000800 */
[----:B------:R-:W-:Y:S01]  /*12730*/  HMMA.16816.F32 R48, R8, R80, R12 ;  /* 0x000000500830723c */ /* 0x000fe2000000180c */
[----:B------:R-:W-:Y:S01]  /*12740*/  IMAD.MOV.U32 R131, RZ, RZ, R209 ;  /* 0x000000ffff837224 */ /* 0x000fe200078e00d1 */
[----:B------:R-:W2:Y:S01]  /*12750*/  LDSM.16.MT88.4 R12, [R225+0x1100] ;  /* 0x00110000e10c783b */ /* 0x000ea20000004200 */
[----:B-1----:R-:W-:-:S04]  /*12760*/  FFMA.FTZ R2, R149, c[0x0][0x2d0], -R7 ;  /* 0x0000b40095027a23 */ /* 0x002fc80000010807 */
[----:B------:R1:W-:Y:S01]  /*12770*/  MUFU.EX2 R215, R2 ;  /* 0x0000000200d77308 */ /* 0x0003e20000000800 */
[C---:B------:R-:W-:Y:S01]  /*12780*/  HMMA.16816.F32 R108, R8.reuse, R84, R24 ;  /* 0x00000054086c723c */ /* 0x040fe20000001818 */
[----:B------:R-:W-:Y:S01]  /*12790*/  IMAD.MOV.U32 R130, RZ, RZ, R208 ;  /* 0x000000ffff827224 */ /* 0x000fe200078e00d0 */
[----:B------:R-:W2:Y:S06]  /*127a0*/  LDSM.16.MT88.4 R24, [R226+0x1100] ;  /* 0x00110000e218783b */ /* 0x000eac0000004200 */
[----:B------:R-:W-:Y:S01]  /*127b0*/  HMMA.16816.F32 R28, R8, R62, R28 ;  /* 0x0000003e081c723c */ /* 0x000fe2000000181c */
[----:B-1----:R-:W-:-:S07]  /*127c0*/  FFMA.FTZ R2, R150, c[0x0][0x2d0], -R7 ;  /* 0x0000b40096027a23 */ /* 0x002fce0000010807 */
[C---:B------:R-:W-:Y:S01]  /*127d0*/  HMMA.16816.F32 R32, R8.reuse, R66, R32 ;  /* 0x000000420820723c */ /* 0x040fe20000001820 */
[----:B------:R1:W-:Y:S07]  /*127e0*/  MUFU.EX2 R216, R2 ;  /* 0x0000000200d87308 */ /* 0x0003ee0000000800 */
[C---:B------:R-:W-:Y:S08]  /*127f0*/  HMMA.16816.F32 R36, R8.reuse, R82, R36 ;  /* 0x000000520824723c */ /* 0x040ff00000001824 */
[----:B------:R-:W-:Y:S01]  /*12800*/  HMMA.16816.F32 R52, R8, R86, R52 ;  /* 0x000000560834723c */ /* 0x000fe20000001834 */
[----:B-1----:R-:W-:-:S06]  /*12810*/  FFMA.FTZ R2, R139, c[0x0][0x2d0], -R6 ;  /* 0x0000b4008b027a23 */ /* 0x002fcc0000010806 */
[----:B---3--:R-:W-:Y:S02]  /*12820*/  F2FP.PACK_AB R8, R245, R244 ;  /* 0x000000f4f508723e */ /* 0x008fe400000000ff */
[----:B----4-:R-:W-:Y:S02]  /*12830*/  F2FP.PACK_AB R9, R223, R242 ;  /* 0x000000f2df09723e */ /* 0x010fe400000000ff */
[----:B------:R-:W-:Y:S02]  /*12840*/  F2FP.PACK_AB R10, R243, R246 ;  /* 0x000000f6f30a723e */ /* 0x000fe400000000ff */
[----:B------:R-:W-:Y:S01]  /*12850*/  F2FP.PACK_AB R11, R221, R222 ;  /* 0x000000dedd0b723e */ /* 0x000fe200000000ff */
[----:B------:R1:W-:Y:S06]  /*12860*/  MUFU.EX2 R210, R2 ;  /* 0x0000000200d27308 */ /* 0x0003ec0000000800 */
[----:B--2---:R-:W-:Y:S07]  /*12870*/  HMMA.16816.F32 R100, R8, R16, R124 ;  /* 0x000000100864723c */ /* 0x004fee000000187c */
[----:B------:R-:W-:-:S02]  /*12880*/  IMAD.MOV.U32 R127, RZ, RZ, R211 ;  /* 0x000000ffff7f7224 */ /* 0x000fc400078e00d3 */
[----:B-1----:R-:W-:-:S04]  /*12890*/  FFMA.FTZ R2, R143, c[0x0][0x2d0], -R6 ;  /* 0x0000b4008f027a23 */ /* 0x002fc80000010806 */
[----:B------:R1:W2:Y:S02]  /*128a0*/  MUFU.EX2 R211, R2 ;  /* 0x0000000200d37308 */ /* 0x0002a40000000800 */
[----:B-1----:R-:W-:-:S06]  /*128b0*/  FFMA.FTZ R2, R142, c[0x0][0x2d0], -R6 ;  /* 0x0000b4008e027a23 */ /* 0x002fcc0000010806 */
[----:B------:R1:W-:Y:S01]  /*128c0*/  MUFU.EX2 R212, R2 ;  /* 0x0000000200d47308 */ /* 0x0003e20000000800 */
[----:B------:R-:W-:Y:S02]  /*128d0*/  IMAD.MOV.U32 R3, RZ, RZ, R207 ;  /* 0x000000ffff037224 */ /* 0x000fe400078e00cf */
[----:B-1----:R-:W-:-:S05]  /*128e0*/  FFMA.FTZ R2, R145, c[0x0][0x2d0], -R6 ;  /* 0x0000b40091027a23 */ /* 0x002fca0000010806 */
[----:B------:R1:W-:Y:S01]  /*128f0*/  MUFU.EX2 R209, R2 ;  /* 0x0000000200d17308 */ /* 0x0003e20000000800 */
[----:B------:R-:W-:Y:S01]  /*12900*/  MOV R126, R206 ;  /* 0x000000ce007e7202 */ /* 0x000fe20000000f00 */
[----:B-1----:R-:W-:-:S06]  /*12910*/  FFMA.FTZ R2, R135, c[0x0][0x2d0], -R5 ;  /* 0x0000b40087027a23 */ /* 0x002fcc0000010805 */
[----:B------:R1:W-:Y:S02]  /*12920*/  MUFU.EX2 R208, R2 ;  /* 0x0000000200d07308 */ /* 0x0003e40000000800 */
[----:B-1----:R-:W-:-:S06]  /*12930*/  FFMA.FTZ R2, R141, c[0x0][0x2d0], -R5 ;  /* 0x0000b4008d027a23 */ /* 0x002fcc0000010805 */
[----:B------:R1:W3:Y:S01]  /*12940*/  MUFU.EX2 R207, R2 ;  /* 0x0000000200cf7308 */ /* 0x0002e20000000800 */
[----:B------:R-:W-:Y:S02]  /*12950*/  IMAD.MOV.U32 R135, RZ, RZ, R203 ;  /* 0x000000ffff877224 */ /* 0x000fe400078e00cb */
[----:B-1----:R-:W-:-:S05]  /*12960*/  FFMA.FTZ R2, R146, c[0x0][0x2d0], -R5 ;  /* 0x0000b40092027a23 */ /* 0x002fca0000010805 */
[----:B------:R1:W-:Y:S01]  /*12970*/  MUFU.EX2 R206, R2 ;  /* 0x0000000200ce7308 */ /* 0x0003e20000000800 */
[----:B------:R-:W-:Y:S02]  /*12980*/  IMAD.MOV.U32 R146, RZ, RZ, R205 ;  /* 0x000000ffff927224 */ /* 0x000fe400078e00cd */
[----:B------:R-:W-:Y:S02]  /*12990*/  IMAD.MOV.U32 R143, RZ, RZ, R204 ;  /* 0x000000ffff8f7224 */ /* 0x000fe400078e00cc */
[----:B-1----:R-:W-:-:S04]  /*129a0*/  FFMA.FTZ R2, R144, c[0x0][0x2d0], -R5 ;  /* 0x0000b40090027a23 */ /* 0x002fc80000010805 */
[----:B------:R1:W4:Y:S02]  /*129b0*/  MUFU.EX2 R205, R2 ;  /* 0x0000000200cd7308 */ /* 0x0003240000000800 */
[----:B-1----:R-:W-:-:S06]  /*129c0*/  FFMA.FTZ R2, R117, c[0x0][0x2d0], -R0 ;  /* 0x0000b40075027a23 */ /* 0x002fcc0000010800 */
[----:B------:R1:W-:Y:S01]  /*129d0*/  MUFU.EX2 R203, R2 ;  /* 0x0000000200cb7308 */ /* 0x0003e20000000800 */
[----:B------:R-:W-:Y:S01]  /*129e0*/  MOV R117, R202 ;  /* 0x000000ca00757202 */ /* 0x000fe20000000f00 */
[----:B------:R-:W-:Y:S02]  /*129f0*/  IMAD.MOV.U32 R70, RZ, RZ, R201 ;  /* 0x000000ffff467224 */ /* 0x000fe400078e00c9 */
[----:B-1----:R-:W-:-:S04]  /*12a00*/  FFMA.FTZ R2, R118, c[0x0][0x2d0], -R0 ;  /* 0x0000b40076027a23 */ /* 0x002fc80000010800 */
[----:B------:R1:W1:Y:S01]  /*12a10*/  MUFU.EX2 R204, R2 ;  /* 0x0000000200cc7308 */ /* 0x0002620000000800 */
[----:B------:R-:W-:Y:S01]  /*12a20*/  MOV R118, R194 ;  /* 0x000000c200767202 */ /* 0x000fe20000000f00 */
[----:B-1----:R-:W-:-:S06]  /*12a30*/  FFMA.FTZ R2, R116, c[0x0][0x2d0], -R0 ;  /* 0x0000b40074027a23 */ /* 0x002fcc0000010800 */
[----:B------:R1:W-:Y:S01]  /*12a40*/  MUFU.EX2 R202, R2 ;  /* 0x0000000200ca7308 */ /* 0x0003e20000000800 */
[----:B------:R-:W-:Y:S01]  /*12a50*/  HMMA.16816.F32 R104, R8, R20, R104 ;  /* 0x000000140868723c */ /* 0x000fe20000001868 */
[----:B------:R-:W-:Y:S02]  /*12a60*/  IMAD.MOV.U32 R148, RZ, RZ, R197 ;  /* 0x000000ffff947224 */ /* 0x000fe400078e00c5 */
[----:B-1----:R-:W-:-:S04]  /*12a70*/  FFMA.FTZ R2, R128, c[0x0][0x2d0], -R0 ;  /* 0x0000b40080027a23 */ /* 0x002fc80000010800 */
[----:B------:R1:W1:Y:S01]  /*12a80*/  MUFU.EX2 R201, R2 ;  /* 0x0000000200c97308 */ /* 0x0002620000000800 */
[C---:B------:R-:W-:Y:S08]  /*12a90*/  HMMA.16816.F32 R88, R8.reuse, R12, R120 ;  /* 0x0000000c0858723c */ /* 0x040ff00000001878 */
[----:B------:R-:W-:Y:S01]  /*12aa0*/  HMMA.16816.F32 R80, R8, R24, R112 ;  /* 0x000000180850723c */ /* 0x000fe20000001870 */
[----:B-1----:R-:W-:-:S07]  /*12ab0*/  FFMA.FTZ R2, R172, c[0x0][0x2d0], -R7 ;  /* 0x0000b400ac027a23 */ /* 0x002fce0000010807 */
[C---:B------:R-:W-:Y:S01]  /*12ac0*/  HMMA.16816.F32 R96, R8.reuse, R22, R96 ;  /* 0x000000160860723c */ /* 0x040fe20000001860 */
[----:B------:R1:W-:Y:S07]  /*12ad0*/  MUFU.EX2 R194, R2 ;  /* 0x0000000200c27308 */ /* 0x0003ee0000000800 */
[C---:B------:R-:W-:Y:S08]  /*12ae0*/  HMMA.16816.F32 R92, R8.reuse, R18, R92 ;  /* 0x00000012085c723c */ /* 0x040ff0000000185c */
[----:B------:R-:W-:Y:S01]  /*12af0*/  HMMA.16816.F32 R84, R8, R14, R44 ;  /* 0x0000000e0854723c */ /* 0x000fe2000000182c */
[----:B-1----:R-:W-:-:S07]  /*12b00*/  FFMA.FTZ R2, R173, c[0x0][0x2d0], -R7 ;  /* 0x0000b400ad027a23 */ /* 0x002fce0000010807 */
[----:B------:R-:W-:Y:S01]  /*12b10*/  HMMA.16816.F32 R76, R8, R26, R76 ;  /* 0x0000001a084c723c */ /* 0x000fe2000000184c */
[----:B------:R1:W-:Y:S06]  /*12b20*/  MUFU.EX2 R197, R2 ;  /* 0x0000000200c57308 */ /* 0x0003ec0000000800 */
[----:B------:R-:W-:Y:S02]  /*12b30*/  F2FP.PACK_AB R8, R250, R248 ;  /* 0x000000f8fa08723e */ /* 0x000fe400000000ff */
[----:B------:R-:W-:Y:S02]  /*12b40*/  F2FP.PACK_AB R9, R220, R219 ;  /* 0x000000dbdc09723e */ /* 0x000fe400000000ff */
[----:B------:R-:W-:-:S02]  /*12b50*/  F2FP.PACK_AB R10, R68, R252 ;  /* 0x000000fc440a723e */ /* 0x000fc400000000ff */
[----:B------:R-:W-:Y:S01]  /*12b60*/  F2FP.PACK_AB R11, R217, R218 ;  /* 0x000000dad90b723e */ /* 0x000fe200000000ff */
[----:B------:R-:W-:Y:S02]  /*12b70*/  IMAD.MOV.U32 R133, RZ, RZ, R199 ;  /* 0x000000ffff857224 */ /* 0x000fe400078e00c7 */
[----:B-1----:R-:W-:-:S04]  /*12b80*/  FFMA.FTZ R2, R174, c[0x0][0x2d0], -R7 ;  /* 0x0000b400ae027a23 */ /* 0x002fc80000010807 */
[----:B------:R-:W-:Y:S01]  /*12b90*/  HMMA.16816.F32 R64, R8, R20, R40 ;  /* 0x000000140840723c */ /* 0x000fe20000001828 */
[----:B------:R1:W-:Y:S01]  /*12ba0*/  MUFU.EX2 R199, R2 ;  /* 0x0000000200c77308 */ /* 0x0003e20000000800 */
[----:B------:R-:W-:-:S06]  /*12bb0*/  IMAD.MOV.U32 R139, RZ, RZ, R200 ;  /* 0x000000ffff8b7224 */ /* 0x000fcc00078e00c8 */
[C---:B------:R-:W-:Y:S01]  /*12bc0*/  HMMA.16816.F32 R60, R8.reuse, R22, R28 ;  /* 0x00000016083c723c */ /* 0x040fe2000000181c */
[----:B------:R-:W2:Y:S04]  /*12bd0*/  LDSM.16.MT88.4 R20, [R224+0x1900] ;  /* 0x00190000e014783b */ /* 0x000ea80000004200 */
[----:B------:R-:W-:Y:S03]  /*12be0*/  LDSM.16.MT88.4 R28, [R226+0x1900] ;  /* 0x00190000e21c783b */ /* 0x000fe60000004200 */
[----:B------:R-:W-:Y:S01]  /*12bf0*/  HMMA.16816.F32 R56, R8, R16, R56 ;  /* 0x000000100838723c */ /* 0x000fe20000001838 */
[----:B-1----:R-:W-:-:S07]  /*12c00*/  FFMA.FTZ R2, R175, c[0x0][0x2d0], -R7 ;  /* 0x0000b400af027a23 */ /* 0x002fce0000010807 */
[C---:B------:R-:W-:Y:S01]  /*12c10*/  HMMA.16816.F32 R44, R8.reuse, R18, R32 ;  /* 0x00000012082c723c */ /* 0x040fe20000001820 */
[----:B------:R-:W1:Y:S01]  /*12c20*/  LDSM.16.MT88.4 R16, [R227+0x1900] ;  /* 0x00190000e310783b */ /* 0x000e620000004200 */
[----:B------:R3:W-:Y:S06]  /*12c30*/  MUFU.EX2 R200, R2 ;  /* 0x0000000200c87308 */ /* 0x0007ec0000000800 */
[C---:B------:R-:W-:Y:S08]  /*12c40*/  HMMA.16816.F32 R40, R8.reuse, R12, R48 ;  /* 0x0000000c0828723c */ /* 0x040ff00000001830 */
[----:B------:R-:W-:Y:S01]  /*12c50*/  HMMA.16816.F32 R32, R8, R14, R36 ;  /* 0x0000000e0820723c */ /* 0x000fe20000001824 */
[----:B------:R-:W1:Y:S01]  /*12c60*/  LDSM.16.MT88.4 R12, [R225+0x1900] ;  /* 0x00190000e10c783b */ /* 0x000e620000004200 */
[----:B---3--:R-:W-:-:S02]  /*12c70*/  FFMA.FTZ R2, R165, c[0x0][0x2d0], -R6 ;  /* 0x0000b400a5027a23 */ /* 0x008fc40000010806 */
[----:B------:R-:W-:Y:S02]  /*12c80*/  IMAD.MOV.U32 R142, RZ, RZ, R193 ;  /* 0x000000ffff8e7224 */ /* 0x000fe400078e00c1 */
[----:B------:R3:W-:Y:S01]  /*12c90*/  MUFU.EX2 R193, R2 ;  /* 0x0000000200c17308 */ /* 0x0007e20000000800 */
[----:B------:R-:W-:Y:S01]  /*12ca0*/  IMAD.MOV.U32 R149, RZ, RZ, R196 ;  /* 0x000000ffff957224 */ /* 0x000fe200078e00c4 */
[----:B------:R-:W-:Y:S01]  /*12cb0*/  MOV R134, R198 ;  /* 0x000000c600867202 */ /* 0x000fe20000000f00 */
[----:B------:R-:W-:Y:S02]  /*12cc0*/  IMAD.MOV.U32 R150, RZ, RZ, R195 ;  /* 0x000000ffff967224 */ /* 0x000fe400078e00c3 */
[----:B---3--:R-:W-:-:S04]  /*12cd0*/  FFMA.FTZ R2, R166, c[0x0][0x2d0], -R6 ;  /* 0x0000b400a6027a23 */ /* 0x008fc80000010806 */
[----:B------:R3:W1:Y:S01]  /*12ce0*/  MUFU.EX2 R196, R2 ;  /* 0x0000000200c47308 */ /* 0x0006620000000800 */
[----:B------:R-:W-:Y:S01]  /*12cf0*/  MOV R124, R192 ;  /* 0x000000c0007c7202 */ /* 0x000fe20000000f00 */
[----:B---3--:R-:W-:-:S06]  /*12d00*/  FFMA.FTZ R2, R167, c[0x0][0x2d0], -R6 ;  /* 0x0000b400a7027a23 */ /* 0x008fcc0000010806 */
[----:B------:R3:W-:Y:S01]  /*12d10*/  MUFU.EX2 R198, R2 ;  /* 0x0000000200c67308 */ /* 0x0007e20000000800 */
[----:B------:R-:W-:Y:S01]  /*12d20*/  HMMA.16816.F32 R48, R8, R24, R108 ;  /* 0x000000180830723c */ /* 0x000fe2000000186c */
[----:B------:R-:W-:Y:S02]  /*12d30*/  IMAD.MOV.U32 R125, RZ, RZ, R191 ;  /* 0x000000ffff7d7224 */ /* 0x000fe400078e00bf */
[----:B---3--:R-:W-:-:S04]  /*12d40*/  FFMA.FTZ R2, R171, c[0x0][0x2d0], -R6 ;  /* 0x0000b400ab027a23 */ /* 0x008fc80000010806 */
[----:B------:R3:W-:Y:S01]  /*12d50*/  MUFU.EX2 R195, R2 ;  /* 0x0000000200c37308 */ /* 0x0007e20000000800 */
[----:B------:R-:W-:Y:S01]  /*12d60*/  HMMA.16816.F32 R52, R8, R26, R52 ;  /* 0x0000001a0834723c */ /* 0x000fe20000001834 */
[----:B------:R-:W-:Y:S01]  /*12d70*/  IMAD.MOV.U32 R147, RZ, RZ, R68 ;  /* 0x000000ffff937224 */ /* 0x000fe200078e0044 */
[----:B------:R-:W1:Y:S05]  /*12d80*/  LDSM.16.MT88.4 R24, [R224+0x2100] ;  /* 0x00210000e018783b */ /* 0x000e6a0000004200 */
[----:B--2---:R-:W-:Y:S01]  /*12d90*/  F2FP.PACK_AB R8, R211, R210 ;  /* 0x000000d2d308723e */ /* 0x004fe200000000ff */
[----:B---3--:R-:W-:Y:S01]  /*12da0*/  FFMA.FTZ R2, R153, c[0x0][0x2d0], -R5 ;  /* 0x0000b40099027a23 */ /* 0x008fe20000010805 */
[----:B------:R-:W-:-:S03]  /*12db0*/  F2FP.PACK_AB R9, R207, R208 ;  /* 0x000000d0cf09723e */ /* 0x000fc600000000ff */
[----:B------:R2:W-:Y:S01]  /*12dc0*/  MUFU.EX2 R192, R2 ;  /* 0x0000000200c07308 */ /* 0x0005e20000000800 */
[----:B------:R-:W-:Y:S02]  /*12dd0*/  F2FP.PACK_AB R10, R209, R212 ;  /* 0x000000d4d10a723e */ /* 0x000fe400000000ff */
[----:B----4-:R-:W-:Y:S01]  /*12de0*/  F2FP.PACK_AB R11, R205, R206 ;  /* 0x000000cecd0b723e */ /* 0x010fe200000000ff */
[----:B------:R-:W-:Y:S02]  /*12df0*/  IMAD.MOV.U32 R68, RZ, RZ, R190 ;  /* 0x000000ffff447224 */ /* 0x000fe400078e00be */
[----:B------:R-:W-:Y:S02]  /*12e00*/  IMAD.MOV.U32 R144, RZ, RZ, R160 ;  /* 0x000000ffff907224 */ /* 0x000fe400078e00a0 */
[----:B--2---:R-:W-:-:S04]  /*12e10*/  FFMA.FTZ R2, R155, c[0x0][0x2d0], -R5 ;  /* 0x0000b4009b027a23 */ /* 0x004fc80000010805 */
[----:B------:R2:W3:Y:S01]  /*12e20*/  MUFU.EX2 R191, R2 ;  /* 0x0000000200bf7308 */ /* 0x0004e20000000800 */
[----:B------:R-:W-:Y:S01]  /*12e30*/  HMMA.16816.F32 R120, R8, R20, R104 ;  /* 0x000000140878723c */ /* 0x000fe20000001868 */
[----:B------:R-:W-:-:S07]  /*12e40*/  IMAD.MOV.U32 R128, RZ, RZ, R189 ;  /* 0x000000ffff807224 */ /* 0x000fce00078e00bd */
[----:B------:R-:W-:Y:S01]  /*12e50*/  HMMA.16816.F32 R112, R8, R22, R96 ;  /* 0x000000160870723c */ /* 0x000fe20000001860 */
[----:B--2---:R-:W-:-:S07]  /*12e60*/  FFMA.FTZ R2, R154, c[0x0][0x2d0], -R5 ;  /* 0x0000b4009a027a23 */ /* 0x004fce0000010805 */
[C---:B-1----:R-:W-:Y:S01]  /*12e70*/  HMMA.16816.F32 R108, R8.reuse, R16, R100 ;  /* 0x00000010086c723c */ /* 0x042fe20000001864 */
[----:B------:R1:W-:Y:S07]  /*12e80*/  MUFU.EX2 R190, R2 ;  /* 0x0000000200be7308 */ /* 0x0003ee0000000800 */
        /* <DEDUP_REMOVED lines=8> */
[----:B-1----:R-:W-:-:S06]  /*12f10*/  FFMA.FTZ R2, R137, c[0x0][0x2d0], -R0 ;  /* 0x0000b40089027a23 */ /* 0x002fcc0000010800 */
[----:B------:R-:W-:Y:S02]  /*12f20*/  F2FP.PACK_AB R8, R214, R213 ;  /* 0x000000d5d608723e */ /* 0x000fe400000000ff */
[----:B------:R-:W-:Y:S02]  /*12f30*/  F2FP.PACK_AB R9, R204, R203 ;  /* 0x000000cbcc09723e */ /* 0x000fe400000000ff */
[----:B------:R-:W-:Y:S02]  /*12f40*/  F2FP.PACK_AB R10, R216, R215 ;  /* 0x000000d7d80a723e */ /* 0x000fe400000000ff */
[----:B------:R-:W-:Y:S01]  /*12f50*/  F2FP.PACK_AB R11, R201, R202 ;  /* 0x000000cac90b723e */ /* 0x000fe200000000ff */
[----:B------:R1:W-:Y:S01]  /*12f60*/  MUFU.EX2 R185, R2 ;  /* 0x0000000200b97308 */ /* 0x0003e20000000800 */
[----:B------:R-:W-:-:S05]  /*12f70*/  MOV R145, R188 ;  /* 0x000000bc00917202 */ /* 0x000fca0000000f00 */
[C---:B------:R-:W-:Y:S08]  /*12f80*/  HMMA.16816.F32 R88, R8.reuse, R20, R64 ;  /* 0x000000140858723c */ /* 0x040ff00000001840 */
[----:B------:R-:W-:Y:S01]  /*12f90*/  HMMA.16816.F32 R64, R8, R16, R56 ;  /* 0x000000100840723c */ /* 0x000fe20000001838 */
[----:B-1----:R-:W-:-:S07]  /*12fa0*/  FFMA.FTZ R2, R136, c[0x0][0x2d0], -R0 ;  /* 0x0000b40088027a23 */ /* 0x002fce0000010800 */
[C---:B------:R-:W-:Y:S01]  /*12fb0*/  HMMA.16816.F32 R44, R8.reuse, R18, R44 ;  /* 0x00000012082c723c */ /* 0x040fe2000000182c */
[----:B------:R-:W1:Y:S01]  /*12fc0*/  LDSM.16.MT88.4 R16, [R225+0x2100] ;  /* 0x00210000e110783b */ /* 0x000e620000004200 */
[----:B------:R4:W1:Y:S06]  /*12fd0*/  MUFU.EX2 R188, R2 ;  /* 0x0000000200bc7308 */ /* 0x00086c0000000800 */
[C---:B------:R-:W-:Y:S01]  /*12fe0*/  HMMA.16816.F32 R80, R8.reuse, R22, R60 ;  /* 0x000000160850723c */ /* 0x040fe2000000183c */
[----:B------:R-:W1:Y:S07]  /*12ff0*/  LDSM.16.MT88.4 R20, [R227+0x2100] ;  /* 0x00210000e314783b */ /* 0x000e6e0000004200 */
[----:B------:R-:W-:Y:S01]  /*13000*/  HMMA.16816.F32 R40, R8, R12, R40 ;  /* 0x0000000c0828723c */ /* 0x000fe20000001828 */
[----:B----4-:R-:W-:-:S07]  /*13010*/  FFMA.FTZ R2, R138, c[0x0][0x2d0], -R0 ;  /* 0x0000b4008a027a23 */ /* 0x010fce0000010800 */
[----:B------:R-:W-:Y:S01]  /*13020*/  HMMA.16816.F32 R36, R8, R14, R32 ;  /* 0x0000000e0824723c */ /* 0x000fe20000001820 */
[----:B------:R-:W4:Y:S01]  /*13030*/  LDSM.16.MT88.4 R12, [R226+0x2100] ;  /* 0x00210000e20c783b */ /* 0x000f220000004200 */
[----:B------:R-:W-:Y:S02]  /*13040*/  IMAD.MOV.U32 R172, RZ, RZ, R187 ;  /* 0x000000ffffac7224 */ /* 0x000fe400078e00bb */
[----:B------:R2:W-:Y:S01]  /*13050*/  MUFU.EX2 R187, R2 ;  /* 0x0000000200bb7308 */ /* 0x0005e20000000800 */
[----:B------:R-:W-:Y:S02]  /*13060*/  IMAD.MOV.U32 R141, RZ, RZ, R186 ;  /* 0x000000ffff8d7224 */ /* 0x000fe400078e00ba */
[----:B------:R-:W-:Y:S01]  /*13070*/  MOV R174, R172 ;  /* 0x000000ac00ae7202 */ /* 0x000fe20000000f00 */
[----:B------:R-:W-:Y:S02]  /*13080*/  IMAD.MOV.U32 R172, RZ, RZ, R118 ;  /* 0x000000ffffac7224 */ /* 0x000fe400078e0076 */
[----:B--2---:R-:W-:-:S04]  /*13090*/  FFMA.FTZ R2, R140, c[0x0][0x2d0], -R0 ;  /* 0x0000b4008c027a23 */ /* 0x004fc80000010800 */
[----:B------:R2:W1:Y:S01]  /*130a0*/  MUFU.EX2 R186, R2 ;  /* 0x0000000200ba7308 */ /* 0x0004620000000800 */
[----:B------:R-:W-:Y:S01]  /*130b0*/  MOV R118, R144 ;  /* 0x0000009000767202 */ /* 0x000fe20000000f00 */
[----:B------:R-:W-:Y:S01]  /*130c0*/  HMMA.16816.F32 R32, R8, R28, R48 ;  /* 0x0000001c0820723c */ /* 0x000fe20000001830 */
[----:B--2---:R-:W-:-:S05]  /*130d0*/  FFMA.FTZ R2, R184, c[0x0][0x2d0], -R6 ;  /* 0x0000b400b8027a23 */ /* 0x004fca0000010806 */
[----:B------:R2:W-:Y:S02]  /*130e0*/  MUFU.EX2 R116, R2 ;  /* 0x0000000200747308 */ /* 0x0005e40000000800 */
[----:B------:R-:W-:Y:S01]  /*130f0*/  HMMA.16816.F32 R28, R8, R30, R52 ;  /* 0x0000001e081c723c */ /* 0x000fe20000001834 */
[----:B--2---:R-:W-:Y:S02]  /*13100*/  FFMA.FTZ R2, R173, c[0x0][0x2d0], -R6 ;  /* 0x0000b400ad027a23 */ /* 0x004fe40000010806 */
[----:B------:R-:W-:Y:S02]  /*13110*/  IMAD.MOV.U32 R173, RZ, RZ, R128 ;  /* 0x000000ffffad7224 */ /* 0x000fe400078e0080 */
[----:B------:R-:W-:Y:S02]  /*13120*/  IMAD.MOV.U32 R128, RZ, RZ, R117 ;  /* 0x000000ffff807224 */ /* 0x000fe400078e0075 */
[----:B------:R2:W1:Y:S01]  /*13130*/  MUFU.EX2 R117, R2 ;  /* 0x0000000200757308 */ /* 0x0004620000000800 */
[----:B------:R-:W-:-:S02]  /*13140*/  IMAD.MOV.U32 R175, RZ, RZ, R173 ;  /* 0x000000ffffaf7224 */ /* 0x000fc400078e00ad */
[----:B------:R-:W-:Y:S01]  /*13150*/  MOV R173, R128 ;  /* 0x0000008000ad7202 */ /* 0x000fe20000000f00 */
[----:B------:R-:W-:Y:S01]  /*13160*/  IMAD.MOV.U32 R128, RZ, RZ, R118 ;  /* 0x000000ffff807224 */ /* 0x000fe200078e0076 */
[----:B------:R-:W-:Y:S02]  /*13170*/  F2FP.PACK_AB R8, R196, R193 ;  /* 0x000000c1c408723e */ /* 0x000fe400000000ff */
[----:B---3--:R-:W-:Y:S02]  /*13180*/  F2FP.PACK_AB R9, R191, R192 ;  /* 0x000000c0bf09723e */ /* 0x008fe400000000ff */
[----:B------:R-:W-:Y:S01]  /*13190*/  F2FP.PACK_AB R10, R195, R198 ;  /* 0x000000c6c30a723e */ /* 0x000fe200000000ff */
[----:B--2---:R-:W-:Y:S01]  /*131a0*/  FFMA.FTZ R2, R174, c[0x0][0x2d0], -R6 ;  /* 0x0000b400ae027a23 */ /* 0x004fe20000010806 */
[----:B------:R-:W-:-:S03]  /*131b0*/  F2FP.PACK_AB R11, R189, R190 ;  /* 0x000000bebd0b723e */ /* 0x000fc600000000ff */
[----:B------:R2:W-:Y:S01]  /*131c0*/  MUFU.EX2 R118, R2 ;  /* 0x0000000200767308 */ /* 0x0005e20000000800 */
[----:B------:R-:W-:Y:S02]  /*131d0*/  IMAD.MOV.U32 R174, RZ, RZ, R172 ;  /* 0x000000ffffae7224 */ /* 0x000fe400078e00ac */
[----:B------:R-:W-:Y:S01]  /*131e0*/  IMAD.MOV.U32 R144, RZ, RZ, R146 ;  /* 0x000000ffff907224 */ /* 0x000fe200078e0092 */
[C---:B------:R-:W-:Y:S01]  /*131f0*/  HMMA.16816.F32 R52, R8.reuse, R26, R112 ;  /* 0x0000001a0834723c */ /* 0x040fe20000001870 */
[----:B------:R-:W-:Y:S02]  /*13200*/  IMAD.MOV.U32 R146, RZ, RZ, R126 ;  /* 0x000000ffff927224 */ /* 0x000fe400078e007e */
[----:B--2---:R-:W-:Y:S02]  /*13210*/  FFMA.FTZ R2, R175, c[0x0][0x2d0], -R6 ;  /* 0x0000b400af027a23 */ /* 0x004fe40000010806 */
[----:B------:R-:W-:Y:S02]  /*13220*/  IMAD.MOV.U32 R175, RZ, RZ, R174 ;  /* 0x000000ffffaf7224 */ /* 0x000fe400078e00ae */
[----:B------:R2:W-:Y:S01]  /*13230*/  MUFU.EX2 R184, R2 ;  /* 0x0000000200b87308 */ /* 0x0005e20000000800 */
[----:B-1----:R-:W-:Y:S01]  /*13240*/  HMMA.16816.F32 R84, R8, R16, R100 ;  /* 0x000000100854723c */ /* 0x002fe20000001864 */
[----:B------:R-:W-:-:S02]  /*13250*/  IMAD.MOV.U32 R172, RZ, RZ, R144 ;  /* 0x000000ffffac7224 */ /* 0x000fc400078e0090 */
[----:B------:R-:W-:Y:S01]  /*13260*/  IMAD.MOV.U32 R144, RZ, RZ, R146 ;  /* 0x000000ffff907224 */ /* 0x000fe200078e0092 */
[----:B------:R-:W-:Y:S01]  /*13270*/  MOV R146, R141 ;  /* 0x0000008d00927202 */ /* 0x000fe20000000f00 */
[----:B------:R-:W-:-:S03]  /*13280*/  IMAD.MOV.U32 R141, RZ, RZ, R239 ;  /* 0x000000ffff8d7224 */ /* 0x000fc600078e00ef */
[----:B------:R-:W-:Y:S01]  /*13290*/  HMMA.16816.F32 R56, R8, R24, R120 ;  /* 0x000000180838723c */ /* 0x000fe20000001878 */
[----:B--2---:R-:W-:-:S07]  /*132a0*/  FFMA.FTZ R2, R249, c[0x0][0x2d0], -R5 ;  /* 0x0000b400f9027a23 */ /* 0x004fce0000010805 */
[----:B------:R-:W-:Y:S01]  /*132b0*/  HMMA.16816.F32 R60, R8, R20, R108 ;  /* 0x00000014083c723c */ /* 0x000fe2000000186c */
[----:B------:R1:W-:Y:S01]  /*132c0*/  MUFU.EX2 R115, R2 ;  /* 0x0000000200737308 */ /* 0x0003e20000000800 */
[----:B------:R-:W-:-:S06]  /*132d0*/  IMAD.MOV.U32 R174, RZ, RZ, R173 ;  /* 0x000000ffffae7224 */ /* 0x000fcc00078e00ad */
[----:B------:R-:W-:Y:S01]  /*132e0*/  HMMA.16816.F32 R76, R8, R22, R104 ;  /* 0x00000016084c723c */ /* 0x000fe20000001868 */
[----:B------:R-:W-:-:S07]  /*132f0*/  MOV R173, R172 ;  /* 0x000000ac00ad7202 */ /* 0x000fce0000000f00 */
[----:B------:R-:W-:Y:S01]  /*13300*/  HMMA.16816.F32 R160, R8, R18, R160 ;  /* 0x0000001208a0723c */ /* 0x000fe200000018a0 */
[----:B-1----:R-:W-:-:S07]  /*13310*/  FFMA.FTZ R2, R175, c[0x0][0x2d0], -R5 ;  /* 0x0000b400af027a23 */ /* 0x002fce0000010805 */
[C---:B----4-:R-:W-:Y:S01]  /*13320*/  HMMA.16816.F32 R96, R8.reuse, R12, R96 ;  /* 0x0000000c0860723c */ /* 0x050fe20000001860 */
[----:B------:R1:W2:Y:S07]  /*13330*/  MUFU.EX2 R113, R2 ;  /* 0x0000000200717308 */ /* 0x0002ae0000000800 */
[----:B------:R-:W-:Y:S01]  /*13340*/  HMMA.16816.F32 R100, R8, R14, R92 ;  /* 0x0000000e0864723c */ /* 0x000fe2000000185c */
[----:B------:R-:W-:-:S06]  /*13350*/  IMAD.MOV.U32 R172, RZ, RZ, R141 ;  /* 0x000000ffffac7224 */ /* 0x000fcc00078e008d */
[----:B------:R-:W-:Y:S02]  /*13360*/  F2FP.PACK_AB R8, R197, R194 ;  /* 0x000000c2c508723e */ /* 0x000fe400000000ff */
[----:B------:R-:W-:Y:S02]  /*13370*/  F2FP.PACK_AB R9, R188, R185 ;  /* 0x000000b9bc09723e */ /* 0x000fe400000000ff */
[----:B------:R-:W-:Y:S02]  /*13380*/  F2FP.PACK_AB R10, R200, R199 ;  /* 0x000000c7c80a723e */ /* 0x000fe400000000ff */
[----:B------:R-:W-:Y:S01]  /*13390*/  F2FP.PACK_AB R11, R186, R187 ;  /* 0x000000bbba0b723e */ /* 0x000fe200000000ff */
[----:B-1----:R-:W-:Y:S01]  /*133a0*/  FFMA.FTZ R2, R247, c[0x0][0x2d0], -R5 ;  /* 0x0000b400f7027a23 */ /* 0x002fe20000010805 */
[----:B------:R-:W-:-:S03]  /*133b0*/  MOV R175, R174 ;  /* 0x000000ae00af7202 */ /* 0x000fc60000000f00 */
[----:B------:R1:W-:Y:S02]  /*133c0*/  MUFU.EX2 R114, R2 ;  /* 0x0000000200727308 */ /* 0x0003e40000000800 */
[----:B------:R-:W-:Y:S01]  /*133d0*/  HMMA.16816.F32 R92, R8, R24, R88 ;  /* 0x00000018085c723c */ /* 0x000fe20000001858 */
[----:B------:R-:W-:Y:S02]  /*133e0*/  IMAD.MOV.U32 R174, RZ, RZ, R173 ;  /* 0x000000ffffae7224 */ /* 0x000fe400078e00ad */
[----:B------:R-:W-:Y:S02]  /*133f0*/  IMAD.MOV.U32 R173, RZ, RZ, R172 ;  /* 0x000000ffffad7224 */ /* 0x000fe400078e00ac */
[----:B------:R-:W-:-:S03]  /*13400*/  IMAD.MOV.U32 R172, RZ, RZ, R68 ;  /* 0x000000ffffac7224 */ /* 0x000fc600078e0044 */
[----:B------:R-:W-:Y:S01]  /*13410*/  HMMA.16816.F32 R88, R8, R26, R80 ;  /* 0x0000001a0858723c */ /* 0x000fe20000001850 */
[----:B------:R-:W3:Y:S01]  /*13420*/  LDSM.16.MT88.4 R24, [R224+0x2900] ;  /* 0x00290000e018783b */ /* 0x000ee20000004200 */
[----:B-1----:R-:W-:-:S04]  /*13430*/  FFMA.FTZ R2, R178, c[0x0][0x2d0], -R5 ;  /* 0x0000b400b2027a23 */ /* 0x002fc80000010805 */
[----:B------:R1:W4:Y:S02]  /*13440*/  MUFU.EX2 R112, R2 ;  /* 0x0000000200707308 */ /* 0x0003240000000800 */
[----:B-1----:R-:W-:Y:S02]  /*13450*/  FFMA.FTZ R2, R175, c[0x0][0x2d0], -R7 ;  /* 0x0000b400af027a23 */ /* 0x002fe40000010807 */
[----:B------:R-:W-:Y:S02]  /*13460*/  IMAD.MOV.U32 R175, RZ, RZ, R174 ;  /* 0x000000ffffaf7224 */ /* 0x000fe400078e00ae */
[----:B------:R-:W-:Y:S02]  /*13470*/  IMAD.MOV.U32 R174, RZ, RZ, R173 ;  /* 0x000000ffffae7224 */ /* 0x000fe400078e00ad */
[----:B------:R1:W-:Y:S01]  /*13480*/  MUFU.EX2 R111, R2 ;  /* 0x00000002006f7308 */ /* 0x0003e20000000800 */
[----:B------:R-:W-:Y:S01]  /*13490*/  IMAD.MOV.U32 R173, RZ, RZ, R172 ;  /* 0x000000ffffad7224 */ /* 0x000fe200078e00ac */
[----:B------:R-:W-:Y:S01]  /*134a0*/  MOV R172, R139 ;  /* 0x0000008b00ac7202 */ /* 0x000fe20000000f00 */
[----:B-1----:R-:W-:-:S02]  /*134b0*/  FFMA.FTZ R2, R175, c[0x0][0x2d0], -R7 ;  /* 0x0000b400af027a23 */ /* 0x002fc40000010807 */
[----:B------:R-:W-:Y:S02]  /*134c0*/  IMAD.MOV.U32 R175, RZ, RZ, R174 ;  /* 0x000000ffffaf7224 */ /* 0x000fe400078e00ae */
[----:B------:R-:W-:Y:S01]  /*134d0*/  IMAD.MOV.U32 R174, RZ, RZ, R173 ;  /* 0x000000ffffae7224 */ /* 0x000fe200078e00ad */
[----:B------:R-:W-:Y:S01]  /*134e0*/  MOV R173, R172 ;  /* 0x000000ac00ad7202 */ /* 0x000fe20000000f00 */
[----:B------:R-:W-:Y:S02]  /*134f0*/  IMAD.MOV.U32 R172, RZ, RZ, R128 ;  /* 0x000000ffffac7224 */ /* 0x000fe400078e0080 */
[----:B------:R-:W-:Y:S02]  /*13500*/  IMAD.MOV.U32 R128, RZ, RZ, R235 ;  /* 0x000000ffff807224 */ /* 0x000fe400078e00eb */
[----:B------:R-:W-:Y:S01]  /*13510*/  IMAD.MOV.U32 R165, RZ, RZ, R175 ;  /* 0x000000ffffa57224 */ /* 0x000fe200078e00af */
[----:B------:R-:W-:Y:S01]  /*13520*/  MOV R175, R174 ;  /* 0x000000ae00af7202 */ /* 0x000fe20000000f00 */
[----:B------:R-:W-:-:S02]  /*13530*/  IMAD.MOV.U32 R174, RZ, RZ, R173 ;  /* 0x000000ffffae7224 */ /* 0x000fc400078e00ad */
        /* <DEDUP_REMOVED lines=8> */
[----:B------:R-:W-:-:S03]  /*135c0*/  IMAD.MOV.U32 R171, RZ, RZ, R174 ;  /* 0x000000ffffab7224 */ /* 0x000fc600078e00ae */
[----:B------:R-:W-:Y:S01]  /*135d0*/  HMMA.16816.F32 R64, R8, R22, R44 ;  /* 0x000000160840723c */ /* 0x000fe2000000182c */
[----:B------:R-:W-:Y:S01]  /*135e0*/  IMAD.MOV.U32 R166, RZ, RZ, R146 ;  /* 0x000000ffffa67224 */ /* 0x000fe200078e0092 */
[----:B------:R-:W-:Y:S01]  /*135f0*/  MOV R144, R129 ;  /* 0x0000008100907202 */ /* 0x000fe20000000f00 */
[----:B------:R-:W-:Y:S01]  /*13600*/  IMAD.MOV.U32 R175, RZ, RZ, R127 ;  /* 0x000000ffffaf7224 */ /* 0x000fe200078e007f */
[----:B------:R-:W-:Y:S01]  /*13610*/  MOV R132, R69 ;  /* 0x0000004500847202 */ /* 0x000fe20000000f00 */
[----:B-1----:R-:W-:-:S03]  /*13620*/  FFMA.FTZ R2, R165, c[0x0][0x2d0], -R7 ;  /* 0x0000b400a5027a23 */ /* 0x002fc60000010807 */
[C---:B------:R-:W-:Y:S01]  /*13630*/  HMMA.16816.F32 R44, R8.reuse, R18, R36 ;  /* 0x00000012082c723c */ /* 0x040fe20000001824 */
[----:B------:R-:W-:Y:S02]  /*13640*/  IMAD.MOV.U32 R165, RZ, RZ, R126 ;  /* 0x000000ffffa57224 */ /* 0x000fe400078e007e */
[----:B------:R-:W-:Y:S01]  /*13650*/  IMAD.MOV.U32 R141, RZ, RZ, R145 ;  /* 0x000000ffff8d7224 */ /* 0x000fe200078e0091 */
[----:B------:R1:W-:Y:S04]  /*13660*/  MUFU.EX2 R109, R2 ;  /* 0x00000002006d7308 */ /* 0x0003e80000000800 */
[C---:B------:R-:W-:Y:S01]  /*13670*/  HMMA.16816.F32 R48, R8.reuse, R16, R40 ;  /* 0x000000100830723c */ /* 0x040fe20000001828 */
[----:B------:R-:W-:Y:S01]  /*13680*/  IMAD.MOV.U32 R146, RZ, RZ, R131 ;  /* 0x000000ffff927224 */ /* 0x000fe200078e0083 */
[----:B------:R-:W-:Y:S01]  /*13690*/  MOV R68, R237 ;  /* 0x000000ed00447202 */ /* 0x000fe20000000f00 */
[----:B------:R-:W-:Y:S01]  /*136a0*/  IMAD.MOV.U32 R139, RZ, RZ, R236 ;  /* 0x000000ffff8b7224 */ /* 0x000fe200078e00ec */
[----:B------:R-:W3:Y:S04]  /*136b0*/  LDSM.16.MT88.4 R20, [R227+0x2900] ;  /* 0x00290000e314783b */ /* 0x000ee80000004200 */
[----:B------:R-:W-:Y:S01]  /*136c0*/  HMMA.16816.F32 R36, R8, R12, R32 ;  /* 0x0000000c0824723c */ /* 0x000fe20000001820 */
[----:B------:R-:W-:Y:S01]  /*136d0*/  IMAD.MOV.U32 R69, RZ, RZ, R240 ;  /* 0x000000ffff457224 */ /* 0x000fe200078e00f0 */
[----:B------:R-:W3:Y:S01]  /*136e0*/  LDSM.16.MT88.4 R16, [R225+0x2900] ;  /* 0x00290000e110783b */ /* 0x000ee20000004200 */
[----:B-1----:R-:W-:-:S03]  /*136f0*/  FFMA.FTZ R2, R158, c[0x0][0x2d0], -R0 ;  /* 0x0000b4009e027a23 */ /* 0x002fc60000010800 */
[----:B------:R1:W5:Y:S01]  /*13700*/  LDL.LU R240, [R1+0xb0] ;  /* 0x0000b00001f07983 */ /* 0x0003620000300800 */
[----:B------:R-:W-:Y:S01]  /*13710*/  FFMA.FTZ R34, R153, c[0x0][0x2d0], -R7 ;  /* 0x0000b40099227a23 */ /* 0x000fe20000010807 */
[----:B------:R-:W-:Y:S01]  /*13720*/  MOV R153, R171 ;  /* 0x000000ab00997202 */ /* 0x000fe20000000f00 */
[----:B------:R-:W-:Y:S01]  /*13730*/  IMAD.MOV.U32 R171, RZ, RZ, R167 ;  /* 0x000000ffffab7224 */ /* 0x000fe200078e00a7 */
[----:B------:R-:W-:Y:S01]  /*13740*/  HMMA.16816.F32 R40, R8, R14, R28 ;  /* 0x0000000e0828723c */ /* 0x000fe2000000181c */
[----:B------:R-:W-:Y:S01]  /*13750*/  IMAD.MOV.U32 R167, RZ, RZ, R166 ;  /* 0x000000ffffa77224 */ /* 0x000fe200078e00a6 */
[----:B------:R1:W-:Y:S01]  /*13760*/  MUFU.EX2 R107, R2 ;  /* 0x00000002006b7308 */ /* 0x0003e20000000800 */
[----:B------:R-:W-:Y:S01]  /*13770*/  IMAD.MOV.U32 R166, RZ, RZ, R165 ;  /* 0x000000ffffa67224 */ /* 0x000fe200078e00a5 */
[----:B------:R-:W-:Y:S01]  /*13780*/  MOV R165, R175 ;  /* 0x000000af00a57202 */ /* 0x000fe20000000f00 */
[----:B------:R-:W-:Y:S01]  /*13790*/  IMAD.MOV.U32 R175, RZ, RZ, R144 ;  /* 0x000000ffffaf7224 */ /* 0x000fe200078e0090 */
[----:B------:R3:W5:Y:S01]  /*137a0*/  LDL.LU R239, [R1+0xac] ;  /* 0x0000ac0001ef7983 */ /* 0x0007620000300800 */
[----:B------:R-:W-:Y:S01]  /*137b0*/  F2FP.PACK_AB R8, R117, R116 ;  /* 0x000000747508723e */ /* 0x000fe200000000ff */
[----:B------:R-:W-:Y:S01]  /*137c0*/  IMAD.MOV.U32 R144, RZ, RZ, R146 ;  /* 0x000000ffff907224 */ /* 0x000fe200078e0092 */
[----:B--2---:R-:W-:Y:S01]  /*137d0*/  F2FP.PACK_AB R9, R113, R115 ;  /* 0x000000737109723e */ /* 0x004fe200000000ff */
[----:B------:R-:W-:Y:S01]  /*137e0*/  IMAD.MOV.U32 R145, RZ, RZ, R238 ;  /* 0x000000ffff917224 */ /* 0x000fe200078e00ee */
[----:B------:R-:W-:Y:S01]  /*137f0*/  F2FP.PACK_AB R10, R184, R118 ;  /* 0x00000076b80a723e */ /* 0x000fe200000000ff */
[----:B------:R2:W5:Y:S01]  /*13800*/  LDL.LU R238, [R1+0xa8] ;  /* 0x0000a80001ee7983 */ /* 0x0005620000300800 */
[----:B----4-:R-:W-:Y:S01]  /*13810*/  F2FP.PACK_AB R11, R112, R114 ;  /* 0x00000072700b723e */ /* 0x010fe200000000ff */
[----:B------:R-:W-:-:S02]  /*13820*/  FFMA.FTZ R35, R153, c[0x0][0x2d0], -R7 ;  /* 0x0000b40099237a23 */ /* 0x000fc40000010807 */
[----:B------:R2:W5:Y:S01]  /*13830*/  LDL.LU R237, [R1+0xa4] ;  /* 0x0000a40001ed7983 */ /* 0x0005620000300800 */
[----:B-1----:R-:W-:Y:S02]  /*13840*/  FFMA.FTZ R2, R159, c[0x0][0x2d0], -R0 ;  /* 0x0000b4009f027a23 */ /* 0x002fe40000010800 */
[----:B------:R-:W-:Y:S01]  /*13850*/  IMAD.MOV.U32 R153, RZ, RZ, R166 ;  /* 0x000000ffff997224 */ /* 0x000fe200078e00a6 */
[----:B------:R2:W5:Y:S01]  /*13860*/  LDL.LU R236, [R1+0xa0] ;  /* 0x0000a00001ec7983 */ /* 0x0005620000300800 */
[----:B------:R1:W-:Y:S01]  /*13870*/  MUFU.EX2 R106, R2 ;  /* 0x00000002006a7308 */ /* 0x0003e20000000800 */
[----:B------:R-:W-:Y:S02]  /*13880*/  IMAD.MOV.U32 R166, RZ, RZ, R144 ;  /* 0x000000ffffa67224 */ /* 0x000fe400078e0090 */
[----:B------:R2:W5:Y:S01]  /*13890*/  LDL.LU R235, [R1+0x9c] ;  /* 0x00009c0001eb7983 */ /* 0x0005620000300800 */
[----:B------:R-:W-:Y:S01]  /*138a0*/  IMAD.MOV.U32 R174, RZ, RZ, R128 ;  /* 0x000000ffffae7224 */ /* 0x000fe200078e0080 */
[----:B------:R-:W-:Y:S01]  /*138b0*/  MOV R154, R171 ;  /* 0x000000ab009a7202 */ /* 0x000fe20000000f00 */
[----:B------:R-:W-:Y:S01]  /*138c0*/  IMAD.MOV.U32 R127, RZ, RZ, R130 ;  /* 0x000000ffff7f7224 */ /* 0x000fe200078e0082 */
[----:B------:R2:W5:Y:S01]  /*138d0*/  LDL.LU R234, [R1+0x98] ;  /* 0x0000980001ea7983 */ /* 0x0005620000300800 */
[----:B------:R-:W-:Y:S01]  /*138e0*/  IMAD.MOV.U32 R126, RZ, RZ, R233 ;  /* 0x000000ffff7e7224 */ /* 0x000fe200078e00e9 */
[----:B---3--:R-:W-:Y:S01]  /*138f0*/  HMMA.16816.F32 R128, R8, R26, R52 ;  /* 0x0000001a0880723c */ /* 0x008fe20000001834 */
[----:B------:R-:W-:Y:S01]  /*13900*/  IMAD.MOV.U32 R146, RZ, RZ, R232 ;  /* 0x000000ffff927224 */ /* 0x000fe200078e00e8 */
[----:B------:R2:W5:Y:S01]  /*13910*/  LDL.LU R233, [R1+0x94] ;  /* 0x0000940001e97983 */ /* 0x0005620000300800 */
[----:B------:R-:W-:-:S03]  /*13920*/  IMAD.MOV.U32 R155, RZ, RZ, R167 ;  /* 0x000000ffff9b7224 */ /* 0x000fc600078e00a7 */
[----:B------:R-:W3:Y:S01]  /*13930*/  LDSM.16.MT88.4 R12, [R226+0x2900] ;  /* 0x00290000e20c783b */ /* 0x000ee20000004200 */
[----:B-1----:R-:W-:Y:S01]  /*13940*/  FFMA.FTZ R2, R170, c[0x0][0x2d0], -R0 ;  /* 0x0000b400aa027a23 */ /* 0x002fe20000010800 */
[----:B------:R-:W-:Y:S01]  /*13950*/  MOV R167, R175 ;  /* 0x000000af00a77202 */ /* 0x000fe20000000f00 */
[----:B------:R-:W-:Y:S01]  /*13960*/  FFMA.FTZ R52, R231, c[0x0][0x2d0], -R7 ;  /* 0x0000b400e7347a23 */ /* 0x000fe20000010807 */
[----:B------:R2:W5:Y:S01]  /*13970*/  LDL.LU R232, [R1+0x90] ;  /* 0x0000900001e87983 */ /* 0x0005620000300800 */
[----:B------:R-:W-:Y:S01]  /*13980*/  IMAD.MOV.U32 R171, RZ, RZ, R165 ;  /* 0x000000ffffab7224 */ /* 0x000fe200078e00a5 */
[----:B------:R1:W-:Y:S01]  /*13990*/  MUFU.EX2 R105, R2 ;  /* 0x0000000200697308 */ /* 0x0003e20000000800 */
[----:B------:R-:W-:Y:S01]  /*139a0*/  FFMA.FTZ R53, R230, c[0x0][0x2d0], -R7 ;  /* 0x0000b400e6357a23 */ /* 0x000fe20000010807 */
[----:B------:R2:W5:Y:S01]  /*139b0*/  LDL.LU R231, [R1+0x8c] ;  /* 0x00008c0001e77983 */ /* 0x0005620000300800 */
[----:B------:R-:W-:Y:S01]  /*139c0*/  IMAD.MOV.U32 R144, RZ, RZ, R70 ;  /* 0x000000ffff907224 */ /* 0x000fe200078e0046 */
[----:B------:R-:W-:Y:S01]  /*139d0*/  MOV R152, R166 ;  /* 0x000000a600987202 */ /* 0x000fe20000000f00 */
[----:B------:R-:W-:Y:S01]  /*139e0*/  IMAD.MOV.U32 R165, RZ, RZ, R68 ;  /* 0x000000ffffa57224 */ /* 0x000fe200078e0044 */
[----:B------:R2:W5:Y:S01]  /*139f0*/  LDL.LU R230, [R1+0x88] ;  /* 0x0000880001e67983 */ /* 0x0005620000300800 */
[----:B------:R-:W-:Y:S01]  /*13a00*/  MOV R175, R229 ;  /* 0x000000e500af7202 */ /* 0x000fe20000000f00 */
[----:B------:R-:W-:-:S02]  /*13a10*/  FFMA.FTZ R54, R168, c[0x0][0x2d0], -R0 ;  /* 0x0000b400a8367a23 */ /* 0x000fc40000010800 */
[--C-:B------:R-:W-:Y:S01]  /*13a20*/  FFMA.FTZ R55, R164, c[0x0][0x2d0], -R0.reuse ;  /* 0x0000b400a4377a23 */ /* 0x100fe20000010800 */
[----:B------:R2:W5:Y:S01]  /*13a30*/  LDL.LU R229, [R1+0x84] ;  /* 0x0000840001e57983 */ /* 0x0005620000300800 */
[--C-:B------:R-:W-:Y:S02]  /*13a40*/  FFMA.FTZ R68, R157, c[0x0][0x2d0], -R0.reuse ;  /* 0x0000b4009d447a23 */ /* 0x100fe40000010800 */
[--C-:B------:R-:W-:Y:S02]  /*13a50*/  FFMA.FTZ R70, R156, c[0x0][0x2d0], -R0.reuse ;  /* 0x0000b4009c467a23 */ /* 0x100fe40000010800 */
[----:B-1----:R-:W-:Y:S02]  /*13a60*/  FFMA.FTZ R2, R169, c[0x0][0x2d0], -R0 ;  /* 0x0000b400a9027a23 */ /* 0x002fe40000010800 */
[----:B------:R-:W-:Y:S01]  /*13a70*/  IMAD.MOV.U32 R166, RZ, RZ, R135 ;  /* 0x000000ffffa67224 */ /* 0x000fe200078e0087 */
[----:B------:R-:W-:Y:S01]  /*13a80*/  MOV R135, R150 ;  /* 0x0000009600877202 */ /* 0x000fe20000000f00 */
[----:B------:R-:W-:-:S02]  /*13a90*/  FFMA.FTZ R0, R228, c[0x0][0x2d0], -R6 ;  /* 0x0000b400e4007a23 */ /* 0x000fc40000010806 */
[----:B------:R2:W5:Y:S01]  /*13aa0*/  LDL.LU R228, [R1+0x80] ;  /* 0x0000800001e47983 */ /* 0x0005620000300800 */
[----:B------:R-:W-:Y:S02]  /*13ab0*/  FFMA.FTZ R29, R119, c[0x0][0x2d0], -R6 ;  /* 0x0000b400771d7a23 */ /* 0x000fe40000010806 */
[----:B------:R-:W-:Y:S01]  /*13ac0*/  IMAD.MOV.U32 R150, RZ, RZ, R148 ;  /* 0x000000ffff967224 */ /* 0x000fe200078e0094 */
[----:B------:R2:W5:Y:S01]  /*13ad0*/  LDL.LU R119, [R1+0x7c] ;  /* 0x00007c0001777983 */ /* 0x0005620000300800 */
[----:B------:R-:W-:-:S03]  /*13ae0*/  MOV R148, R133 ;  /* 0x0000008500947202 */ /* 0x000fc60000000f00 */
[----:B------:R-:W4:Y:S01]  /*13af0*/  LDL.LU R133, [R1+0x18] ;  /* 0x0000180001857983 */ /* 0x000f220000300800 */
[----:B------:R-:W-:Y:S01]  /*13b00*/  FFMA.FTZ R3, R3, c[0x0][0x2d0], -R7 ;  /* 0x0000b40003037a23 */ /* 0x000fe20000010807 */
[----:B------:R1:W-:Y:S01]  /*13b10*/  MUFU.EX2 R104, R2 ;  /* 0x0000000200687308 */ /* 0x0003e20000000800 */
[----:B------:R-:W-:Y:S02]  /*13b20*/  IMAD.MOV.U32 R138, RZ, RZ, R153 ;  /* 0x000000ffff8a7224 */ /* 0x000fe400078e0099 */
[----:B------:R-:W-:-:S05]  /*13b30*/  IMAD.MOV.U32 R153, RZ, RZ, R165 ;  /* 0x000000ffff997224 */ /* 0x000fca00078e00a5 */
[----:B------:R-:W2:Y:S01]  /*13b40*/  MUFU.EX2 R110, R3 ;  /* 0x00000003006e7308 */ /* 0x000ea20000000800 */
[----:B------:R-:W-:Y:S02]  /*13b50*/  IMAD.MOV.U32 R165, RZ, RZ, R139 ;  /* 0x000000ffffa57224 */ /* 0x000fe400078e008b */
[----:B------:R-:W-:Y:S02]  /*13b60*/  IMAD.MOV.U32 R139, RZ, RZ, R149 ;  /* 0x000000ffff8b7224 */ /* 0x000fe400078e0095 */
[----:B------:R-:W-:Y:S01]  /*13b70*/  IMAD.MOV.U32 R149, RZ, RZ, R134 ;  /* 0x000000ffff957224 */ /* 0x000fe200078e0086 */
[----:B------:R-:W-:Y:S01]  /*13b80*/  MOV R249, R150 ;  /* 0x0000009600f97202 */ /* 0x000fe20000000f00 */
[----:B------:R-:W-:Y:S02]  /*13b90*/  IMAD.MOV.U32 R136, RZ, RZ, R171 ;  /* 0x000000ffff887224 */ /* 0x000fe400078e00ab */
[----:B-1----:R-:W-:Y:S02]  /*13ba0*/  FFMA.FTZ R2, R154, c[0x0][0x2d0], -R6 ;  /* 0x0000b4009a027a23 */ /* 0x002fe40000010806 */
[----:B------:R-:W-:-:S02]  /*13bb0*/  IMAD.MOV.U32 R137, RZ, RZ, R167 ;  /* 0x000000ffff897224 */ /* 0x000fc400078e00a7 */
[----:B------:R-:W-:Y:S01]  /*13bc0*/  IMAD.MOV.U32 R247, RZ, RZ, R149 ;  /* 0x000000fffff77224 */ /* 0x000fe200078e0095 */
[----:B------:R-:W-:Y:S01]  /*13bd0*/  MOV R154, R173 ;  /* 0x000000ad009a7202 */ /* 0x000fe20000000f00 */
[----:B------:R-:W-:Y:S02]  /*13be0*/  FFMA.FTZ R28, R155, c[0x0][0x2d0], -R6 ;  /* 0x0000b4009b1c7a23 */ /* 0x000fe40000010806 */
[----:B------:R-:W-:Y:S01]  /*13bf0*/  IMAD.MOV.U32 R134, RZ, RZ, R75 ;  /* 0x000000ffff867224 */ /* 0x000fe200078e004b */
[C---:B------:R-:W-:Y:S01]  /*13c00*/  HMMA.16816.F32 R56, R8.reuse, R24, R56 ;  /* 0x000000180838723c */ /* 0x040fe20000001838 */
[----:B------:R-:W-:Y:S01]  /*13c10*/  IMAD.MOV.U32 R155, RZ, RZ, R175 ;  /* 0x000000ffff9b7224 */ /* 0x000fe200078e00af */
[----:B------:R1:W-:Y:S01]  /*13c20*/  MUFU.EX2 R75, R2 ;  /* 0x00000002004b7308 */ /* 0x0003e20000000800 */
[----:B------:R-:W-:Y:S02]  /*13c30*/  IMAD.MOV.U32 R171, RZ, RZ, R174 ;  /* 0x000000ffffab7224 */ /* 0x000fe400078e00ae */
[----:B------:R-:W-:Y:S01]  /*13c40*/  IMAD.MOV.U32 R167, RZ, RZ, R172 ;  /* 0x000000ffffa77224 */ /* 0x000fe200078e00ac */
[----:B--2---:R-:W-:Y:S01]  /*13c50*/  F2FP.PACK_AB R6, R109, R110 ;  /* 0x0000006e6d06723e */ /* 0x004fe200000000ff */
[--C-:B------:R-:W-:Y:S01]  /*13c60*/  FFMA.FTZ R3, R138, c[0x0][0x2d0], -R5.reuse ;  /* 0x0000b4008a037a23 */ /* 0x100fe20000010805 */
[----:B------:R-:W-:Y:S01]  /*13c70*/  HMMA.16816.F32 R60, R8, R20, R60 ;  /* 0x00000014083c723c */ /* 0x000fe2000000183c */
[--C-:B------:R-:W-:Y:S01]  /*13c80*/  FFMA.FTZ R31, R137, c[0x0][0x2d0], -R5.reuse ;  /* 0x0000b400891f7a23 */ /* 0x100fe20000010805 */
[----:B------:R-:W-:Y:S01]  /*13c90*/  F2FP.PACK_AB R7, R104, R105 ;  /* 0x000000696807723e */ /* 0x000fe200000000ff */
[----:B------:R-:W-:-:S02]  /*13ca0*/  FFMA.FTZ R30, R152, c[0x0][0x2d0], -R5 ;  /* 0x0000b400981e7a23 */ /* 0x000fc40000010805 */
[----:B------:R-:W-:Y:S01]  /*13cb0*/  FADD.FTZ R33, R151, R4 ;  /* 0x0000000497217221 */ /* 0x000fe20000010000 */
[----:B------:R-:W-:Y:S01]  /*13cc0*/  F2FP.PACK_AB R4, R108, R111 ;  /* 0x0000006f6c04723e */ /* 0x000fe200000000ff */
[----:B------:R-:W-:Y:S01]  /*13cd0*/  IMAD.MOV.U32 R121, RZ, RZ, R69 ;  /* 0x000000ffff797224 */ /* 0x000fe200078e0045 */
[----:B------:R-:W-:Y:S01]  /*13ce0*/  HMMA.16816.F32 R76, R8, R22, R76 ;  /* 0x00000016084c723c */ /* 0x000fe2000000184c */
[----:B-1----:R-:W-:Y:S01]  /*13cf0*/  FFMA.FTZ R2, R136, c[0x0][0x2d0], -R5 ;  /* 0x0000b40088027a23 */ /* 0x002fe20000010805 */
[----:B------:R-:W-:Y:S01]  /*13d00*/  F2FP.PACK_AB R5, R106, R107 ;  /* 0x0000006b6a05723e */ /* 0x000fe200000000ff */
[----:B------:R-:W-:-:S05]  /*13d10*/  IMAD.MOV.U32 R120, RZ, RZ, R139 ;  /* 0x000000ffff787224 */ /* 0x000fca00078e008b */
[----:B------:R-:W-:Y:S01]  /*13d20*/  HMMA.16816.F32 R84, R8, R16, R84 ;  /* 0x000000100854723c */ /* 0x000fe20000001854 */
[----:B------:R-:W-:-:S07]  /*13d30*/  IMAD.MOV.U32 R139, RZ, RZ, R134 ;  /* 0x000000ffff8b7224 */ /* 0x000fce00078e0086 */
[C---:B------:R-:W-:Y:S08]  /*13d40*/  HMMA.16816.F32 R160, R8.reuse, R18, R160 ;  /* 0x0000001208a0723c */ /* 0x040ff000000018a0 */
[C---:B---3--:R-:W-:Y:S08]  /*13d50*/  HMMA.16816.F32 R172, R8.reuse, R12, R96 ;  /* 0x0000000c08ac723c */ /* 0x048ff00000001860 */
[----:B------:R-:W-:Y:S01]  /*13d60*/  HMMA.16816.F32 R100, R8, R14, R100 ;  /* 0x0000000e0864723c */ /* 0x000fe20000001864 */
[----:B------:R-:W-:-:S06]  /*13d70*/  IMAD.MOV.U32 R97, RZ, RZ, R144 ;  /* 0x000000ffff617224 */ /* 0x000fcc00078e0090 */
[----:B------:R-:W-:Y:S01]  /*13d80*/  FADD.FTZ R8, R249, R247 ;  /* 0x000000f7f9087221 */ /* 0x000fe20000010000 */
[----:B------:R-:W-:Y:S03]  /*13d90*/  HMMA.16816.F32 R92, R4, R24, R92 ;  /* 0x00000018045c723c */ /* 0x000fe6000000185c */
[----:B------:R-:W-:-:S05]  /*13da0*/  FADD.FTZ R8, R121, R8 ;  /* 0x0000000879087221 */ /* 0x000fca0000010000 */
[C---:B------:R-:W-:Y:S01]  /*13db0*/  HMMA.16816.F32 R88, R4.reuse, R26, R88 ;  /* 0x0000001a0458723c */ /* 0x040fe20000001858 */
[----:B------:R1:W-:Y:S07]  /*13dc0*/  MUFU.EX2 R69, R0 ;  /* 0x0000000000457308 */ /* 0x0003ee0000000800 */
[C---:B------:R-:W-:Y:S08]  /*13dd0*/  HMMA.16816.F32 R80, R4.reuse, R20, R80 ;  /* 0x000000140450723c */ /* 0x040ff00000001850 */
[C---:B------:R-:W-:Y:S08]  /*13de0*/  HMMA.16816.F32 R64, R4.reuse, R22, R64 ;  /* 0x000000160440723c */ /* 0x040ff00000001840 */
[C---:B------:R-:W-:Y:S08]  /*13df0*/  HMMA.16816.F32 R48, R4.reuse, R16, R48 ;  /* 0x000000100430723c */ /* 0x040ff00000001830 */
[C---:B------:R-:W-:Y:S08]  /*13e00*/  HMMA.16816.F32 R44, R4.reuse, R18, R44 ;  /* 0x00000012042c723c */ /* 0x040ff0000000182c */
[C---:B------:R-:W-:Y:S08]  /*13e10*/  HMMA.16816.F32 R36, R4.reuse, R12, R36 ;  /* 0x0000000c0424723c */ /* 0x040ff00000001824 */
[----:B------:R-:W-:Y:S01]  /*13e20*/  HMMA.16816.F32 R40, R4, R14, R40 ;  /* 0x0000000e0428723c */ /* 0x000fe20000001828 */
[----:B-1----:R-:W-:-:S02]  /*13e30*/  FADD.FTZ R0, R177, R33 ;  /* 0x00000021b1007221 */ /* 0x002fc40000010000 */
[----:B------:R-:W-:Y:S02]  /*13e40*/  IMAD.MOV.U32 R140, RZ, RZ, R148 ;  /* 0x000000ffff8c7224 */ /* 0x000fe400078e0094 */
[----:B------:R-:W-:Y:S01]  /*13e50*/  FADD.FTZ R32, R251, R183 ;  /* 0x000000b7fb207221 */ /* 0x000fe20000010000 */
[----:B------:R1:W-:Y:S01]  /*13e60*/  MUFU.EX2 R24, R3 ;  /* 0x0000000300187308 */ /* 0x0003e20000000800 */
[----:B------:R-:W-:Y:S01]  /*13e70*/  FADD.FTZ R4, R97, R8 ;  /* 0x0000000861047221 */ /* 0x000fe20000010000 */
[----:B------:R-:W-:Y:S01]  /*13e80*/  MOV R97, R139 ;  /* 0x0000008b00617202 */ /* 0x000fe20000000f00 */
[----:B------:R-:W-:Y:S02]  /*13e90*/  IMAD.MOV.U32 R139, RZ, RZ, c[0x0][0x2c4] ;  /* 0x0000b100ff8b7624 */ /* 0x000fe400078e00ff */
[----:B------:R-:W-:Y:S02]  /*13ea0*/  IMAD.MOV.U32 R152, RZ, RZ, R154 ;  /* 0x000000ffff987224 */ /* 0x000fe400078e009a */
[----:B------:R-:W-:Y:S01]  /*13eb0*/  IMAD.MOV.U32 R122, RZ, RZ, R132 ;  /* 0x000000ffff7a7224 */ /* 0x000fe200078e0084 */
[----:B------:R-:W-:Y:S01]  /*13ec0*/  ISETP.NE.AND P6, PT, R139, 0x1, PT ;  /* 0x000000018b00780c */ /* 0x000fe20003fc5270 */
[----:B------:R-:W-:Y:S01]  /*13ed0*/  FADD.FTZ R0, R176, R0 ;  /* 0x00000000b0007221 */ /* 0x000fe20000010000 */
[----:B------:R2:W-:Y:S01]  /*13ee0*/  MUFU.EX2 R23, R2 ;  /* 0x0000000200177308 */ /* 0x0005e20000000800 */
[----:B------:R-:W-:Y:S01]  /*13ef0*/  IMAD.MOV.U32 R98, RZ, RZ, R141 ;  /* 0x000000ffff627224 */ /* 0x000fe200078e008d */
[----:B------:R-:W-:Y:S01]  /*13f00*/  MOV R99, R124 ;  /* 0x0000007c00637202 */ /* 0x000fe20000000f00 */
[----:B------:R-:W-:Y:S01]  /*13f10*/  FADD.FTZ R0, R181, R0 ;  /* 0x00000000b5007221 */ /* 0x000fe20000010000 */
[----:B------:R-:W-:Y:S01]  /*13f20*/  MOV R169, R127 ;  /* 0x0000007f00a97202 */ /* 0x000fe20000000f00 */
[----:B------:R-:W-:Y:S01]  /*13f30*/  IMAD.MOV.U32 R168, RZ, RZ, R126 ;  /* 0x000000ffffa87224 */ /* 0x000fe200078e007e */
[----:B------:R-:W-:Y:S01]  /*13f40*/  MOV R249, R142 ;  /* 0x0000008e00f97202 */ /* 0x000fe20000000f00 */
[----:B-1----:R-:W-:-:S02]  /*13f50*/  FADD.FTZ R3, R120, R140 ;  /* 0x0000008c78037221 */ /* 0x002fc40000010000 */
[----:B------:R-:W-:Y:S01]  /*13f60*/  IMAD.MOV.U32 R170, RZ, RZ, R125 ;  /* 0x000000ffffaa7224 */ /* 0x000fe200078e007d */
[----:B------:R-:W-:Y:S01]  /*13f70*/  MOV R121, R155 ;  /* 0x0000009b00797202 */ /* 0x000fe20000000f00 */
[----:B------:R-:W-:Y:S01]  /*13f80*/  FADD.FTZ R7, R180, R0 ;  /* 0x00000000b4077221 */ /* 0x000fe20000010000 */
[----:B------:R-:W-:Y:S01]  /*13f90*/  MOV R138, R166 ;  /* 0x000000a6008a7202 */ /* 0x000fe20000000f00 */
[----:B------:R-:W-:Y:S02]  /*13fa0*/  FADD.FTZ R3, R122, R3 ;  /* 0x000000037a037221 */ /* 0x000fe40000010000 */
[----:B------:R-:W-:Y:S02]  /*13fb0*/  IMAD.MOV.U32 R123, RZ, RZ, R167 ;  /* 0x000000ffff7b7224 */ /* 0x000fe400078e00a7 */
[----:B------:R-:W-:Y:S02]  /*13fc0*/  IMAD.MOV.U32 R136, RZ, RZ, R165 ;  /* 0x000000ffff887224 */ /* 0x000fe400078e00a5 */
[----:B------:R-:W-:Y:S01]  /*13fd0*/  IMAD.MOV.U32 R137, RZ, RZ, R135 ;  /* 0x000000ffff897224 */ /* 0x000fe200078e0087 */
[----:B------:R-:W-:Y:S01]  /*13fe0*/  MOV R247, R146 ;  /* 0x0000009200f77202 */ /* 0x000fe20000000f00 */
[----:B--2---:R-:W-:Y:S01]  /*13ff0*/  FADD.FTZ R2, R182, R32 ;  /* 0x00000020b6027221 */ /* 0x004fe20000010000 */
[----:B------:R-:W1:Y:S01]  /*14000*/  MUFU.EX2 R20, R34 ;  /* 0x0000002200147308 */ /* 0x000e620000000800 */
[----:B------:R-:W-:Y:S01]  /*14010*/  IMAD.MOV.U32 R122, RZ, RZ, R152 ;  /* 0x000000ffff7a7224 */ /* 0x000fe200078e0098 */
[----:B------:R-:W-:Y:S01]  /*14020*/  LDSM.16.MT88.4 R148, [R227+0x3100] ;  /* 0x00310000e394783b */ /* 0x000fe20000004200 */
[----:B------:R-:W-:-:S02]  /*14030*/  FADD.FTZ R2, R179, R2 ;  /* 0x00000002b3027221 */ /* 0x000fc40000010000 */
[----:B------:R-:W-:Y:S01]  /*14040*/  IMAD.MOV.U32 R152, RZ, RZ, R145 ;  /* 0x000000ffff987224 */ /* 0x000fe200078e0091 */
[----:B------:R-:W-:Y:S01]  /*14050*/  LDSM.16.MT88.4 R16, [R226+0x3100] ;  /* 0x00310000e210783b */ /* 0x000fe20000004200 */
[----:B------:R-:W-:Y:S02]  /*14060*/  FADD.FTZ R3, R98, R3 ;  /* 0x0000000362037221 */ /* 0x000fe40000010000 */
[----:B------:R-:W-:Y:S02]  /*14070*/  FADD.FTZ R2, R99, R2 ;  /* 0x0000000263027221 */ /* 0x000fe40000010000 */
[----:B------:R-:W-:Y:S02]  /*14080*/  FADD.FTZ R6, R168, R4 ;  /* 0x00000004a8067221 */ /* 0x000fe40000010000 */
[----:B------:R-:W-:Y:S01]  /*14090*/  IMAD.MOV.U32 R120, RZ, RZ, R153 ;  /* 0x000000ffff787224 */ /* 0x000fe200078e0099 */
[----:B------:R-:W-:Y:S01]  /*140a0*/  MOV R25, R138 ;  /* 0x0000008a00197202 */ /* 0x000fe20000000f00 */
[----:B------:R-:W-:Y:S01]  /*140b0*/  FADD.FTZ R5, R169, R3 ;  /* 0x00000003a9057221 */ /* 0x000fe20000010000 */
[----:B------:R-:W2:Y:S01]  /*140c0*/  MUFU.EX2 R9, R54 ;  /* 0x0000003600097308 */ /* 0x000ea20000000800 */
[----:B------:R-:W-:Y:S01]  /*140d0*/  FADD.FTZ R4, R170, R2 ;  /* 0x00000002aa047221 */ /* 0x000fe20000010000 */
[----:B------:R-:W-:Y:S01]  /*140e0*/  LDSM.16.MT88.4 R164, [R225+0x3100] ;  /* 0x00310000e1a4783b */ /* 0x000fe20000004200 */
[----:B------:R-:W-:Y:S01]  /*140f0*/  IMAD.MOV.U32 R2, RZ, RZ, RZ ;  /* 0x000000ffff027224 */ /* 0x000fe200078e00ff */
[----:B------:R-:W-:Y:S01]  /*14100*/  MOV R170, R121 ;  /* 0x0000007900aa7202 */ /* 0x000fe20000000f00 */
[----:B------:R-:W-:-:S02]  /*14110*/  IMAD.MOV.U32 R169, RZ, RZ, R120 ;  /* 0x000000ffffa97224 */ /* 0x000fc400078e0078 */
[----:B------:R-:W-:Y:S02]  /*14120*/  IMAD.MOV.U32 R27, RZ, RZ, R123 ;  /* 0x000000ffff1b7224 */ /* 0x000fe400078e007b */
[----:B------:R-:W-:Y:S02]  /*14130*/  IMAD.MOV.U32 R251, RZ, RZ, R136 ;  /* 0x000000fffffb7224 */ /* 0x000fe400078e0088 */
[----:B------:R-:W-:Y:S02]  /*14140*/  IMAD.MOV.U32 R96, RZ, RZ, R137 ;  /* 0x000000ffff607224 */ /* 0x000fe400078e0089 */
[----:B------:R-:W-:Y:S02]  /*14150*/  FADD.FTZ R4, R171, R4 ;  /* 0x00000004ab047221 */ /* 0x000fe40000010000 */
[----:B------:R-:W-:Y:S02]  /*14160*/  IMAD.MOV.U32 R98, RZ, RZ, R122 ;  /* 0x000000ffff627224 */ /* 0x000fe400078e007a */
[----:B------:R-:W-:-:S02]  /*14170*/  IMAD.MOV.U32 R99, RZ, RZ, R247 ;  /* 0x000000ffff637224 */ /* 0x000fc400078e00f7 */
[----:B------:R-:W-:-:S05]  /*14180*/  IMAD.MOV.U32 R153, RZ, RZ, R147 ;  /* 0x000000ffff997224 */ /* 0x000fca00078e0093 */
[----:B------:R-:W-:Y:S02]  /*14190*/  MOV R247, R153 ;  /* 0x0000009900f77202 */ /* 0x000fe40000000f00 */
[----:B----4-:R-:W-:Y:S01]  /*141a0*/  MOV R154, R133 ;  /* 0x00000085009a7202 */ /* 0x010fe20000000f00 */
[----:B------:R-:W3:Y:S01]  /*141b0*/  MUFU.EX2 R11, R35 ;  /* 0x00000023000b7308 */ /* 0x000ee20000000800 */
[----:B------:R-:W4:Y:S03]  /*141c0*/  LDSM.16.MT88.4 R132, [R224+0x3100] ;  /* 0x00310000e084783b */ /* 0x000f260000004200 */
[----:B------:R-:W-:-:S05]  /*141d0*/  @P6 IMAD.HI.U32 R0, R154, c[0x0][0x2c8], RZ ;  /* 0x0000b2009a006a27 */ /* 0x000fca00078e00ff */
[----:B------:R-:W-:-:S04]  /*141e0*/  @P6 SHF.R.U32.HI R154, RZ, c[0x0][0x2cc], R0 ;  /* 0x0000b300ff9a6a19 */ /* 0x000fc80000011600 */
[----:B------:R-:W-:-:S05]  /*141f0*/  IADD3 R3, R154, R152, -R249 ;  /* 0x000000989a037210 */ /* 0x000fca0007ffe8f9 */
[----:B------:R-:W-:-:S05]  /*14200*/  IMAD.HI R2, R3, -0x6db6db6d, R2 ;  /* 0x9249249303027827 */ /* 0x000fca00078e0202 */
[----:B------:R-:W-:-:S04]  /*14210*/  SHF.R.U32.HI R0, RZ, 0x1f, R2 ;  /* 0x0000001fff007819 */ /* 0x000fc80000011602 */
        /* <DEDUP_REMOVED lines=62> */
[----:B------:R-:W1:Y:S01]  /*14600*/  MUFU.EX2 R10, R55 ;  /* 0x00000037000a7308 */ /* 0x000e620000000800 */
[----:B------:R-:W-:Y:S02]  /*14610*/  FADD.FTZ R0, R108, R0 ;  /* 0x000000006c007221 */ /* 0x000fe40000010000 */
[----:B------:R-:W-:Y:S02]  /*14620*/  FADD.FTZ R3, R106, R3 ;  /* 0x000000036a037221 */ /* 0x000fe40000010000 */
[----:B------:R-:W-:Y:S02]  /*14630*/  FADD.FTZ R4, R117, R4 ;  /* 0x0000000475047221 */ /* 0x000fe40000010000 */
[----:B------:R-:W-:Y:S01]  /*14640*/  FADD.FTZ R5, R113, R5 ;  /* 0x0000000571057221 */ /* 0x000fe20000010000 */
[----:B------:R-:W1:Y:S01]  /*14650*/  MUFU.EX2 R14, R52 ;  /* 0x00000034000e7308 */ /* 0x000e620000000800 */
[----:B------:R-:W-:-:S02]  /*14660*/  FADD.FTZ R0, R110, R0 ;  /* 0x000000006e007221 */ /* 0x000fc40000010000 */
[----:B------:R-:W-:Y:S02]  /*14670*/  FADD.FTZ R3, R105, R3 ;  /* 0x0000000369037221 */ /* 0x000fe40000010000 */
[----:B------:R-:W-:-:S03]  /*14680*/  FADD.FTZ R4, R118, R4 ;  /* 0x0000000476047221 */ /* 0x000fc60000010000 */
[----:B------:R-:W1:Y:S01]  /*14690*/  MUFU.EX2 R13, R68 ;  /* 0x00000044000d7308 */ /* 0x000e620000000800 */
[----:B------:R-:W-:Y:S02]  /*146a0*/  FADD.FTZ R5, R114, R5 ;  /* 0x0000000572057221 */ /* 0x000fe40000010000 */
[----:B------:R-:W-:Y:S02]  /*146b0*/  FADD.FTZ R2, R109, R0 ;  /* 0x000000006d027221 */ /* 0x000fe40000010000 */
[----:B------:R-:W-:-:S03]  /*146c0*/  FADD.FTZ R0, R104, R3 ;  /* 0x0000000368007221 */ /* 0x000fc60000010000 */
[----:B------:R-:W3:Y:S01]  /*146d0*/  MUFU.EX2 R29, R29 ;  /* 0x0000001d001d7308 */ /* 0x000ee20000000800 */
[----:B------:R-:W-:Y:S02]  /*146e0*/  FADD.FTZ R4, R184, R4 ;  /* 0x00000004b8047221 */ /* 0x000fe40000010000 */
[----:B------:R-:W-:-:S05]  /*146f0*/  FADD.FTZ R5, R112, R5 ;  /* 0x0000000570057221 */ /* 0x000fca0000010000 */
[----:B------:R-:W3:Y:S01]  /*14700*/  MUFU.EX2 R22, R31 ;  /* 0x0000001f00167308 */ /* 0x000ee20000000800 */
[----:B-1----:R-:W-:Y:S02]  /*14710*/  FADD.FTZ R3, R20, R2 ;  /* 0x0000000214037221 */ /* 0x002fe40000010000 */
[----:B--2---:R-:W-:-:S05]  /*14720*/  FADD.FTZ R2, R9, R0 ;  /* 0x0000000009027221 */ /* 0x004fca0000010000 */
[----:B------:R-:W1:Y:S01]  /*14730*/  MUFU.EX2 R15, R53 ;  /* 0x00000035000f7308 */ /* 0x000e620000000800 */
[----:B------:R-:W-:Y:S02]  /*14740*/  FADD.FTZ R0, R75, R4 ;  /* 0x000000044b007221 */ /* 0x000fe40000010000 */
[----:B------:R-:W-:-:S05]  /*14750*/  FADD.FTZ R5, R24, R5 ;  /* 0x0000000518057221 */ /* 0x000fca0000010000 */
[----:B------:R-:W2:Y:S01]  /*14760*/  MUFU.EX2 R12, R70 ;  /* 0x00000046000c7308 */ /* 0x000ea20000000800 */
[----:B---3--:R-:W-:-:S07]  /*14770*/  FADD.FTZ R3, R11, R3 ;  /* 0x000000030b037221 */ /* 0x008fce0000010000 */
[----:B------:R-:W3:Y:S01]  /*14780*/  MUFU.EX2 R21, R30 ;  /* 0x0000001e00157308 */ /* 0x000ee20000000800 */
[----:B------:R-:W-:-:S07]  /*14790*/  FADD.FTZ R2, R10, R2 ;  /* 0x000000020a027221 */ /* 0x000fce0000010000 */
[----:B------:R-:W2:Y:S01]  /*147a0*/  MUFU.EX2 R28, R28 ;  /* 0x0000001c001c7308 */ /* 0x000ea20000000800 */
[----:B------:R-:W-:Y:S02]  /*147b0*/  FADD.FTZ R0, R69, R0 ;  /* 0x0000000045007221 */ /* 0x000fe40000010000 */
[----:B------:R-:W-:Y:S02]  /*147c0*/  FADD.FTZ R5, R23, R5 ;  /* 0x0000000517057221 */ /* 0x000fe40000010000 */
[----:B------:R-:W-:Y:S02]  /*147d0*/  FADD.FTZ R4, R14, R3 ;  /* 0x000000030e047221 */ /* 0x000fe40000010000 */
[----:B------:R-:W-:Y:S02]  /*147e0*/  FADD.FTZ R3, R13, R2 ;  /* 0x000000020d037221 */ /* 0x000fe40000010000 */
[----:B------:R-:W-:Y:S01]  /*147f0*/  FADD.FTZ R2, R29, R0 ;  /* 0x000000001d027221 */ /* 0x000fe20000010000 */
[----:B------:R-:W-:Y:S01]  /*14800*/  IMNMX R6, RZ, R8, !PT ;  /* 0x00000008ff067217 */ /* 0x000fe20007800200 */
[----:B------:R-:W-:-:S02]  /*14810*/  FADD.FTZ R0, R22, R5 ;  /* 0x0000000516007221 */ /* 0x000fc40000010000 */
[----:B------:R-:W-:Y:S02]  /*14820*/  IMAD.MOV.U32 R155, RZ, RZ, R143 ;  /* 0x000000ffff9b7224 */ /* 0x000fe400078e008f */
[----:B-1----:R-:W-:Y:S02]  /*14830*/  FADD.FTZ R4, R15, R4 ;  /* 0x000000040f047221 */ /* 0x002fe40000010000 */
[----:B--2---:R-:W-:Y:S02]  /*14840*/  FADD.FTZ R3, R12, R3 ;  /* 0x000000030c037221 */ /* 0x004fe40000010000 */
[----:B---3--:R-:W-:Y:S01]  /*14850*/  FADD.FTZ R0, R21, R0 ;  /* 0x0000000015007221 */ /* 0x008fe20000010000 */
        /* <DEDUP_REMOVED lines=17> */
[C---:B----4-:R-:W-:Y:S08]  /*14970*/  HMMA.16816.F32 R124, R176.reuse, R132, R56 ;  /* 0x00000084b07c723c */ /* 0x050ff00000001838 */
        /* <DEDUP_REMOVED lines=25> */
.L_x_726:
[----:B------:R-:W-:Y:S04]  /*14b10*/  DEPBAR.LE SB0, 0x0 ;  /* 0x000080000000791a */ /* 0x000fe80000000000 */
[----:B------:R-:W-:Y:S01]  /*14b20*/  BAR.SYNC.DEFER_BLOCKING 0x0 ;  /* 0x0000000000007b1d */ /* 0x000fe20000010000 */
[----:B------:R-:W-:Y:S01]  /*14b30*/  ISETP.GE.AND P0, PT, R214, RZ, PT ;  /* 0x000000ffd600720c */ /* 0x000fe20003f06270 */
[----:B------:R-:W-:Y:S11]  /*14b40*/  IMAD.MOV.U32 R215, RZ, RZ, c[0x0][0x208] ;  /* 0x00008200ffd77624 */ /* 0x000ff600078e00ff */
[----:B------:R-:W-:Y:S01]  /*14b50*/  @!UPT UIADD3 URZ, URZ, URZ, URZ ;  /* 0x0000003f3f3ff290 */ /* 0x000fe2000fffe03f */
[----:B-12---:R-:W-:Y:S05]  /*14b60*/  @P0 SHF.R.S32.HI R0, RZ, 0x1f, R214 ;  /* 0x0000001fff000819 */ /* 0x006fea00000114d6 */
[----:B------:R-:W-:Y:S04]  /*14b70*/  @P0 IMAD R0, R0, c[0x0][0x208], RZ ;  /* 0x0000820000000a24 */ /* 0x000fe800078e02ff */
[----:B------:R-:W-:Y:S01]  /*14b80*/  @P0 IMAD R0, R214, c[0x0][0x20c], R0 ;  /* 0x00008300d6000a24 */ /* 0x000fe200078e0200 */
[----:B-----5:R-:W-:Y:S08]  /*14b90*/  LDSM.16.M88.4 R112, [R230+0x7100] ;  /* 0x00710000e670783b */ /* 0x020ff00000000200 */
[----:B------:R-:W1:Y:S08]  /*14ba0*/  LDSM.16.M88.4 R16, [R119+0x3900] ;  /* 0x003900007710783b */ /* 0x000e700000000200 */
[----:B------:R-:W2:Y:S08]  /*14bb0*/  LDSM.16.M88.4 R108, [R230+0x9100] ;  /* 0x00910000e66c783b */ /* 0x000eb00000000200 */
[----:B------:R-:W3:Y:S08]  /*14bc0*/  LDSM.16.M88.4 R32, [R119+0x4100] ;  /* 0x004100007720783b */ /* 0x000ef00000000200 */
[----:B------:R-:W4:Y:S06]  /*14bd0*/  LDL.64 R218, [R1+0x30] ;  /* 0x0000300001da7983 */ /* 0x000f2c0000100a00 */
[----:B------:R-:W2:Y:S06]  /*14be0*/  LDL.64 R216, [R1+0x38] ;  /* 0x0000380001d87983 */ /* 0x000eac0000100a00 */
[----:B------:R-:W1:Y:S08]  /*14bf0*/  LDSM.16.M88.4 R48, [R119+0x4900] ;  /* 0x004900007730783b */ /* 0x000e700000000200 */
[----:B------:R-:W2:Y:S04]  /*14c00*/  LDL R2, [R1+0x60] ;  /* 0x0000600001027983 */ /* 0x000ea80000100800 */
        /* <DEDUP_REMOVED lines=10> */
[----:B------:R1:W-:Y:S04]  /*14cb0*/  STL [R1+0x7c], R230 ;  /* 0x00007ce601007387 */ /* 0x0003e80000100800 */
        /* <DEDUP_REMOVED lines=9> */
[----:B--2---:R-:W-:Y:S01]  /*14d50*/  LOP3.LUT P3, RZ, R2, 0x1, RZ, 0xc0, !PT ;  /* 0x0000000102ff7812 */ /* 0x004fe2000786c0ff */
[-C--:B-1----:R-:W-:Y:S01]  /*14d60*/  HMMA.16816.F32 R4, R112, R16.reuse, RZ ;  /* 0x000000107004723c */ /* 0x082fe200000018ff */
[----:B------:R-:W-:Y:S02]  /*14d70*/  IMAD.MOV.U32 R217, RZ, RZ, c[0x0][0x208] ;  /* 0x00008200ffd97624 */ /* 0x000fe400078e00ff */
[----:B------:R-:W-:Y:S02]  /*14d80*/  MOV R230, R2 ;  /* 0x0000000200e67202 */ /* 0x000fe40000000f00 */
[----:B------:R-:W-:Y:S01]  /*14d90*/  IMAD.SHL.U32 R217, R217, 0x20, RZ ;  /* 0x00000020d9d97824 */ /* 0x000fe200078e00ff */
[----:B------:R-:W2:Y:S02]  /*14da0*/  LDL R2, [R1+0x20] ;  /* 0x0000200001027983 */ /* 0x000ea40000100800 */
[C---:B------:R-:W-:Y:S02]  /*14db0*/  HMMA.16816.F32 R8, R108.reuse, R16, RZ ;  /* 0x000000106c08723c */ /* 0x040fe400000018ff */
[----:B------:R-:W-:Y:S06]  /*14dc0*/  STL [R1+0xa4], R231 ;  /* 0x0000a4e701007387 */ /* 0x000fec0000100800 */
        /* <DEDUP_REMOVED lines=29> */
[----:B------:R-:W-:Y:S01]  /*14fa0*/  @P0 IMAD.WIDE.U32 R192, R214, c[0x0][0x208], RZ ;  /* 0x00008200d6c00a25 */ /* 0x000fe200078e00ff */
[-C--:B------:R-:W-:Y:S04]  /*14fb0*/  HMMA.16816.F32 R12, R196, R194.reuse, R12 ;  /* 0x000000c2c40c723c */ /* 0x080fe8000000180c */
[----:B------:R-:W-:Y:S04]  /*14fc0*/  @P0 IMAD.IADD R0, R193, 0x1, R0 ;  /* 0x00000001c1000824 */ /* 0x000fe800078e0200 */
[C---:B------:R-:W-:Y:S04]  /*14fd0*/  HMMA.16816.F32 R16, R188.reuse, R194, R16 ;  /* 0x000000c2bc10723c */ /* 0x040fe80000001810 */
[----:B------:R-:W-:Y:S04]  /*14fe0*/  @P0 IMAD R0, R0, 0x70, RZ ;  /* 0x0000007000000824 */ /* 0x000fe800078e02ff */
[-C--:B------:R-:W-:Y:S08]  /*14ff0*/  HMMA.16816.F32 R20, R188, R200.reuse, R20 ;  /* 0x000000c8bc14723c */ /* 0x080ff00000001814 */
[C---:B------:R-:W-:Y:S07]  /*15000*/  HMMA.16816.F32 R24, R196.reuse, R200, R24 ;  /* 0x000000c8c418723c */ /* 0x040fee0000001818 */
[----:B----4-:R-:W-:Y:S01]  /*15010*/  @P0 MOV R201, R219 ;  /* 0x000000db00c90202 */ /* 0x010fe20000000f00 */
[-C--:B------:R-:W-:Y:S04]  /*15020*/  HMMA.16816.F32 R28, R196, R202.reuse, R28 ;  /* 0x000000cac41c723c */ /* 0x080fe8000000181c */
[----:B------:R-:W-:Y:S02]  /*15030*/  @P0 IMAD.MOV.U32 R200, RZ, RZ, R216 ;  /* 0x000000ffffc80224 */ /* 0x000fe400078e00d8 */
[----:B------:R-:W-:Y:S02]  /*15040*/  IMAD.MOV.U32 R216, RZ, RZ, 0x5 ;  /* 0x00000005ffd87424 */ /* 0x000fe400078e00ff */
[C---:B------:R-:W-:Y:S04]  /*15050*/  HMMA.16816.F32 R32, R188.reuse, R202, R32 ;  /* 0x000000cabc20723c */ /* 0x040fe80000001820 */
[----:B------:R-:W-:Y:S01]  /*15060*/  @P0 IMAD.WIDE.U32 R200, R192, 0x70, R200 ;  /* 0x00000070c0c80825 */ /* 0x000fe200078e00c8 */
[----:B------:R-:W-:Y:S01]  /*15070*/  SHF.L.U64.HI R215, R215, R216, c[0x0][0x20c] ;  /* 0x00008300d7d77619 */ /* 0x000fe200000102d8 */
[----:B------:R-:W3:Y:S02]  /*15080*/  LDSM.16.M88.4 R192, [R236] ;  /* 0x00000000ecc0783b */ /* 0x000ee40000000200 */
[-C--:B------:R-:W-:Y:S04]  /*15090*/  HMMA.16816.F32 R36, R188, R204.reuse, R36 ;  /* 0x000000ccbc24723c */ /* 0x080fe80000001824 */
[----:B------:R-:W-:Y:S04]  /*150a0*/  @P0 IADD3 R0, R201, R0, RZ ;  /* 0x00000000c9000210 */ /* 0x000fe80007ffe0ff */
[C---:B------:R-:W-:Y:S08]  /*150b0*/  HMMA.16816.F32 R40, R196.reuse, R204, R40 ;  /* 0x000000ccc428723c */ /* 0x040ff00000001828 */
[-C--:B------:R-:W-:Y:S08]  /*150c0*/  HMMA.16816.F32 R44, R196, R206.reuse, R44 ;  /* 0x000000cec42c723c */ /* 0x080ff0000000182c */
[C---:B------:R-:W-:Y:S07]  /*150d0*/  HMMA.16816.F32 R48, R188.reuse, R206, R48 ;  /* 0x000000cebc30723c */ /* 0x040fee0000001830 */
[C---:B------:R-:W-:Y:S01]  /*150e0*/  @P0 LEA R206, P1, R200.reuse, c[0x0][0x1f8], 0x1 ;  /* 0x00007e00c8ce0a11 */ /* 0x040fe200078208ff */
[-C--:B------:R-:W-:Y:S04]  /*150f0*/  HMMA.16816.F32 R52, R188, R208.reuse, R52 ;  /* 0x000000d0bc34723c */ /* 0x080fe80000001834 */
[----:B------:R-:W-:Y:S01]  /*15100*/  @P0 LEA.HI.X R207, R200, c[0x0][0x1fc], R0, 0x1, P1 ;  /* 0x00007f00c8cf0a11 */ /* 0x000fe200008f0c00 */
[----:B------:R-:W-:Y:S01]  /*15110*/  IMAD.MOV.U32 R0, RZ, RZ, c[0x0][0x2c4] ;  /* 0x0000b100ff007624 */ /* 0x000fe200078e00ff */
[----:B------:R-:W4:Y:S01]  /*15120*/  LDSM.16.M88.4 R200, [R235] ;  /* 0x00000000ebc8783b */ /* 0x000f220000000200 */
[----:B------:R-:W-:Y:S01]  /*15130*/  @P0 IADD3 R212, P2, R206, R217, RZ ;  /* 0x000000d9ced40210 */ /* 0x000fe20007f5e0ff */
[C---:B------:R-:W-:Y:S04]  /*15140*/  HMMA.16816.F32 R56, R196.reuse, R208, R56 ;  /* 0x000000d0c438723c */ /* 0x040fe80000001838 */
[----:B------:R-:W-:Y:S02]  /*15150*/  @P0 IADD3.X R213, R207, R215, RZ, P2, !PT ;  /* 0x000000d7cfd50210 */ /* 0x000fe400017fe4ff */
[----:B------:R-:W-:Y:S01]  /*15160*/  @!PT LDS RZ, [RZ] ;  /* 0x00000000fffff984 */ /* 0x000fe20000000800 */
[----:B------:R-:W-:Y:S01]  /*15170*/  @!PT LDS RZ, [RZ] ;  /* 0x00000000fffff984 */ /* 0x000fe20000000800 */
[----:B------:R-:W-:Y:S01]  /*15180*/  @!PT LDS RZ, [RZ] ;  /* 0x00000000fffff984 */ /* 0x000fe20000000800 */
[----:B------:R2:W-:Y:S02]  /*15190*/  @P0 LDGSTS.E.BYPASS.LTC128B.128 [R241+0x100], [R206.64], !P3 ;  /* 0x00100000cef10fae */ /* 0x0005e4000d901d48 */
[-C--:B------:R-:W-:Y:S06]  /*151a0*/  HMMA.16816.F32 R60, R196, R210.reuse, R60 ;  /* 0x000000d2c43c723c */ /* 0x080fec000000183c */
[----:B------:R2:W-:Y:S02]  /*151b0*/  @P0 LDGSTS.E.BYPASS.LTC128B.128 [R241+0x900], [R212.64], !P3 ;  /* 0x00900000d4f10fae */ /* 0x0005e4000d901d48 */
[C---:B------:R-:W-:Y:S07]  /*151c0*/  HMMA.16816.F32 R64, R188.reuse, R210, R64 ;  /* 0x000000d2bc40723c */ /* 0x040fee0000001840 */
[-C--:B------:R-:W-:Y:S01]  /*151d0*/  @P0 IADD3 R210, P1, R212, R217.reuse, RZ ;  /* 0x000000d9d4d20210 */ /* 0x080fe20007f3e0ff */
[-C--:B-1----:R-:W-:Y:S04]  /*151e0*/  HMMA.16816.F32 R68, R188, R184.reuse, R68 ;  /* 0x000000b8bc44723c */ /* 0x082fe80000001844 */
[--C-:B------:R-:W-:Y:S01]  /*151f0*/  @P0 IMAD.X R211, R213, 0x1, R215.reuse, P1 ;  /* 0x00000001d5d30824 */ /* 0x100fe200008e06d7 */
[-C--:B------:R-:W-:Y:S03]  /*15200*/  @P0 IADD3 R208, P2, R210, R217.reuse, RZ ;  /* 0x000000d9d2d00210 */ /* 0x080fe60007f5e0ff */
[C---:B------:R-:W-:Y:S01]  /*15210*/  HMMA.16816.F32 R72, R196.reuse, R184, R72 ;  /* 0x000000b8c448723c */ /* 0x040fe20000001848 */
[----:B------:R1:W-:Y:S03]  /*15220*/  @P0 LDGSTS.E.BYPASS.LTC128B.128 [R241+0x1100], [R210.64], !P3 ;  /* 0x01100000d2f10fae */ /* 0x0003e6000d901d48 */
[--C-:B------:R-:W-:Y:S01]  /*15230*/  @P0 IMAD.X R209, R211, 0x1, R215.reuse, P2 ;  /* 0x00000001d3d10824 */ /* 0x100fe200010e06d7 */
[----:B------:R-:W-:Y:S03]  /*15240*/  @P0 IADD3 R204, P1, R208, R217, RZ ;  /* 0x000000d9d0cc0210 */ /* 0x000fe60007f3e0ff */
[-C--:B------:R-:W-:Y:S01]  /*15250*/  HMMA.16816.F32 R76, R196, R186.reuse, R76 ;  /* 0x000000bac44c723c */ /* 0x080fe2000000184c */
[----:B------:R1:W-:Y:S03]  /*15260*/  @P0 LDGSTS.E.BYPASS.LTC128B.128 [R241+0x1900], [R208.64], !P3 ;  /* 0x01900000d0f10fae */ /* 0x0003e6000d901d48 */
[----:B------:R-:W-:Y:S02]  /*15270*/  @P0 IADD3.X R205, R209, R215, RZ, P1, !PT ;  /* 0x000000d7d1cd0210 */ /* 0x000fe40000ffe4ff */
[-C--:B------:R-:W-:Y:S02]  /*15280*/  @P0 IADD3 R184, P2, R204, R217.reuse, RZ ;  /* 0x000000d9ccb80210 */ /* 0x080fe40007f5e0ff */
[C---:B------:R-:W-:Y:S01]  /*15290*/  HMMA.16816.F32 R80, R188.reuse, R186, R80 ;  /* 0x000000babc50723c */ /* 0x040fe20000001850 */
[----:B------:R4:W-:Y:S03]  /*152a0*/  @P0 LDGSTS.E.BYPASS.LTC128B.128 [R241+0x2100], [R204.64], !P3 ;  /* 0x02100000ccf10fae */ /* 0x0009e6000d901d48 */
[--C-:B------:R-:W-:Y:S01]  /*152b0*/  @P0 IMAD.X R185, R205, 0x1, R215.reuse, P2 ;  /* 0x00000001cdb90824 */ /* 0x100fe200010e06d7 */
[----:B--2---:R-:W-:Y:S03]  /*152c0*/  @P0 IADD3 R206, P1, R184, R217, RZ ;  /* 0x000000d9b8ce0210 */ /* 0x004fe60007f3e0ff */
[-C--:B---3--:R-:W-:Y:S01]  /*152d0*/  HMMA.16816.F32 R84, R188, R192.reuse, R84 ;  /* 0x000000c0bc54723c */ /* 0x088fe20000001854 */
[----:B------:R2:W-:Y:S03]  /*152e0*/  @P0 LDGSTS.E.BYPASS.LTC128B.128 [R241+0x2900], [R184.64], !P3 ;  /* 0x02900000b8f10fae */ /* 0x0005e6000d901d48 */
[----:B------:R-:W-:Y:S01]  /*152f0*/  @P0 IMAD.X R207, R185, 0x1, R215, P1 ;  /* 0x00000001b9cf0824 */ /* 0x000fe200008e06d7 */
[----:B------:R-:W-:Y:S03]  /*15300*/  ISETP.NE.AND P1, PT, R0, 0x1, PT ;  /* 0x000000010000780c */ /* 0x000fe60003f25270 */
[C---:B------:R-:W-:Y:S01]  /*15310*/  HMMA.16816.F32 R88, R196.reuse, R192, R88 ;  /* 0x000000c0c458723c */ /* 0x040fe20000001858 */
[----:B------:R3:W-:Y:S07]  /*15320*/  @P0 LDGSTS.E.BYPASS.LTC128B.128 [R241+0x3100], [R206.64], !P3 ;  /* 0x03100000cef10fae */ /* 0x0007ee000d901d48 */
[-C--:B------:R-:W-:Y:S01]  /*15330*/  HMMA.16816.F32 R92, R196, R194.reuse, R92 ;  /* 0x000000c2c45c723c */ /* 0x080fe2000000185c */
[----:B-1----:R-:W-:Y:S07]  /*15340*/  LDSM.16.M88.4 R208, [R231+0x9100] ;  /* 0x00910000e7d0783b */ /* 0x002fee0000000200 */
[C---:B------:R-:W-:Y:S01]  /*15350*/  HMMA.16816.F32 R96, R188.reuse, R194, R96 ;  /* 0x000000c2bc60723c */ /* 0x040fe20000001860 */
[----:B------:R-:W-:Y:S07]  /*15360*/  LDSM.16.M88.4 R192, [R229+0x4100] ;  /* 0x00410000e5c0783b */ /* 0x000fee0000000200 */
[-C--:B----4-:R-:W-:Y:S01]  /*15370*/  HMMA.16816.F32 R100, R188, R200.reuse, R100 ;  /* 0x000000c8bc64723c */ /* 0x090fe20000001864 */
[----:B--2---:R1:W-:Y:S07]  /*15380*/  LDSM.16.M88.4 R184, [R231+0x7100] ;  /* 0x00710000e7b8783b */ /* 0x0043ee0000000200 */
[C---:B------:R-:W-:Y:S01]  /*15390*/  HMMA.16816.F32 R104, R196.reuse, R200, R104 ;  /* 0x000000c8c468723c */ /* 0x040fe20000001868 */
[----:B---3--:R-:W2:Y:S07]  /*153a0*/  LDSM.16.M88.4 R204, [R229+0x3900] ;  /* 0x00390000e5cc783b */ /* 0x008eae0000000200 */
[-C--:B------:R-:W-:Y:S01]  /*153b0*/  HMMA.16816.F32 R108, R196, R202.reuse, R108 ;  /* 0x000000cac46c723c */ /* 0x080fe2000000186c */
[----:B------:R-:W-:Y:S07]  /*153c0*/  LDSM.16.M88.4 R196, [R229+0x5100] ;  /* 0x00510000e5c4783b */ /* 0x000fee0000000200 */
[----:B------:R-:W-:Y:S01]  /*153d0*/  HMMA.16816.F32 R112, R188, R202, R112 ;  /* 0x000000cabc70723c */ /* 0x000fe20000001870 */
[----:B------:R-:W3:Y:S08]  /*153e0*/  LDSM.16.M88.4 R188, [R229+0x4900] ;  /* 0x00490000e5bc783b */ /* 0x000ef00000000200 */
[----:B------:R-:W3:Y:S08]  /*153f0*/  LDSM.16.M88.4 R200, [R229+0x5900] ;  /* 0x00590000e5c8783b */ /* 0x000ef00000000200 */
[----:B-1----:R-:W4:Y:S04]  /*15400*/  LDL R231, [R1+0x40] ;  /* 0x0000400001e77983 */ /* 0x002f280000100800 */
[----:B------:R-:W-:Y:S01]  /*15410*/  STL [R1+0xa8], R229 ;  /* 0x0000a8e501007387 */ /* 0x000fe20000100800 */
[-C--:B--2---:R-:W-:Y:S03]  /*15420*/  HMMA.16816.F32 R4, R184, R204.reuse, R4 ;  /* 0x000000ccb804723c */ /* 0x084fe60000001804 */
[----:B------:R-:W0:Y:S05]  /*15430*/  LDGDEPBAR ;  /* 0x00000000000079af */ /* 0x000e2a0000000000 */
        /* <DEDUP_REMOVED lines=8> */
[----:B------:R-:W-:Y:S07]  /*154c0*/  LDSM.16.M88.4 R192, [R232+0x7100] ;  /* 0x00710000e8c0783b */ /* 0x000fee0000000200 */
[-C--:B---3--:R-:W-:Y:S08]  /*154d0*/  HMMA.16816.F32 R36, R184, R188.reuse, R36 ;  /* 0x000000bcb824723c */ /* 0x088ff00000001824 */
[C---:B------:R-:W-:Y:S08]  /*154e0*/  HMMA.16816.F32 R40, R208.reuse, R188, R40 ;  /* 0x000000bcd028723c */ /* 0x040ff00000001828 */
[-C--:B------:R-:W-:Y:S08]  /*154f0*/  HMMA.16816.F32 R44, R208, R190.reuse, R44 ;  /* 0x000000bed02c723c */ /* 0x080ff0000000182c */
[C---:B------:R-:W-:Y:S01]  /*15500*/  HMMA.16816.F32 R48, R184.reuse, R190, R48 ;  /* 0x000000beb830723c */ /* 0x040fe20000001830 */
[----:B------:R2:W3:Y:S07]  /*15510*/  LDSM.16.M88.4 R188, [R229+0x6900] ;  /* 0x00690000e5bc783b */ /* 0x0004ee0000000200 */
[-C--:B------:R-:W-:Y:S08]  /*15520*/  HMMA.16816.F32 R52, R184, R196.reuse, R52 ;  /* 0x000000c4b834723c */ /* 0x080ff00000001834 */
[C---:B------:R-:W-:Y:S08]  /*15530*/  HMMA.16816.F32 R56, R208.reuse, R196, R56 ;  /* 0x000000c4d038723c */ /* 0x040ff00000001838 */
[-C--:B------:R-:W-:Y:S01]  /*15540*/  HMMA.16816.F32 R60, R208, R198.reuse, R60 ;  /* 0x000000c6d03c723c */ /* 0x080fe2000000183c */
[----:B--2---:R-:W4:Y:S04]  /*15550*/  LDL R229, [R1+0x44] ;  /* 0x0000440001e57983 */ /* 0x004f280000100800 */
[----:B------:R-:W-:Y:S03]  /*15560*/  STL [R1+0xac], R232 ;  /* 0x0000ace801007387 */ /* 0x000fe60000100800 */
[C---:B------:R-:W-:Y:S01]  /*15570*/  HMMA.16816.F32 R64, R184.reuse, R198, R64 ;  /* 0x000000c6b840723c */ /* 0x040fe20000001840 */
[----:B------:R-:W2:Y:S07]  /*15580*/  LDSM.16.M88.4 R196, [R228] ;  /* 0x00000000e4c4783b */ /* 0x000eae0000000200 */
[-C--:B------:R-:W-:Y:S08]  /*15590*/  HMMA.16816.F32 R68, R184, R200.reuse, R68 ;  /* 0x000000c8b844723c */ /* 0x080ff00000001844 */
[C---:B------:R-:W-:Y:S08]  /*155a0*/  HMMA.16816.F32 R72, R208.reuse, R200, R72 ;  /* 0x000000c8d048723c */ /* 0x040ff00000001848 */
[-C--:B------:R-:W-:Y:S08]  /*155b0*/  HMMA.16816.F32 R76, R208, R202.reuse, R76 ;  /* 0x000000cad04c723c */ /* 0x080ff0000000184c */
[C---:B------:R-:W-:Y:S01]  /*155c0*/  HMMA.16816.F32 R80, R184.reuse, R202, R80 ;  /* 0x000000cab850723c */ /* 0x040fe20000001850 */
[----:B------:R2:W3:Y:S07]  /*155d0*/  LDSM.16.M88.4 R200, [R232+0x9100] ;  /* 0x00910000e8c8783b */ /* 0x0004ee0000000200 */
[-C--:B-1----:R-:W-:Y:S08]  /*155e0*/  HMMA.16816.F32 R84, R184, R204.reuse, R84 ;  /* 0x000000ccb854723c */ /* 0x082ff00000001854 */
[C---:B------:R-:W-:Y:S01]  /*155f0*/  HMMA.16816.F32 R88, R208.reuse, R204, R88 ;  /* 0x000000ccd058723c */ /* 0x040fe20000001858 */
[----:B--2---:R-:W2:Y:S07]  /*15600*/  LDL R232, [R1+0x28] ;  /* 0x0000280001e87983 */ /* 0x004eae0000100800 */
[-C--:B------:R-:W-:Y:S01]  /*15610*/  HMMA.16816.F32 R92, R208, R206.reuse, R92 ;  /* 0x000000ced05c723c */ /* 0x080fe2000000185c */
[----:B------:R-:W-:Y:S04]  /*15620*/  STL [R1+0xb0], R228 ;  /* 0x0000b0e401007387 */ /* 0x000fe80000100800 */
[----:B------:R1:W2:Y:S03]  /*15630*/  LDL R0, [R1+0x24] ;  /* 0x0000240001007983 */ /* 0x0002a60000100800 */
[C---:B------:R-:W-:Y:S08]  /*15640*/  HMMA.16816.F32 R96, R184.reuse, R206, R96 ;  /* 0x000000ceb860723c */ /* 0x040ff00000001860 */
[-C--:B---3--:R-:W-:Y:S08]  /*15650*/  HMMA.16816.F32 R100, R184, R188.reuse, R100 ;  /* 0x000000bcb864723c */ /* 0x088ff00000001864 */
[C---:B------:R-:W-:Y:S08]  /*15660*/  HMMA.16816.F32 R104, R208.reuse, R188, R104 ;  /* 0x000000bcd068723c */ /* 0x040ff00000001868 */
[-C--:B------:R-:W-:Y:S08]  /*15670*/  HMMA.16816.F32 R108, R208, R190.reuse, R108 ;  /* 0x000000bed06c723c */ /* 0x080ff0000000186c */
[----:B------:R-:W-:Y:S08]  /*15680*/  HMMA.16816.F32 R112, R184, R190, R112 ;  /* 0x000000beb870723c */ /* 0x000ff00000001870 */
[-C--:B------:R-:W-:Y:S08]  /*15690*/  HMMA.16816.F32 R4, R192, R196.reuse, R4 ;  /* 0x000000c4c004723c */ /* 0x080ff00000001804 */
        /* <DEDUP_REMOVED lines=21> */
[----:B------:R-:W3:Y:S01]  /*157f0*/  MUFU.TANH R249, R16 ;  /* 0x0000001000f97308 */ /* 0x000ee20000002400 */
[----:B------:R-:W-:Y:S09]  /*15800*/  FMUL.FTZ R17, R17, c[0x0][0x320] ;  /* 0x0000c80011117a20 */ /* 0x000ff20000410000 */
[----:B------:R1:W-:Y:S10]  /*15810*/  MUFU.TANH R237, R7 ;  /* 0x0000000700ed7308 */ /* 0x0003f40000002400 */
[----:B------:R-:W-:Y:S10]  /*15820*/  MUFU.TANH R248, R17 ;  /* 0x0000001100f87308 */ /* 0x000ff40000002400 */
[----:B------:R-:W-:Y:S01]  /*15830*/  MUFU.TANH R236, R8 ;  /* 0x0000000800ec7308 */ /* 0x000fe20000002400 */
[----:B-1----:R-:W1:Y:S09]  /*15840*/  LDSM.16.M88.4 R4, [R228+0x800] ;  /* 0x00080000e404783b */ /* 0x002e720000000200 */
[----:B------:R-:W-:Y:S10]  /*15850*/  MUFU.TANH R235, R9 ;  /* 0x0000000900eb7308 */ /* 0x000ff40000002400 */
[----:B------:R-:W1:Y:S10]  /*15860*/  MUFU.TANH R234, R10 ;  /* 0x0000000a00ea7308 */ /* 0x000e740000002400 */
[----:B------:R3:W-:Y:S10]  /*15870*/  MUFU.TANH R233, R11 ;  /* 0x0000000b00e97308 */ /* 0x0007f40000002400 */
[----:B------:R-:W-:Y:S01]  /*15880*/  MUFU.TANH R119, R12 ;  /* 0x0000000c00777308 */ /* 0x000fe20000002400 */
[-C--:B-1----:R-:W-:Y:S09]  /*15890*/  HMMA.16816.F32 R20, R192, R4.reuse, R20 ;  /* 0x00000004c014723c */ /* 0x082ff20000001814 */
[----:B------:R-:W1:Y:S01]  /*158a0*/  MUFU.TANH R252, R13 ;  /* 0x0000000d00fc7308 */ /* 0x000e620000002400 */
[C---:B------:R-:W-:Y:S01]  /*158b0*/  HMMA.16816.F32 R24, R200.reuse, R4, R24 ;  /* 0x00000004c818723c */ /* 0x040fe20000001818 */
[----:B---3--:R-:W3:Y:S08]  /*158c0*/  LDSM.16.M88.4 R8, [R228+0x1000] ;  /* 0x00100000e408783b */ /* 0x008ef00000000200 */
[----:B------:R-:W-:Y:S01]  /*158d0*/  MUFU.TANH R251, R14 ;  /* 0x0000000e00fb7308 */ /* 0x000fe20000002400 */
[-C--:B------:R-:W-:Y:S04]  /*158e0*/  HMMA.16816.F32 R28, R200, R6.reuse, R28 ;  /* 0x00000006c81c723c */ /* 0x080fe8000000181c */
[----:B------:R-:W-:Y:S04]  /*158f0*/  FMUL.FTZ R21, R21, c[0x0][0x320] ;  /* 0x0000c80015157a20 */ /* 0x000fe80000410000 */
[C---:B------:R-:W-:Y:S01]  /*15900*/  HMMA.16816.F32 R32, R192.reuse, R6, R32 ;  /* 0x00000006c020723c */ /* 0x040fe20000001820 */
[----:B------:R1:W-:Y:S01]  /*15910*/  MUFU.TANH R250, R15 ;  /* 0x0000000f00fa7308 */ /* 0x0003e20000002400 */
[----:B------:R-:W4:Y:S02]  /*15920*/  LDSM.16.M88.4 R4, [R228+0x1800] ;  /* 0x00180000e404783b */ /* 0x000f240000000200 */
        /* <DEDUP_REMOVED lines=9> */
[----:B------:R2:W-:Y:S01]  /*159c0*/  MUFU.TANH R244, R21 ;  /* 0x0000001500f47308 */ /* 0x0005e20000002400 */
[----:B------:R-:W-:Y:S02]  /*159d0*/  FMUL.FTZ R24, R24, c[0x0][0x320] ;  /* 0x0000c80018187a20 */ /* 0x000fe40000410000 */
[----:B------:R-:W-:Y:S01]  /*159e0*/  FMUL.FTZ R34, R34, c[0x0][0x320] ;  /* 0x0000c80022227a20 */ /* 0x000fe20000410000 */
[-C--:B---3--:R-:W-:Y:S01]  /*159f0*/  HMMA.16816.F32 R36, R192, R8.reuse, R36 ;  /* 0x00000008c024723c */ /* 0x088fe20000001824 */
[----:B-1----:R-:W-:Y:S02]  /*15a00*/  LDSM.16.M88.4 R12, [R228+0x3000] ;  /* 0x00300000e40c783b */ /* 0x002fe40000000200 */
        /* <DEDUP_REMOVED lines=15> */
[-C--:B----4-:R-:W-:Y:S03]  /*15b00*/  HMMA.16816.F32 R52, R192, R4.reuse, R52 ;  /* 0x00000004c034723c */ /* 0x090fe60000001834 */
        /* <DEDUP_REMOVED lines=16> */
[----:B------:R-:W4:Y:S01]  /*15c10*/  MUFU.TANH R243, R22 ;  /* 0x0000001600f37308 */ /* 0x000f220000002400 */
[-C--:B-1----:R-:W-:Y:S01]  /*15c20*/  HMMA.16816.F32 R68, R192, R8.reuse, R68 ;  /* 0x00000008c044723c */ /* 0x082fe20000001844 */
[----:B------:R-:W-:Y:S04]  /*15c30*/  BAR.SYNC.DEFER_BLOCKING 0x0 ;  /* 0x0000000000007b1d */ /* 0x000fe80000010000 */
[----:B------:R-:W-:Y:S02]  /*15c40*/  FMUL.FTZ R54, R54, c[0x0][0x320] ;  /* 0x0000c80036367a20 */ /* 0x000fe40000410000 */
[----:B------:R-:W-:Y:S01]  /*15c50*/  FMUL.FTZ R55, R55, c[0x0][0x320] ;  /* 0x0000c80037377a20 */ /* 0x000fe20000410000 */
[C---:B------:R-:W-:Y:S01]  /*15c60*/  HMMA.16816.F32 R72, R200.reuse, R8, R72 ;  /* 0x00000008c848723c */ /* 0x040fe20000001848 */
[----:B------:R-:W-:Y:S03]  /*15c70*/  MUFU.TANH R221, R26 ;  /* 0x0000001a00dd7308 */ /* 0x000fe60000002400 */
[----:B--2---:R-:W-:Y:S02]  /*15c80*/  @P1 IMAD.MOV.U32 R0, RZ, RZ, R2 ;  /* 0x000000ffff001224 */ /* 0x004fe400078e0002 */
[----:B------:R-:W-:Y:S02]  /*15c90*/  FMUL.FTZ R65, R65, c[0x0][0x320] ;  /* 0x0000c80041417a20 */ /* 0x000fe40000410000 */
[-C--:B------:R-:W-:Y:S01]  /*15ca0*/  HMMA.16816.F32 R76, R200, R10.reuse, R76 ;  /* 0x0000000ac84c723c */ /* 0x080fe2000000184c */
[----:B------:R-:W-:Y:S02]  /*15cb0*/  SHFL.IDX PT, R9, R0, 0x2, 0x1c1f ;  /* 0x005c1f0000097f89 */ /* 0x000fe400000e0000 */
[----:B------:R-:W-:Y:S01]  /*15cc0*/  MUFU.TANH R220, R27 ;  /* 0x0000001b00dc7308 */ /* 0x000fe20000002400 */
[----:B------:R-:W-:Y:S02]  /*15cd0*/  FMUL.FTZ R66, R66, c[0x0][0x320] ;  /* 0x0000c80042427a20 */ /* 0x000fe40000410000 */
[----:B------:R-:W-:Y:S02]  /*15ce0*/  FMUL.FTZ R49, R49, c[0x0][0x320] ;  /* 0x0000c80031317a20 */ /* 0x000fe40000410000 */
[C---:B------:R-:W-:Y:S01]  /*15cf0*/  HMMA.16816.F32 R80, R192.reuse, R10, R80 ;  /* 0x0000000ac050723c */ /* 0x040fe20000001850 */
[----:B------:R-:W-:Y:S03]  /*15d00*/  SHFL.IDX PT, R2, R0, 0x1, 0x1c1f ;  /* 0x003c1f0000027f89 */ /* 0x000fe600000e0000 */
[----:B------:R-:W-:Y:S01]  /*15d10*/  FMUL.FTZ R68, R68, c[0x0][0x320] ;  /* 0x0000c80044447a20 */ /* 0x000fe20000410000 */
[----:B------:R-:W-:Y:S01]  /*15d20*/  MUFU.TANH R212, R36 ;  /* 0x0000002400d47308 */ /* 0x000fe20000002400 */
[----:B------:R-:W-:Y:S02]  /*15d30*/  FMUL.FTZ R69, R69, c[0x0][0x320] ;  /* 0x0000c80045457a20 */ /* 0x000fe40000410000 */
[-C--:B---3--:R-:W-:Y:S01]  /*15d40*/  HMMA.16816.F32 R84, R192, R4.reuse, R84 ;  /* 0x00000004c054723c */ /* 0x088fe20000001854 */
[----:B------:R-:W-:Y:S03]  /*15d50*/  SHFL.IDX PT, R8, R0, 0x3, 0x1c1f ;  /* 0x007c1f0000087f89 */ /* 0x000fe600000e0000 */
[----:B------:R-:W-:Y:S02]  /*15d60*/  FMUL.FTZ R74, R74, c[0x0][0x320] ;  /* 0x0000c8004a4a7a20 */ /* 0x000fe40000410000 */
[----:B------:R-:W-:Y:S01]  /*15d70*/  FMUL.FTZ R56, R56, c[0x0][0x320] ;  /* 0x0000c80038387a20 */ /* 0x000fe20000410000 */
[----:B------:R-:W1:Y:S01]  /*15d80*/  MUFU.TANH R218, R28 ;  /* 0x0000001c00da7308 */ /* 0x000e620000002400 */
[C---:B------:R-:W-:Y:S01]  /*15d90*/  HMMA.16816.F32 R88, R200.reuse, R4, R88 ;  /* 0x00000004c858723c */ /* 0x040fe20000001858 */
[----:B------:R-:W2:Y:S03]  /*15da0*/  SHFL.IDX PT, R4, R0, RZ, 0x1c1f ;  /* 0x001c1fff00047589 */ /* 0x000ea600000e0000 */
[----:B------:R-:W-:Y:S02]  /*15db0*/  FMUL.FTZ R77, R77, c[0x0][0x320] ;  /* 0x0000c8004d4d7a20 */ /* 0x000fe40000410000 */
[----:B------:R-:W-:Y:S02]  /*15dc0*/  FMUL.FTZ R76, R76, c[0x0][0x320] ;  /* 0x0000c8004c4c7a20 */ /* 0x000fe40000410000 */
[-C--:B------:R-:W-:Y:S01]  /*15dd0*/  HMMA.16816.F32 R92, R200, R6.reuse, R92 ;  /* 0x00000006c85c723c */ /* 0x080fe2000000185c */
[----:B------:R-:W3:Y:S03]  /*15de0*/  MUFU.TANH R216, R29 ;  /* 0x0000001d00d87308 */ /* 0x000ee60000002400 */
[----:B------:R-:W-:Y:S02]  /*15df0*/  IMAD R5, R214, -0x70, RZ ;  /* 0xffffff90d6057824 */ /* 0x000fe400078e02ff */
[----:B------:R-:W-:Y:S02]  /*15e00*/  FMUL.FTZ R57, R57, c[0x0][0x320] ;  /* 0x0000c80039397a20 */ /* 0x000fe40000410000 */
[C---:B------:R-:W-:Y:S03]  /*15e10*/  HMMA.16816.F32 R96, R192.reuse, R6, R96 ;  /* 0x00000006c060723c */ /* 0x040fe60000001860 */
[----:B------:R1:W-:Y:S01]  /*15e20*/  MUFU.TANH R6, R74 ;  /* 0x0000004a00067308 */ /* 0x0003e20000002400 */
[----:B------:R-:W-:Y:S01]  /*15e30*/  IADD3 R5, -R232, 0x1, R5 ;  /* 0x00000001e8057810 */ /* 0x000fe20007ffe105 */
[----:B------:R-:W-:Y:S02]  /*15e40*/  FMUL.FTZ R86, R86, c[0x0][0x320] ;  /* 0x0000c80056567a20 */ /* 0x000fe40000410000 */
[----:B------:R-:W-:Y:S01]  /*15e50*/  FMUL.FTZ R59, R59, c[0x0][0x320] ;  /* 0x0000c8003b3b7a20 */ /* 0x000fe20000410000 */
[----:B------:R-:W-:Y:S01]  /*15e60*/  IADD3 R5, -R231, R5, R229 ;  /* 0x00000005e7057210 */ /* 0x000fe20007ffe1e5 */
[-C--:B------:R-:W-:Y:S03]  /*15e70*/  HMMA.16816.F32 R100, R192, R12.reuse, R100 ;  /* 0x0000000cc064723c */ /* 0x080fe60000001864 */
[C---:B--2---:R-:W-:Y:S01]  /*15e80*/  IADD3 R4, R5.reuse, R4, RZ ;  /* 0x0000000405047210 */ /* 0x044fe20007ffe0ff */
[----:B------:R-:W-:Y:S01]  /*15e90*/  MUFU.TANH R29, R32 ;  /* 0x00000020001d7308 */ /* 0x000fe20000002400 */
[C---:B------:R-:W-:Y:S02]  /*15ea0*/  IMAD.IADD R0, R5.reuse, 0x1, R9 ;  /* 0x0000000105007824 */ /* 0x040fe400078e0209 */
[C---:B------:R-:W-:Y:S01]  /*15eb0*/  ISETP.GT.AND P1, PT, R4.reuse, RZ, PT ;  /* 0x000000ff0400720c */ /* 0x040fe20003f24270 */
[C---:B------:R-:W-:Y:S04]  /*15ec0*/  HMMA.16816.F32 R104, R200.reuse, R12, R104 ;  /* 0x0000000cc868723c */ /* 0x040fe80000001868 */
[----:B------:R-:W-:Y:S01]  /*15ed0*/  IMAD.IADD R2, R5, 0x1, R2 ;  /* 0x0000000105027824 */ /* 0x000fe200078e0202 */
[----:B------:R-:W-:Y:S01]  /*15ee0*/  ISETP.GT.AND P6, PT, R4, 0x8, PT ;  /* 0x000000080400780c */ /* 0x000fe20003fc4270 */
[----:B------:R-:W2:Y:S01]  /*15ef0*/  MUFU.TANH R31, R34 ;  /* 0x00000022001f7308 */ /* 0x000ea20000002400 */
[----:B------:R-:W-:Y:S01]  /*15f00*/  FMUL.FTZ R89, R89, c[0x0][0x320] ;  /* 0x0000c80059597a20 */ /* 0x000fe20000410000 */
[----:B------:R-:W-:Y:S01]  /*15f10*/  ISETP.GT.AND P4, PT, R0, 0x1, PT ;  /* 0x000000010000780c */ /* 0x000fe20003f84270 */
[----:B------:R-:W-:Y:S01]  /*15f20*/  FMUL.FTZ R88, R88, c[0x0][0x320] ;  /* 0x0000c80058587a20 */ /* 0x000fe20000410000 */
[----:B------:R-:W-:Y:S01]  /*15f30*/  ISETP.GT.AND P2, PT, R2, RZ, PT ;  /* 0x000000ff0200720c */ /* 0x000fe20003f44270 */
[-C--:B------:R-:W-:Y:S03]  /*15f40*/  HMMA.16816.F32 R108, R200, R14.reuse, R108 ;  /* 0x0000000ec86c723c */ /* 0x080fe6000000186c */
[----:B------:R-:W-:Y:S01]  /*15f50*/  FSEL R10, R249, -INF , P6 ;  /* 0xff800000f90a7808 */ /* 0x000fe20003000000 */
[----:B------:R-:W-:Y:S01]  /*15f60*/  FMUL.FTZ R92, R92, c[0x0][0x320] ;  /* 0x0000c8005c5c7a20 */ /* 0x000fe20000410000 */
[----:B------:R2:W-:Y:S01]  /*15f70*/  MUFU.TANH R210, R37 ;  /* 0x0000002500d27308 */ /* 0x0005e20000002400 */
[----:B------:R-:W-:Y:S01]  /*15f80*/  IADD3 R5, R5, R8, RZ ;  /* 0x0000000805057210 */ /* 0x000fe20007ffe0ff */
[----:B------:R-:W-:Y:S01]  /*15f90*/  FMUL.FTZ R40, R40, c[0x0][0x320] ;  /* 0x0000c80028287a20 */ /* 0x000fe20000410000 */
[----:B------:R-:W-:Y:S01]  /*15fa0*/  FSEL R8, R240, -INF , P1 ;  /* 0xff800000f0087808 */ /* 0x000fe20000800000 */
[----:B------:R-:W-:Y:S01]  /*15fb0*/  FMUL.FTZ R93, R93, c[0x0][0x320] ;  /* 0x0000c8005d5d7a20 */ /* 0x000fe20000410000 */
[----:B------:R-:W-:Y:S01]  /*15fc0*/  ISETP.GT.AND P0, PT, R4, 0x1, PT ;  /* 0x000000010400780c */ /* 0x000fe20003f04270 */
[----:B------:R-:W-:Y:S04]  /*15fd0*/  HMMA.16816.F32 R112, R192, R14, R112 ;  /* 0x0000000ec070723c */ /* 0x000fe80000001870 */
[----:B------:R-:W-:Y:S01]  /*15fe0*/  MUFU.TANH R215, R30 ;  /* 0x0000001e00d77308 */ /* 0x000fe20000002400 */
[----:B------:R-:W-:Y:S01]  /*15ff0*/  LOP3.LUT P6, RZ, R230, 0x1, RZ, 0xc0, !PT ;  /* 0x00000001e6ff7812 */ /* 0x000fe200078cc0ff */
[----:B------:R-:W-:Y:S01]  /*16000*/  FMUL.FTZ R91, R91, c[0x0][0x320] ;  /* 0x0000c8005b5b7a20 */ /* 0x000fe20000410000 */
[----:B------:R-:W-:Y:S01]  /*16010*/  ISETP.GT.AND P1, PT, R5, RZ, PT ;  /* 0x000000ff0500720c */ /* 0x000fe20003f24270 */
[----:B------:R-:W-:Y:S01]  /*16020*/  FMUL.FTZ R94, R94, c[0x0][0x320] ;  /* 0x0000c8005e5e7a20 */ /* 0x000fe20000410000 */
[----:B------:R-:W-:Y:S02]  /*16030*/  FSEL R9, R239, -INF , P0 ;  /* 0xff800000ef097808 */ /* 0x000fe40000000000 */
[----:B------:R-:W-:Y:S01]  /*16040*/  ISETP.GT.AND P3, PT, R2, 0x1, PT ;  /* 0x000000010200780c */ /* 0x000fe20003f64270 */
[----:B------:R-:W-:Y:S01]  /*16050*/  FMUL.FTZ R95, R95, c[0x0][0x320] ;  /* 0x0000c8005f5f7a20 */ /* 0x000fe20000410000 */
[----:B------:R-:W-:Y:S01]  /*16060*/  FSEL R21, R234, -INF , P1 ;  /* 0xff800000ea157808 */ /* 0x000fe20000800000 */
[----:B------:R-:W2:Y:S01]  /*16070*/  MUFU.TANH R30, R33 ;  /* 0x00000021001e7308 */ /* 0x000ea20000002400 */
[----:B-1----:R-:W-:Y:S01]  /*16080*/  FMNMX.FTZ R74, R8, R3, !PT ;  /* 0x00000003084a7209 */ /* 0x002fe20007810000 */
[----:B------:R-:W-:Y:S01]  /*16090*/  FMUL.FTZ R110, R110, c[0x0][0x320] ;  /* 0x0000c8006e6e7a20 */ /* 0x000fe20000410000 */
[----:B------:R-:W-:Y:S01]  /*160a0*/  FSEL R18, R235, -INF , P4 ;  /* 0xff800000eb127808 */ /* 0x000fe20002000000 */
[----:B------:R-:W-:Y:S01]  /*160b0*/  FMUL.FTZ R64, R64, c[0x0][0x320] ;  /* 0x0000c80040407a20 */ /* 0x000fe20000410000 */
[----:B------:R-:W-:Y:S01]  /*160c0*/  FMNMX.FTZ R74, R9, R74, !PT ;  /* 0x0000004a094a7209 */ /* 0x000fe20007810000 */
[----:B------:R-:W-:Y:S01]  /*160d0*/  FMUL.FTZ R51, R51, c[0x0][0x320] ;  /* 0x0000c80033337a20 */ /* 0x000fe20000410000 */
[----:B------:R-:W-:Y:S01]  /*160e0*/  FSEL R12, R238, -INF , P2 ;  /* 0xff800000ee0c7808 */ /* 0x000fe20001000000 */
[----:B------:R-:W-:Y:S01]  /*160f0*/  FMUL.FTZ R60, R60, c[0x0][0x320] ;  /* 0x0000c8003c3c7a20 */ /* 0x000fe20000410000 */
[----:B------:R-:W-:Y:S01]  /*16100*/  FMNMX.FTZ R74, R10, R74, !PT ;  /* 0x0000004a0a4a7209 */ /* 0x000fe20007810000 */
[----:B------:R-:W-:Y:S01]  /*16110*/  MUFU.TANH R206, R40 ;  /* 0x0000002800ce7308 */ /* 0x000fe20000002400 */
        /* <DEDUP_REMOVED lines=8> */
[----:B------:R-:W-:Y:S01]  /*161a0*/  FMUL.FTZ R80, R80, c[0x0][0x320] ;  /* 0x0000c80050507a20 */ /* 0x000fe20000410000 */
[----:B------:R-:W-:Y:S01]  /*161b0*/  MUFU.TANH R205, R41 ;  /* 0x0000002900cd7308 */ /* 0x000fe20000002400 */
[----:B------:R-:W-:Y:S01]  /*161c0*/  FSEL R22, R233, -INF , P0 ;  /* 0xff800000e9167808 */ /* 0x000fe20000000000 */
[----:B------:R-:W-:Y:S01]  /*161d0*/  FMUL.FTZ R81, R81, c[0x0][0x320] ;  /* 0x0000c80051517a20 */ /* 0x000fe20000410000 */
[----:B------:R-:W-:Y:S01]  /*161e0*/  ISETP.GT.AND P3, PT, R2, 0x10, PT ;  /* 0x000000100200780c */ /* 0x000fe20003f64270 */
[----:B------:R-:W-:Y:S01]  /*161f0*/  FMUL.FTZ R84, R84, c[0x0][0x320] ;  /* 0x0000c80054547a20 */ /* 0x000fe20000410000 */
[----:B------:R-:W-:Y:S01]  /*16200*/  ISETP.GT.AND P0, PT, R2, 0x8, PT ;  /* 0x000000080200780c */ /* 0x000fe20003f04270 */
[----:B------:R-:W-:Y:S01]  /*16210*/  FMUL.FTZ R67, R67, c[0x0][0x320] ;  /* 0x0000c80043437a20 */ /* 0x000fe20000410000 */
[----:B----4-:R-:W-:Y:S01]  /*16220*/  FSEL R27, R243, -INF , P3 ;  /* 0xff800000f31b7808 */ /* 0x010fe20001800000 */
[----:B------:R-:W-:Y:S01]  /*16230*/  FMUL.FTZ R85, R85, c[0x0][0x320] ;  /* 0x0000c80055557a20 */ /* 0x000fe20000410000 */
[----:B------:R-:W-:Y:S01]  /*16240*/  ISETP.GT.AND P3, PT, R0, 0x18, PT ;  /* 0x000000180000780c */ /* 0x000fe20003f64270 */
[----:B------:R-:W-:Y:S01]  /*16250*/  MUFU.TANH R204, R42 ;  /* 0x0000002a00cc7308 */ /* 0x000fe20000002400 */
[----:B------:R-:W-:Y:S01]  /*16260*/  ISETP.GT.AND P1, PT, R4, 0x9, PT ;  /* 0x000000090400780c */ /* 0x000fe20003f24270 */
[----:B------:R-:W-:Y:S01]  /*16270*/  FMUL.FTZ R47, R47, c[0x0][0x320] ;  /* 0x0000c8002f2f7a20 */ /* 0x000fe20000410000 */
[----:B------:R-:W-:Y:S01]  /*16280*/  ISETP.GT.AND P5, PT, R0, RZ, PT ;  /* 0x000000ff0000720c */ /* 0x000fe20003fa4270 */
[----:B------:R-:W-:Y:S01]  /*16290*/  FMUL.FTZ R96, R96, c[0x0][0x320] ;  /* 0x0000c80060607a20 */ /* 0x000fe20000410000 */
[----:B------:R-:W-:Y:S01]  /*162a0*/  ISETP.GT.AND P4, PT, R5, 0x9, PT ;  /* 0x000000090500780c */ /* 0x000fe20003f84270 */
[----:B------:R-:W-:Y:S01]  /*162b0*/  FMUL.FTZ R82, R82, c[0x0][0x320] ;  /* 0x0000c80052527a20 */ /* 0x000fe20000410000 */
[----:B--2---:R-:W-:Y:S01]  /*162c0*/  FSEL R37, R218, -INF , P3 ;  /* 0xff800000da257808 */ /* 0x004fe20001800000 */
[----:B------:R-:W-:Y:S01]  /*162d0*/  FMUL.FTZ R97, R97, c[0x0][0x320] ;  /* 0x0000c80061617a20 */ /* 0x000fe20000410000 */
[----:B------:R-:W-:Y:S01]  /*162e0*/  FSEL R11, R248, -INF , P1 ;  /* 0xff800000f80b7808 */ /* 0x000fe20000800000 */
[----:B------:R3:W1:Y:S01]  /*162f0*/  MUFU.TANH R209, R38 ;  /* 0x0000002600d17308 */ /* 0x0006620000002400 */
[----:B------:R-:W-:Y:S01]  /*16300*/  FSEL R16, R236, -INF , P5 ;  /* 0xff800000ec107808 */ /* 0x000fe20002800000 */
[----:B------:R-:W-:Y:S01]  /*16310*/  FMUL.FTZ R113, R113, c[0x0][0x320] ;  /* 0x0000c80071717a20 */ /* 0x000fe20000410000 */
[----:B------:R-:W-:Y:S01]  /*16320*/  FMNMX.FTZ R74, R11, R74, !PT ;  /* 0x0000004a0b4a7209 */ /* 0x000fe20007810000 */
[----:B------:R-:W-:Y:S01]  /*16330*/  FMUL.FTZ R83, R83, c[0x0][0x320] ;  /* 0x0000c80053537a20 */ /* 0x000fe20000410000 */
[----:B------:R-:W-:Y:S01]  /*16340*/  ISETP.GT.AND P5, PT, R5, 0x8, PT ;  /* 0x000000080500780c */ /* 0x000fe20003fa4270 */
[----:B------:R-:W-:Y:S01]  /*16350*/  FMUL.FTZ R87, R87, c[0x0][0x320] ;  /* 0x0000c80057577a20 */ /* 0x000fe20000410000 */
[----:B------:R-:W-:Y:S01]  /*16360*/  ISETP.GT.AND P1, PT, R2, 0x11, PT ;  /* 0x000000110200780c */ /* 0x000fe20003f24270 */
[----:B------:R-:W-:Y:S01]  /*16370*/  FMUL.FTZ R98, R98, c[0x0][0x320] ;  /* 0x0000c80062627a20 */ /* 0x000fe20000410000 */
[----:B------:R-:W-:Y:S01]  /*16380*/  FSEL R23, R251, -INF , P5 ;  /* 0xff800000fb177808 */ /* 0x000fe20002800000 */
[----:B------:R1:W2:Y:S01]  /*16390*/  MUFU.TANH R199, R43 ;  /* 0x0000002b00c77308 */ /* 0x0002a20000002400 */
[----:B------:R-:W-:Y:S01]  /*163a0*/  FSEL R28, R242, -INF , P1 ;  /* 0xff800000f21c7808 */ /* 0x000fe20000800000 */
[----:B------:R-:W-:Y:S01]  /*163b0*/  FMUL.FTZ R114, R114, c[0x0][0x320] ;  /* 0x0000c80072727a20 */ /* 0x000fe20000410000 */
[----:B------:R-:W-:Y:S01]  /*163c0*/  IADD3 R242, R214, -0x1, RZ ;  /* 0xffffffffd6f27810 */ /* 0x000fe20007ffe0ff */
[----:B------:R-:W-:Y:S01]  /*163d0*/  FMUL.FTZ R99, R99, c[0x0][0x320] ;  /* 0x0000c80063637a20 */ /* 0x000fe20000410000 */
[C---:B------:R-:W-:Y:S01]  /*163e0*/  ISETP.GT.AND P1, PT, R0.reuse, 0x19, PT ;  /* 0x000000190000780c */ /* 0x040fe20003f24270 */
[----:B------:R-:W-:Y:S01]  /*163f0*/  FMUL.FTZ R109, R109, c[0x0][0x320] ;  /* 0x0000c8006d6d7a20 */ /* 0x000fe20000410000 */
[----:B------:R-:W-:Y:S01]  /*16400*/  FSEL R14, R247, -INF , P0 ;  /* 0xff800000f70e7808 */ /* 0x000fe20000000000 */
[----:B------:R-:W-:Y:S01]  /*16410*/  FMUL.FTZ R115, R115, c[0x0][0x320] ;  /* 0x0000c80073737a20 */ /* 0x000fe20000410000 */
[----:B------:R-:W-:Y:S01]  /*16420*/  ISETP.GT.AND P2, PT, R0, 0x8, PT ;  /* 0x000000080000780c */ /* 0x000fe20003f44270 */
[----:B------:R2:W-:Y:S01]  /*16430*/  MUFU.TANH R190, R52 ;  /* 0x0000003400be7308 */ /* 0x0005e20000002400 */
[----:B------:R-:W-:Y:S01]  /*16440*/  FSEL R24, R250, -INF , P4 ;  /* 0xff800000fa187808 */ /* 0x000fe20002000000 */
[----:B------:R-:W-:Y:S01]  /*16450*/  FMUL.FTZ R48, R48, c[0x0][0x320] ;  /* 0x0000c80030307a20 */ /* 0x000fe20000410000 */
[----:B------:R-:W-:Y:S01]  /*16460*/  ISETP.GT.AND P4, PT, R4, 0x10, PT ;  /* 0x000000100400780c */ /* 0x000fe20003f84270 */
[----:B------:R-:W-:Y:S01]  /*16470*/  FMUL.FTZ R79, R79, c[0x0][0x320] ;  /* 0x0000c8004f4f7a20 */ /* 0x000fe20000410000 */
[----:B---3--:R-:W-:Y:S01]  /*16480*/  FSEL R38, R216, -INF , P1 ;  /* 0xff800000d8267808 */ /* 0x008fe20000800000 */
[----:B------:R-:W-:Y:S01]  /*16490*/  FMUL.FTZ R90, R90, c[0x0][0x320] ;  /* 0x0000c8005a5a7a20 */ /* 0x000fe20000410000 */
[----:B------:R-:W-:Y:S01]  /*164a0*/  FSEL R19, R119, -INF , P2 ;  /* 0xff80000077137808 */ /* 0x000fe20001000000 */
[----:B------:R-:W-:Y:S01]  /*164b0*/  FMUL.FTZ R105, R105, c[0x0][0x320] ;  /* 0x0000c80069697a20 */ /* 0x000fe20000410000 */
[C---:B------:R-:W-:Y:S01]  /*164c0*/  ISETP.GT.AND P2, PT, R2.reuse, 0x9, PT ;  /* 0x000000090200780c */ /* 0x040fe20003f44270 */
[----:B------:R-:W-:Y:S01]  /*164d0*/  MUFU.TANH R198, R44 ;  /* 0x0000002c00c67308 */ /* 0x000fe20000002400 */
[----:B------:R-:W-:Y:S01]  /*164e0*/  ISETP.GT.AND P1, PT, R2, 0x18, PT ;  /* 0x000000180200780c */ /* 0x000fe20003f24270 */
[----:B------:R-:W-:Y:S01]  /*164f0*/  FMUL.FTZ R108, R108, c[0x0][0x320] ;  /* 0x0000c8006c6c7a20 */ /* 0x000fe20000410000 */
[----:B------:R-:W-:Y:S01]  /*16500*/  FSEL R15, R246, -INF , P2 ;  /* 0xff800000f60f7808 */ /* 0x000fe20001000000 */
[----:B------:R-:W-:Y:S01]  /*16510*/  FMUL.FTZ R101, R101, c[0x0][0x320] ;  /* 0x0000c80065657a20 */ /* 0x000fe20000410000 */
[----:B------:R-:W-:Y:S01]  /*16520*/  FSEL R31, R31, -INF , P1 ;  /* 0xff8000001f1f7808 */ /* 0x000fe20000800000 */
[----:B------:R-:W-:Y:S01]  /*16530*/  FMUL.FTZ R58, R58, c[0x0][0x320] ;  /* 0x0000c8003a3a7a20 */ /* 0x000fe20000410000 */
[----:B------:R-:W-:Y:S01]  /*16540*/  ISETP.GT.AND P1, PT, R2, 0x21, PT ;  /* 0x000000210200780c */ /* 0x000fe20003f24270 */
[----:B------:R-:W-:Y:S01]  /*16550*/  FMUL.FTZ R61, R61, c[0x0][0x320] ;  /* 0x0000c8003d3d7a20 */ /* 0x000fe20000410000 */
[----:B------:R-:W-:Y:S01]  /*16560*/  FSEL R25, R245, -INF , P4 ;  /* 0xff800000f5197808 */ /* 0x000fe20002000000 */
[----:B------:R-:W-:Y:S01]  /*16570*/  MUFU.TANH R184, R58 ;  /* 0x0000003a00b87308 */ /* 0x000fe20000002400 */
[----:B------:R-:W-:Y:S01]  /*16580*/  ISETP.GT.AND P4, PT, R5, 0x11, PT ;  /* 0x000000110500780c */ /* 0x000fe20003f84270 */
[----:B------:R-:W-:Y:S01]  /*16590*/  FMUL.FTZ R70, R70, c[0x0][0x320] ;  /* 0x0000c80046467a20 */ /* 0x000fe20000410000 */
[----:B------:R-:W-:Y:S01]  /*165a0*/  ISETP.GT.AND P2, PT, R0, 0x11, PT ;  /* 0x000000110000780c */ /* 0x000fe20003f44270 */
[----:B------:R-:W-:Y:S01]  /*165b0*/  FMUL.FTZ R75, R75, c[0x0][0x320] ;  /* 0x0000c8004b4b7a20 */ /* 0x000fe20000410000 */
[----:B------:R-:W-:Y:S01]  /*165c0*/  FSEL R36, R220, -INF , P4 ;  /* 0xff800000dc247808 */ /* 0x000fe20002000000 */
[----:B------:R-:W-:Y:S01]  /*165d0*/  FMUL.FTZ R71, R71, c[0x0][0x320] ;  /* 0x0000c80047477a20 */ /* 0x000fe20000410000 */
[----:B------:R-:W-:Y:S01]  /*165e0*/  FSEL R34, R222, -INF , P2 ;  /* 0xff800000de227808 */ /* 0x000fe20001000000 */
[----:B------:R-:W-:Y:S01]  /*165f0*/  FMUL.FTZ R73, R73, c[0x0][0x320] ;  /* 0x0000c80049497a20 */ /* 0x000fe20000410000 */
[----:B------:R-:W-:Y:S01]  /*16600*/  ISETP.GT.AND P2, PT, R5, 0x19, PT ;  /* 0x000000190500780c */ /* 0x000fe20003f44270 */
        /* <DEDUP_REMOVED lines=9> */
[----:B------:R-:W-:Y:S01]  /*166a0*/  ISETP.GT.AND P0, PT, R0, 0x10, PT ;  /* 0x000000100000780c */ /* 0x000fe20003f04270 */
[----:B------:R-:W-:Y:S01]  /*166b0*/  MUFU.TANH R101, R101 ;  /* 0x0000006500657308 */ /* 0x000fe20000002400 */
[----:B-1----:R-:W-:Y:S01]  /*166c0*/  FSEL R43, R209, -INF , P3 ;  /* 0xff800000d12b7808 */ /* 0x002fe20001800000 */
[----:B------:R-:W-:Y:S01]  /*166d0*/  FMUL.FTZ R104, R104, c[0x0][0x320] ;  /* 0x0000c80068687a20 */ /* 0x000fe20000410000 */
[----:B------:R-:W-:Y:S01]  /*166e0*/  ISETP.GT.AND P3, PT, R0, 0x28, PT ;  /* 0x000000280000780c */ /* 0x000fe20003f64270 */
[----:B------:R-:W-:Y:S01]  /*166f0*/  FMUL.FTZ R106, R106, c[0x0][0x320] ;  /* 0x0000c8006a6a7a20 */ /* 0x000fe20000410000 */
[----:B------:R-:W-:Y:S01]  /*16700*/  FSEL R33, R223, -INF , P0 ;  /* 0xff800000df217808 */ /* 0x000fe20000000000 */
[----:B------:R-:W-:Y:S01]  /*16710*/  FMUL.FTZ R100, R100, c[0x0][0x320] ;  /* 0x0000c80064647a20 */ /* 0x000fe20000410000 */
[----:B------:R-:W-:Y:S02]  /*16720*/  ISETP.GT.AND P0, PT, R5, 0x18, PT ;  /* 0x000000180500780c */ /* 0x000fe40003f04270 */
[C---:B------:R-:W-:Y:S01]  /*16730*/  ISETP.GT.AND P5, PT, R4.reuse, 0x11, PT ;  /* 0x000000110400780c */ /* 0x040fe20003fa4270 */
[----:B------:R-:W-:Y:S01]  /*16740*/  MUFU.TANH R191, R47 ;  /* 0x0000002f00bf7308 */ /* 0x000fe20000002400 */
[----:B------:R-:W-:Y:S02]  /*16750*/  ISETP.GT.AND P4, PT, R4, 0x18, PT ;  /* 0x000000180400780c */ /* 0x000fe40003f84270 */
[----:B------:R-:W-:Y:S02]  /*16760*/  FSEL R26, R244, -INF , P5 ;  /* 0xff800000f41a7808 */ /* 0x000fe40002800000 */
[----:B------:R-:W-:Y:S02]  /*16770*/  FSEL R29, R29, -INF , P4 ;  /* 0xff8000001d1d7808 */ /* 0x000fe40002000000 */
[----:B------:R-:W-:Y:S02]  /*16780*/  ISETP.GT.AND P4, PT, R4, 0x21, PT ;  /* 0x000000210400780c */ /* 0x000fe40003f84270 */
[C---:B------:R-:W-:Y:S01]  /*16790*/  ISETP.GT.AND P5, PT, R5.reuse, 0x10, PT ;  /* 0x000000100500780c */ /* 0x040fe20003fa4270 */
[----:B------:R-:W1:Y:S01]  /*167a0*/  MUFU.TANH R45, R48 ;  /* 0x00000030002d7308 */ /* 0x000e620000002400 */
[----:B------:R-:W-:Y:S02]  /*167b0*/  FSEL R42, R210, -INF , P4 ;  /* 0xff800000d22a7808 */ /* 0x000fe40002000000 */
[----:B------:R-:W-:Y:S02]  /*167c0*/  ISETP.GT.AND P4, PT, R5, 0x21, PT ;  /* 0x000000210500780c */ /* 0x000fe40003f84270 */
[----:B------:R-:W-:Y:S02]  /*167d0*/  FMNMX.FTZ R74, R25, R74, !PT ;  /* 0x0000004a194a7209 */ /* 0x000fe40007810000 */
[----:B--2---:R-:W-:Y:S02]  /*167e0*/  FSEL R52, R199, -INF , P4 ;  /* 0xff800000c7347808 */ /* 0x004fe40002000000 */
[----:B------:R-:W-:Y:S01]  /*167f0*/  FMNMX.FTZ R74, R26, R74, !PT ;  /* 0x0000004a1a4a7209 */ /* 0x000fe20007810000 */
[----:B------:R2:W-:Y:S01]  /*16800*/  MUFU.TANH R47, R50 ;  /* 0x00000032002f7308 */ /* 0x0005e20000002400 */
[----:B------:R-:W-:Y:S02]  /*16810*/  ISETP.GT.AND P2, PT, R4, 0x20, PT ;  /* 0x000000200400780c */ /* 0x000fe40003f44270 */
[----:B------:R-:W-:Y:S02]  /*16820*/  FMNMX.FTZ R74, R29, R74, !PT ;  /* 0x0000004a1d4a7209 */ /* 0x000fe40007810000 */
[----:B------:R-:W-:Y:S02]  /*16830*/  FSEL R41, R212, -INF , P2 ;  /* 0xff800000d4297808 */ /* 0x000fe40001000000 */
[----:B------:R-:W-:Y:S02]  /*16840*/  ISETP.GT.AND P2, PT, R0, 0x21, PT ;  /* 0x000000210000780c */ /* 0x000fe40003f44270 */
[----:B------:R-:W-:Y:S01]  /*16850*/  FMNMX.FTZ R74, R30, R74, !PT ;  /* 0x0000004a1e4a7209 */ /* 0x000fe20007810000 */
[----:B------:R3:W4:Y:S01]  /*16860*/  MUFU.TANH R189, R53 ;  /* 0x0000003500bd7308 */ /* 0x0007220000002400 */
[----:B------:R-:W-:Y:S02]  /*16870*/  ISETP.GT.AND P4, PT, R4, 0x28, PT ;  /* 0x000000280400780c */ /* 0x000fe40003f84270 */
[----:B------:R-:W-:Y:S02]  /*16880*/  FMNMX.FTZ R74, R41, R74, !PT ;  /* 0x0000004a294a7209 */ /* 0x000fe40007810000 */
[----:B-1----:R-:W-:Y:S02]  /*16890*/  FSEL R45, R45, -INF , P4 ;  /* 0xff8000002d2d7808 */ /* 0x002fe40002000000 */
[----:B------:R-:W-:Y:S02]  /*168a0*/  FMNMX.FTZ R74, R42, R74, !PT ;  /* 0x0000004a2a4a7209 */ /* 0x000fe40007810000 */
[----:B------:R-:W-:Y:S01]  /*168b0*/  ISETP.GT.AND P4, PT, R4, 0x31, PT ;  /* 0x000000310400780c */ /* 0x000fe20003f84270 */
[----:B------:R-:W-:Y:S01]  /*168c0*/  MUFU.TANH R196, R46 ;  /* 0x0000002e00c47308 */ /* 0x000fe20000002400 */
[----:B------:R-:W-:Y:S02]  /*168d0*/  FMNMX.FTZ R74, R45, R74, !PT ;  /* 0x0000004a2d4a7209 */ /* 0x000fe40007810000 */
[----:B--2---:R-:W-:Y:S02]  /*168e0*/  FSEL R50, R205, -INF , P2 ;  /* 0xff800000cd327808 */ /* 0x004fe40001000000 */
[----:B------:R-:W-:Y:S05]  /*168f0*/  ISETP.GT.AND P2, PT, R5, 0x29, PT ;  /* 0x000000290500780c */ /* 0x000fea0003f44270 */
[----:B------:R-:W1:Y:S01]  /*16900*/  MUFU.TANH R46, R49 ;  /* 0x00000031002e7308 */ /* 0x000e620000002400 */
[----:B---3--:R-:W-:Y:S02]  /*16910*/  FSEL R53, R198, -INF , P3 ;  /* 0xff800000c6357808 */ /* 0x008fe40001800000 */
[----:B------:R-:W-:Y:S02]  /*16920*/  ISETP.GT.AND P3, PT, R4, 0x29, PT ;  /* 0x000000290400780c */ /* 0x000fe40003f64270 */
[----:B----4-:R-:W-:Y:S05]  /*16930*/  FSEL R58, R189, -INF , P4 ;  /* 0xff800000bd3a7808 */ /* 0x010fea0002000000 */
[----:B------:R2:W-:Y:S01]  /*16940*/  MUFU.TANH R186, R56 ;  /* 0x0000003800ba7308 */ /* 0x0005e20000002400 */
[----:B------:R-:W-:Y:S09]  /*16950*/  ISETP.GT.AND P4, PT, R5, 0x31, PT ;  /* 0x000000310500780c */ /* 0x000ff20003f84270 */
[----:B------:R3:W-:Y:S01]  /*16960*/  MUFU.TANH R185, R57 ;  /* 0x0000003900b97308 */ /* 0x0007e20000002400 */
[----:B-1----:R-:W-:Y:S02]  /*16970*/  FSEL R46, R46, -INF , P3 ;  /* 0xff8000002e2e7808 */ /* 0x002fe40001800000 */
[----:B------:R-:W-:Y:S02]  /*16980*/  ISETP.GT.AND P3, PT, R2, 0x30, PT ;  /* 0x000000300200780c */ /* 0x000fe40003f64270 */
[----:B------:R-:W-:Y:S05]  /*16990*/  FMNMX.FTZ R74, R46, R74, !PT ;  /* 0x0000004a2e4a7209 */ /* 0x000fea0007810000 */
[----:B------:R1:W-:Y:S01]  /*169a0*/  MUFU.TANH R32, R35 ;  /* 0x0000002300207308 */ /* 0x0003e20000002400 */
[----:B--2---:R-:W-:Y:S02]  /*169b0*/  FSEL R56, R191, -INF , P2 ;  /* 0xff800000bf387808 */ /* 0x004fe40001000000 */
[----:B------:R-:W-:Y:S07]  /*169c0*/  ISETP.GT.AND P2, PT, R4, 0x30, PT ;  /* 0x000000300400780c */ /* 0x000fee0003f44270 */
[----:B------:R2:W4:Y:S01]  /*169d0*/  MUFU.TANH R208, R39 ;  /* 0x0000002700d07308 */ /* 0x0005220000002400 */
[----:B---3--:R-:W-:Y:S02]  /*169e0*/  FSEL R57, R190, -INF , P2 ;  /* 0xff800000be397808 */ /* 0x008fe40001000000 */
[----:B------:R-:W-:Y:S02]  /*169f0*/  ISETP.GT.AND P2, PT, R0, 0x31, PT ;  /* 0x000000310000780c */ /* 0x000fe40003f44270 */
[----:B------:R-:W-:Y:S05]  /*16a00*/  FMNMX.FTZ R74, R57, R74, !PT ;  /* 0x0000004a394a7209 */ /* 0x000fea0007810000 */
[----:B------:R3:W3:Y:S01]  /*16a10*/  MUFU.TANH R188, R54 ;  /* 0x0000003600bc7308 */ /* 0x0006e20000002400 */
[----:B------:R-:W-:Y:S02]  /*16a20*/  FMNMX.FTZ R74, R58, R74, !PT ;  /* 0x0000004a3a4a7209 */ /* 0x000fe40007810000 */
[----:B-1----:R-:W-:Y:S02]  /*16a30*/  FSEL R35, R221, -INF , P5 ;  /* 0xff800000dd237808 */ /* 0x002fe40002800000 */
[----:B------:R-:W-:Y:S05]  /*16a40*/  ISETP.GT.AND P5, PT, R5, 0x20, PT ;  /* 0x000000200500780c */ /* 0x000fea0003fa4270 */
[----:B------:R1:W1:Y:S01]  /*16a50*/  MUFU.TANH R17, R59 ;  /* 0x0000003b00117308 */ /* 0x0002620000002400 */
[----:B--2---:R-:W-:Y:S02]  /*16a60*/  FSEL R39, R215, -INF , P0 ;  /* 0xff800000d7277808 */ /* 0x004fe40000000000 */
[----:B----4-:R-:W-:Y:S02]  /*16a70*/  FSEL R44, R208, -INF , P1 ;  /* 0xff800000d02c7808 */ /* 0x010fe40000800000 */
[----:B------:R-:W-:Y:S05]  /*16a80*/  ISETP.GT.AND P1, PT, R0, 0x29, PT ;  /* 0x000000290000780c */ /* 0x000fea0003f24270 */
[----:B------:R2:W-:Y:S01]  /*16a90*/  MUFU.TANH R48, R51 ;  /* 0x0000003300307308 */ /* 0x0005e20000002400 */
[C---:B------:R-:W-:Y:S02]  /*16aa0*/  ISETP.GT.AND P0, PT, R2.reuse, 0x19, PT ;  /* 0x000000190200780c */ /* 0x040fe40003f04270 */
[----:B---3--:R-:W-:Y:S02]  /*16ab0*/  FSEL R54, R197, -INF , P1 ;  /* 0xff800000c5367808 */ /* 0x008fe40000800000 */
[----:B------:R-:W-:Y:S02]  /*16ac0*/  ISETP.GT.AND P1, PT, R2, 0x28, PT ;  /* 0x000000280200780c */ /* 0x000fe40003f24270 */
[----:B------:R-:W-:Y:S03]  /*16ad0*/  FSEL R32, R32, -INF , P0 ;  /* 0xff80000020207808 */ /* 0x000fe60000000000 */
[----:B------:R-:W3:Y:S01]  /*16ae0*/  MUFU.TANH R207, R60 ;  /* 0x0000003c00cf7308 */ /* 0x000ee20000002400 */
[----:B------:R-:W-:Y:S02]  /*16af0*/  FSEL R47, R47, -INF , P1 ;  /* 0xff8000002f2f7808 */ /* 0x000fe40000800000 */
[----:B------:R-:W-:Y:S02]  /*16b00*/  ISETP.GT.AND P1, PT, R2, 0x31, PT ;  /* 0x000000310200780c */ /* 0x000fe40003f24270 */
[----:B-1----:R-:W-:Y:S02]  /*16b10*/  FSEL R59, R188, -INF , P3 ;  /* 0xff800000bc3b7808 */ /* 0x002fe40001800000 */
[----:B------:R-:W-:Y:S02]  /*16b20*/  ISETP.GT.AND P3, PT, R0, 0x38, PT ;  /* 0x000000380000780c */ /* 0x000fe40003f64270 */
[----:B------:R-:W-:Y:S01]  /*16b30*/  FSEL R203, R17, -INF , P4 ;  /* 0xff80000011cb7808 */ /* 0x000fe20002000000 */
[----:B------:R-:W-:Y:S01]  /*16b40*/  MUFU.TANH R211, R61 ;  /* 0x0000003d00d37308 */ /* 0x000fe20000002400 */
[----:B------:R-:W-:Y:S01]  /*16b50*/  ISETP.GT.AND P4, PT, R4, 0x38, PT ;  /* 0x000000380400780c */ /* 0x000fe20003f84270 */
[----:B------:R-:W-:Y:S01]  /*16b60*/  FMUL.FTZ R17, R103, c[0x0][0x320] ;  /* 0x0000c80067117a20 */ /* 0x000fe20000410000 */
[----:B------:R-:W-:Y:S02]  /*16b70*/  ISETP.GT.AND P0, PT, R0, 0x20, PT ;  /* 0x000000200000780c */ /* 0x000fe40003f04270 */
[----:B--2---:R-:W-:Y:S02]  /*16b80*/  FSEL R51, R204, -INF , P5 ;  /* 0xff800000cc337808 */ /* 0x004fe40002800000 */
[----:B------:R-:W-:Y:S02]  /*16b90*/  FSEL R49, R206, -INF , P0 ;  /* 0xff800000ce317808 */ /* 0x000fe40000000000 */
[C---:B------:R-:W-:Y:S01]  /*16ba0*/  ISETP.GT.AND P0, PT, R5.reuse, 0x28, PT ;  /* 0x000000280500780c */ /* 0x040fe20003f04270 */
[----:B------:R-:W1:Y:S01]  /*16bb0*/  MUFU.TANH R61, R64 ;  /* 0x00000040003d7308 */ /* 0x000e620000002400 */
[----:B------:R-:W-:Y:S02]  /*16bc0*/  ISETP.GT.AND P5, PT, R5, 0x30, PT ;  /* 0x000000300500780c */ /* 0x000fe40003fa4270 */
[----:B---3--:R-:W-:Y:S02]  /*16bd0*/  FSEL R207, R207, -INF , P3 ;  /* 0xff800000cfcf7808 */ /* 0x008fe40001800000 */
[----:B------:R-:W-:Y:S02]  /*16be0*/  FSEL R202, R184, -INF , P5 ;  /* 0xff800000b8ca7808 */ /* 0x000fe40002800000 */
[C---:B------:R-:W-:Y:S03]  /*16bf0*/  ISETP.GT.AND P5, PT, R4.reuse, 0x41, PT ;  /* 0x000000410400780c */ /* 0x040fe60003fa4270 */
[----:B------:R2:W-:Y:S01]  /*16c00*/  MUFU.TANH R64, R89 ;  /* 0x0000005900407308 */ /* 0x0005e20000002400 */
[----:B------:R-:W-:Y:S09]  /*16c10*/  ISETP.GT.AND P3, PT, R4, 0x39, PT ;  /* 0x000000390400780c */ /* 0x000ff20003f64270 */
[----:B------:R-:W-:Y:S01]  /*16c20*/  MUFU.TANH R217, R62 ;  /* 0x0000003e00d97308 */ /* 0x000fe20000002400 */
[----:B-1----:R-:W-:Y:S02]  /*16c30*/  FSEL R61, R61, -INF , P4 ;  /* 0xff8000003d3d7808 */ /* 0x002fe40002000000 */
[----:B------:R-:W-:Y:S02]  /*16c40*/  ISETP.GT.AND P4, PT, R2, 0x40, PT ;  /* 0x000000400200780c */ /* 0x000fe40003f84270 */
[----:B------:R-:W-:Y:S05]  /*16c50*/  FMNMX.FTZ R74, R61, R74, !PT ;  /* 0x0000004a3d4a7209 */ /* 0x000fea0007810000 */
[----:B------:R-:W1:Y:S01]  /*16c60*/  MUFU.TANH R219, R63 ;  /* 0x0000003f00db7308 */ /* 0x000e620000002400 */
[----:B--2---:R-:W-:Y:S02]  /*16c70*/  FSEL R89, R185, -INF , P2 ;  /* 0xff800000b9597808 */ /* 0x004fe40001000000 */
[----:B------:R-:W-:Y:S07]  /*16c80*/  ISETP.GT.AND P2, PT, R5, 0x39, PT ;  /* 0x000000390500780c */ /* 0x000fee0003f44270 */
[----:B------:R-:W2:Y:S10]  /*16c90*/  MUFU.TANH R62, R65 ;  /* 0x00000041003e7308 */ /* 0x000eb40000002400 */
[----:B------:R3:W4:Y:S01]  /*16ca0*/  MUFU.TANH R187, R55 ;  /* 0x0000003700bb7308 */ /* 0x0007220000002400 */
[----:B-1----:R-:W-:Y:S02]  /*16cb0*/  FSEL R219, R219, -INF , P2 ;  /* 0xff800000dbdb7808 */ /* 0x002fe40001000000 */
[----:B------:R-:W-:Y:S07]  /*16cc0*/  ISETP.GT.AND P2, PT, R4, 0x40, PT ;  /* 0x000000400400780c */ /* 0x000fee0003f44270 */
[----:B------:R-:W1:Y:S01]  /*16cd0*/  MUFU.TANH R68, R68 ;  /* 0x0000004400447308 */ /* 0x000e620000002400 */
[----:B--2---:R-:W-:Y:S02]  /*16ce0*/  FSEL R62, R62, -INF , P3 ;  /* 0xff8000003e3e7808 */ /* 0x004fe40001800000 */
[----:B------:R-:W-:Y:S02]  /*16cf0*/  ISETP.GT.AND P3, PT, R0, 0x41, PT ;  /* 0x000000410000780c */ /* 0x000fe40003f64270 */
[----:B------:R-:W-:Y:S05]  /*16d00*/  FMNMX.FTZ R74, R62, R74, !PT ;  /* 0x0000004a3e4a7209 */ /* 0x000fea0007810000 */
[----:B------:R-:W2:Y:S01]  /*16d10*/  MUFU.TANH R69, R69 ;  /* 0x0000004500457308 */ /* 0x000ea20000002400 */
[----:B---3--:R-:W-:Y:S02]  /*16d20*/  FSEL R55, R196, -INF , P0 ;  /* 0xff800000c4377808 */ /* 0x008fe40000000000 */
[----:B----4-:R-:W-:Y:S02]  /*16d30*/  FSEL R60, R187, -INF , P1 ;  /* 0xff800000bb3c7808 */ /* 0x010fe40000800000 */
[----:B------:R-:W-:Y:S05]  /*16d40*/  ISETP.GT.AND P0, PT, R2, 0x29, PT ;  /* 0x000000290200780c */ /* 0x000fea0003f04270 */
[----:B------:R-:W3:Y:S01]  /*16d50*/  MUFU.TANH R70, R70 ;  /* 0x0000004600467308 */ /* 0x000ee20000002400 */
[----:B------:R-:W-:Y:S02]  /*16d60*/  ISETP.GT.AND P1, PT, R0, 0x39, PT ;  /* 0x000000390000780c */ /* 0x000fe40003f24270 */
[----:B------:R-:W-:Y:S02]  /*16d70*/  FSEL R48, R48, -INF , P0 ;  /* 0xff80000030307808 */ /* 0x000fe40000000000 */
[----:B-1----:R-:W-:Y:S02]  /*16d80*/  FSEL R218, R68, -INF , P2 ;  /* 0xff80000044da7808 */ /* 0x002fe40001000000 */
[----:B------:R-:W-:Y:S02]  /*16d90*/  FSEL R211, R211, -INF , P1 ;  /* 0xff800000d3d37808 */ /* 0x000fe40000800000 */
[----:B------:R-:W-:Y:S01]  /*16da0*/  ISETP.GT.AND P1, PT, R2, 0x38, PT ;  /* 0x000000380200780c */ /* 0x000fe20003f24270 */
[----:B------:R-:W1:Y:S01]  /*16db0*/  MUFU.TANH R63, R66 ;  /* 0x00000042003f7308 */ /* 0x000e620000002400 */
[C---:B------:R-:W-:Y:S02]  /*16dc0*/  ISETP.GT.AND P0, PT, R0.reuse, 0x30, PT ;  /* 0x000000300000780c */ /* 0x040fe40003f04270 */
[----:B------:R-:W-:Y:S02]  /*16dd0*/  ISETP.GT.AND P2, PT, R0, 0x48, PT ;  /* 0x000000480000780c */ /* 0x000fe40003f44270 */
[----:B--2---:R-:W-:Y:S02]  /*16de0*/  FSEL R221, R69, -INF , P5 ;  /* 0xff80000045dd7808 */ /* 0x004fe40002800000 */
[----:B------:R-:W2:Y:S01]  /*16df0*/  LDL.64 R68, [R1+0x70] ;  /* 0x0000700001447983 */ /* 0x000ea20000100a00 */
[----:B------:R-:W-:Y:S02]  /*16e00*/  ISETP.GT.AND P5, PT, R5, 0x40, PT ;  /* 0x000000400500780c */ /* 0x000fe40003fa4270 */
[----:B------:R-:W4:Y:S01]  /*16e10*/  MUFU.TANH R75, R75 ;  /* 0x0000004b004b7308 */ /* 0x000f220000002400 */
[----:B------:R-:W-:Y:S02]  /*16e20*/  FMNMX.FTZ R74, R218, R74, !PT ;  /* 0x0000004ada4a7209 */ /* 0x000fe40007810000 */
[----:B------:R-:W-:Y:S02]  /*16e30*/  FSEL R6, R6, -INF , P5 ;  /* 0xff80000006067808 */ /* 0x000fe40002800000 */
[----:B---3--:R-:W-:Y:S01]  /*16e40*/  FSEL R247, R70, -INF , P4 ;  /* 0xff80000046f77808 */ /* 0x008fe20002000000 */
[----:B------:R-:W-:Y:S01]  /*16e50*/  FMUL.FTZ R70, R111, c[0x0][0x320] ;  /* 0x0000c8006f467a20 */ /* 0x000fe20000410000 */
[----:B------:R-:W-:Y:S02]  /*16e60*/  ISETP.GT.AND P4, PT, R5, 0x41, PT ;  /* 0x000000410500780c */ /* 0x000fe40003f84270 */
[----:B------:R-:W-:Y:S01]  /*16e70*/  ISETP.GT.AND P5, PT, R4, 0x48, PT ;  /* 0x000000480400780c */ /* 0x000fe20003fa4270 */
[----:B------:R-:W3:Y:S01]  /*16e80*/  MUFU.TANH R80, R80 ;  /* 0x0000005000507308 */ /* 0x000ee20000002400 */
[----:B------:R-:W-:Y:S02]  /*16e90*/  FMNMX.FTZ R74, R221, R74, !PT ;  /* 0x0000004add4a7209 */ /* 0x000fe40007810000 */
[----:B-1----:R-:W-:Y:S02]  /*16ea0*/  FSEL R63, R63, -INF , P1 ;  /* 0xff8000003f3f7808 */ /* 0x002fe40000800000 */
[----:B------:R-:W-:Y:S05]  /*16eb0*/  ISETP.GT.AND P1, PT, R2, 0x41, PT ;  /* 0x000000410200780c */ /* 0x000fea0003f24270 */
[----:B------:R-:W-:Y:S01]  /*16ec0*/  MUFU.TANH R70, R70 ;  /* 0x0000004600467308 */ /* 0x000fe20000002400 */
[----:B----4-:R-:W-:Y:S02]  /*16ed0*/  FSEL R75, R75, -INF , P4 ;  /* 0xff8000004b4b7808 */ /* 0x010fe40002000000 */
[----:B------:R-:W-:Y:S07]  /*16ee0*/  ISETP.GT.AND P4, PT, R4, 0x49, PT ;  /* 0x000000490400780c */ /* 0x000fee0003f84270 */
[----:B------:R1:W-:Y:S01]  /*16ef0*/  MUFU.TANH R191, R88 ;  /* 0x0000005800bf7308 */ /* 0x0003e20000002400 */
[----:B---3--:R-:W-:Y:S01]  /*16f00*/  FSEL R220, R80, -INF , P5 ;  /* 0xff80000050dc7808 */ /* 0x008fe20002800000 */
[----:B------:R-:W-:Y:S01]  /*16f10*/  IMAD.MOV.U32 R80, RZ, RZ, R6 ;  /* 0x000000ffff507224 */ /* 0x000fe200078e0006 */
[----:B------:R-:W-:Y:S02]  /*16f20*/  FMNMX.FTZ R6, R12, R116, !PT ;  /* 0x000000740c067209 */ /* 0x000fe40007810000 */
[----:B------:R-:W-:Y:S05]  /*16f30*/  ISETP.GT.AND P5, PT, R4, 0x58, PT ;  /* 0x000000580400780c */ /* 0x000fea0003fa4270 */
[----:B------:R-:W3:Y:S01]  /*16f40*/  MUFU.TANH R71, R71 ;  /* 0x0000004700477308 */ /* 0x000ee20000002400 */
[----:B------:R-:W-:Y:S02]  /*16f50*/  FMNMX.FTZ R6, R13, R6, !PT ;  /* 0x000000060d067209 */ /* 0x000fe40007810000 */
[----:B------:R-:W-:Y:S02]  /*16f60*/  FMNMX.FTZ R74, R220, R74, !PT ;  /* 0x0000004adc4a7209 */ /* 0x000fe40007810000 */
[----:B------:R-:W-:Y:S05]  /*16f70*/  FMNMX.FTZ R6, R14, R6, !PT ;  /* 0x000000060e067209 */ /* 0x000fea0007810000 */
[----:B------:R-:W4:Y:S01]  /*16f80*/  MUFU.TANH R73, R73 ;  /* 0x0000004900497308 */ /* 0x000f220000002400 */
[----:B-1----:R-:W-:Y:S02]  /*16f90*/  FSEL R88, R186, -INF , P0 ;  /* 0xff800000ba587808 */ /* 0x002fe40000000000 */
[----:B------:R-:W-:Y:S07]  /*16fa0*/  ISETP.GT.AND P0, PT, R5, 0x38, PT ;  /* 0x000000380500780c */ /* 0x000fee0003f04270 */
[----:B------:R-:W1:Y:S01]  /*16fb0*/  MUFU.TANH R81, R81 ;  /* 0x0000005100517308 */ /* 0x000e620000002400 */
[----:B------:R-:W-:Y:S02]  /*16fc0*/  FSEL R217, R217, -INF , P0 ;  /* 0xff800000d9d97808 */ /* 0x000fe40000000000 */
[----:B------:R-:W-:Y:S02]  /*16fd0*/  ISETP.GT.AND P0, PT, R2, 0x39, PT ;  /* 0x000000390200780c */ /* 0x000fe40003f04270 */
[----:B---3--:R-:W-:Y:S02]  /*16fe0*/  FSEL R248, R71, -INF , P1 ;  /* 0xff80000047f87808 */ /* 0x008fe40000800000 */
[----:B------:R-:W-:Y:S03]  /*16ff0*/  ISETP.GT.AND P1, PT, R0, 0x49, PT ;  /* 0x000000490000780c */ /* 0x000fe60003f24270 */
[----:B------:R-:W3:Y:S01]  /*17000*/  MUFU.TANH R77, R77 ;  /* 0x0000004d004d7308 */ /* 0x000ee20000002400 */
[----:B----4-:R-:W-:Y:S02]  /*17010*/  FSEL R251, R73, -INF , P3 ;  /* 0xff80000049fb7808 */ /* 0x010fe40001800000 */
[C---:B------:R-:W-:Y:S07]  /*17020*/  ISETP.GT.AND P3, PT, R4.reuse, 0x50, PT ;  /* 0x000000500400780c */ /* 0x040fee0003f64270 */
[----:B------:R-:W4:Y:S01]  /*17030*/  MUFU.TANH R84, R84 ;  /* 0x0000005400547308 */ /* 0x000f220000002400 */
[----:B-1----:R-:W-:Y:S02]  /*17040*/  FSEL R222, R81, -INF , P4 ;  /* 0xff80000051de7808 */ /* 0x002fe40002000000 */
[----:B------:R-:W-:Y:S02]  /*17050*/  ISETP.GT.AND P4, PT, R4, 0x59, PT ;  /* 0x000000590400780c */ /* 0x000fe40003f84270 */
[----:B------:R-:W-:Y:S05]  /*17060*/  FMNMX.FTZ R74, R222, R74, !PT ;  /* 0x0000004ade4a7209 */ /* 0x000fea0007810000 */
[----:B------:R-:W1:Y:S01]  /*17070*/  MUFU.TANH R67, R67 ;  /* 0x0000004300437308 */ /* 0x000e620000002400 */
[----:B---3--:R-:W-:Y:S02]  /*17080*/  FSEL R65, R77, -INF , P1 ;  /* 0xff8000004d417808 */ /* 0x008fe40000800000 */
[----:B------:R-:W-:Y:S07]  /*17090*/  ISETP.GT.AND P1, PT, R4, 0x51, PT ;  /* 0x000000510400780c */ /* 0x000fee0003f24270 */
[----:B------:R1:W-:Y:S01]  /*170a0*/  MUFU.TANH R7, R86 ;  /* 0x0000005600077308 */ /* 0x0003e20000002400 */
[----:B----4-:R-:W-:Y:S02]  /*170b0*/  FSEL R246, R84, -INF , P3 ;  /* 0xff80000054f67808 */ /* 0x010fe40001800000 */
[----:B------:R-:W-:Y:S02]  /*170c0*/  ISETP.GT.AND P3, PT, R4, 0x61, PT ;  /* 0x000000610400780c */ /* 0x000fe40003f64270 */
[----:B------:R-:W-:Y:S05]  /*170d0*/  FMNMX.FTZ R74, R246, R74, !PT ;  /* 0x0000004af64a7209 */ /* 0x000fea0007810000 */
[----:B------:R-:W3:Y:S01]  /*170e0*/  MUFU.TANH R85, R85 ;  /* 0x0000005500557308 */ /* 0x000ee20000002400 */
[----:B------:R-:W-:Y:S02]  /*170f0*/  FSEL R213, R101, -INF , P3 ;  /* 0xff80000065d57808 */ /* 0x000fe40001800000 */
[----:B------:R-:W-:Y:S07]  /*17100*/  ISETP.GT.AND P3, PT, R2, 0x61, PT ;  /* 0x000000610200780c */ /* 0x000fee0003f64270 */
[----:B------:R-:W4:Y:S01]  /*17110*/  MUFU.TANH R72, R72 ;  /* 0x0000004800487308 */ /* 0x000f220000002400 */
[----:B-1----:R-:W-:Y:S02]  /*17120*/  FSEL R86, R67, -INF , P0 ;  /* 0xff80000043567808 */ /* 0x002fe40000000000 */
[----:B------:R-:W-:Y:S02]  /*17130*/  MOV R67, c[0x0][0x1e0] ;  /* 0x0000780000437a02 */ /* 0x000fe40000000f00 */
[----:B------:R-:W-:Y:S05]  /*17140*/  ISETP.GT.AND P0, PT, R0, 0x40, PT ;  /* 0x000000400000780c */ /* 0x000fea0003f04270 */
[----:B------:R-:W1:Y:S01]  /*17150*/  MUFU.TANH R76, R76 ;  /* 0x0000004c004c7308 */ /* 0x000e620000002400 */
[----:B---3--:R-:W-:Y:S02]  /*17160*/  FSEL R244, R85, -INF , P1 ;  /* 0xff80000055f47808 */ /* 0x008fe40000800000 */
[----:B------:R-:W-:Y:S02]  /*17170*/  ISETP.GT.AND P1, PT, R2, 0x50, PT ;  /* 0x000000500200780c */ /* 0x000fe40003f24270 */
[----:B------:R-:W-:Y:S05]  /*17180*/  FMNMX.FTZ R74, R244, R74, !PT ;  /* 0x0000004af44a7209 */ /* 0x000fea0007810000 */
[----:B------:R-:W3:Y:S01]  /*17190*/  MUFU.TANH R96, R96 ;  /* 0x0000006000607308 */ /* 0x000ee20000002400 */
[----:B------:R-:W-:Y:S02]  /*171a0*/  FSEL R208, R7, -INF , P1 ;  /* 0xff80000007d07808 */ /* 0x000fe40000800000 */
[----:B------:R-:W-:Y:S02]  /*171b0*/  ISETP.GT.AND P1, PT, R2, 0x68, PT ;  /* 0x000000680200780c */ /* 0x000fe40003f24270 */
[----:B----4-:R-:W-:Y:S02]  /*171c0*/  FSEL R250, R72, -INF , P0 ;  /* 0xff80000048fa7808 */ /* 0x010fe40000000000 */
[----:B------:R-:W-:Y:S03]  /*171d0*/  ISETP.GT.AND P0, PT, R5, 0x48, PT ;  /* 0x000000480500780c */ /* 0x000fe60003f04270 */
[----:B------:R-:W4:Y:S01]  /*171e0*/  MUFU.TANH R78, R78 ;  /* 0x0000004e004e7308 */ /* 0x000f220000002400 */
[----:B-1----:R-:W-:Y:S02]  /*171f0*/  FSEL R66, R76, -INF , P2 ;  /* 0xff8000004c427808 */ /* 0x002fe40001000000 */
[----:B------:R-:W2:Y:S01]  /*17200*/  LDL.64 R76, [R1+0x68] ;  /* 0x00006800014c7983 */ /* 0x000ea20000100a00 */
[----:B------:R-:W-:Y:S02]  /*17210*/  ISETP.GT.AND P2, PT, R2, 0x48, PT ;  /* 0x000000480200780c */ /* 0x000fe40003f44270 */
[----:B------:R-:W-:Y:S04]  /*17220*/  IMAD.MOV.U32 R85, RZ, RZ, R66 ;  /* 0x000000ffff557224 */ /* 0x000fe800078e0042 */
[----:B------:R-:W1:Y:S01]  /*17230*/  MUFU.TANH R82, R82 ;  /* 0x0000005200527308 */ /* 0x000e620000002400 */
[----:B------:R-:W-:Y:S01]  /*17240*/  STL [R1+0xb4], R214 ;  /* 0x0000b4d601007387 */ /* 0x000fe20000100800 */
[----:B---3--:R-:W-:Y:S03]  /*17250*/  FSEL R245, R96, -INF , P5 ;  /* 0xff80000060f57808 */ /* 0x008fe60002800000 */
[----:B------:R-:W-:Y:S01]  /*17260*/  STL [R1+0xb8], R242 ;  /* 0x0000b8f201007387 */ /* 0x000fe20000100800 */
[----:B------:R-:W-:Y:S02]  /*17270*/  ISETP.GT.AND P5, PT, R4, 0x69, PT ;  /* 0x000000690400780c */ /* 0x000fe40003fa4270 */
[----:B------:R-:W-:Y:S02]  /*17280*/  FMNMX.FTZ R74, R245, R74, !PT ;  /* 0x0000004af54a7209 */ /* 0x000fe40007810000 */
[----:B------:R-:W3:Y:S01]  /*17290*/  MUFU.TANH R97, R97 ;  /* 0x0000006100617308 */ /* 0x000ee20000002400 */
[----:B----4-:R-:W-:Y:S02]  /*172a0*/  FSEL R78, R78, -INF , P0 ;  /* 0xff8000004e4e7808 */ /* 0x010fe40000000000 */
[----:B------:R-:W-:Y:S03]  /*172b0*/  ISETP.GT.AND P0, PT, R4, 0x60, PT ;  /* 0x000000600400780c */ /* 0x000fe60003f04270 */
[----:B------:R-:W-:Y:S04]  /*172c0*/  IMAD.MOV.U32 R81, RZ, RZ, R78 ;  /* 0x000000ffff517224 */ /* 0x000fe800078e004e */
[----:B------:R-:W4:Y:S01]  /*172d0*/  MUFU.TANH R100, R100 ;  /* 0x0000006400647308 */ /* 0x000f220000002400 */
[----:B-1----:R-:W-:Y:S02]  /*172e0*/  FSEL R243, R82, -INF , P2 ;  /* 0xff80000052f37808 */ /* 0x002fe40001000000 */
[----:B------:R-:W-:Y:S02]  /*172f0*/  MOV R82, R75 ;  /* 0x0000004b00527202 */ /* 0x000fe40000000f00 */
[----:B------:R-:W-:Y:S05]  /*17300*/  ISETP.GT.AND P2, PT, R4, 0x68, PT ;  /* 0x000000680400780c */ /* 0x000fea0003f44270 */
        /* <DEDUP_REMOVED lines=9> */
[----:B----4-:R-:W-:Y:S02]  /*173a0*/  FSEL R215, R100, -INF , P0 ;  /* 0xff80000064d77808 */ /* 0x010fe40000000000 */
[----:B------:R-:W-:Y:S02]  /*173b0*/  FMNMX.FTZ R4, R28, R4, !PT ;  /* 0x000000041c047209 */ /* 0x000fe40007810000 */
[----:B------:R-:W-:Y:S01]  /*173c0*/  FMNMX.FTZ R74, R215, R74, !PT ;  /* 0x0000004ad74a7209 */ /* 0x000fe20007810000 */
[----:B------:R-:W4:Y:S01]  /*173d0*/  MUFU.TANH R83, R83 ;  /* 0x0000005300537308 */ /* 0x000f220000002400 */
[----:B------:R-:W-:Y:S02]  /*173e0*/  FMNMX.FTZ R4, R31, R4, !PT ;  /* 0x000000041f047209 */ /* 0x000fe40007810000 */
[----:B------:R-:W-:Y:S02]  /*173f0*/  FMNMX.FTZ R74, R213, R74, !PT ;  /* 0x0000004ad54a7209 */ /* 0x000fe40007810000 */
[----:B-1----:R-:W-:Y:S02]  /*17400*/  FSEL R212, R112, -INF , P2 ;  /* 0xff80000070d47808 */ /* 0x002fe40001000000 */
[----:B------:R-:W-:Y:S02]  /*17410*/  FMNMX.FTZ R4, R32, R4, !PT ;  /* 0x0000000420047209 */ /* 0x000fe40007810000 */
[----:B------:R-:W-:Y:S01]  /*17420*/  FMNMX.FTZ R74, R212, R74, !PT ;  /* 0x0000004ad44a7209 */ /* 0x000fe20007810000 */
[----:B------:R-:W1:Y:S01]  /*17430*/  MUFU.TANH R87, R87 ;  /* 0x0000005700577308 */ /* 0x000e620000002400 */
[----:B------:R-:W-:Y:S02]  /*17440*/  FMNMX.FTZ R4, R43, R4, !PT ;  /* 0x000000042b047209 */ /* 0x000fe40007810000 */
[----:B------:R-:W-:Y:S02]  /*17450*/  ISETP.GT.AND P0, PT, R2, 0x51, PT ;  /* 0x000000510200780c */ /* 0x000fe40003f04270 */
[----:B---3--:R-:W-:Y:S02]  /*17460*/  FSEL R210, R113, -INF , P5 ;  /* 0xff80000071d27808 */ /* 0x008fe40002800000 */
[----:B------:R-:W-:Y:S02]  /*17470*/  FMNMX.FTZ R4, R44, R4, !PT ;  /* 0x000000042c047209 */ /* 0x000fe40007810000 */
[----:B------:R-:W-:Y:S01]  /*17480*/  FMNMX.FTZ R74, R210, R74, !PT ;  /* 0x0000004ad24a7209 */ /* 0x000fe20007810000 */
[----:B------:R-:W3:Y:S01]  /*17490*/  MUFU.TANH R17, R17 ;  /* 0x0000001100117308 */ /* 0x000ee20000002400 */
[----:B------:R-:W-:Y:S02]  /*174a0*/  FMNMX.FTZ R4, R47, R4, !PT ;  /* 0x000000042f047209 */ /* 0x000fe40007810000 */
[----:B------:R-:W-:Y:S01]  /*174b0*/  ISETP.GT.AND P2, PT, R2, 0x58, PT ;  /* 0x000000580200780c */ /* 0x000fe20003f44270 */
[----:B------:R-:W3:Y:S01]  /*174c0*/  SHFL.BFLY PT, R7, R74, 0x2, 0x1f ;  /* 0x0c401f004a077f89 */ /* 0x000ee200000e0000 */
[----:B------:R-:W-:Y:S02]  /*174d0*/  FMNMX.FTZ R4, R48, R4, !PT ;  /* 0x0000000430047209 */ /* 0x000fe40007810000 */
[----:B----4-:R-:W-:Y:S02]  /*174e0*/  FSEL R103, R83, -INF , P4 ;  /* 0xff80000053677808 */ /* 0x010fe40002000000 */
[----:B------:R-:W-:Y:S01]  /*174f0*/  FMNMX.FTZ R4, R59, R4, !PT ;  /* 0x000000043b047209 */ /* 0x000fe20007810000 */
[----:B------:R-:W-:Y:S01]  /*17500*/  MUFU.TANH R92, R92 ;  /* 0x0000005c005c7308 */ /* 0x000fe20000002400 */
[----:B------:R-:W-:Y:S02]  /*17510*/  ISETP.GT.AND P5, PT, R2, 0x59, PT ;  /* 0x000000590200780c */ /* 0x000fe40003fa4270 */
[----:B------:R-:W-:Y:S02]  /*17520*/  FMNMX.FTZ R4, R60, R4, !PT ;  /* 0x000000043c047209 */ /* 0x000fe40007810000 */
[----:B-1----:R-:W-:Y:S01]  /*17530*/  FSEL R205, R87, -INF , P0 ;  /* 0xff80000057cd7808 */ /* 0x002fe20000000000 */
[----:B------:R-:W-:Y:S01]  /*17540*/  IMAD.MOV.U32 R87, RZ, RZ, R65 ;  /* 0x000000ffff577224 */ /* 0x000fe200078e0041 */
[----:B------:R-:W-:Y:S02]  /*17550*/  FMNMX.FTZ R73, R63, R4, !PT ;  /* 0x000000043f497209 */ /* 0x000fe40007810000 */
[----:B------:R-:W-:Y:S01]  /*17560*/  FMNMX.FTZ R4, R21, R118, !PT ;  /* 0x0000007615047209 */ /* 0x000fe20007810000 */
[----:B------:R-:W1:Y:S01]  /*17570*/  MUFU.TANH R98, R98 ;  /* 0x0000006200627308 */ /* 0x000e620000002400 */
[----:B------:R-:W-:Y:S02]  /*17580*/  FMNMX.FTZ R73, R86, R73, !PT ;  /* 0x0000004956497209 */ /* 0x000fe40007810000 */
[----:B------:R-:W-:Y:S02]  /*17590*/  FMNMX.FTZ R4, R22, R4, !PT ;  /* 0x0000000416047209 */ /* 0x000fe40007810000 */
[----:B---3--:R-:W-:Y:S01]  /*175a0*/  FSEL R195, R17, -INF , P3 ;  /* 0xff80000011c37808 */ /* 0x008fe20001800000 */
[----:B------:R-:W-:Y:S01]  /*175b0*/  FMUL.FTZ R17, R107, c[0x0][0x320] ;  /* 0x0000c8006b117a20 */ /* 0x000fe20000410000 */
[----:B------:R-:W-:Y:S02]  /*175c0*/  FMNMX.FTZ R4, R23, R4, !PT ;  /* 0x0000000417047209 */ /* 0x000fe40007810000 */
[----:B------:R-:W-:Y:S01]  /*175d0*/  FMNMX.FTZ R74, R74, R7, !PT ;  /* 0x000000074a4a7209 */ /* 0x000fe20007810000 */
[----:B------:R-:W3:Y:S01]  /*175e0*/  MUFU.TANH R114, R114 ;  /* 0x0000007200727308 */ /* 0x000ee20000002400 */
[----:B------:R-:W-:Y:S02]  /*175f0*/  FMNMX.FTZ R4, R24, R4, !PT ;  /* 0x0000000418047209 */ /* 0x000fe40007810000 */
[----:B------:R-:W-:Y:S01]  /*17600*/  ISETP.GT.AND P3, PT, R0, 0x58, PT ;  /* 0x000000580000780c */ /* 0x000fe20003f64270 */
[----:B------:R-:W4:Y:S01]  /*17610*/  SHFL.BFLY PT, R7, R74, 0x1, 0x1f ;  /* 0x0c201f004a077f89 */ /* 0x000f2200000e0000 */
[----:B------:R-:W-:Y:S02]  /*17620*/  FMNMX.FTZ R4, R35, R4, !PT ;  /* 0x0000000423047209 */ /* 0x000fe40007810000 */
[----:B------:R-:W-:Y:S02]  /*17630*/  ISETP.GT.AND P4, PT, R2, 0x60, PT ;  /* 0x000000600200780c */ /* 0x000fe40003f84270 */
[----:B------:R-:W-:Y:S01]  /*17640*/  FMNMX.FTZ R4, R36, R4, !PT ;  /* 0x0000000424047209 */ /* 0x000fe20007810000 */
[----:B------:R-:W-:Y:S01]  /*17650*/  MUFU.TANH R17, R17 ;  /* 0x0000001100117308 */ /* 0x000fe20000002400 */
[----:B------:R-:W-:Y:S02]  /*17660*/  ISETP.GT.AND P0, PT, R2, 0x69, PT ;  /* 0x000000690200780c */ /* 0x000fe40003f04270 */
[----:B------:R-:W-:Y:S02]  /*17670*/  FMNMX.FTZ R4, R39, R4, !PT ;  /* 0x0000000427047209 */ /* 0x000fe40007810000 */
[----:B-1----:R-:W-:Y:S02]  /*17680*/  FSEL R204, R98, -INF , P2 ;  /* 0xff80000062cc7808 */ /* 0x002fe40001000000 */
[----:B------:R-:W-:Y:S02]  /*17690*/  FMNMX.FTZ R6, R19, R6, !PT ;  /* 0x0000000613067209 */ /* 0x000fe40007810000 */
[----:B------:R-:W-:Y:S01]  /*176a0*/  FMNMX.FTZ R4, R40, R4, !PT ;  /* 0x0000000428047209 */ /* 0x000fe20007810000 */
[----:B------:R-:W1:Y:S01]  /*176b0*/  MUFU.TANH R99, R99 ;  /* 0x0000006300637308 */ /* 0x000e620000002400 */
[----:B------:R-:W-:Y:S02]  /*176c0*/  FMNMX.FTZ R2, R20, R6, !PT ;  /* 0x0000000614027209 */ /* 0x000fe40007810000 */
[----:B------:R-:W-:Y:S02]  /*176d0*/  FMNMX.FTZ R4, R51, R4, !PT ;  /* 0x0000000433047209 */ /* 0x000fe40007810000 */
[----:B---3--:R-:W-:Y:S02]  /*176e0*/  FSEL R194, R114, -INF , P1 ;  /* 0xff80000072c27808 */ /* 0x008fe40000800000 */
[----:B------:R-:W-:Y:S02]  /*176f0*/  FMNMX.FTZ R4, R52, R4, !PT ;  /* 0x0000000434047209 */ /* 0x000fe40007810000 */
[----:B----4-:R-:W-:Y:S01]  /*17700*/  FMNMX.FTZ R74, R74, R7, !PT ;  /* 0x000000074a4a7209 */ /* 0x010fe20007810000 */
[----:B------:R-:W3:Y:S01]  /*17710*/  MUFU.TANH R109, R109 ;  /* 0x0000006d006d7308 */ /* 0x000ee20000002400 */
[----:B------:R-:W-:Y:S02]  /*17720*/  FMNMX.FTZ R73, R247, R73, !PT ;  /* 0x00000049f7497209 */ /* 0x000fe40007810000 */
[----:B------:R-:W-:Y:S01]  /*17730*/  FSEL R114, R92, -INF , P3 ;  /* 0xff8000005c727808 */ /* 0x000fe20001800000 */
[----:B------:R-:W-:Y:S01]  /*17740*/  FMUL.FTZ R75, R74, c[0x0][0x2d0] ;  /* 0x0000b4004a4b7a20 */ /* 0x000fe20000410000 */
[----:B------:R-:W-:Y:S02]  /*17750*/  FMNMX.FTZ R4, R55, R4, !PT ;  /* 0x0000000437047209 */ /* 0x000fe40007810000 */
[C---:B------:R-:W-:Y:S02]  /*17760*/  ISETP.GT.AND P3, PT, R0.reuse, 0x69, PT ;  /* 0x000000690000780c */ /* 0x040fe40003f64270 */
[----:B------:R-:W-:Y:S01]  /*17770*/  ISETP.GT.AND P1, PT, R0, 0x59, PT ;  /* 0x000000590000780c */ /* 0x000fe20003f24270 */
[----:B------:R-:W4:Y:S01]  /*17780*/  MUFU.TANH R102, R102 ;  /* 0x0000006600667308 */ /* 0x000f220000002400 */
[----:B------:R-:W-:Y:S02]  /*17790*/  FMNMX.FTZ R73, R248, R73, !PT ;  /* 0x00000049f8497209 */ /* 0x000fe40007810000 */
[----:B------:R-:W-:Y:S02]  /*177a0*/  FMNMX.FTZ R2, R33, R2, !PT ;  /* 0x0000000221027209 */ /* 0x000fe40007810000 */
[----:B------:R-:W-:Y:S02]  /*177b0*/  FMNMX.FTZ R73, R243, R73, !PT ;  /* 0x00000049f3497209 */ /* 0x000fe40007810000 */
[----:B-1----:R-:W-:Y:S02]  /*177c0*/  FSEL R201, R99, -INF , P5 ;  /* 0xff80000063c97808 */ /* 0x002fe40002800000 */
[----:B------:R-:W-:Y:S01]  /*177d0*/  FMNMX.FTZ R73, R103, R73, !PT ;  /* 0x0000004967497209 */ /* 0x000fe20007810000 */
[----:B------:R-:W1:Y:S01]  /*177e0*/  MUFU.TANH R115, R115 ;  /* 0x0000007300737308 */ /* 0x000e620000002400 */
[----:B------:R-:W-:Y:S02]  /*177f0*/  FMNMX.FTZ R4, R56, R4, !PT ;  /* 0x0000000438047209 */ /* 0x000fe40007810000 */
[----:B------:R-:W-:Y:S02]  /*17800*/  FMNMX.FTZ R73, R208, R73, !PT ;  /* 0x00000049d0497209 */ /* 0x000fe40007810000 */
[----:B---3--:R-:W-:Y:S02]  /*17810*/  FSEL R98, R109, -INF , P3 ;  /* 0xff8000006d627808 */ /* 0x008fe40001800000 */
[----:B------:R-:W-:Y:S02]  /*17820*/  FMNMX.FTZ R73, R205, R73, !PT ;  /* 0x00000049cd497209 */ /* 0x000fe40007810000 */
[----:B------:R-:W-:Y:S01]  /*17830*/  FSETP.NEU.FTZ.AND P3, PT, R74, -INF , PT ;  /* 0xff8000004a00780b */ /* 0x000fe20003f7d000 */
[----:B------:R-:W3:Y:S01]  /*17840*/  MUFU.TANH R79, R79 ;  /* 0x0000004f004f7308 */ /* 0x000ee20000002400 */
[----:B------:R-:W-:Y:S02]  /*17850*/  FMNMX.FTZ R73, R204, R73, !PT ;  /* 0x00000049cc497209 */ /* 0x000fe40007810000 */
[----:B------:R-:W-:Y:S02]  /*17860*/  FSEL R75, R75, RZ, P3 ;  /* 0x000000ff4b4b7208 */ /* 0x000fe40001800000 */
[----:B----4-:R-:W-:Y:S02]  /*17870*/  FSEL R198, R102, -INF , P4 ;  /* 0xff80000066c67808 */ /* 0x010fe40002000000 */
[----:B------:R-:W-:Y:S01]  /*17880*/  FMNMX.FTZ R73, R201, R73, !PT ;  /* 0x00000049c9497209 */ /* 0x000fe20007810000 */
[--C-:B------:R-:W-:Y:S01]  /*17890*/  FFMA.FTZ R102, R246, c[0x0][0x2d0], -R75.reuse ;  /* 0x0000b400f6667a23 */ /* 0x100fe2000001084b */
[C---:B------:R-:W-:Y:S01]  /*178a0*/  ISETP.GT.AND P5, PT, R0.reuse, 0x50, PT ;  /* 0x000000500000780c */ /* 0x040fe20003fa4270 */
[----:B------:R-:W4:Y:S01]  /*178b0*/  MUFU.TANH R90, R90 ;  /* 0x0000005a005a7308 */ /* 0x000f220000002400 */
[----:B------:R-:W-:Y:S01]  /*178c0*/  ISETP.GT.AND P4, PT, R0, 0x51, PT ;  /* 0x000000510000780c */ /* 0x000fe20003f84270 */
[--C-:B------:R-:W-:Y:S01]  /*178d0*/  FFMA.FTZ R107, R216, c[0x0][0x2d0], -R75.reuse ;  /* 0x0000b400d86b7a23 */ /* 0x100fe2000001084b */
[----:B------:R-:W-:Y:S01]  /*178e0*/  FMNMX.FTZ R4, R202, R4, !PT ;  /* 0x00000004ca047209 */ /* 0x000fe20007810000 */
[--C-:B------:R-:W-:Y:S01]  /*178f0*/  FFMA.FTZ R212, R212, c[0x0][0x2d0], -R75.reuse ;  /* 0x0000b400d4d47a23 */ /* 0x100fe2000001084b */
[----:B------:R-:W-:Y:S02]  /*17900*/  FMNMX.FTZ R73, R198, R73, !PT ;  /* 0x00000049c6497209 */ /* 0x000fe40007810000 */
[----:B-1----:R-:W-:Y:S02]  /*17910*/  FSEL R192, R115, -INF , P0 ;  /* 0xff80000073c07808 */ /* 0x002fe40000000000 */
[----:B------:R-:W-:Y:S01]  /*17920*/  FSEL R191, R191, -INF , P5 ;  /* 0xff800000bfbf7808 */ /* 0x000fe20002800000 */
[----:B------:R-:W1:Y:S01]  /*17930*/  MUFU.TANH R93, R93 ;  /* 0x0000005d005d7308 */ /* 0x000e620000002400 */
[----:B------:R-:W-:Y:S02]  /*17940*/  ISETP.GT.AND P5, PT, R0, 0x61, PT ;  /* 0x000000610000780c */ /* 0x000fe40003fa4270 */
[----:B------:R-:W-:Y:S02]  /*17950*/  FSEL R112, R64, -INF , P4 ;  /* 0xff80000040707808 */ /* 0x000fe40002000000 */
[C---:B------:R-:W-:Y:S02]  /*17960*/  ISETP.GT.AND P4, PT, R0.reuse, 0x68, PT ;  /* 0x000000680000780c */ /* 0x040fe40003f84270 */
[----:B------:R-:W-:Y:S02]  /*17970*/  ISETP.GT.AND P0, PT, R0, 0x60, PT ;  /* 0x000000600000780c */ /* 0x000fe40003f04270 */
[----:B------:R-:W-:Y:S01]  /*17980*/  FMNMX.FTZ R0, R203, R4, !PT ;  /* 0x00000004cb007209 */ /* 0x000fe20007810000 */
[----:B------:R-:W1:Y:S01]  /*17990*/  MUFU.TANH R104, R104 ;  /* 0x0000006800687308 */ /* 0x000e620000002400 */
[--C-:B------:R-:W-:Y:S01]  /*179a0*/  FFMA.FTZ R4, R8, c[0x0][0x2d0], -R75.reuse ;  /* 0x0000b40008047a23 */ /* 0x100fe2000001084b */
[----:B------:R-:W-:Y:S02]  /*179b0*/  FMNMX.FTZ R73, R195, R73, !PT ;  /* 0x00000049c3497209 */ /* 0x000fe40007810000 */
[----:B------:R-:W-:Y:S02]  /*179c0*/  FMNMX.FTZ R2, R34, R2, !PT ;  /* 0x0000000222027209 */ /* 0x000fe40007810000 */
[----:B------:R-:W-:Y:S02]  /*179d0*/  FMNMX.FTZ R73, R194, R73, !PT ;  /* 0x00000049c2497209 */ /* 0x000fe40007810000 */
[----:B------:R-:W-:Y:S02]  /*179e0*/  FMNMX.FTZ R2, R37, R2, !PT ;  /* 0x0000000225027209 */ /* 0x000fe40007810000 */
[----:B------:R1:W-:Y:S01]  /*179f0*/  MUFU.EX2 R189, R4 ;  /* 0x0000000400bd7308 */ /* 0x0003e20000000800 */
[----:B------:R-:W-:Y:S02]  /*17a00*/  FMNMX.FTZ R73, R192, R73, !PT ;  /* 0x00000049c0497209 */ /* 0x000fe40007810000 */
[----:B------:R-:W-:Y:S02]  /*17a10*/  FMNMX.FTZ R2, R38, R2, !PT ;  /* 0x0000000226027209 */ /* 0x000fe40007810000 */
[----:B------:R-:W-:Y:S01]  /*17a20*/  ISETP.GT.AND P2, PT, R5, 0x49, PT ;  /* 0x000000490500780c */ /* 0x000fe20003f44270 */
[----:B------:R-:W1:Y:S01]  /*17a30*/  SHFL.BFLY PT, R6, R73, 0x2, 0x1f ;  /* 0x0c401f0049067f89 */ /* 0x000e6200000e0000 */
[----:B------:R-:W-:Y:S02]  /*17a40*/  FMNMX.FTZ R2, R49, R2, !PT ;  /* 0x0000000231027209 */ /* 0x000fe40007810000 */
[----:B---3--:R-:W-:Y:S01]  /*17a50*/  FSEL R200, R79, -INF , P2 ;  /* 0xff8000004fc87808 */ /* 0x008fe20001000000 */
[----:B------:R-:W3:Y:S01]  /*17a60*/  MUFU.TANH R105, R105 ;  /* 0x0000006900697308 */ /* 0x000ee20000002400 */
[----:B------:R-:W-:Y:S02]  /*17a70*/  FMNMX.FTZ R2, R50, R2, !PT ;  /* 0x0000000232027209 */ /* 0x000fe40007810000 */
[----:B------:R-:W-:Y:S02]  /*17a80*/  ISETP.GT.AND P2, PT, R5, 0x50, PT ;  /* 0x000000500500780c */ /* 0x000fe40003f44270 */
[----:B------:R-:W-:Y:S02]  /*17a90*/  FMNMX.FTZ R2, R53, R2, !PT ;  /* 0x0000000235027209 */ /* 0x000fe40007810000 */
[----:B----4-:R-:W-:Y:S02]  /*17aa0*/  FSEL R190, R90, -INF , P2 ;  /* 0xff8000005abe7808 */ /* 0x010fe40001000000 */
[----:B------:R-:W-:Y:S01]  /*17ab0*/  FMNMX.FTZ R2, R54, R2, !PT ;  /* 0x0000000236027209 */ /* 0x000fe20007810000 */
[----:B------:R-:W4:Y:S01]  /*17ac0*/  MUFU.TANH R108, R108 ;  /* 0x0000006c006c7308 */ /* 0x000f220000002400 */
[----:B------:R-:W-:Y:S02]  /*17ad0*/  ISETP.GT.AND P2, PT, R5, 0x61, PT ;  /* 0x000000610500780c */ /* 0x000fe40003f44270 */
[----:B------:R-:W-:Y:S01]  /*17ae0*/  FMNMX.FTZ R2, R88, R2, !PT ;  /* 0x0000000258027209 */ /* 0x000fe20007810000 */
[--C-:B-1----:R-:W-:Y:S01]  /*17af0*/  FFMA.FTZ R4, R9, c[0x0][0x2d0], -R75.reuse ;  /* 0x0000b40009047a23 */ /* 0x102fe2000001084b */
[----:B------:R-:W-:Y:S02]  /*17b00*/  FSEL R115, R93, -INF , P1 ;  /* 0xff8000005d737808 */ /* 0x000fe40000800000 */
[----:B------:R-:W-:Y:S02]  /*17b10*/  FMNMX.FTZ R2, R89, R2, !PT ;  /* 0x0000000259027209 */ /* 0x000fe40007810000 */
[----:B------:R-:W-:Y:S01]  /*17b20*/  FSEL R185, R17, -INF , P2 ;  /* 0xff80000011b97808 */ /* 0x000fe20001000000 */
[----:B------:R1:W-:Y:S01]  /*17b30*/  MUFU.EX2 R223, R4 ;  /* 0x0000000400df7308 */ /* 0x0003e20000000800 */
[----:B------:R-:W-:Y:S02]  /*17b40*/  FMNMX.FTZ R73, R73, R6, !PT ;  /* 0x0000000649497209 */ /* 0x000fe40007810000 */
[----:B------:R-:W-:Y:S02]  /*17b50*/  FMNMX.FTZ R2, R207, R2, !PT ;  /* 0x00000002cf027209 */ /* 0x000fe40007810000 */
[----:B------:R-:W-:Y:S01]  /*17b60*/  FSEL R111, R104, -INF , P0 ;  /* 0xff800000686f7808 */ /* 0x000fe20000000000 */
[----:B------:R-:W1:Y:S01]  /*17b70*/  SHFL.BFLY PT, R6, R73, 0x1, 0x1f ;  /* 0x0c201f0049067f89 */ /* 0x000e6200000e0000 */
[----:B------:R-:W-:Y:S01]  /*17b80*/  FMNMX.FTZ R2, R211, R2, !PT ;  /* 0x00000002d3027209 */ /* 0x000fe20007810000 */
[--C-:B------:R-:W-:Y:S01]  /*17b90*/  FFMA.FTZ R104, R244, c[0x0][0x2d0], -R75.reuse ;  /* 0x0000b400f4687a23 */ /* 0x100fe2000001084b */
[----:B---3--:R-:W-:Y:S01]  /*17ba0*/  FSEL R101, R105, -INF , P5 ;  /* 0xff80000069657808 */ /* 0x008fe20002800000 */
[----:B------:R-:W3:Y:S01]  /*17bb0*/  MUFU.TANH R91, R91 ;  /* 0x0000005b005b7308 */ /* 0x000ee20000002400 */
[----:B------:R-:W-:Y:S02]  /*17bc0*/  FMNMX.FTZ R2, R250, R2, !PT ;  /* 0x00000002fa027209 */ /* 0x000fe40007810000 */
[----:B------:R-:W-:Y:S02]  /*17bd0*/  FMNMX.FTZ R0, R217, R0, !PT ;  /* 0x00000000d9007209 */ /* 0x000fe40007810000 */
[----:B------:R-:W-:Y:S02]  /*17be0*/  FMNMX.FTZ R2, R251, R2, !PT ;  /* 0x00000002fb027209 */ /* 0x000fe40007810000 */
[----:B----4-:R-:W-:Y:S02]  /*17bf0*/  FSEL R99, R108, -INF , P4 ;  /* 0xff8000006c637808 */ /* 0x010fe40002000000 */
[----:B------:R-:W-:Y:S01]  /*17c00*/  FMNMX.FTZ R2, R85, R2, !PT ;  /* 0x0000000255027209 */ /* 0x000fe20007810000 */
[----:B------:R-:W4:Y:S01]  /*17c10*/  MUFU.TANH R94, R94 ;  /* 0x0000005e005e7308 */ /* 0x000f220000002400 */
[----:B------:R-:W-:Y:S02]  /*17c20*/  FMNMX.FTZ R0, R219, R0, !PT ;  /* 0x00000000db007209 */ /* 0x000fe40007810000 */
[----:B------:R-:W-:Y:S01]  /*17c30*/  FMNMX.FTZ R2, R87, R2, !PT ;  /* 0x0000000257027209 */ /* 0x000fe20007810000 */
[--C-:B-1----:R-:W-:Y:S01]  /*17c40*/  FFMA.FTZ R4, R10, c[0x0][0x2d0], -R75.reuse ;  /* 0x0000b4000a047a23 */ /* 0x102fe2000001084b */
[----:B------:R-:W-:Y:S02]  /*17c50*/  FMNMX.FTZ R0, R80, R0, !PT ;  /* 0x0000000050007209 */ /* 0x000fe40007810000 */
[----:B------:R-:W-:Y:S02]  /*17c60*/  ISETP.GT.AND P4, PT, R5, 0x59, PT ;  /* 0x000000590500780c */ /* 0x000fe40003f84270 */
[----:B------:R-:W-:Y:S01]  /*17c70*/  FMNMX.FTZ R0, R82, R0, !PT ;  /* 0x0000000052007209 */ /* 0x000fe20007810000 */
[----:B------:R1:W-:Y:S01]  /*17c80*/  MUFU.EX2 R249, R4 ;  /* 0x0000000400f97308 */ /* 0x0003e20000000800 */
[----:B------:R-:W-:Y:S02]  /*17c90*/  FMNMX.FTZ R73, R73, R6, !PT ;  /* 0x0000000649497209 */ /* 0x000fe40007810000 */
[----:B------:R-:W-:Y:S02]  /*17ca0*/  FMNMX.FTZ R2, R191, R2, !PT ;  /* 0x00000002bf027209 */ /* 0x000fe40007810000 */
[C---:B------:R-:W-:Y:S01]  /*17cb0*/  FSETP.NEU.FTZ.AND P2, PT, R73.reuse, -INF , PT ;  /* 0xff8000004900780b */ /* 0x040fe20003f5d000 */
[----:B------:R-:W-:Y:S01]  /*17cc0*/  FMUL.FTZ R96, R73, c[0x0][0x2d0] ;  /* 0x0000b40049607a20 */ /* 0x000fe20000410000 */
[----:B------:R-:W-:Y:S02]  /*17cd0*/  FMNMX.FTZ R2, R112, R2, !PT ;  /* 0x0000000270027209 */ /* 0x000fe40007810000 */
[----:B------:R-:W-:Y:S01]  /*17ce0*/  FMNMX.FTZ R0, R81, R0, !PT ;  /* 0x0000000051007209 */ /* 0x000fe20007810000 */
[----:B------:R-:W2:Y:S01]  /*17cf0*/  MUFU.TANH R95, R95 ;  /* 0x0000005f005f7308 */ /* 0x000ea20000002400 */
[----:B------:R-:W-:Y:S02]  /*17d00*/  FSEL R96, R96, RZ, P2 ;  /* 0x000000ff60607208 */ /* 0x000fe40001000000 */
[----:B------:R-:W-:Y:S02]  /*17d10*/  FMNMX.FTZ R2, R114, R2, !PT ;  /* 0x0000000272027209 */ /* 0x000fe40007810000 */
[----:B------:R-:W-:Y:S01]  /*17d20*/  ISETP.GT.AND P1, PT, R5, 0x51, PT ;  /* 0x000000510500780c */ /* 0x000fe20003f24270 */
[--C-:B------:R-:W-:Y:S01]  /*17d30*/  FFMA.FTZ R105, R205, c[0x0][0x2d0], -R96.reuse ;  /* 0x0000b400cd697a23 */ /* 0x100fe20000010860 */
[----:B------:R-:W-:Y:S01]  /*17d40*/  FMNMX.FTZ R2, R115, R2, !PT ;  /* 0x0000000273027209 */ /* 0x000fe20007810000 */
[--C-:B------:R-:W-:Y:S01]  /*17d50*/  FFMA.FTZ R108, R204, c[0x0][0x2d0], -R96.reuse ;  /* 0x0000b400cc6c7a23 */ /* 0x100fe20000010860 */
[----:B---3--:R-:W-:Y:S01]  /*17d60*/  FSEL R113, R91, -INF , P1 ;  /* 0xff8000005b717808 */ /* 0x008fe20000800000 */
[----:B------:R-:W3:Y:S01]  /*17d70*/  MUFU.TANH R106, R106 ;  /* 0x0000006a006a7308 */ /* 0x000ee20000002400 */
[----:B------:R-:W-:Y:S01]  /*17d80*/  FMNMX.FTZ R2, R111, R2, !PT ;  /* 0x000000026f027209 */ /* 0x000fe20007810000 */
[--C-:B------:R-:W-:Y:S01]  /*17d90*/  FFMA.FTZ R195, R195, c[0x0][0x2d0], -R96.reuse ;  /* 0x0000b400c3c37a23 */ /* 0x100fe20000010860 */
[----:B------:R-:W-:Y:S01]  /*17da0*/  ISETP.GT.AND P0, PT, R5, 0x58, PT ;  /* 0x000000580500780c */ /* 0x000fe20003f04270 */
[--C-:B-1----:R-:W-:Y:S01]  /*17db0*/  FFMA.FTZ R4, R12, c[0x0][0x2d0], -R96.reuse ;  /* 0x0000b4000c047a23 */ /* 0x102fe20000010860 */
[----:B------:R-:W-:Y:S01]  /*17dc0*/  FMNMX.FTZ R2, R101, R2, !PT ;  /* 0x0000000265027209 */ /* 0x000fe20007810000 */
[--C-:B------:R-:W-:Y:S01]  /*17dd0*/  FFMA.FTZ R194, R194, c[0x0][0x2d0], -R96.reuse ;  /* 0x0000b400c2c27a23 */ /* 0x100fe20000010860 */
[----:B----4-:R-:W-:Y:S02]  /*17de0*/  FSEL R188, R94, -INF , P0 ;  /* 0xff8000005ebc7808 */ /* 0x010fe40000000000 */
[----:B------:R-:W-:Y:S01]  /*17df0*/  FMNMX.FTZ R2, R99, R2, !PT ;  /* 0x0000000263027209 */ /* 0x000fe20007810000 */
[----:B------:R1:W-:Y:S01]  /*17e00*/  MUFU.EX2 R206, R4 ;  /* 0x0000000400ce7308 */ /* 0x0003e20000000800 */
[----:B------:R-:W-:Y:S02]  /*17e10*/  ISETP.GT.AND P1, PT, R5, 0x68, PT ;  /* 0x000000680500780c */ /* 0x000fe40003f24270 */
[----:B------:R-:W-:Y:S02]  /*17e20*/  FMNMX.FTZ R2, R98, R2, !PT ;  /* 0x0000000262027209 */ /* 0x000fe40007810000 */
[----:B--2---:R-:W-:Y:S02]  /*17e30*/  FSEL R187, R95, -INF , P4 ;  /* 0xff8000005fbb7808 */ /* 0x004fe40002000000 */
[----:B------:R-:W-:Y:S01]  /*17e40*/  ISETP.GE.AND P4, PT, R214, 0x1, PT ;  /* 0x00000001d600780c */ /* 0x000fe20003f86270 */
[----:B------:R-:W2:Y:S01]  /*17e50*/  SHFL.BFLY PT, R72, R2, 0x2, 0x1f ;  /* 0x0c401f0002487f89 */ /* 0x000ea200000e0000 */
[----:B------:R-:W-:Y:S01]  /*17e60*/  F2FP.PACK_AB R76, R223, R189 ;  /* 0x000000bddf4c723e */ /* 0x000fe200000000ff */
[----:B------:R-:W4:Y:S01]  /*17e70*/  MUFU.TANH R7, R110 ;  /* 0x0000006e00077308 */ /* 0x000f220000002400 */
[----:B------:R-:W-:Y:S02]  /*17e80*/  FMNMX.FTZ R0, R200, R0, !PT ;  /* 0x00000000c8007209 */ /* 0x000fe40007810000 */
[----:B------:R-:W-:Y:S02]  /*17e90*/  ISETP.GT.AND P0, PT, R5, 0x60, PT ;  /* 0x000000600500780c */ /* 0x000fe40003f04270 */
[----:B------:R-:W-:Y:S02]  /*17ea0*/  FMNMX.FTZ R0, R190, R0, !PT ;  /* 0x00000000be007209 */ /* 0x000fe40007810000 */
[----:B---3--:R-:W-:Y:S01]  /*17eb0*/  FSEL R186, R106, -INF , P0 ;  /* 0xff8000006aba7808 */ /* 0x008fe20000000000 */
[--C-:B------:R-:W-:Y:S01]  /*17ec0*/  FFMA.FTZ R106, R245, c[0x0][0x2d0], -R75.reuse ;  /* 0x0000b400f56a7a23 */ /* 0x100fe2000001084b */
[----:B------:R-:W-:Y:S02]  /*17ed0*/  FMNMX.FTZ R0, R113, R0, !PT ;  /* 0x0000000071007209 */ /* 0x000fe40007810000 */
[----:B------:R-:W-:Y:S02]  /*17ee0*/  ISETP.GT.AND P0, PT, R5, 0x69, PT ;  /* 0x000000690500780c */ /* 0x000fe40003f04270 */
[----:B------:R-:W-:Y:S01]  /*17ef0*/  FMNMX.FTZ R0, R188, R0, !PT ;  /* 0x00000000bc007209 */ /* 0x000fe20007810000 */
[----:B-1----:R-:W-:Y:S01]  /*17f00*/  FFMA.FTZ R4, R13, c[0x0][0x2d0], -R96 ;  /* 0x0000b4000d047a23 */ /* 0x002fe20000010860 */
[----:B------:R-:W-:Y:S01]  /*17f10*/  FSEL R70, R70, -INF , P0 ;  /* 0xff80000046467808 */ /* 0x000fe20000000000 */
[--C-:B------:R-:W-:Y:S01]  /*17f20*/  FFMA.FTZ R13, R30, c[0x0][0x2d0], -R75.reuse ;  /* 0x0000b4001e0d7a23 */ /* 0x100fe2000001084b */
[----:B------:R-:W-:Y:S01]  /*17f30*/  @P4 SHF.R.S32.HI R5, RZ, 0x1f, R242 ;  /* 0x0000001fff054819 */ /* 0x000fe200000114f2 */
[----:B------:R1:W3:Y:S01]  /*17f40*/  MUFU.EX2 R209, R4 ;  /* 0x0000000400d17308 */ /* 0x0002e20000000800 */
[----:B------:R-:W-:Y:S02]  /*17f50*/  FMNMX.FTZ R0, R187, R0, !PT ;  /* 0x00000000bb007209 */ /* 0x000fe40007810000 */
[----:B------:R-:W-:Y:S01]  /*17f60*/  @P4 SHF.L.U32 R17, R67, 0x5, RZ ;  /* 0x0000000543114819 */ /* 0x000fe200000006ff */
[----:B------:R-:W-:Y:S01]  /*17f70*/  @P4 IMAD R5, R5, c[0x0][0x1e0], RZ ;  /* 0x0000780005054a24 */ /* 0x000fe200078e02ff */
[----:B--2---:R-:W-:Y:S01]  /*17f80*/  FMNMX.FTZ R72, R2, R72, !PT ;  /* 0x0000004802487209 */ /* 0x004fe20007810000 */
[----:B------:R-:W-:Y:S01]  /*17f90*/  FFMA.FTZ R2, R11, c[0x0][0x2d0], -R75 ;  /* 0x0000b4000b027a23 */ /* 0x000fe2000001084b */
[----:B----4-:R-:W-:Y:S01]  /*17fa0*/  FSEL R184, R7, -INF , P1 ;  /* 0xff80000007b87808 */ /* 0x010fe20000800000 */
[--C-:B------:R-:W-:Y:S01]  /*17fb0*/  FFMA.FTZ R110, R201, c[0x0][0x2d0], -R96.reuse ;  /* 0x0000b400c96e7a23 */ /* 0x100fe20000010860 */
[----:B------:R-:W-:Y:S01]  /*17fc0*/  FMNMX.FTZ R0, R186, R0, !PT ;  /* 0x00000000ba007209 */ /* 0x000fe20007810000 */
[----:B------:R2:W-:Y:S01]  /*17fd0*/  MUFU.EX2 R65, R2 ;  /* 0x0000000200417308 */ /* 0x0005e20000000800 */
[----:B------:R-:W4:Y:S01]  /*17fe0*/  SHFL.BFLY PT, R6, R72, 0x1, 0x1f ;  /* 0x0c201f0048067f89 */ /* 0x000f2200000e0000 */
[----:B------:R-:W-:Y:S01]  /*17ff0*/  @P4 IMAD R5, R242, c[0x0][0x1e4], R5 ;  /* 0x00007900f2054a24 */ /* 0x000fe200078e0205 */
[----:B------:R-:W-:Y:S04]  /*18000*/  FMNMX.FTZ R0, R185, R0, !PT ;  /* 0x00000000b9007209 */ /* 0x000fe80007810000 */
[----:B------:R-:W-:Y:S03]  /*18010*/  FMNMX.FTZ R0, R184, R0, !PT ;  /* 0x00000000b8007209 */ /* 0x000fe60007810000 */
[----:B------:R3:W-:Y:S01]  /*18020*/  MUFU.EX2 R237, R13 ;  /* 0x0000000d00ed7308 */ /* 0x0007e20000000800 */
[----:B------:R-:W-:Y:S01]  /*18030*/  FMNMX.FTZ R0, R70, R0, !PT ;  /* 0x0000000046007209 */ /* 0x000fe20007810000 */
[--C-:B-1----:R-:W-:Y:S02]  /*18040*/  FFMA.FTZ R4, R14, c[0x0][0x2d0], -R96.reuse ;  /* 0x0000b4000e047a23 */ /* 0x102fe40000010860 */
[----:B------:R-:W-:Y:S06]  /*18050*/  FFMA.FTZ R14, R29, c[0x0][0x2d0], -R75 ;  /* 0x0000b4001d0e7a23 */ /* 0x000fec000001084b */
[----:B------:R1:W-:Y:S01]  /*18060*/  MUFU.EX2 R66, R4 ;  /* 0x0000000400427308 */ /* 0x0003e20000000800 */
[----:B--2---:R-:W2:Y:S01]  /*18070*/  SHFL.BFLY PT, R2, R0, 0x2, 0x1f ;  /* 0x0c401f0000027f89 */ /* 0x004ea200000e0000 */
[----:B----4-:R-:W-:Y:S01]  /*18080*/  FMNMX.FTZ R72, R72, R6, !PT ;  /* 0x0000000648487209 */ /* 0x010fe20007810000 */
[----:B------:R-:W-:Y:S03]  /*18090*/  @P4 IMAD.WIDE.U32 R6, R242, c[0x0][0x1e0], RZ ;  /* 0x00007800f2064a25 */ /* 0x000fe600078e00ff */
[C---:B------:R-:W-:Y:S04]  /*180a0*/  FSETP.NEU.FTZ.AND P1, PT, R72.reuse, -INF , PT ;  /* 0xff8000004800780b */ /* 0x040fe80003f3d000 */
[----:B------:R4:W-:Y:S01]  /*180b0*/  MUFU.EX2 R90, R14 ;  /* 0x0000000e005a7308 */ /* 0x0009e20000000800 */
[----:B------:R-:W-:Y:S01]  /*180c0*/  FMUL.FTZ R97, R72, c[0x0][0x2d0] ;  /* 0x0000b40048617a20 */ /* 0x000fe20000410000 */
[----:B------:R-:W-:Y:S01]  /*180d0*/  @P4 IADD3 R7, R7, R5, RZ ;  /* 0x0000000507074210 */ /* 0x000fe20007ffe0ff */
[----:B------:R-:W-:Y:S01]  /*180e0*/  @P4 IMAD.MOV.U32 R5, RZ, RZ, R77 ;  /* 0x000000ffff054224 */ /* 0x000fe200078e004d */
[----:B---3--:R-:W-:Y:S01]  /*180f0*/  F2FP.PACK_AB R77, R209, R206 ;  /* 0x000000ced14d723e */ /* 0x008fe200000000ff */
[----:B------:R-:W-:Y:S01]  /*18100*/  FFMA.FTZ R13, R46, c[0x0][0x2d0], -R75 ;  /* 0x0000b4002e0d7a23 */ /* 0x000fe2000001084b */
[----:B------:R-:W-:Y:S01]  /*18110*/  FSEL R97, R97, RZ, P1 ;  /* 0x000000ff61617208 */ /* 0x000fe20000800000 */
[----:B------:R-:W-:Y:S03]  /*18120*/  @P4 IMAD R7, R7, 0x70, RZ ;  /* 0x0000007007074824 */ /* 0x000fe600078e02ff */
[----:B------:R-:W-:Y:S01]  /*18130*/  MUFU.EX2 R83, R13 ;  /* 0x0000000d00537308 */ /* 0x000fe20000000800 */
[--C-:B------:R-:W-:Y:S02]  /*18140*/  FFMA.FTZ R112, R112, c[0x0][0x2d0], -R97.reuse ;  /* 0x0000b40070707a23 */ /* 0x100fe40000010861 */
[--C-:B------:R-:W-:Y:S02]  /*18150*/  FFMA.FTZ R114, R114, c[0x0][0x2d0], -R97.reuse ;  /* 0x0000b40072727a23 */ /* 0x100fe40000010861 */
[----:B-1----:R-:W-:Y:S02]  /*18160*/  FFMA.FTZ R4, R15, c[0x0][0x2d0], -R96 ;  /* 0x0000b4000f047a23 */ /* 0x002fe40000010860 */
[----:B------:R-:W-:Y:S01]  /*18170*/  FFMA.FTZ R115, R115, c[0x0][0x2d0], -R97 ;  /* 0x0000b40073737a23 */ /* 0x000fe20000010861 */
[----:B--2---:R-:W-:Y:S01]  /*18180*/  FMNMX.FTZ R0, R0, R2, !PT ;  /* 0x0000000200007209 */ /* 0x004fe20007810000 */
[--C-:B------:R-:W-:Y:S01]  /*18190*/  FFMA.FTZ R15, R26, c[0x0][0x2d0], -R75.reuse ;  /* 0x0000b4001a0f7a23 */ /* 0x100fe2000001084b */
[----:B------:R-:W1:Y:S03]  /*181a0*/  MUFU.EX2 R8, R4 ;  /* 0x0000000400087308 */ /* 0x000e660000000800 */
[----:B------:R-:W2:Y:S01]  /*181b0*/  SHFL.BFLY PT, R2, R0, 0x1, 0x1f ;  /* 0x0c201f0000027f89 */ /* 0x000ea200000e0000 */
[----:B----4-:R-:W-:Y:S06]  /*181c0*/  FFMA.FTZ R14, R45, c[0x0][0x2d0], -R75 ;  /* 0x0000b4002d0e7a23 */ /* 0x010fec000001084b */
[----:B------:R3:W-:Y:S10]  /*181d0*/  MUFU.EX2 R214, R15 ;  /* 0x0000000f00d67308 */ /* 0x0007f40000000800 */
[----:B------:R-:W-:Y:S01]  /*181e0*/  MUFU.EX2 R114, R114 ;  /* 0x0000007200727308 */ /* 0x000fe20000000800 */
[----:B-1----:R1:W-:Y:S01]  /*181f0*/  STL [R1+0xc], R8 ;  /* 0x00000c0801007387 */ /* 0x0023e20000100800 */
[----:B------:R-:W-:Y:S01]  /*18200*/  @P4 IMAD.MOV.U32 R4, RZ, RZ, R68 ;  /* 0x000000ffff044224 */ /* 0x000fe200078e0044 */
[----:B--2---:R-:W-:Y:S01]  /*18210*/  FMNMX.FTZ R71, R0, R2, !PT ;  /* 0x0000000200477209 */ /* 0x004fe20007810000 */
[----:B------:R-:W-:Y:S06]  /*18220*/  FFMA.FTZ R0, R19, c[0x0][0x2d0], -R97 ;  /* 0x0000b40013007a23 */ /* 0x000fec0000010861 */
[----:B------:R-:W-:Y:S01]  /*18230*/  MUFU.EX2 R115, R115 ;  /* 0x0000007300737308 */ /* 0x000fe20000000800 */
[----:B------:R-:W-:Y:S04]  /*18240*/  @P4 IMAD.WIDE.U32 R4, R6, 0x70, R4 ;  /* 0x0000007006044825 */ /* 0x000fe800078e0004 */
[----:B---3--:R-:W-:Y:S01]  /*18250*/  FFMA.FTZ R15, R41, c[0x0][0x2d0], -R75 ;  /* 0x0000b400290f7a23 */ /* 0x008fe2000001084b */
[C---:B------:R-:W-:Y:S01]  /*18260*/  @P4 LEA R6, P0, R4.reuse, c[0x0][0x1c8], 0x1 ;  /* 0x0000720004064a11 */ /* 0x040fe200078008ff */
[----:B------:R-:W-:Y:S02]  /*18270*/  @P4 IMAD.IADD R7, R5, 0x1, R7 ;  /* 0x0000000105074824 */ /* 0x000fe400078e0207 */
[----:B------:R-:W-:Y:S01]  /*18280*/  FMUL.FTZ R100, R71, c[0x0][0x2d0] ;  /* 0x0000b40047647a20 */ /* 0x000fe20000410000 */
[----:B------:R2:W-:Y:S01]  /*18290*/  MUFU.EX2 R109, R0 ;  /* 0x00000000006d7308 */ /* 0x0005e20000000800 */
[----:B------:R-:W-:Y:S01]  /*182a0*/  IMAD.MOV.U32 R68, RZ, RZ, 0x5 ;  /* 0x00000005ff447424 */ /* 0x000fe200078e00ff */
[----:B------:R-:W-:Y:S02]  /*182b0*/  @P4 LEA.HI.X R7, R4, c[0x0][0x1cc], R7, 0x1, P0 ;  /* 0x0000730004074a11 */ /* 0x000fe400000f0c07 */
[----:B------:R-:W-:Y:S02]  /*182c0*/  @P4 IADD3 R4, P0, R17, R6, RZ ;  /* 0x0000000611044210 */ /* 0x000fe40007f1e0ff */
[----:B------:R-:W-:Y:S01]  /*182d0*/  @P4 SHF.L.U64.HI R12, R67, R68, c[0x0][0x1e4] ;  /* 0x00007900430c4619 */ /* 0x000fe20000010244 */
[----:B------:R3:W-:Y:S01]  /*182e0*/  @P4 LDGSTS.E.BYPASS.LTC128B.128 [R241+0x3900], [R6.64], !P6 ;  /* 0x0390000006f14fae */ /* 0x0007e2000f101d48 */
[----:B-1----:R-:W-:Y:S02]  /*182f0*/  FFMA.FTZ R8, R16, c[0x0][0x2d0], -R97 ;  /* 0x0000b40010087a23 */ /* 0x002fe40000010861 */
[----:B------:R-:W-:Y:S01]  /*18300*/  MUFU.EX2 R239, R15 ;  /* 0x0000000f00ef7308 */ /* 0x000fe20000000800 */
[----:B------:R-:W-:Y:S02]  /*18310*/  @P4 IMAD.X R5, R12, 0x1, R7, P0 ;  /* 0x000000010c054824 */ /* 0x000fe400000e0607 */
[----:B------:R-:W-:Y:S03]  /*18320*/  FFMA.FTZ R16, R25, c[0x0][0x2d0], -R75 ;  /* 0x0000b40019107a23 */ /* 0x000fe6000001084b */
[----:B------:R1:W-:Y:S04]  /*18330*/  @P4 LDGSTS.E.BYPASS.LTC128B.128 [R241+0x4100], [R4.64], !P6 ;  /* 0x0410000004f14fae */ /* 0x0003e8000f101d48 */
[----:B------:R4:W-:Y:S01]  /*18340*/  MUFU.EX2 R197, R8 ;  /* 0x0000000800c57308 */ /* 0x0009e20000000800 */
[--C-:B--2---:R-:W-:Y:S09]  /*18350*/  FFMA.FTZ R0, R20, c[0x0][0x2d0], -R97.reuse ;  /* 0x0000b40014007a23 */ /* 0x104ff20000010861 */
[----:B------:R-:W2:Y:S10]  /*18360*/  MUFU.EX2 R2, R0 ;  /* 0x0000000000027308 */ /* 0x000eb40000000800 */
[----:B------:R-:W-:Y:S01]  /*18370*/  MUFU.EX2 R25, R14 ;  /* 0x0000000e00197308 */ /* 0x000fe20000000800 */
[----:B----4-:R-:W-:Y:S09]  /*18380*/  FFMA.FTZ R8, R18, c[0x0][0x2d0], -R97 ;  /* 0x0000b40012087a23 */ /* 0x010ff20000010861 */
[----:B------:R4:W1:Y:S01]  /*18390*/  MUFU.EX2 R196, R8 ;  /* 0x0000000800c47308 */ /* 0x0008620000000800 */
[----:B--2---:R2:W-:Y:S01]  /*183a0*/  STL [R1], R2 ;  /* 0x0000000201007387 */ /* 0x0045e20000100800 */
[C---:B----4-:R-:W-:Y:S02]  /*183b0*/  @P4 IADD3 R8, P0, R17.reuse, R4, RZ ;  /* 0x0000000411084210 */ /* 0x050fe40007f1e0ff */
[----:B-1----:R-:W-:Y:S03]  /*183c0*/  F2FP.PACK_AB R64, R196, R197 ;  /* 0x000000c5c440723e */ /* 0x002fe600000000ff */
[C---:B------:R-:W-:Y:S01]  /*183d0*/  @P4 IMAD.X R9, R12.reuse, 0x1, R5, P0 ;  /* 0x000000010c094824 */ /* 0x040fe200000e0605 */
[----:B------:R-:W-:Y:S04]  /*183e0*/  @P4 IADD3 R10, P0, R17, R8, RZ ;  /* 0x00000008110a4210 */ /* 0x000fe80007f1e0ff */
[----:B------:R-:W-:Y:S01]  /*183f0*/  @P4 IADD3.X R11, R12, R9, RZ, P0, !PT ;  /* 0x000000090c0b4210 */ /* 0x000fe200007fe4ff */
[----:B------:R1:W-:Y:S01]  /*18400*/  @P4 LDGSTS.E.BYPASS.LTC128B.128 [R241+0x4900], [R8.64], !P6 ;  /* 0x0490000008f14fae */ /* 0x0003e2000f101d48 */
[----:B------:R-:W-:Y:S02]  /*18410*/  FSETP.NEU.FTZ.AND P0, PT, R71, -INF , PT ;  /* 0xff8000004700780b */ /* 0x000fe40003f1d000 */
[----:B---3--:R-:W-:Y:S02]  /*18420*/  @P4 IADD3 R6, P5, R17, R10, RZ ;  /* 0x0000000a11064210 */ /* 0x008fe40007fbe0ff */
[----:B------:R-:W-:Y:S03]  /*18430*/  FSEL R100, R100, RZ, P0 ;  /* 0x000000ff64647208 */ /* 0x000fe60000000000 */
[----:B------:R3:W-:Y:S01]  /*18440*/  @P4 LDGSTS.E.BYPASS.LTC128B.128 [R241+0x5100], [R10.64], !P6 ;  /* 0x051000000af14fae */ /* 0x0007e2000f101d48 */
[----:B------:R-:W-:Y:S02]  /*18450*/  @P4 IMAD.X R7, R12, 0x1, R11, P5 ;  /* 0x000000010c074824 */ /* 0x000fe400028e060b */
[--C-:B------:R-:W-:Y:S02]  /*18460*/  FFMA.FTZ R0, R21, c[0x0][0x2d0], -R100.reuse ;  /* 0x0000b40015007a23 */ /* 0x100fe40000010864 */
[--C-:B------:R-:W-:Y:S02]  /*18470*/  FFMA.FTZ R113, R113, c[0x0][0x2d0], -R100.reuse ;  /* 0x0000b40071717a23 */ /* 0x100fe40000010864 */
[----:B------:R4:W-:Y:S01]  /*18480*/  MUFU.EX2 R193, R0 ;  /* 0x0000000000c17308 */ /* 0x0009e20000000800 */
[----:B------:R1:W-:Y:S09]  /*18490*/  @P4 LDGSTS.E.BYPASS.LTC128B.128 [R241+0x5900], [R6.64], !P6 ;  /* 0x0590000006f14fae */ /* 0x0003f2000f101d48 */
[----:B------:R-:W-:Y:S01]  /*184a0*/  MUFU.EX2 R113, R113 ;  /* 0x0000007100717308 */ /* 0x000fe20000000800 */
[--C-:B----4-:R-:W-:Y:S09]  /*184b0*/  FFMA.FTZ R0, R22, c[0x0][0x2d0], -R100.reuse ;  /* 0x0000b40016007a23 */ /* 0x110ff20000010864 */
[----:B------:R4:W-:Y:S02]  /*184c0*/  MUFU.EX2 R199, R0 ;  /* 0x0000000000c77308 */ /* 0x0009e40000000800 */
[--C-:B----4-:R-:W-:Y:S08]  /*184d0*/  FFMA.FTZ R0, R23, c[0x0][0x2d0], -R100.reuse ;  /* 0x0000b40017007a23 */ /* 0x110ff00000010864 */
[----:B------:R4:W-:Y:S02]  /*184e0*/  MUFU.EX2 R252, R0 ;  /* 0x0000000000fc7308 */ /* 0x0009e40000000800 */
[----:B----4-:R-:W-:Y:S08]  /*184f0*/  FFMA.FTZ R0, R24, c[0x0][0x2d0], -R100 ;  /* 0x0000b40018007a23 */ /* 0x010ff00000010864 */
[----:B--2---:R-:W2:Y:S10]  /*18500*/  MUFU.EX2 R2, R0 ;  /* 0x0000000000027308 */ /* 0x004eb40000000800 */
[----:B------:R-:W4:Y:S01]  /*18510*/  MUFU.EX2 R0, R16 ;  /* 0x0000001000007308 */ /* 0x000f220000000800 */
[----:B--2---:R2:W-:Y:S04]  /*18520*/  STL [R1+0x8], R2 ;  /* 0x0000080201007387 */ /* 0x0045e80000100800 */
[----:B----4-:R4:W-:Y:S01]  /*18530*/  STL [R1+0x4], R0 ;  /* 0x0000040001007387 */ /* 0x0109e20000100800 */
[--C-:B--2---:R-:W-:Y:S06]  /*18540*/  FFMA.FTZ R2, R27, c[0x0][0x2d0], -R96.reuse ;  /* 0x0000b4001b027a23 */ /* 0x104fec0000010860 */
[----:B------:R-:W2:Y:S01]  /*18550*/  MUFU.EX2 R2, R2 ;  /* 0x0000000200027308 */ /* 0x000ea20000000800 */
[--C-:B----4-:R-:W-:Y:S09]  /*18560*/  FFMA.FTZ R0, R28, c[0x0][0x2d0], -R96.reuse ;  /* 0x0000b4001c007a23 */ /* 0x110ff20000010860 */
[----:B------:R4:W-:Y:S01]  /*18570*/  MUFU.EX2 R228, R0 ;  /* 0x0000000000e47308 */ /* 0x0009e20000000800 */
[----:B--2---:R2:W-:Y:S01]  /*18580*/  STL [R1+0x14], R2 ;  /* 0x0000140201007387 */ /* 0x0045e20000100800 */
[--C-:B----4-:R-:W-:Y:S08]  /*18590*/  FFMA.FTZ R0, R31, c[0x0][0x2d0], -R96.reuse ;  /* 0x0000b4001f007a23 */ /* 0x110ff00000010860 */
[----:B------:R4:W-:Y:S02]  /*185a0*/  MUFU.EX2 R231, R0 ;  /* 0x0000000000e77308 */ /* 0x0009e40000000800 */
[----:B----4-:R-:W-:Y:S08]  /*185b0*/  FFMA.FTZ R0, R32, c[0x0][0x2d0], -R96 ;  /* 0x0000b40020007a23 */ /* 0x010ff00000010860 */
[----:B------:R4:W-:Y:S02]  /*185c0*/  MUFU.EX2 R238, R0 ;  /* 0x0000000000ee7308 */ /* 0x0009e40000000800 */
[--C-:B----4-:R-:W-:Y:S08]  /*185d0*/  FFMA.FTZ R0, R33, c[0x0][0x2d0], -R97.reuse ;  /* 0x0000b40021007a23 */ /* 0x110ff00000010861 */
[----:B--2---:R2:W4:Y:S02]  /*185e0*/  MUFU.EX2 R2, R0 ;  /* 0x0000000000027308 */ /* 0x0045240000000800 */
[--C-:B--2---:R-:W-:Y:S01]  /*185f0*/  FFMA.FTZ R0, R34, c[0x0][0x2d0], -R97.reuse ;  /* 0x0000b40022007a23 */ /* 0x104fe20000010861 */
[----:B----4-:R2:W-:Y:S07]  /*18600*/  STL [R1+0x10], R2 ;  /* 0x0000100201007387 */ /* 0x0105ee0000100800 */
[----:B------:R4:W-:Y:S01]  /*18610*/  MUFU.EX2 R232, R0 ;  /* 0x0000000000e87308 */ /* 0x0009e20000000800 */
[----:B------:R1:W-:Y:S01]  /*18620*/  STL [R1+0xbc], R74 ;  /* 0x0000bc4a01007387 */ /* 0x0003e20000100800 */
[--C-:B--2---:R-:W-:Y:S02]  /*18630*/  FFMA.FTZ R2, R37, c[0x0][0x2d0], -R97.reuse ;  /* 0x0000b40025027a23 */ /* 0x104fe40000010861 */
[----:B----4-:R-:W-:Y:S06]  /*18640*/  FFMA.FTZ R0, R35, c[0x0][0x2d0], -R100 ;  /* 0x0000b40023007a23 */ /* 0x010fec0000010864 */
[----:B------:R2:W-:Y:S10]  /*18650*/  MUFU.EX2 R235, R2 ;  /* 0x0000000200eb7308 */ /* 0x0005f40000000800 */
[----:B------:R4:W-:Y:S01]  /*18660*/  MUFU.EX2 R242, R0 ;  /* 0x0000000000f27308 */ /* 0x0009e20000000800 */
[----:B--2---:R-:W-:Y:S09]  /*18670*/  FFMA.FTZ R2, R43, c[0x0][0x2d0], -R96 ;  /* 0x0000b4002b027a23 */ /* 0x004ff20000010860 */
[----:B------:R2:W-:Y:S01]  /*18680*/  MUFU.EX2 R240, R2 ;  /* 0x0000000200f07308 */ /* 0x0005e20000000800 */
[--C-:B----4-:R-:W-:Y:S09]  /*18690*/  FFMA.FTZ R0, R36, c[0x0][0x2d0], -R100.reuse ;  /* 0x0000b40024007a23 */ /* 0x110ff20000010864 */
[----:B------:R4:W-:Y:S01]  /*186a0*/  MUFU.EX2 R229, R0 ;  /* 0x0000000000e57308 */ /* 0x0009e20000000800 */
[--C-:B--2---:R-:W-:Y:S09]  /*186b0*/  FFMA.FTZ R2, R51, c[0x0][0x2d0], -R100.reuse ;  /* 0x0000b40033027a23 */ /* 0x104ff20000010864 */
[----:B------:R-:W-:Y:S01]  /*186c0*/  MUFU.EX2 R234, R2 ;  /* 0x0000000200ea7308 */ /* 0x000fe20000000800 */
[----:B----4-:R-:W-:Y:S09]  /*186d0*/  FFMA.FTZ R0, R38, c[0x0][0x2d0], -R97 ;  /* 0x0000b40026007a23 */ /* 0x010ff20000010861 */
[----:B------:R2:W-:Y:S02]  /*186e0*/  MUFU.EX2 R28, R0 ;  /* 0x00000000001c7308 */ /* 0x0005e40000000800 */
[--C-:B--2---:R-:W-:Y:S08]  /*186f0*/  FFMA.FTZ R0, R39, c[0x0][0x2d0], -R100.reuse ;  /* 0x0000b40027007a23 */ /* 0x104ff00000010864 */
[----:B------:R2:W-:Y:S02]  /*18700*/  MUFU.EX2 R236, R0 ;  /* 0x0000000000ec7308 */ /* 0x0005e40000000800 */
[----:B--2---:R-:W-:Y:S08]  /*18710*/  FFMA.FTZ R0, R40, c[0x0][0x2d0], -R100 ;  /* 0x0000b40028007a23 */ /* 0x004ff00000010864 */
[----:B------:R2:W-:Y:S02]  /*18720*/  MUFU.EX2 R16, R0 ;  /* 0x0000000000107308 */ /* 0x0005e40000000800 */
[----:B--2---:R-:W-:Y:S08]  /*18730*/  FFMA.FTZ R0, R42, c[0x0][0x2d0], -R75 ;  /* 0x0000b4002a007a23 */ /* 0x004ff0000001084b */
[----:B------:R2:W-:Y:S02]  /*18740*/  MUFU.EX2 R119, R0 ;  /* 0x0000000000777308 */ /* 0x0005e40000000800 */
[--C-:B--2---:R-:W-:Y:S08]  /*18750*/  FFMA.FTZ R0, R44, c[0x0][0x2d0], -R96.reuse ;  /* 0x0000b4002c007a23 */ /* 0x104ff00000010860 */
[----:B------:R2:W-:Y:S02]  /*18760*/  MUFU.EX2 R230, R0 ;  /* 0x0000000000e67308 */ /* 0x0005e40000000800 */
[--C-:B--2---:R-:W-:Y:S08]  /*18770*/  FFMA.FTZ R0, R47, c[0x0][0x2d0], -R96.reuse ;  /* 0x0000b4002f007a23 */ /* 0x104ff00000010860 */
[----:B------:R2:W-:Y:S02]  /*18780*/  MUFU.EX2 R24, R0 ;  /* 0x0000000000187308 */ /* 0x0005e40000000800 */
[----:B--2---:R-:W-:Y:S08]  /*18790*/  FFMA.FTZ R0, R48, c[0x0][0x2d0], -R96 ;  /* 0x0000b40030007a23 */ /* 0x004ff00000010860 */
[----:B------:R2:W-:Y:S02]  /*187a0*/  MUFU.EX2 R84, R0 ;  /* 0x0000000000547308 */ /* 0x0005e40000000800 */
[--C-:B--2---:R-:W-:Y:S08]  /*187b0*/  FFMA.FTZ R0, R49, c[0x0][0x2d0], -R97.reuse ;  /* 0x0000b40031007a23 */ /* 0x104ff00000010861 */
[----:B------:R2:W-:Y:S02]  /*187c0*/  MUFU.EX2 R233, R0 ;  /* 0x0000000000e97308 */ /* 0x0005e40000000800 */
[----:B--2---:R-:W-:Y:S08]  /*187d0*/  FFMA.FTZ R0, R50, c[0x0][0x2d0], -R97 ;  /* 0x0000b40032007a23 */ /* 0x004ff00000010861 */
[----:B------:R2:W-:Y:S02]  /*187e0*/  MUFU.EX2 R27, R0 ;  /* 0x00000000001b7308 */ /* 0x0005e40000000800 */
[----:B--2---:R-:W-:Y:S02]  /*187f0*/  FSEL R0, R74, RZ, P3 ;  /* 0x000000ff4a007208 */ /* 0x004fe40001800000 */
[----:B-1----:R-:W2:Y:S01]  /*18800*/  LDL.LU R74, [R1+0x8] ;  /* 0x00000800014a7983 */ /* 0x002ea20000300800 */
[----:B------:R-:W-:Y:S02]  /*18810*/  @P4 IADD3 R4, P3, R17, R6, RZ ;  /* 0x0000000611044210 */ /* 0x000fe40007f7e0ff */
[----:B------:R-:W-:Y:S01]  /*18820*/  FADD.FTZ R2, -R0, R3 ;  /* 0x0000000300027221 */ /* 0x000fe20000010100 */
[----:B------:R1:W-:Y:S01]  /*18830*/  STL [R1+0xc0], R73 ;  /* 0x0000c04901007387 */ /* 0x0003e20000100800 */
[----:B------:R-:W-:Y:S01]  /*18840*/  FSEL R0, R73, RZ, P2 ;  /* 0x000000ff49007208 */ /* 0x000fe20001000000 */
[----:B------:R-:W-:Y:S01]  /*18850*/  @P4 IMAD.X R5, R12, 0x1, R7, P3 ;  /* 0x000000010c054824 */ /* 0x000fe200018e0607 */
[----:B------:R-:W-:Y:S01]  /*18860*/  @P4 IADD3 R8, P2, R17, R4, RZ ;  /* 0x0000000411084210 */ /* 0x000fe20007f5e0ff */
[----:B------:R-:W-:Y:S02]  /*18870*/  FMUL.FTZ R2, R2, c[0x0][0x2d0] ;  /* 0x0000b40002027a20 */ /* 0x000fe40000410000 */
[----:B------:R-:W-:Y:S01]  /*18880*/  FADD.FTZ R0, -R0, R116 ;  /* 0x0000007400007221 */ /* 0x000fe20000010100 */
[----:B------:R4:W-:Y:S01]  /*18890*/  @P4 LDGSTS.E.BYPASS.LTC128B.128 [R241+0x6100], [R4.64], !P6 ;  /* 0x0610000004f14fae */ /* 0x0009e2000f101d48 */
[----:B------:R3:W3:Y:S01]  /*188a0*/  MUFU.EX2 R3, R2 ;  /* 0x0000000200037308 */ /* 0x0006e20000000800 */
[----:B------:R-:W-:Y:S01]  /*188b0*/  @P4 IADD3.X R9, R12, R5, RZ, P2, !PT ;  /* 0x000000050c094210 */ /* 0x000fe200017fe4ff */
[----:B------:R-:W-:Y:S01]  /*188c0*/  FMUL.FTZ R0, R0, c[0x0][0x2d0] ;  /* 0x0000b40000007a20 */ /* 0x000fe20000410000 */
[----:B------:R-:W-:Y:S04]  /*188d0*/  MOV R116, R81 ;  /* 0x0000005100747202 */ /* 0x000fe80000000f00 */
[----:B------:R4:W-:Y:S03]  /*188e0*/  @P4 LDGSTS.E.BYPASS.LTC128B.128 [R241+0x6900], [R8.64], !P6 ;  /* 0x0690000008f14fae */ /* 0x0009e6000f101d48 */
[----:B------:R4:W4:Y:S05]  /*188f0*/  MUFU.EX2 R69, R0 ;  /* 0x0000000000457308 */ /* 0x00092a0000000800 */
[----:B------:R-:W2:Y:S08]  /*18900*/  LDSM.16.MT88.4 R20, [R224+0x100] ;  /* 0x00010000e014783b */ /* 0x000eb00000004200 */
[----:B-1----:R-:W2:Y:S01]  /*18910*/  LDL.LU R73, [R1] ;  /* 0x0000000001497983 */ /* 0x002ea20000300800 */
[----:B---3--:R-:W-:Y:S01]  /*18920*/  FSEL R2, R72, RZ, P1 ;  /* 0x000000ff48027208 */ /* 0x008fe20000800000 */
[C---:B------:R-:W-:Y:S02]  /*18930*/  FMUL.FTZ R17, R3.reuse, R133 ;  /* 0x0000008503117220 */ /* 0x040fe40000410000 */
[----:B------:R1:W-:Y:S01]  /*18940*/  STL [R1+0xc4], R72 ;  /* 0x0000c44801007387 */ /* 0x0003e20000100800 */
[C---:B----4-:R-:W-:Y:S02]  /*18950*/  FMUL.FTZ R4, R3.reuse, R120 ;  /* 0x0000007803047220 */ /* 0x050fe40000410000 */
[C---:B------:R-:W-:Y:S01]  /*18960*/  FMUL.FTZ R5, R3.reuse, R121 ;  /* 0x0000007903057220 */ /* 0x040fe20000410000 */
[----:B------:R-:W3:Y:S01]  /*18970*/  LDSM.16.MT88.4 R36, [R227+0x100] ;  /* 0x00010000e324783b */ /* 0x000ee20000004200 */
[----:B------:R-:W-:Y:S02]  /*18980*/  FMUL.FTZ R32, R3, R148 ;  /* 0x0000009403207220 */ /* 0x000fe40000410000 */
[----:B------:R-:W-:Y:S01]  /*18990*/  FADD.FTZ R0, -R2, R117 ;  /* 0x0000007502007221 */ /* 0x000fe20000010100 */
[----:B------:R-:W-:Y:S01]  /*189a0*/  FSEL R2, R71, RZ, P0 ;  /* 0x000000ff47027208 */ /* 0x000fe20000000000 */
[----:B------:R-:W-:Y:S02]  /*189b0*/  IMAD.MOV.U32 R117, RZ, RZ, R66 ;  /* 0x000000ffff757224 */ /* 0x000fe400078e0042 */
[----:B------:R-:W-:Y:S01]  /*189c0*/  FMUL.FTZ R0, R0, c[0x0][0x2d0] ;  /* 0x0000b40000007a20 */ /* 0x000fe20000410000 */
[----:B------:R-:W-:Y:S01]  /*189d0*/  LDSM.16.MT88.4 R92, [R225+0x900] ;  /* 0x00090000e15c783b */ /* 0x000fe20000004200 */
[C---:B------:R-:W-:Y:S02]  /*189e0*/  FMUL.FTZ R6, R69.reuse, R122 ;  /* 0x0000007a45067220 */ /* 0x040fe40000410000 */
[----:B------:R4:W3:Y:S01]  /*189f0*/  MUFU.EX2 R68, R0 ;  /* 0x0000000000447308 */ /* 0x0008e20000000800 */
[C---:B------:R-:W-:Y:S02]  /*18a00*/  FMUL.FTZ R7, R69.reuse, R123 ;  /* 0x0000007b45077220 */ /* 0x040fe40000410000 */
[C---:B------:R-:W-:Y:S02]  /*18a10*/  FMUL.FTZ R19, R69.reuse, R135 ;  /* 0x0000008745137220 */ /* 0x040fe40000410000 */
[----:B------:R-:W-:Y:S01]  /*18a20*/  FMUL.FTZ R18, R69, R134 ;  /* 0x0000008645127220 */ /* 0x000fe20000410000 */
[----:B------:R-:W0:Y:S01]  /*18a30*/  LDGDEPBAR ;  /* 0x00000000000079af */ /* 0x000e220000000000 */
[----:B------:R-:W-:Y:S02]  /*18a40*/  FMUL.FTZ R33, R3, R149 ;  /* 0x0000009503217220 */ /* 0x000fe40000410000 */
[C---:B------:R-:W-:Y:S01]  /*18a50*/  FMUL.FTZ R34, R69.reuse, R150 ;  /* 0x0000009645227220 */ /* 0x040fe20000410000 */
[----:B------:R-:W-:Y:S01]  /*18a60*/  MOV R150, R83 ;  /* 0x0000005300967202 */ /* 0x000fe20000000f00 */
[----:B------:R-:W-:Y:S02]  /*18a70*/  FMUL.FTZ R35, R69, R151 ;  /* 0x0000009745237220 */ /* 0x000fe40000410000 */
[----:B------:R-:W-:Y:S01]  /*18a80*/  IMAD.MOV.U32 R151, RZ, RZ, R82 ;  /* 0x000000ffff977224 */ /* 0x000fe200078e0052 */
[----:B-1----:R-:W2:Y:S01]  /*18a90*/  LDL.LU R72, [R1+0xc] ;  /* 0x00000c0001487983 */ /* 0x002ea20000300800 */
[C---:B------:R-:W-:Y:S01]  /*18aa0*/  FMUL.FTZ R48, R3.reuse, R164 ;  /* 0x000000a403307220 */ /* 0x040fe20000410000 */
[----:B------:R-:W-:Y:S01]  /*18ab0*/  MOV R245, R150 ;  /* 0x0000009600f57202 */ /* 0x000fe20000000f00 */
[----:B------:R-:W-:Y:S01]  /*18ac0*/  FMUL.FTZ R49, R3, R165 ;  /* 0x000000a503317220 */ /* 0x000fe20000410000 */
[----:B------:R-:W2:Y:S01]  /*18ad0*/  LDL.LU R135, [R1+0x4] ;  /* 0x0000040001877983 */ /* 0x000ea20000300800 */
[C---:B------:R-:W-:Y:S02]  /*18ae0*/  FMUL.FTZ R50, R69.reuse, R166 ;  /* 0x000000a645327220 */ /* 0x040fe40000410000 */
[----:B------:R-:W-:Y:S01]  /*18af0*/  FMUL.FTZ R51, R69, R167 ;  /* 0x000000a745337220 */ /* 0x000fe20000410000 */
[----:B------:R-:W2:Y:S01]  /*18b00*/  LDL.LU R134, [R1+0x14] ;  /* 0x0000140001867983 */ /* 0x000ea20000300800 */
[----:B------:R-:W-:Y:S02]  /*18b10*/  IMAD.MOV.U32 R149, RZ, RZ, R84 ;  /* 0x000000ffff957224 */ /* 0x000fe400078e0054 */
[----:B----4-:R-:W-:Y:S01]  /*18b20*/  FADD.FTZ R0, -R2, R118 ;  /* 0x0000007602007221 */ /* 0x010fe20000010100 */
[----:B------:R-:W4:Y:S01]  /*18b30*/  LDL.LU R133, [R1+0x10] ;  /* 0x0000100001857983 */ /* 0x000f220000300800 */
[----:B------:R-:W-:Y:S02]  /*18b40*/  FFMA.FTZ R2, R52, c[0x0][0x2d0], -R100 ;  /* 0x0000b40034027a23 */ /* 0x000fe40000010864 */
[----:B------:R-:W-:Y:S01]  /*18b50*/  FMUL.FTZ R0, R0, c[0x0][0x2d0] ;  /* 0x0000b40000007a20 */ /* 0x000fe20000410000 */
[----:B------:R-:W-:Y:S01]  /*18b60*/  LDSM.16.MT88.4 R164, [R225+0x3100] ;  /* 0x00310000e1a4783b */ /* 0x000fe20000004200 */
[----:B------:R1:W1:Y:S01]  /*18b70*/  MUFU.EX2 R26, R2 ;  /* 0x00000002001a7308 */ /* 0x0002620000000800 */
[C---:B---3--:R-:W-:Y:S02]  /*18b80*/  FMUL.FTZ R12, R68.reuse, R128 ;  /* 0x00000080440c7220 */ /* 0x048fe40000410000 */
[----:B------:R-:W-:Y:S01]  /*18b90*/  IMAD.MOV.U32 R118, RZ, RZ, R65 ;  /* 0x000000ffff767224 */ /* 0x000fe200078e0041 */
[----:B------:R-:W-:Y:S01]  /*18ba0*/  F2FP.PACK_AB R65, R199, R193 ;  /* 0x000000c1c741723e */ /* 0x000fe200000000ff */
[C---:B------:R-:W-:Y:S01]  /*18bb0*/  FMUL.FTZ R8, R68.reuse, R124 ;  /* 0x0000007c44087220 */ /* 0x040fe20000410000 */
[----:B------:R-:W-:Y:S01]  /*18bc0*/  MOV R124, R27 ;  /* 0x0000001b007c7202 */ /* 0x000fe20000000f00 */
[----:B------:R-:W-:Y:S01]  /*18bd0*/  FMUL.FTZ R9, R68, R125 ;  /* 0x0000007d44097220 */ /* 0x000fe20000410000 */
[----:B------:R-:W-:Y:S01]  /*18be0*/  F2FP.PACK_AB R78, R118, R249 ;  /* 0x000000f9764e723e */ /* 0x000fe200000000ff */
[C---:B------:R-:W-:Y:S01]  /*18bf0*/  FMUL.FTZ R13, R68.reuse, R129 ;  /* 0x00000081440d7220 */ /* 0x040fe20000410000 */
[----:B------:R-:W3:Y:S01]  /*18c00*/  MUFU.EX2 R0, R0 ;  /* 0x0000000000007308 */ /* 0x000ee20000000800 */
[C---:B------:R-:W-:Y:S02]  /*18c10*/  FMUL.FTZ R29, R68.reuse, R145 ;  /* 0x00000091441d7220 */ /* 0x040fe40000410000 */
[C---:B------:R-:W-:Y:S02]  /*18c20*/  FMUL.FTZ R40, R68.reuse, R156 ;  /* 0x0000009c44287220 */ /* 0x040fe40000410000 */
[C---:B------:R-:W-:Y:S02]  /*18c30*/  FMUL.FTZ R41, R68.reuse, R157 ;  /* 0x0000009d44297220 */ /* 0x040fe40000410000 */
[C---:B------:R-:W-:Y:S02]  /*18c40*/  FMUL.FTZ R44, R68.reuse, R160 ;  /* 0x000000a0442c7220 */ /* 0x040fe40000410000 */
[----:B------:R-:W-:Y:S02]  /*18c50*/  FMUL.FTZ R45, R68, R161 ;  /* 0x000000a1442d7220 */ /* 0x000fe40000410000 */
[--C-:B------:R-:W-:Y:S02]  /*18c60*/  FFMA.FTZ R123, R192, c[0x0][0x2d0], -R96.reuse ;  /* 0x0000b400c07b7a23 */ /* 0x100fe40000010860 */
[----:B------:R-:W-:Y:S02]  /*18c70*/  FFMA.FTZ R122, R198, c[0x0][0x2d0], -R96 ;  /* 0x0000b400c67a7a23 */ /* 0x000fe40000010860 */
[----:B-1----:R-:W-:Y:S02]  /*18c80*/  FFMA.FTZ R2, R53, c[0x0][0x2d0], -R97 ;  /* 0x0000b40035027a23 */ /* 0x002fe40000010861 */
[----:B------:R-:W-:Y:S02]  /*18c90*/  IMAD.MOV.U32 R125, RZ, RZ, R26 ;  /* 0x000000ffff7d7224 */ /* 0x000fe400078e001a */
[----:B------:R-:W-:Y:S02]  /*18ca0*/  IMAD.MOV.U32 R244, RZ, RZ, R149 ;  /* 0x000000fffff47224 */ /* 0x000fe400078e0095 */
[--C-:B------:R-:W-:Y:S02]  /*18cb0*/  FFMA.FTZ R121, R213, c[0x0][0x2d0], -R75.reuse ;  /* 0x0000b400d5797a23 */ /* 0x100fe4000001084b */
[----:B------:R-:W-:Y:S02]  /*18cc0*/  FFMA.FTZ R120, R215, c[0x0][0x2d0], -R75 ;  /* 0x0000b400d7787a23 */ /* 0x000fe4000001084b */
[C---:B---3--:R-:W-:Y:S02]  /*18cd0*/  FMUL.FTZ R10, R0.reuse, R126 ;  /* 0x0000007e000a7220 */ /* 0x048fe40000410000 */
[----:B------:R1:W3:Y:S01]  /*18ce0*/  MUFU.EX2 R126, R2 ;  /* 0x00000002007e7308 */ /* 0x0002e20000000800 */
[C---:B------:R-:W-:Y:S02]  /*18cf0*/  FMUL.FTZ R11, R0.reuse, R127 ;  /* 0x0000007f000b7220 */ /* 0x040fe40000410000 */
[C---:B------:R-:W-:Y:S02]  /*18d00*/  FMUL.FTZ R14, R0.reuse, R130 ;  /* 0x00000082000e7220 */ /* 0x040fe40000410000 */
[C---:B------:R-:W-:Y:S01]  /*18d10*/  FMUL.FTZ R15, R0.reuse, R131 ;  /* 0x00000083000f7220 */ /* 0x040fe20000410000 */
[----:B------:R-:W-:Y:S01]  /*18d20*/  MOV R131, R16 ;  /* 0x0000001000837202 */ /* 0x000fe20000000f00 */
[----:B------:R-:W-:Y:S02]  /*18d30*/  FMUL.FTZ R16, R3, R132 ;  /* 0x0000008403107220 */ /* 0x000fe40000410000 */
        /* <DEDUP_REMOVED lines=8> */
[----:B-1----:R-:W-:Y:S02]  /*18dc0*/  FFMA.FTZ R2, R54, c[0x0][0x2d0], -R97 ;  /* 0x0000b40036027a23 */ /* 0x002fe40000010861 */
[----:B------:R-:W-:Y:S02]  /*18dd0*/  IMAD.MOV.U32 R130, RZ, RZ, R87 ;  /* 0x000000ffff827224 */ /* 0x000fe400078e0057 */
[----:B------:R1:W1:Y:S01]  /*18de0*/  MUFU.EX2 R128, R2 ;  /* 0x0000000200807308 */ /* 0x0002620000000800 */
[----:B------:R-:W-:Y:S02]  /*18df0*/  IMAD.MOV.U32 R132, RZ, RZ, R90 ;  /* 0x000000ffff847224 */ /* 0x000fe400078e005a */
[----:B---3--:R-:W-:Y:S02]  /*18e00*/  IMAD.MOV.U32 R215, RZ, RZ, R126 ;  /* 0x000000ffffd77224 */ /* 0x008fe400078e007e */
[--C-:B------:R-:W-:Y:S05]  /*18e10*/  FFMA.FTZ R126, R185, c[0x0][0x2d0], -R100.reuse ;  /* 0x0000b400b97e7a23 */ /* 0x100fea0000010864 */
[----:B------:R-:W-:Y:S10]  /*18e20*/  MUFU.EX2 R185, R108 ;  /* 0x0000006c00b97308 */ /* 0x000ff40000000800 */
[----:B------:R-:W-:Y:S01]  /*18e30*/  MUFU.EX2 R108, R122 ;  /* 0x0000007a006c7308 */ /* 0x000fe20000000800 */
[----:B-1----:R-:W-:Y:S02]  /*18e40*/  FFMA.FTZ R2, R55, c[0x0][0x2d0], -R100 ;  /* 0x0000b40037027a23 */ /* 0x002fe40000010864 */
[----:B------:R-:W1:Y:S01]  /*18e50*/  LDSM.16.MT88.4 R52, [R225+0x100] ;  /* 0x00010000e134783b */ /* 0x000e620000004200 */
[----:B------:R-:W-:Y:S02]  /*18e60*/  IMAD.MOV.U32 R246, RZ, RZ, R128 ;  /* 0x000000fffff67224 */ /* 0x000fe400078e0080 */
[--C-:B------:R-:W-:Y:S04]  /*18e70*/  FFMA.FTZ R128, R184, c[0x0][0x2d0], -R100.reuse ;  /* 0x0000b400b8807a23 */ /* 0x100fe80000010864 */
[----:B------:R3:W3:Y:S10]  /*18e80*/  MUFU.EX2 R127, R2 ;  /* 0x00000002007f7308 */ /* 0x0006f40000000800 */
[----:B------:R-:W-:Y:S10]  /*18e90*/  MUFU.EX2 R184, R110 ;  /* 0x0000006e00b87308 */ /* 0x000ff40000000800 */
[----:B------:R-:W-:Y:S01]  /*18ea0*/  MUFU.EX2 R110, R120 ;  /* 0x00000078006e7308 */ /* 0x000fe20000000800 */
[--C-:B---3--:R-:W-:Y:S01]  /*18eb0*/  FFMA.FTZ R2, R56, c[0x0][0x2d0], -R100.reuse ;  /* 0x0000b40038027a23 */ /* 0x108fe20000010864 */
[----:B------:R-:W-:Y:S01]  /*18ec0*/  MOV R216, R127 ;  /* 0x0000007f00d87202 */ /* 0x000fe20000000f00 */
[----:B------:R-:W-:Y:S02]  /*18ed0*/  FMUL.FTZ R56, R68, R172 ;  /* 0x000000ac44387220 */ /* 0x000fe40000410000 */
[----:B------:R-:W-:Y:S05]  /*18ee0*/  FFMA.FTZ R127, R101, c[0x0][0x2d0], -R97 ;  /* 0x0000b400657f7a23 */ /* 0x000fea0000010861 */
[----:B------:R3:W-:Y:S01]  /*18ef0*/  MUFU.EX2 R129, R2 ;  /* 0x0000000200817308 */ /* 0x0007e20000000800 */
[----:B------:R-:W-:Y:S09]  /*18f00*/  FFMA.FTZ R101, R200, c[0x0][0x2d0], -R100 ;  /* 0x0000b400c8657a23 */ /* 0x000ff20000010864 */
[----:B------:R-:W-:Y:S01]  /*18f10*/  MUFU.EX2 R172, R112 ;  /* 0x0000007000ac7308 */ /* 0x000fe20000000800 */
[----:B---3--:R-:W-:Y:S02]  /*18f20*/  FFMA.FTZ R2, R57, c[0x0][0x2d0], -R75 ;  /* 0x0000b40039027a23 */ /* 0x008fe4000001084b */
[----:B------:R-:W-:Y:S01]  /*18f30*/  FMUL.FTZ R57, R68, R173 ;  /* 0x000000ad44397220 */ /* 0x000fe20000410000 */
[----:B--2---:R-:W-:Y:S02]  /*18f40*/  F2FP.PACK_AB R67, R74, R252 ;  /* 0x000000fc4a43723e */ /* 0x004fe400000000ff */
[----:B------:R-:W-:Y:S02]  /*18f50*/  F2FP.PACK_AB R66, R73, R109 ;  /* 0x0000006d4942723e */ /* 0x000fe400000000ff */
[----:B------:R-:W-:Y:S07]  /*18f60*/  F2FP.PACK_AB R79, R72, R117 ;  /* 0x00000075484f723e */ /* 0x000fee00000000ff */
[-C--:B------:R-:W-:Y:S08]  /*18f70*/  HMMA.16816.F32 R4, R76, R20.reuse, R4 ;  /* 0x000000144c04723c */ /* 0x080ff00000001804 */
[C---:B------:R-:W-:Y:S07]  /*18f80*/  HMMA.16816.F32 R8, R64.reuse, R20, R8 ;  /* 0x000000144008723c */ /* 0x040fee0000001808 */
[C---:B------:R-:W-:Y:S01]  /*18f90*/  FMUL.FTZ R21, R3.reuse, R137 ;  /* 0x0000008903157220 */ /* 0x040fe20000410000 */
[-C--:B------:R-:W-:Y:S04]  /*18fa0*/  HMMA.16816.F32 R12, R64, R22.reuse, R12 ;  /* 0x00000016400c723c */ /* 0x080fe8000000180c */
[----:B------:R-:W-:Y:S01]  /*18fb0*/  FMUL.FTZ R20, R3, R136 ;  /* 0x0000008803147220 */ /* 0x000fe20000410000 */
[----:B------:R-:W-:Y:S01]  /*18fc0*/  MOV R137, R25 ;  /* 0x0000001900897202 */ /* 0x000fe20000000f00 */
[----:B------:R-:W-:Y:S02]  /*18fd0*/  IMAD.MOV.U32 R136, RZ, RZ, R28 ;  /* 0x000000ffff887224 */ /* 0x000fe400078e001c */
[C---:B------:R-:W-:Y:S04]  /*18fe0*/  HMMA.16816.F32 R16, R76.reuse, R22, R16 ;  /* 0x000000164c10723c */ /* 0x040fe80000001810 */
[C---:B------:R-:W-:Y:S02]  /*18ff0*/  FMUL.FTZ R25, R68.reuse, R141 ;  /* 0x0000008d44197220 */ /* 0x040fe40000410000 */
[C---:B------:R-:W-:Y:S01]  /*19000*/  FMUL.FTZ R28, R68.reuse, R144 ;  /* 0x00000090441c7220 */ /* 0x040fe20000410000 */
[----:B------:R-:W-:Y:S01]  /*19010*/  MOV R144, R85 ;  /* 0x0000005500907202 */ /* 0x000fe20000000f00 */
[C---:B------:R-:W-:Y:S02]  /*19020*/  FMUL.FTZ R23, R69.reuse, R139 ;  /* 0x0000008b45177220 */ /* 0x040fe40000410000 */
[----:B------:R2:W-:Y:S02]  /*19030*/  MUFU.EX2 R139, R2 ;  /* 0x00000002008b7308 */ /* 0x0005e40000000800 */
[----:B------:R-:W-:Y:S02]  /*19040*/  FMUL.FTZ R22, R69, R138 ;  /* 0x0000008a45167220 */ /* 0x000fe40000410000 */
[----:B------:R-:W-:Y:S02]  /*19050*/  IMAD.MOV.U32 R138, RZ, RZ, R24 ;  /* 0x000000ffff8a7224 */ /* 0x000fe400078e0018 */
[----:B------:R-:W-:Y:S03]  /*19060*/  FMUL.FTZ R24, R68, R140 ;  /* 0x0000008c44187220 */ /* 0x000fe60000410000 */
[-C--:B------:R-:W-:Y:S03]  /*19070*/  HMMA.16816.F32 R20, R76, R36.reuse, R20 ;  /* 0x000000244c14723c */ /* 0x080fe60000001814 */
[----:B------:R-:W-:Y:S01]  /*19080*/  MOV R213, R138 ;  /* 0x0000008a00d57202 */ /* 0x000fe20000000f00 */
[----:B------:R-:W-:Y:S02]  /*19090*/  IMAD.MOV.U32 R138, RZ, RZ, R109 ;  /* 0x000000ffff8a7224 */ /* 0x000fe400078e006d */
[----:B------:R-:W-:Y:S02]  /*190a0*/  FFMA.FTZ R109, R191, c[0x0][0x2d0], -R97 ;  /* 0x0000b400bf6d7a23 */ /* 0x000fe40000010861 */
[C---:B------:R-:W-:Y:S02]  /*190b0*/  HMMA.16816.F32 R24, R64.reuse, R36, R24 ;  /* 0x000000244018723c */ /* 0x040fe40000001818 */
[----:B------:R-:W-:Y:S02]  /*190c0*/  MUFU.EX2 R173, R109 ;  /* 0x0000006d00ad7308 */ /* 0x000fe40000000800 */
[--C-:B--2---:R-:W-:Y:S04]  /*190d0*/  FFMA.FTZ R2, R58, c[0x0][0x2d0], -R75.reuse ;  /* 0x0000b4003a027a23 */ /* 0x104fe8000001084b */
[-C--:B------:R-:W-:Y:S04]  /*190e0*/  HMMA.16816.F32 R28, R64, R38.reuse, R28 ;  /* 0x00000026401c723c */ /* 0x080fe8000000181c */
[----:B------:R2:W-:Y:S01]  /*190f0*/  MUFU.EX2 R141, R2 ;  /* 0x00000002008d7308 */ /* 0x0005e20000000800 */
[C---:B------:R-:W-:Y:S02]  /*19100*/  FMUL.FTZ R36, R3.reuse, R152 ;  /* 0x0000009803247220 */ /* 0x040fe40000410000 */
[----:B------:R-:W-:Y:S01]  /*19110*/  FMUL.FTZ R37, R3, R153 ;  /* 0x0000009903257220 */ /* 0x000fe20000410000 */
[C---:B------:R-:W-:Y:S04]  /*19120*/  HMMA.16816.F32 R32, R76.reuse, R38, R32 ;  /* 0x000000264c20723c */ /* 0x040fe80000001820 */
[C---:B------:R-:W-:Y:S02]  /*19130*/  FMUL.FTZ R58, R0.reuse, R174 ;  /* 0x000000ae003a7220 */ /* 0x040fe40000410000 */
[----:B------:R-:W-:Y:S01]  /*19140*/  MUFU.EX2 R109, R121 ;  /* 0x00000079006d7308 */ /* 0x000fe20000000800 */
[C---:B------:R-:W-:Y:S02]  /*19150*/  FMUL.FTZ R38, R69.reuse, R154 ;  /* 0x0000009a45267220 */ /* 0x040fe40000410000 */
[----:B------:R-:W-:Y:S03]  /*19160*/  FMUL.FTZ R39, R69, R155 ;  /* 0x0000009b45277220 */ /* 0x000fe60000410000 */
[----:B------:R-:W-:Y:S02]  /*19170*/  IMAD.MOV.U32 R154, RZ, RZ, R80 ;  /* 0x000000ffff9a7224 */ /* 0x000fe400078e0050 */
[----:B------:R-:W3:Y:S02]  /*19180*/  LDSM.16.MT88.4 R80, [R226+0x100] ;  /* 0x00010000e250783b */ /* 0x000ee40000004200 */
[-C--:B-1----:R-:W-:Y:S01]  /*19190*/  HMMA.16816.F32 R36, R76, R52.reuse, R36 ;  /* 0x000000344c24723c */ /* 0x082fe20000001824 */
[----:B------:R-:W-:Y:S02]  /*191a0*/  MUFU.EX2 R174, R105 ;  /* 0x0000006900ae7308 */ /* 0x000fe40000000800 */
[--C-:B--2---:R-:W-:Y:S02]  /*191b0*/  FFMA.FTZ R2, R59, c[0x0][0x2d0], -R96.reuse ;  /* 0x0000b4003b027a23 */ /* 0x104fe40000010860 */
[----:B------:R-:W-:Y:S03]  /*191c0*/  FMUL.FTZ R59, R0, R175 ;  /* 0x000000af003b7220 */ /* 0x000fe60000410000 */
[C---:B------:R-:W-:Y:S03]  /*191d0*/  HMMA.16816.F32 R40, R64.reuse, R52, R40 ;  /* 0x000000344028723c */ /* 0x040fe60000001828 */
[----:B------:R1:W2:Y:S04]  /*191e0*/  MUFU.EX2 R140, R2 ;  /* 0x00000002008c7308 */ /* 0x0002a80000000800 */
[C---:B------:R-:W-:Y:S01]  /*191f0*/  FMUL.FTZ R52, R3.reuse, R168 ;  /* 0x000000a803347220 */ /* 0x040fe20000410000 */
[-C--:B------:R-:W-:Y:S04]  /*19200*/  HMMA.16816.F32 R44, R64, R54.reuse, R44 ;  /* 0x00000036402c723c */ /* 0x080fe8000000182c */
[----:B------:R-:W-:Y:S01]  /*19210*/  FMUL.FTZ R53, R3, R169 ;  /* 0x000000a903357220 */ /* 0x000fe20000410000 */
[----:B------:R-:W-:Y:S03]  /*19220*/  MUFU.EX2 R168, R102 ;  /* 0x0000006600a87308 */ /* 0x000fe60000000800 */
[C---:B------:R-:W-:Y:S07]  /*19230*/  HMMA.16816.F32 R48, R76.reuse, R54, R48 ;  /* 0x000000364c30723c */ /* 0x040fee0000001830 */
[C---:B------:R-:W-:Y:S01]  /*19240*/  FMUL.FTZ R54, R69.reuse, R170 ;  /* 0x000000aa45367220 */ /* 0x040fe20000410000 */
[----:B------:R-:W-:Y:S01]  /*19250*/  MUFU.EX2 R169, R101 ;  /* 0x0000006500a97308 */ /* 0x000fe20000000800 */
[----:B------:R-:W-:Y:S03]  /*19260*/  FMUL.FTZ R55, R69, R171 ;  /* 0x000000ab45377220 */ /* 0x000fe60000410000 */
[----:B-1----:R-:W-:Y:S02]  /*19270*/  FFMA.FTZ R2, R60, c[0x0][0x2d0], -R96 ;  /* 0x0000b4003c027a23 */ /* 0x002fe40000010860 */
[----:B--2---:R-:W-:Y:S02]  /*19280*/  IMAD.MOV.U32 R155, RZ, RZ, R140 ;  /* 0x000000ffff9b7224 */ /* 0x004fe400078e008c */
[-C--:B---3--:R-:W-:Y:S02]  /*19290*/  HMMA.16816.F32 R52, R76, R80.reuse, R52 ;  /* 0x000000504c34723c */ /* 0x088fe40000001834 */
[----:B------:R1:W-:Y:S01]  /*192a0*/  MUFU.EX2 R142, R2 ;  /* 0x00000002008e7308 */ /* 0x0003e20000000800 */
[----:B------:R-:W-:Y:S05]  /*192b0*/  FMUL.FTZ R60, R68, R176 ;  /* 0x000000b0443c7220 */ /* 0x000fea0000410000 */
[C---:B------:R-:W-:Y:S04]  /*192c0*/  HMMA.16816.F32 R56, R64.reuse, R80, R56 ;  /* 0x000000504038723c */ /* 0x040fe80000001838 */
[----:B------:R-:W-:Y:S03]  /*192d0*/  MUFU.EX2 R101, R127 ;  /* 0x0000007f00657308 */ /* 0x000fe60000000800 */
[----:B----4-:R-:W-:Y:S02]  /*192e0*/  F2FP.PACK_AB R80, R232, R133 ;  /* 0x00000085e850723e */ /* 0x010fe400000000ff */
[----:B------:R-:W-:Y:S03]  /*192f0*/  F2FP.PACK_AB R81, R229, R242 ;  /* 0x000000f2e551723e */ /* 0x000fe600000000ff */
[--C-:B-1----:R-:W-:Y:S02]  /*19300*/  FFMA.FTZ R2, R61, c[0x0][0x2d0], -R75.reuse ;  /* 0x0000b4003d027a23 */ /* 0x102fe4000001084b */
[----:B------:R-:W-:Y:S02]  /*19310*/  FMUL.FTZ R61, R68, R177 ;  /* 0x000000b1443d7220 */ /* 0x000fe40000410000 */
[----:B------:R1:W2:Y:S02]  /*19320*/  MUFU.EX2 R143, R2 ;  /* 0x00000002008f7308 */ /* 0x0002a40000000800 */
[----:B-1----:R-:W-:Y:S02]  /*19330*/  FFMA.FTZ R2, R62, c[0x0][0x2d0], -R75 ;  /* 0x0000b4003e027a23 */ /* 0x002fe4000001084b */
[C---:B------:R-:W-:Y:S06]  /*19340*/  FMUL.FTZ R62, R0.reuse, R178 ;  /* 0x000000b2003e7220 */ /* 0x040fec0000410000 */
[----:B------:R1:W-:Y:S02]  /*19350*/  MUFU.EX2 R146, R2 ;  /* 0x0000000200927308 */ /* 0x0003e40000000800 */
[--C-:B-1----:R-:W-:Y:S02]  /*19360*/  FFMA.FTZ R2, R63, c[0x0][0x2d0], -R96.reuse ;  /* 0x0000b4003f027a23 */ /* 0x102fe40000010860 */
[----:B------:R-:W-:Y:S06]  /*19370*/  FMUL.FTZ R63, R0, R179 ;  /* 0x000000b3003f7220 */ /* 0x000fec0000410000 */
[----:B------:R1:W-:Y:S01]  /*19380*/  MUFU.EX2 R145, R2 ;  /* 0x0000000200917308 */ /* 0x0003e20000000800 */
[-C--:B------:R-:W-:Y:S07]  /*19390*/  HMMA.16816.F32 R60, R64, R82.reuse, R60 ;  /* 0x00000052403c723c */ /* 0x080fee000000183c */
[----:B------:R-:W-:Y:S01]  /*193a0*/  FMUL.FTZ R64, R3, R180 ;  /* 0x000000b403407220 */ /* 0x000fe20000410000 */
[----:B------:R-:W-:Y:S01]  /*193b0*/  F2FP.PACK_AB R180, R109, R110 ;  /* 0x0000006e6db4723e */ /* 0x000fe200000000ff */
[----:B------:R-:W-:Y:S03]  /*193c0*/  FMUL.FTZ R65, R3, R181 ;  /* 0x000000b503417220 */ /* 0x000fe60000410000 */
[C---:B------:R-:W-:Y:S02]  /*193d0*/  FMUL.FTZ R66, R69.reuse, R182 ;  /* 0x000000b645427220 */ /* 0x040fe40000410000 */
[----:B------:R-:W-:Y:S02]  /*193e0*/  FMUL.FTZ R67, R69, R183 ;  /* 0x000000b745437220 */ /* 0x000fe40000410000 */
[----:B-1----:R-:W-:Y:S05]  /*193f0*/  FFMA.FTZ R2, R86, c[0x0][0x2d0], -R96 ;  /* 0x0000b40056027a23 */ /* 0x002fea0000010860 */
[----:B------:R-:W-:Y:S01]  /*19400*/  HMMA.16816.F32 R64, R76, R82, R64 ;  /* 0x000000524c40723c */ /* 0x000fe20000001840 */
[----:B------:R-:W1:Y:S01]  /*19410*/  LDSM.16.MT88.4 R84, [R224+0x900] ;  /* 0x00090000e054783b */ /* 0x000e620000004200 */
[----:B------:R3:W-:Y:S05]  /*19420*/  MUFU.EX2 R147, R2 ;  /* 0x0000000200937308 */ /* 0x0007ea0000000800 */
[----:B------:R-:W-:Y:S02]  /*19430*/  F2FP.PACK_AB R76, R214, R135 ;  /* 0x00000087d64c723e */ /* 0x000fe400000000ff */
[----:B------:R-:W-:Y:S03]  /*19440*/  F2FP.PACK_AB R77, R228, R134 ;  /* 0x00000086e44d723e */ /* 0x000fe600000000ff */
[----:B------:R-:W-:Y:S02]  /*19450*/  F2FP.PACK_AB R78, R237, R132 ;  /* 0x00000084ed4e723e */ /* 0x000fe400000000ff */
[----:B------:R-:W-:Y:S02]  /*19460*/  F2FP.PACK_AB R79, R238, R231 ;  /* 0x000000e7ee4f723e */ /* 0x000fe400000000ff */
[----:B------:R-:W-:Y:S02]  /*19470*/  F2FP.PACK_AB R82, R136, R235 ;  /* 0x000000eb8852723e */ /* 0x000fe400000000ff */
[----:B------:R-:W-:Y:S01]  /*19480*/  F2FP.PACK_AB R83, R131, R236 ;  /* 0x000000ec8353723e */ /* 0x000fe200000000ff */
[--C-:B---3--:R-:W-:Y:S04]  /*19490*/  FFMA.FTZ R2, R88, c[0x0][0x2d0], -R97.reuse ;  /* 0x0000b40058027a23 */ /* 0x108fe80000010861 */
[----:B------:R3:W-:Y:S01]  /*194a0*/  MUFU.EX2 R153, R2 ;  /* 0x0000000200997308 */ /* 0x0007e20000000800 */
[-C--:B-1----:R-:W-:Y:S08]  /*194b0*/  HMMA.16816.F32 R4, R76, R84.reuse, R4 ;  /* 0x000000544c04723c */ /* 0x082ff00000001804 */
[C---:B------:R-:W-:Y:S04]  /*194c0*/  HMMA.16816.F32 R8, R80.reuse, R84, R8 ;  /* 0x000000545008723c */ /* 0x040fe80000001808 */
[----:B---3--:R-:W-:Y:S02]  /*194d0*/  FFMA.FTZ R2, R89, c[0x0][0x2d0], -R97 ;  /* 0x0000b40059027a23 */ /* 0x008fe40000010861 */
[----:B------:R-:W1:Y:S02]  /*194e0*/  LDSM.16.MT88.4 R88, [R227+0x900] ;  /* 0x00090000e358783b */ /* 0x000e640000004200 */
[-C--:B------:R-:W-:Y:S01]  /*194f0*/  HMMA.16816.F32 R12, R80, R86.reuse, R12 ;  /* 0x00000056500c723c */ /* 0x080fe2000000180c */
[----:B------:R3:W-:Y:S03]  /*19500*/  MUFU.EX2 R159, R2 ;  /* 0x00000002009f7308 */ /* 0x0007e60000000800 */
[--C-:B------:R-:W-:Y:S04]  /*19510*/  FFMA.FTZ R84, R217, c[0x0][0x2d0], -R100.reuse ;  /* 0x0000b400d9547a23 */ /* 0x100fe80000010864 */
[C---:B------:R-:W-:Y:S03]  /*19520*/  HMMA.16816.F32 R16, R76.reuse, R86, R16 ;  /* 0x000000564c10723c */ /* 0x040fe60000001810 */
[----:B------:R4:W-:Y:S01]  /*19530*/  MUFU.EX2 R156, R84 ;  /* 0x00000054009c7308 */ /* 0x0009e20000000800 */
[--C-:B---3--:R-:W-:Y:S09]  /*19540*/  FFMA.FTZ R2, R202, c[0x0][0x2d0], -R100.reuse ;  /* 0x0000b400ca027a23 */ /* 0x108ff20000010864 */
[----:B------:R3:W-:Y:S01]  /*19550*/  MUFU.EX2 R152, R2 ;  /* 0x0000000200987308 */ /* 0x0007e20000000800 */
[----:B----4-:R-:W4:Y:S01]  /*19560*/  LDSM.16.MT88.4 R84, [R226+0x900] ;  /* 0x00090000e254783b */ /* 0x010f220000004200 */
[-C--:B-1----:R-:W-:Y:S08]  /*19570*/  HMMA.16816.F32 R20, R76, R88.reuse, R20 ;  /* 0x000000584c14723c */ /* 0x082ff00000001814 */
[C---:B------:R-:W-:Y:S04]  /*19580*/  HMMA.16816.F32 R24, R80.reuse, R88, R24 ;  /* 0x000000585018723c */ /* 0x040fe80000001818 */
[--C-:B---3--:R-:W-:Y:S04]  /*19590*/  FFMA.FTZ R2, R203, c[0x0][0x2d0], -R100.reuse ;  /* 0x0000b400cb027a23 */ /* 0x108fe80000010864 */
[-C--:B------:R-:W-:Y:S01]  /*195a0*/  HMMA.16816.F32 R28, R80, R90.reuse, R28 ;  /* 0x0000005a501c723c */ /* 0x080fe2000000181c */
[----:B------:R1:W-:Y:S03]  /*195b0*/  MUFU.EX2 R158, R2 ;  /* 0x00000002009e7308 */ /* 0x0003e60000000800 */
[----:B------:R-:W-:Y:S01]  /*195c0*/  FFMA.FTZ R88, R220, c[0x0][0x2d0], -R75 ;  /* 0x0000b400dc587a23 */ /* 0x000fe2000001084b */
[----:B--2---:R-:W-:Y:S03]  /*195d0*/  MOV R220, R143 ;  /* 0x0000008f00dc7202 */ /* 0x004fe60000000f00 */
[C---:B------:R-:W-:Y:S08]  /*195e0*/  HMMA.16816.F32 R32, R76.reuse, R90, R32 ;  /* 0x0000005a4c20723c */ /* 0x040ff00000001820 */
[-C--:B------:R-:W-:Y:S08]  /*195f0*/  HMMA.16816.F32 R36, R76, R92.reuse, R36 ;  /* 0x0000005c4c24723c */ /* 0x080ff00000001824 */
[C---:B------:R-:W-:Y:S04]  /*19600*/  HMMA.16816.F32 R40, R80.reuse, R92, R40 ;  /* 0x0000005c5028723c */ /* 0x040fe80000001828 */
[--C-:B-1----:R-:W-:Y:S04]  /*19610*/  FFMA.FTZ R2, R207, c[0x0][0x2d0], -R97.reuse ;  /* 0x0000b400cf027a23 */ /* 0x102fe80000010861 */
[-C--:B------:R-:W-:Y:S01]  /*19620*/  HMMA.16816.F32 R44, R80, R94.reuse, R44 ;  /* 0x0000005e502c723c */ /* 0x080fe2000000182c */
[----:B------:R1:W-:Y:S07]  /*19630*/  MUFU.EX2 R157, R2 ;  /* 0x00000002009d7308 */ /* 0x0003ee0000000800 */
[C---:B------:R-:W-:Y:S01]  /*19640*/  HMMA.16816.F32 R48, R76.reuse, R94, R48 ;  /* 0x0000005e4c30723c */ /* 0x040fe20000001830 */
[----:B------:R-:W-:Y:S07]  /*19650*/  LDSM.16.MT88.4 R92, [R227+0x1100] ;  /* 0x00110000e35c783b */ /* 0x000fee0000004200 */
[-C--:B----4-:R-:W-:Y:S08]  /*19660*/  HMMA.16816.F32 R52, R76, R84.reuse, R52 ;  /* 0x000000544c34723c */ /* 0x090ff00000001834 */
[C---:B------:R-:W-:Y:S04]  /*19670*/  HMMA.16816.F32 R56, R80.reuse, R84, R56 ;  /* 0x000000545038723c */ /* 0x040fe80000001838 */
[--C-:B-1----:R-:W-:Y:S02]  /*19680*/  FFMA.FTZ R2, R211, c[0x0][0x2d0], -R97.reuse ;  /* 0x0000b400d3027a23 */ /* 0x102fe40000010861 */
[----:B------:R1:W-:Y:S02]  /*19690*/  MUFU.EX2 R211, R88 ;  /* 0x0000005800d37308 */ /* 0x0003e40000000800 */
[-C--:B------:R-:W-:Y:S01]  /*196a0*/  HMMA.16816.F32 R60, R80, R86.reuse, R60 ;  /* 0x00000056503c723c */ /* 0x080fe2000000183c */
[----:B------:R-:W2:Y:S04]  /*196b0*/  LDL.LU R82, [R1+0x48] ;  /* 0x0000480001527983 */ /* 0x000ea80000300800 */
[----:B------:R-:W2:Y:S02]  /*196c0*/  LDL.LU R140, [R1+0x54] ;  /* 0x00005400018c7983 */ /* 0x000ea40000300800 */
[----:B------:R-:W-:Y:S01]  /*196d0*/  FFMA.FTZ R80, R154, c[0x0][0x2d0], -R100 ;  /* 0x0000b4009a507a23 */ /* 0x000fe20000010864 */
[----:B------:R-:W-:Y:S01]  /*196e0*/  HMMA.16816.F32 R64, R76, R86, R64 ;  /* 0x000000564c40723c */ /* 0x000fe20000001840 */
[----:B------:R4:W4:Y:S01]  /*196f0*/  MUFU.EX2 R148, R2 ;  /* 0x0000000200947308 */ /* 0x0009220000000800 */
[----:B------:R-:W-:Y:S02]  /*19700*/  LDSM.16.MT88.4 R84, [R225+0x1100] ;  /* 0x00110000e154783b */ /* 0x000fe40000004200 */
[--C-:B------:R-:W-:Y:S01]  /*19710*/  FFMA.FTZ R81, R144, c[0x0][0x2d0], -R97.reuse ;  /* 0x0000b40090517a23 */ /* 0x100fe20000010861 */
[----:B------:R-:W-:Y:S01]  /*19720*/  MOV R154, R141 ;  /* 0x0000008d009a7202 */ /* 0x000fe20000000f00 */
[----:B------:R-:W-:Y:S01]  /*19730*/  IMAD.MOV.U32 R144, RZ, RZ, R124 ;  /* 0x000000ffff907224 */ /* 0x000fe200078e007c */
[----:B------:R-:W-:Y:S01]  /*19740*/  F2FP.PACK_AB R76, R119, R239 ;  /* 0x000000ef774c723e */ /* 0x000fe200000000ff */
[--C-:B------:R-:W-:Y:S01]  /*19750*/  FFMA.FTZ R124, R186, c[0x0][0x2d0], -R100.reuse ;  /* 0x0000b400ba7c7a23 */ /* 0x100fe20000010864 */
[----:B------:R-:W-:Y:S02]  /*19760*/  F2FP.PACK_AB R77, R230, R240 ;  /* 0x000000f0e64d723e */ /* 0x000fe400000000ff */
[----:B------:R4:W-:Y:S01]  /*19770*/  MUFU.EX2 R192, R80 ;  /* 0x0000005000c07308 */ /* 0x0009e20000000800 */
[----:B------:R-:W-:Y:S01]  /*19780*/  F2FP.PACK_AB R79, R244, R213 ;  /* 0x000000d5f44f723e */ /* 0x000fe200000000ff */
[----:B-1----:R-:W1:Y:S08]  /*19790*/  LDSM.16.MT88.4 R88, [R224+0x1100] ;  /* 0x00110000e058783b */ /* 0x002e700000004200 */
[----:B------:R-:W-:Y:S01]  /*197a0*/  MUFU.EX2 R186, R107 ;  /* 0x0000006b00ba7308 */ /* 0x000fe20000000800 */
[----:B----4-:R-:W-:Y:S01]  /*197b0*/  FFMA.FTZ R2, R219, c[0x0][0x2d0], -R100 ;  /* 0x0000b400db027a23 */ /* 0x010fe20000010864 */
[----:B------:R-:W-:Y:S08]  /*197c0*/  MOV R219, R148 ;  /* 0x0000009400db7202 */ /* 0x000ff00000000f00 */
[----:B------:R4:W-:Y:S01]  /*197d0*/  MUFU.EX2 R163, R2 ;  /* 0x0000000200a37308 */ /* 0x0009e20000000800 */
[--C-:B------:R-:W-:Y:S02]  /*197e0*/  FFMA.FTZ R80, R130, c[0x0][0x2d0], -R97.reuse ;  /* 0x0000b40082507a23 */ /* 0x100fe40000010861 */
[----:B------:R-:W-:Y:S07]  /*197f0*/  FFMA.FTZ R130, R98, c[0x0][0x2d0], -R97 ;  /* 0x0000b40062827a23 */ /* 0x000fee0000010861 */
[----:B------:R1:W-:Y:S10]  /*19800*/  MUFU.EX2 R171, R80 ;  /* 0x0000005000ab7308 */ /* 0x0003f40000000800 */
[----:B------:R-:W-:Y:S01]  /*19810*/  MUFU.EX2 R107, R212 ;  /* 0x000000d4006b7308 */ /* 0x000fe20000000800 */
[--C-:B----4-:R-:W-:Y:S09]  /*19820*/  FFMA.FTZ R2, R218, c[0x0][0x2d0], -R75.reuse ;  /* 0x0000b400da027a23 */ /* 0x110ff2000001084b */
[----:B------:R4:W-:Y:S01]  /*19830*/  MUFU.EX2 R162, R2 ;  /* 0x0000000200a27308 */ /* 0x0009e20000000800 */
[----:B-1----:R-:W-:Y:S01]  /*19840*/  F2FP.PACK_AB R80, R144, R233 ;  /* 0x000000e99050723e */ /* 0x002fe200000000ff */
[----:B----4-:R-:W-:Y:S02]  /*19850*/  FFMA.FTZ R2, R221, c[0x0][0x2d0], -R75 ;  /* 0x0000b400dd027a23 */ /* 0x010fe4000001084b */
[----:B------:R-:W-:Y:S06]  /*19860*/  IMAD.MOV.U32 R221, RZ, RZ, R147 ;  /* 0x000000ffffdd7224 */ /* 0x000fec00078e0093 */
[----:B------:R1:W-:Y:S02]  /*19870*/  MUFU.EX2 R218, R2 ;  /* 0x0000000200da7308 */ /* 0x0003e40000000800 */
[--C-:B-1----:R-:W-:Y:S01]  /*19880*/  FFMA.FTZ R2, R247, c[0x0][0x2d0], -R96.reuse ;  /* 0x0000b400f7027a23 */ /* 0x102fe20000010860 */
[----:B------:R-:W-:Y:S07]  /*19890*/  MOV R247, R146 ;  /* 0x0000009200f77202 */ /* 0x000fee0000000f00 */
[----:B------:R1:W-:Y:S02]  /*198a0*/  MUFU.EX2 R161, R2 ;  /* 0x0000000200a17308 */ /* 0x0003e40000000800 */
[----:B-1----:R-:W-:Y:S02]  /*198b0*/  FFMA.FTZ R2, R248, c[0x0][0x2d0], -R96 ;  /* 0x0000b400f8027a23 */ /* 0x002fe40000010860 */
[----:B------:R-:W-:Y:S06]  /*198c0*/  IMAD.MOV.U32 R248, RZ, RZ, R145 ;  /* 0x000000fffff87224 */ /* 0x000fec00078e0091 */
[----:B------:R1:W-:Y:S02]  /*198d0*/  MUFU.EX2 R217, R2 ;  /* 0x0000000200d97308 */ /* 0x0003e40000000800 */
[--C-:B-1----:R-:W-:Y:S02]  /*198e0*/  FFMA.FTZ R2, R222, c[0x0][0x2d0], -R75.reuse ;  /* 0x0000b400de027a23 */ /* 0x102fe4000001084b */
[----:B------:R-:W-:Y:S06]  /*198f0*/  FFMA.FTZ R75, R210, c[0x0][0x2d0], -R75 ;  /* 0x0000b400d24b7a23 */ /* 0x000fec000001084b */
[----:B------:R1:W-:Y:S01]  /*19900*/  MUFU.EX2 R207, R2 ;  /* 0x0000000200cf7308 */ /* 0x0003e20000000800 */
[----:B------:R-:W-:Y:S01]  /*19910*/  IMAD.MOV.U32 R210, RZ, RZ, R137 ;  /* 0x000000ffffd27224 */ /* 0x000fe200078e0089 */
[----:B------:R-:W-:Y:S01]  /*19920*/  MOV R137, R118 ;  /* 0x0000007600897202 */ /* 0x000fe20000000f00 */
[----:B------:R-:W-:Y:S02]  /*19930*/  FFMA.FTZ R118, R187, c[0x0][0x2d0], -R100 ;  /* 0x0000b400bb767a23 */ /* 0x000fe40000010864 */
[----:B------:R-:W-:Y:S01]  /*19940*/  IMAD.MOV.U32 R222, RZ, RZ, R142 ;  /* 0x000000ffffde7224 */ /* 0x000fe200078e008e */
[----:B------:R-:W-:Y:S04]  /*19950*/  F2FP.PACK_AB R78, R245, R210 ;  /* 0x000000d2f54e723e */ /* 0x000fe800000000ff */
[----:B------:R-:W4:Y:S03]  /*19960*/  MUFU.EX2 R105, R75 ;  /* 0x0000004b00697308 */ /* 0x000f260000000800 */
[-C--:B------:R-:W-:Y:S07]  /*19970*/  HMMA.16816.F32 R4, R76, R88.reuse, R4 ;  /* 0x000000584c04723c */ /* 0x080fee0000001804 */
[----:B------:R-:W-:Y:S01]  /*19980*/  MUFU.EX2 R187, R106 ;  /* 0x0000006a00bb7308 */ /* 0x000fe20000000800 */
[--C-:B-1----:R-:W-:Y:S01]  /*19990*/  FFMA.FTZ R2, R243, c[0x0][0x2d0], -R96.reuse ;  /* 0x0000b400f3027a23 */ /* 0x102fe20000010860 */
[----:B------:R-:W-:Y:S02]  /*199a0*/  MOV R243, R139 ;  /* 0x0000008b00f37202 */ /* 0x000fe40000000f00 */
[----:B------:R-:W3:Y:S06]  /*199b0*/  LDL.LU R139, [R1+0x50] ;  /* 0x00005000018b7983 */ /* 0x000eec0000300800 */
[----:B------:R1:W-:Y:S01]  /*199c0*/  MUFU.EX2 R203, R2 ;  /* 0x0000000200cb7308 */ /* 0x0003e20000000800 */
[----:B----4-:R-:W-:Y:S09]  /*199d0*/  F2FP.PACK_AB R182, R105, R107 ;  /* 0x0000006b69b6723e */ /* 0x010ff200000000ff */
[----:B------:R-:W4:Y:S01]  /*199e0*/  MUFU.EX2 R106, R195 ;  /* 0x000000c3006a7308 */ /* 0x000f220000000800 */
[--C-:B-1----:R-:W-:Y:S02]  /*199f0*/  FFMA.FTZ R2, R103, c[0x0][0x2d0], -R96.reuse ;  /* 0x0000b40067027a23 */ /* 0x102fe40000010860 */
[----:B------:R-:W-:Y:S07]  /*19a00*/  FFMA.FTZ R103, R208, c[0x0][0x2d0], -R96 ;  /* 0x0000b400d0677a23 */ /* 0x000fee0000010860 */
[----:B------:R1:W-:Y:S01]  /*19a10*/  MUFU.EX2 R202, R2 ;  /* 0x0000000200ca7308 */ /* 0x0003e20000000800 */
[----:B----4-:R-:W-:Y:S09]  /*19a20*/  F2FP.PACK_AB R181, R106, R108 ;  /* 0x0000006c6ab5723e */ /* 0x010ff200000000ff */
[----:B------:R-:W-:Y:S10]  /*19a30*/  MUFU.EX2 R175, R103 ;  /* 0x0000006700af7308 */ /* 0x000ff40000000800 */
[----:B------:R-:W-:Y:S01]  /*19a40*/  MUFU.EX2 R103, R123 ;  /* 0x0000007b00677308 */ /* 0x000fe20000000800 */
[--C-:B-1----:R-:W-:Y:S01]  /*19a50*/  FFMA.FTZ R2, R250, c[0x0][0x2d0], -R97.reuse ;  /* 0x0000b400fa027a23 */ /* 0x102fe20000010861 */
[----:B------:R-:W-:Y:S01]  /*19a60*/  MOV R250, R129 ;  /* 0x0000008100fa7202 */ /* 0x000fe20000000f00 */
[--C-:B------:R-:W-:Y:S03]  /*19a70*/  FFMA.FTZ R129, R99, c[0x0][0x2d0], -R97.reuse ;  /* 0x0000b40063817a23 */ /* 0x100fe60000010861 */
[----:B------:R-:W-:Y:S04]  /*19a80*/  F2FP.PACK_AB R83, R250, R216 ;  /* 0x000000d8fa53723e */ /* 0x000fe800000000ff */
[----:B------:R1:W-:Y:S02]  /*19a90*/  MUFU.EX2 R160, R2 ;  /* 0x0000000200a07308 */ /* 0x0003e40000000800 */
[--C-:B-1----:R-:W-:Y:S01]  /*19aa0*/  FFMA.FTZ R2, R251, c[0x0][0x2d0], -R97.reuse ;  /* 0x0000b400fb027a23 */ /* 0x102fe20000010861 */
[----:B------:R-:W-:Y:S01]  /*19ab0*/  MOV R251, R125 ;  /* 0x0000007d00fb7202 */ /* 0x000fe20000000f00 */
[----:B------:R-:W-:Y:S06]  /*19ac0*/  FFMA.FTZ R125, R111, c[0x0][0x2d0], -R97 ;  /* 0x0000b4006f7d7a23 */ /* 0x000fec0000010861 */
[----:B------:R1:W-:Y:S01]  /*19ad0*/  MUFU.EX2 R198, R2 ;  /* 0x0000000200c67308 */ /* 0x0003e20000000800 */
[----:B------:R-:W-:Y:S01]  /*19ae0*/  FFMA.FTZ R111, R190, c[0x0][0x2d0], -R100 ;  /* 0x0000b400be6f7a23 */ /* 0x000fe20000010864 */
[----:B------:R-:W4:Y:S01]  /*19af0*/  LDSM.16.MT88.4 R96, [R226+0x1100] ;  /* 0x00110000e260783b */ /* 0x000f220000004200 */
[----:B--2---:R-:W-:Y:S01]  /*19b00*/  FFMA.FTZ R3, R3, R82, R189 ;  /* 0x0000005203037223 */ /* 0x004fe200000100bd */
[----:B------:R-:W-:Y:S01]  /*19b10*/  F2FP.PACK_AB R82, R246, R215 ;  /* 0x000000d7f652723e */ /* 0x000fe200000000ff */
[----:B------:R-:W-:Y:S05]  /*19b20*/  FFMA.FTZ R69, R69, R140, R206 ;  /* 0x0000008c45457223 */ /* 0x000fea00000100ce */
[----:B------:R2:W-:Y:S10]  /*19b30*/  MUFU.EX2 R190, R81 ;  /* 0x0000005100be7308 */ /* 0x0005f40000000800 */
[----:B------:R-:W4:Y:S01]  /*19b40*/  MUFU.EX2 R102, R125 ;  /* 0x0000007d00667308 */ /* 0x000f220000000800 */
[--C-:B-1----:R-:W-:Y:S02]  /*19b50*/  FFMA.FTZ R2, R151, c[0x0][0x2d0], -R100.reuse ;  /* 0x0000b40097027a23 */ /* 0x102fe40000010864 */
[----:B------:R-:W-:Y:S07]  /*19b60*/  LDSM.16.MT88.4 R148, [R227+0x3100] ;  /* 0x00310000e394783b */ /* 0x000fee0000004200 */
[----:B------:R1:W-:Y:S01]  /*19b70*/  MUFU.EX2 R191, R2 ;  /* 0x0000000200bf7308 */ /* 0x0003e20000000800 */
[----:B--2---:R-:W-:Y:S07]  /*19b80*/  F2FP.PACK_AB R81, R251, R234 ;  /* 0x000000eafb51723e */ /* 0x004fee00000000ff */
[C---:B------:R-:W-:Y:S04]  /*19b90*/  HMMA.16816.F32 R8, R80.reuse, R88, R8 ;  /* 0x000000585008723c */ /* 0x040fe80000001808 */
[----:B----4-:R-:W-:Y:S04]  /*19ba0*/  F2FP.PACK_AB R176, R101, R102 ;  /* 0x0000006665b0723e */ /* 0x010fe800000000ff */
[-C--:B------:R-:W-:Y:S04]  /*19bb0*/  HMMA.16816.F32 R12, R80, R90.reuse, R12 ;  /* 0x0000005a500c723c */ /* 0x080fe8000000180c */
[--C-:B-1----:R-:W-:Y:S02]  /*19bc0*/  FFMA.FTZ R2, R116, c[0x0][0x2d0], -R100.reuse ;  /* 0x0000b40074027a23 */ /* 0x102fe40000010864 */
[--C-:B------:R-:W-:Y:S02]  /*19bd0*/  FFMA.FTZ R116, R188, c[0x0][0x2d0], -R100.reuse ;  /* 0x0000b400bc747a23 */ /* 0x100fe40000010864 */
[C---:B------:R-:W-:Y:S01]  /*19be0*/  HMMA.16816.F32 R16, R76.reuse, R90, R16 ;  /* 0x0000005a4c10723c */ /* 0x040fe20000001810 */
[----:B------:R-:W1:Y:S01]  /*19bf0*/  LDSM.16.MT88.4 R88, [R224+0x1900] ;  /* 0x00190000e058783b */ /* 0x000e620000004200 */
[----:B------:R-:W-:Y:S02]  /*19c00*/  MUFU.EX2 R170, R2 ;  /* 0x0000000200aa7308 */ /* 0x000fe40000000800 */
[----:B------:R-:W-:Y:S04]  /*19c10*/  FFMA.FTZ R100, R70, c[0x0][0x2d0], -R100 ;  /* 0x0000b40046647a23 */ /* 0x000fe80000010864 */
[-C--:B------:R-:W-:Y:S01]  /*19c20*/  HMMA.16816.F32 R20, R76, R92.reuse, R20 ;  /* 0x0000005c4c14723c */ /* 0x080fe20000001814 */
[----:B------:R-:W2:Y:S03]  /*19c30*/  LDL.LU R70, [R1+0x4c] ;  /* 0x00004c0001467983 */ /* 0x000ea60000300800 */
[----:B------:R-:W-:Y:S04]  /*19c40*/  MUFU.EX2 R112, R116 ;  /* 0x0000007400707308 */ /* 0x000fe80000000800 */
[C---:B------:R-:W-:Y:S06]  /*19c50*/  HMMA.16816.F32 R24, R80.reuse, R92, R24 ;  /* 0x0000005c5018723c */ /* 0x040fec0000001818 */
[----:B------:R-:W-:Y:S02]  /*19c60*/  MUFU.EX2 R100, R100 ;  /* 0x0000006400647308 */ /* 0x000fe40000000800 */
[-C--:B------:R-:W-:Y:S08]  /*19c70*/  HMMA.16816.F32 R28, R80, R94.reuse, R28 ;  /* 0x0000005e501c723c */ /* 0x080ff0000000181c */
[C---:B------:R-:W-:Y:S01]  /*19c80*/  HMMA.16816.F32 R32, R76.reuse, R94, R32 ;  /* 0x0000005e4c20723c */ /* 0x040fe20000001820 */
[----:B------:R-:W-:Y:S01]  /*19c90*/  LDSM.16.MT88.4 R92, [R225+0x1900] ;  /* 0x00190000e15c783b */ /* 0x000fe20000004200 */
[----:B------:R-:W-:Y:S06]  /*19ca0*/  MUFU.EX2 R188, R104 ;  /* 0x0000006800bc7308 */ /* 0x000fec0000000800 */
[-C--:B------:R-:W-:Y:S04]  /*19cb0*/  HMMA.16816.F32 R36, R76, R84.reuse, R36 ;  /* 0x000000544c24723c */ /* 0x080fe80000001824 */
[----:B------:R-:W4:Y:S04]  /*19cc0*/  MUFU.EX2 R104, R194 ;  /* 0x000000c200687308 */ /* 0x000f280000000800 */
[C---:B------:R-:W-:Y:S08]  /*19cd0*/  HMMA.16816.F32 R40, R80.reuse, R84, R40 ;  /* 0x000000545028723c */ /* 0x040ff00000001828 */
[-C--:B------:R-:W-:Y:S08]  /*19ce0*/  HMMA.16816.F32 R44, R80, R86.reuse, R44 ;  /* 0x00000056502c723c */ /* 0x080ff0000000182c */
[C---:B------:R-:W-:Y:S01]  /*19cf0*/  HMMA.16816.F32 R48, R76.reuse, R86, R48 ;  /* 0x000000564c30723c */ /* 0x040fe20000001830 */
[----:B------:R-:W1:Y:S03]  /*19d00*/  LDSM.16.MT88.4 R84, [R227+0x1900] ;  /* 0x00190000e354783b */ /* 0x000e660000004200 */
[----:B----4-:R-:W-:Y:S04]  /*19d10*/  F2FP.PACK_AB R183, R103, R104 ;  /* 0x0000006867b7723e */ /* 0x010fe800000000ff */
        /* <DEDUP_REMOVED lines=12> */
[----:B------:R-:W-:Y:S05]  /*19de0*/  F2FP.PACK_AB R83, R163, R156 ;  /* 0x0000009ca353723e */ /* 0x000fea00000000ff */
[-C--:B-1----:R-:W-:Y:S08]  /*19df0*/  HMMA.16816.F32 R4, R76, R88.reuse, R4 ;  /* 0x000000584c04723c */ /* 0x082ff00000001804 */
[C---:B------:R-:W-:Y:S08]  /*19e00*/  HMMA.16816.F32 R8, R80.reuse, R88, R8 ;  /* 0x000000585008723c */ /* 0x040ff00000001808 */
[-C--:B------:R-:W-:Y:S08]  /*19e10*/  HMMA.16816.F32 R12, R80, R90.reuse, R12 ;  /* 0x0000005a500c723c */ /* 0x080ff0000000180c */
[C---:B------:R-:W-:Y:S01]  /*19e20*/  HMMA.16816.F32 R16, R76.reuse, R90, R16 ;  /* 0x0000005a4c10723c */ /* 0x040fe20000001810 */
[----:B------:R-:W-:Y:S07]  /*19e30*/  LDSM.16.MT88.4 R88, [R227+0x2100] ;  /* 0x00210000e358783b */ /* 0x000fee0000004200 */
[-C--:B------:R-:W-:Y:S04]  /*19e40*/  HMMA.16816.F32 R20, R76, R84.reuse, R20 ;  /* 0x000000544c14723c */ /* 0x080fe80000001814 */
[----:B---3--:R-:W-:Y:S02]  /*19e50*/  FFMA.FTZ R68, R68, R139, R197 ;  /* 0x0000008b44447223 */ /* 0x008fe400000100c5 */
[----:B------:R-:W-:Y:S02]  /*19e60*/  IMAD.MOV.U32 R139, RZ, RZ, R117 ;  /* 0x000000ffff8b7224 */ /* 0x000fe400078e0075 */
[C---:B------:R-:W-:Y:S01]  /*19e70*/  HMMA.16816.F32 R24, R80.reuse, R84, R24 ;  /* 0x000000545018723c */ /* 0x040fe20000001818 */
[----:B------:R-:W-:Y:S07]  /*19e80*/  MUFU.EX2 R117, R111 ;  /* 0x0000006f00757308 */ /* 0x000fee0000000800 */
[-C--:B------:R-:W-:Y:S03]  /*19e90*/  HMMA.16816.F32 R28, R80, R86.reuse, R28 ;  /* 0x00000056501c723c */ /* 0x080fe6000000181c */
[----:B------:R1:W-:Y:S05]  /*19ea0*/  MUFU.EX2 R111, R118 ;  /* 0x00000076006f7308 */ /* 0x0003ea0000000800 */
[C---:B------:R-:W-:Y:S01]  /*19eb0*/  HMMA.16816.F32 R32, R76.reuse, R86, R32 ;  /* 0x000000564c20723c */ /* 0x040fe20000001820 */
[----:B------:R-:W3:Y:S07]  /*19ec0*/  LDSM.16.MT88.4 R84, [R224+0x2100] ;  /* 0x00210000e054783b */ /* 0x000eee0000004200 */
[-C--:B------:R-:W-:Y:S08]  /*19ed0*/  HMMA.16816.F32 R36, R76, R92.reuse, R36 ;  /* 0x0000005c4c24723c */ /* 0x080ff00000001824 */
[C---:B------:R-:W-:Y:S04]  /*19ee0*/  HMMA.16816.F32 R40, R80.reuse, R92, R40 ;  /* 0x0000005c5028723c */ /* 0x040fe80000001828 */
[----:B-1----:R-:W-:Y:S04]  /*19ef0*/  IMAD.MOV.U32 R118, RZ, RZ, R71 ;  /* 0x000000ffff767224 */ /* 0x002fe800078e0047 */
[-C--:B------:R-:W-:Y:S08]  /*19f00*/  HMMA.16816.F32 R44, R80, R94.reuse, R44 ;  /* 0x0000005e502c723c */ /* 0x080ff0000000182c */
[C---:B------:R-:W-:Y:S01]  /*19f10*/  HMMA.16816.F32 R48, R76.reuse, R94, R48 ;  /* 0x0000005e4c30723c */ /* 0x040fe20000001830 */
[----:B------:R-:W1:Y:S07]  /*19f20*/  LDSM.16.MT88.4 R92, [R225+0x2100] ;  /* 0x00210000e15c783b */ /* 0x000e6e0000004200 */
[-C--:B----4-:R-:W-:Y:S08]  /*19f30*/  HMMA.16816.F32 R52, R76, R96.reuse, R52 ;  /* 0x000000604c34723c */ /* 0x090ff00000001834 */
        /* <DEDUP_REMOVED lines=12> */
[-C--:B---3--:R-:W-:Y:S08]  /*1a000*/  HMMA.16816.F32 R4, R76, R84.reuse, R4 ;  /* 0x000000544c04723c */ /* 0x088ff00000001804 */
[C---:B------:R-:W-:Y:S08]  /*1a010*/  HMMA.16816.F32 R8, R80.reuse, R84, R8 ;  /* 0x000000545008723c */ /* 0x040ff00000001808 */
[-C--:B------:R-:W-:Y:S08]  /*1a020*/  HMMA.16816.F32 R12, R80, R86.reuse, R12 ;  /* 0x00000056500c723c */ /* 0x080ff0000000180c */
[C---:B------:R-:W-:Y:S01]  /*1a030*/  HMMA.16816.F32 R16, R76.reuse, R86, R16 ;  /* 0x000000564c10723c */ /* 0x040fe20000001810 */
[----:B------:R-:W3:Y:S07]  /*1a040*/  LDSM.16.MT88.4 R84, [R224+0x2900] ;  /* 0x00290000e054783b */ /* 0x000eee0000004200 */
[-C--:B------:R-:W-:Y:S08]  /*1a050*/  HMMA.16816.F32 R20, R76, R88.reuse, R20 ;  /* 0x000000584c14723c */ /* 0x080ff00000001814 */
[C---:B------:R-:W-:Y:S04]  /*1a060*/  HMMA.16816.F32 R24, R80.reuse, R88, R24 ;  /* 0x000000585018723c */ /* 0x040fe80000001818 */
[----:B--2---:R-:W-:Y:S04]  /*1a070*/  FFMA.FTZ R2, R0, R70, R193 ;  /* 0x0000004600027223 */ /* 0x004fe800000100c1 */
[-C--:B------:R-:W-:Y:S04]  /*1a080*/  HMMA.16816.F32 R28, R80, R90.reuse, R28 ;  /* 0x0000005a501c723c */ /* 0x080fe8000000181c */
[----:B------:R-:W-:Y:S02]  /*1a090*/  FADD.FTZ R70, R209, R69 ;  /* 0x00000045d1467221 */ /* 0x000fe40000010000 */
[----:B------:R-:W-:Y:S02]  /*1a0a0*/  FADD.FTZ R69, R196, R68 ;  /* 0x00000044c4457221 */ /* 0x000fe40000010000 */
[C---:B------:R-:W-:Y:S01]  /*1a0b0*/  HMMA.16816.F32 R32, R76.reuse, R90, R32 ;  /* 0x0000005a4c20723c */ /* 0x040fe20000001820 */
[----:B------:R-:W3:Y:S03]  /*1a0c0*/  LDSM.16.MT88.4 R88, [R227+0x2900] ;  /* 0x00290000e358783b */ /* 0x000ee60000004200 */
[----:B------:R-:W-:Y:S02]  /*1a0d0*/  FADD.FTZ R0, R223, R3 ;  /* 0x00000003df007221 */ /* 0x000fe40000010000 */
[----:B------:R-:W-:Y:S02]  /*1a0e0*/  FADD.FTZ R68, R199, R2 ;  /* 0x00000002c7447221 */ /* 0x000fe40000010000 */
[-C--:B-1----:R-:W-:Y:S04]  /*1a0f0*/  HMMA.16816.F32 R36, R76, R92.reuse, R36 ;  /* 0x0000005c4c24723c */ /* 0x082fe80000001824 */
[----:B------:R-:W-:Y:S02]  /*1a100*/  FADD.FTZ R2, R139, R70 ;  /* 0x000000468b027221 */ /* 0x000fe40000010000 */
[----:B------:R-:W-:Y:S01]  /*1a110*/  FADD.FTZ R3, R249, R0 ;  /* 0x00000000f9037221 */ /* 0x000fe20000010000 */
[----:B------:R-:W1:Y:S01]  /*1a120*/  MUFU.EX2 R70, R128 ;  /* 0x0000008000467308 */ /* 0x000e620000000800 */
[C---:B------:R-:W-:Y:S04]  /*1a130*/  HMMA.16816.F32 R40, R80.reuse, R92, R40 ;  /* 0x0000005c5028723c */ /* 0x040fe80000001828 */
[----:B------:R-:W-:Y:S02]  /*1a140*/  FADD.FTZ R2, R72, R2 ;  /* 0x0000000248027221 */ /* 0x000fe40000010000 */
[----:B------:R-:W-:Y:S01]  /*1a150*/  FADD.FTZ R0, R138, R69 ;  /* 0x000000458a007221 */ /* 0x000fe20000010000 */
[----:B------:R-:W2:Y:S01]  /*1a160*/  LDL.LU R72, [R1+0xc4] ;  /* 0x0000c40001487983 */ /* 0x000ea20000300800 */
[-C--:B------:R-:W-:Y:S04]  /*1a170*/  HMMA.16816.F32 R44, R80, R94.reuse, R44 ;  /* 0x0000005e502c723c */ /* 0x080fe8000000182c */
[----:B------:R-:W-:Y:S02]  /*1a180*/  FADD.FTZ R0, R73, R0 ;  /* 0x0000000049007221 */ /* 0x000fe40000010000 */
[----:B------:R-:W-:Y:S01]  /*1a190*/  FADD.FTZ R68, R252, R68 ;  /* 0x00000044fc447221 */ /* 0x000fe20000010000 */
[----:B------:R-:W2:Y:S01]  /*1a1a0*/  LDL.LU R73, [R1+0xc0] ;  /* 0x0000c00001497983 */ /* 0x000ea20000300800 */
[C---:B------:R-:W-:Y:S03]  /*1a1b0*/  HMMA.16816.F32 R48, R76.reuse, R94, R48 ;  /* 0x0000005e4c30723c */ /* 0x040fe60000001830 */
[----:B------:R-:W3:Y:S01]  /*1a1c0*/  LDSM.16.MT88.4 R92, [R225+0x2900] ;  /* 0x00290000e15c783b */ /* 0x000ee20000004200 */
[----:B------:R-:W-:Y:S02]  /*1a1d0*/  FADD.FTZ R68, R74, R68 ;  /* 0x000000444a447221 */ /* 0x000fe40000010000 */
[----:B------:R-:W-:Y:S01]  /*1a1e0*/  FADD.FTZ R3, R137, R3 ;  /* 0x0000000389037221 */ /* 0x000fe20000010000 */
[----:B-1----:R-:W-:Y:S01]  /*1a1f0*/  F2FP.PACK_AB R179, R100, R70 ;  /* 0x0000004664b3723e */ /* 0x002fe200000000ff */
[-C--:B----4-:R-:W-:Y:S03]  /*1a200*/  HMMA.16816.F32 R52, R76, R96.reuse, R52 ;  /* 0x000000604c34723c */ /* 0x090fe60000001834 */
[----:B------:R-:W4:Y:S01]  /*1a210*/  LDL.LU R74, [R1+0xbc] ;  /* 0x0000bc00014a7983 */ /* 0x000f220000300800 */
[----:B------:R-:W-:Y:S02]  /*1a220*/  FADD.FTZ R3, R135, R3 ;  /* 0x0000000387037221 */ /* 0x000fe40000010000 */
[----:B------:R-:W-:Y:S02]  /*1a230*/  FADD.FTZ R68, R242, R68 ;  /* 0x00000044f2447221 */ /* 0x000fe40000010000 */
[C---:B------:R-:W-:Y:S01]  /*1a240*/  HMMA.16816.F32 R56, R80.reuse, R96, R56 ;  /* 0x000000605038723c */ /* 0x040fe20000001838 */
[----:B------:R-:W2:Y:S03]  /*1a250*/  LDL.LU R242, [R1+0xb8] ;  /* 0x0000b80001f27983 */ /* 0x000ea60000300800 */
[----:B------:R-:W-:Y:S02]  /*1a260*/  FADD.FTZ R2, R134, R2 ;  /* 0x0000000286027221 */ /* 0x000fe40000010000 */
[----:B------:R-:W-:Y:S02]  /*1a270*/  FADD.FTZ R3, R214, R3 ;  /* 0x00000003d6037221 */ /* 0x000fe40000010000 */
[-C--:B------:R-:W-:Y:S01]  /*1a280*/  HMMA.16816.F32 R60, R80, R98.reuse, R60 ;  /* 0x00000062503c723c */ /* 0x080fe2000000183c */
[----:B------:R-:W4:Y:S03]  /*1a290*/  LDL.LU R214, [R1+0xb4] ;  /* 0x0000b40001d67983 */ /* 0x000f260000300800 */
[----:B------:R-:W-:Y:S02]  /*1a2a0*/  FADD.FTZ R0, R133, R0 ;  /* 0x0000000085007221 */ /* 0x000fe40000010000 */
[----:B------:R-:W-:Y:S01]  /*1a2b0*/  FADD.FTZ R69, R228, R2 ;  /* 0x00000002e4457221 */ /* 0x000fe20000010000 */
[----:B------:R-:W-:Y:S01]  /*1a2c0*/  F2FP.PACK_AB R80, R172, R173 ;  /* 0x000000adac50723e */ /* 0x000fe200000000ff */
[----:B------:R-:W-:Y:S01]  /*1a2d0*/  HMMA.16816.F32 R64, R76, R98, R64 ;  /* 0x000000624c40723c */ /* 0x000fe20000001840 */
[----:B------:R1:W5:Y:S03]  /*1a2e0*/  LDL.LU R228, [R1+0xb0] ;  /* 0x0000b00001e47983 */ /* 0x0003660000300800 */
[----:B------:R-:W-:Y:S01]  /*1a2f0*/  FADD.FTZ R75, R232, R0 ;  /* 0x00000000e84b7221 */ /* 0x000fe20000010000 */
[----:B------:R-:W-:Y:S01]  /*1a300*/  F2FP.PACK_AB R81, R113, R117 ;  /* 0x000000757151723e */ /* 0x000fe200000000ff */
[----:B------:R1:W5:Y:S01]  /*1a310*/  LDL.LU R232, [R1+0xac] ;  /* 0x0000ac0001e87983 */ /* 0x0003620000300800 */
[----:B------:R-:W-:Y:S01]  /*1a320*/  FADD.FTZ R2, R229, R68 ;  /* 0x00000044e5027221 */ /* 0x000fe20000010000 */
[----:B------:R-:W-:Y:S01]  /*1a330*/  F2FP.PACK_AB R76, R188, R168 ;  /* 0x000000a8bc4c723e */ /* 0x000fe200000000ff */
[----:B------:R-:W-:Y:S01]  /*1a340*/  FADD.FTZ R68, R231, R69 ;  /* 0x00000045e7447221 */ /* 0x000fe20000010000 */
[----:B------:R-:W4:Y:S02]  /*1a350*/  LDL R116, [R1+0x1c] ;  /* 0x00001c0001747983 */ /* 0x000f240000100800 */
[----:B------:R-:W-:Y:S01]  /*1a360*/  FADD.FTZ R0, R132, R3 ;  /* 0x0000000384007221 */ /* 0x000fe20000010000 */
[----:B------:R-:W-:Y:S01]  /*1a370*/  F2FP.PACK_AB R77, R174, R175 ;  /* 0x000000afae4d723e */ /* 0x000fe200000000ff */
[----:B------:R1:W5:Y:S01]  /*1a380*/  LDL.LU R229, [R1+0xa8] ;  /* 0x0000a80001e57983 */ /* 0x0003620000300800 */
[----:B------:R-:W-:Y:S01]  /*1a390*/  FADD.FTZ R3, R235, R75 ;  /* 0x0000004beb037221 */ /* 0x000fe20000010000 */
[----:B------:R-:W-:Y:S01]  /*1a3a0*/  F2FP.PACK_AB R78, R186, R187 ;  /* 0x000000bbba4e723e */ /* 0x000fe200000000ff */
[----:B------:R-:W-:Y:S01]  /*1a3b0*/  FADD.FTZ R2, R236, R2 ;  /* 0x00000002ec027221 */ /* 0x000fe20000010000 */
        /* <DEDUP_REMOVED lines=9> */
[-C--:B---3--:R-:W-:Y:S03]  /*1a450*/  HMMA.16816.F32 R4, R76, R84.reuse, R4 ;  /* 0x000000544c04723c */ /* 0x088fe60000001804 */
[----:B------:R1:W5:Y:S01]  /*1a460*/  LDL.LU R237, [R1+0x98] ;  /* 0x0000980001ed7983 */ /* 0x0003620000300800 */
[----:B------:R-:W-:Y:S01]  /*1a470*/  FADD.FTZ R0, R240, R68 ;  /* 0x00000044f0007221 */ /* 0x000fe20000010000 */
[----:B------:R-:W-:Y:S01]  /*1a480*/  F2FP.PACK_AB R83, R111, R112 ;  /* 0x000000706f53723e */ /* 0x000fe200000000ff */
[----:B------:R-:W-:Y:S01]  /*1a490*/  FADD.FTZ R3, R136, R3 ;  /* 0x0000000388037221 */ /* 0x000fe20000010000 */
[----:B------:R1:W5:Y:S01]  /*1a4a0*/  LDL.LU R238, [R1+0x94] ;  /* 0x0000940001ee7983 */ /* 0x0003620000300800 */
[----:B------:R-:W-:Y:S03]  /*1a4b0*/  FADD.FTZ R2, R119, R2 ;  /* 0x0000000277027221 */ /* 0x000fe60000010000 */
[----:B------:R1:W5:Y:S01]  /*1a4c0*/  LDL.LU R239, [R1+0x90] ;  /* 0x0000900001ef7983 */ /* 0x0003620000300800 */
[C---:B------:R-:W-:Y:S01]  /*1a4d0*/  HMMA.16816.F32 R8, R80.reuse, R84, R8 ;  /* 0x000000545008723c */ /* 0x040fe20000001808 */
[----:B------:R-:W-:Y:S02]  /*1a4e0*/  MUFU.EX2 R84, R130 ;  /* 0x0000008200547308 */ /* 0x000fe40000000800 */
[----:B------:R1:W5:Y:S01]  /*1a4f0*/  LDL.LU R240, [R1+0x8c] ;  /* 0x00008c0001f07983 */ /* 0x0003620000300800 */
[----:B------:R-:W-:Y:S02]  /*1a500*/  FADD.FTZ R68, R233, R3 ;  /* 0x00000003e9447221 */ /* 0x000fe40000010000 */
[----:B------:R-:W-:Y:S01]  /*1a510*/  FADD.FTZ R3, R234, R69 ;  /* 0x00000045ea037221 */ /* 0x000fe20000010000 */
[----:B------:R1:W5:Y:S01]  /*1a520*/  LDL.LU R233, [R1+0x88] ;  /* 0x0000880001e97983 */ /* 0x0003620000300800 */
[-C--:B------:R-:W-:Y:S03]  /*1a530*/  HMMA.16816.F32 R12, R80, R86.reuse, R12 ;  /* 0x00000056500c723c */ /* 0x080fe6000000180c */
[----:B------:R1:W5:Y:S01]  /*1a540*/  LDL.LU R234, [R1+0x84] ;  /* 0x0000840001ea7983 */ /* 0x0003620000300800 */
[----:B------:R-:W-:Y:S01]  /*1a550*/  FADD.FTZ R0, R230, R0 ;  /* 0x00000000e6007221 */ /* 0x000fe20000010000 */
[----:B------:R-:W3:Y:S01]  /*1a560*/  MUFU.EX2 R85, R129 ;  /* 0x0000008100557308 */ /* 0x000ee20000000800 */
[----:B------:R-:W-:Y:S01]  /*1a570*/  FADD.FTZ R3, R251, R3 ;  /* 0x00000003fb037221 */ /* 0x000fe20000010000 */
[----:B------:R1:W5:Y:S01]  /*1a580*/  LDL.LU R119, [R1+0x80] ;  /* 0x0000800001777983 */ /* 0x0003620000300800 */
[C---:B------:R-:W-:Y:S03]  /*1a590*/  HMMA.16816.F32 R16, R76.reuse, R86, R16 ;  /* 0x000000564c10723c */ /* 0x040fe60000001810 */
[----:B------:R1:W5:Y:S01]  /*1a5a0*/  LDL.LU R230, [R1+0x7c] ;  /* 0x00007c0001e67983 */ /* 0x0003620000300800 */
[----:B------:R-:W-:Y:S02]  /*1a5b0*/  FADD.FTZ R2, R210, R2 ;  /* 0x00000002d2027221 */ /* 0x000fe40000010000 */
[----:B------:R-:W-:Y:S01]  /*1a5c0*/  FADD.FTZ R0, R213, R0 ;  /* 0x00000000d5007221 */ /* 0x000fe20000010000 */
[----:B------:R-:W1:Y:S01]  /*1a5d0*/  LDSM.16.MT88.4 R96, [R226+0x2900] ;  /* 0x00290000e260783b */ /* 0x000e620000004200 */
[-C--:B------:R-:W-:Y:S01]  /*1a5e0*/  HMMA.16816.F32 R20, R76, R88.reuse, R20 ;  /* 0x000000584c14723c */ /* 0x080fe20000001814 */
[----:B------:R-:W-:Y:S06]  /*1a5f0*/  MUFU.EX2 R87, R124 ;  /* 0x0000007c00577308 */ /* 0x000fec0000000800 */
[----:B------:R-:W1:Y:S01]  /*1a600*/  LDSM.16.MT88.4 R132, [R224+0x3100] ;  /* 0x00310000e084783b */ /* 0x000e620000004200 */
[C---:B------:R-:W-:Y:S03]  /*1a610*/  HMMA.16816.F32 R24, R80.reuse, R88, R24 ;  /* 0x000000585018723c */ /* 0x040fe60000001818 */
[----:B------:R-:W1:Y:S01]  /*1a620*/  MUFU.EX2 R86, R126 ;  /* 0x0000007e00567308 */ /* 0x000e620000000800 */
[----:B---3--:R-:W-:Y:S04]  /*1a630*/  F2FP.PACK_AB R178, R84, R85 ;  /* 0x0000005554b2723e */ /* 0x008fe800000000ff */
[-C--:B------:R-:W-:Y:S08]  /*1a640*/  HMMA.16816.F32 R28, R80, R90.reuse, R28 ;  /* 0x0000005a501c723c */ /* 0x080ff0000000181c */
[C---:B------:R-:W-:Y:S08]  /*1a650*/  HMMA.16816.F32 R32, R76.reuse, R90, R32 ;  /* 0x0000005a4c20723c */ /* 0x040ff00000001820 */
[-C--:B------:R-:W-:Y:S04]  /*1a660*/  HMMA.16816.F32 R36, R76, R92.reuse, R36 ;  /* 0x0000005c4c24723c */ /* 0x080fe80000001824 */
[----:B-1----:R-:W-:Y:S04]  /*1a670*/  F2FP.PACK_AB R177, R86, R87 ;  /* 0x0000005756b1723e */ /* 0x002fe800000000ff */
[C---:B------:R-:W-:Y:S08]  /*1a680*/  HMMA.16816.F32 R40, R80.reuse, R92, R40 ;  /* 0x0000005c5028723c */ /* 0x040ff00000001828 */
[-C--:B------:R-:W-:Y:S08]  /*1a690*/  HMMA.16816.F32 R44, R80, R94.reuse, R44 ;  /* 0x0000005e502c723c */ /* 0x080ff0000000182c */
[C---:B------:R-:W-:Y:S08]  /*1a6a0*/  HMMA.16816.F32 R48, R76.reuse, R94, R48 ;  /* 0x0000005e4c30723c */ /* 0x040ff00000001830 */
[-C--:B------:R-:W-:Y:S08]  /*1a6b0*/  HMMA.16816.F32 R52, R76, R96.reuse, R52 ;  /* 0x000000604c34723c */ /* 0x080ff00000001834 */
[C---:B------:R-:W-:Y:S08]  /*1a6c0*/  HMMA.16816.F32 R56, R80.reuse, R96, R56 ;  /* 0x000000605038723c */ /* 0x040ff00000001838 */
[-C--:B------:R-:W-:Y:S08]  /*1a6d0*/  HMMA.16816.F32 R60, R80, R98.reuse, R60 ;  /* 0x00000062503c723c */ /* 0x080ff0000000183c */
[----:B------:R-:W-:Y:S08]  /*1a6e0*/  HMMA.16816.F32 R64, R76, R98, R64 ;  /* 0x000000624c40723c */ /* 0x000ff00000001840 */
[-C--:B------:R-:W-:Y:S07]  /*1a6f0*/  HMMA.16816.F32 R120, R180, R132.reuse, R4 ;  /* 0x00000084b478723c */ /* 0x080fee0000001804 */
[----:B------:R-:W-:Y:S01]  /*1a700*/  FADD.FTZ R4, R144, R68 ;  /* 0x0000004490047221 */ /* 0x000fe20000010000 */
[C---:B------:R-:W-:Y:S07]  /*1a710*/  HMMA.16816.F32 R124, R176.reuse, R132, R8 ;  /* 0x00000084b07c723c */ /* 0x040fee0000001808 */
[----:B------:R-:W-:Y:S01]  /*1a720*/  FADD.FTZ R11, R215, R4 ;  /* 0x00000004d70b7221 */ /* 0x000fe20000010000 */
[-C--:B------:R-:W-:Y:S01]  /*1a730*/  HMMA.16816.F32 R128, R176, R134.reuse, R12 ;  /* 0x00000086b080723c */ /* 0x080fe2000000180c */
[----:B------:R-:W1:Y:S03]  /*1a740*/  LDSM.16.MT88.4 R4, [R226+0x3100] ;  /* 0x00310000e204783b */ /* 0x000e660000004200 */
        /* <DEDUP_REMOVED lines=51> */
[----:B--2---:R-:W-:Y:S01]  /*1aa80*/  MOV R117, R72 ;  /* 0x0000004800757202 */ /* 0x004fe20000000f00 */
        /* <DEDUP_REMOVED lines=9> */
[----:B------:R-:W-:Y:S01]  /*1ab20*/  FADD.FTZ R9, R112, R8 ;  /* 0x0000000870097221 */ /* 0x000fe20000010000 */
[----:B----4-:R-:W-:Y:S01]  /*1ab30*/  ISETP.GT.AND P0, PT, R214, R116, PT ;  /* 0x00000074d600720c */ /* 0x010fe20003f04270 */
[----:B------:R-:W-:Y:S01]  /*1ab40*/  FADD.FTZ R8, R186, R3 ;  /* 0x00000003ba087221 */ /* 0x000fe20000010000 */
[----:B------:R-:W-:Y:S01]  /*1ab50*/  MOV R214, R242 ;  /* 0x000000f200d67202 */ /* 0x000fe20000000f00 */
[----:B------:R-:W-:Y:S01]  /*1ab60*/  FADD.FTZ R4, R184, R2 ;  /* 0x00000002b8047221 */ /* 0x000fe20000010000 */
[----:B------:R-:W-:Y:S04]  /*1ab70*/  HMMA.16816.F32 R180, R180, R6, R64 ;  /* 0x00000006b4b4723c */ /* 0x000fe80000001840 */
        /* <DEDUP_REMOVED lines=25> */
.L_x_725:
[----:B-1----:R-:W-:-:S13]  /*1ad10*/  ISETP.GE.AND P0, PT, R242, RZ, PT ;  /* 0x000000fff200720c */ /* 0x002fda0003f06270 */
[----:B------:R-:W-:Y:S05]  /*1ad20*/  @!P0 BRA `(.L_x_727) ;  /* 0x00005c4000008947 */ /* 0x000fea0003800000 */
[----:B------:R-:W3:Y:S01]  /*1ad30*/  LDL.LU.64 R6, [R1+0x30] ;  /* 0x0000300001067983 */ /* 0x000ee20000300a00 */
[----:B------:R-:W-:-:S03]  /*1ad40*/  ULDC.64 UR4, c[0x0][0x208] ;  /* 0x0000820000047ab9 */ /* 0x000fc60000000a00 */
[----:B------:R-:W3:Y:S01]  /*1ad50*/  LDL.LU.64 R4, [R1+0x38] ;  /* 0x0000380001047983 */ /* 0x000ee20000300a00 */
[----:B------:R-:W-:Y:S01]  /*1ad60*/  UIMAD.WIDE.U32 UR10, UR4, 0x70, URZ ;  /* 0x00000070040a78a5 */ /* 0x000fe2000f8e003f */
[----:B------:R-:W-:Y:S01]  /*1ad70*/  MOV R3, R73 ;  /* 0x0000004900037202 */ /* 0x000fe20000000f00 */
[----:B------:R-:W-:Y:S01]  /*1ad80*/  UIMAD UR7, UR5, 0x70, URZ ;  /* 0x00000070050778a4 */ /* 0x000fe2000f8e023f */
[----:B--2---:R-:W-:Y:S01]  /*1ad90*/  MOV R2, R74 ;  /* 0x0000004a00027202 */ /* 0x004fe20000000f00 */
[----:B------:R-:W-:Y:S01]  /*1ada0*/  UMOV UR6, 0x5 ;  /* 0x0000000500067882 */ /* 0x000fe20000000000 */
[----:B------:R-:W-:Y:S01]  /*1adb0*/  IMAD.MOV.U32 R117, RZ, RZ, R71 ;  /* 0x000000ffff757224 */ /* 0x000fe200078e0047 */
[----:B------:R-:W-:Y:S01]  /*1adc0*/  ULDC.64 UR4, c[0x0][0x1e0] ;  /* 0x0000780000047ab9 */ /* 0x000fe20000000a00 */
[----:B------:R-:W-:Y:S01]  /*1add0*/  MOV R116, R72 ;  /* 0x0000004800747202 */ /* 0x000fe20000000f00 */
[----:B------:R-:W-:Y:S02]  /*1ade0*/  USHF.L.U64.HI UR5, UR4, UR6, UR5 ;  /* 0x0000000604057299 */ /* 0x000fe40008010205 */
[----:B------:R-:W-:-:S02]  /*1adf0*/  USHF.L.U32 UR4, UR4, 0x5, URZ ;  /* 0x0000000504047899 */ /* 0x000fc4000800063f */
[----:B------:R-:W-:Y:S01]  /*1ae00*/  UIADD3 UR7, UR11, UR7, URZ ;  /* 0x000000070b077290 */ /* 0x000fe2000fffe03f */
[----:B---3--:R-:W-:-:S05]  /*1ae10*/  IMAD.MOV.U32 R5, RZ, RZ, R7 ;  /* 0x000000ffff057224 */ /* 0x008fca00078e0007 */
[----:B------:R1:W-:Y:S04]  /*1ae20*/  STL.64 [R1+0x58], R4 ;  /* 0x0000580401007387 */ /* 0x0003e80000100a00 */
.L_x_728:
[----:B---3--:R-:W2:Y:S01]  /*1ae30*/  LDL R0, [R1+0x60] ;  /* 0x0000600001007983 */ /* 0x008ea20000100800 */
[----:B------:R-:W-:Y:S04]  /*1ae40*/  DEPBAR.LE SB0, 0x0 ;  /* 0x000080000000791a */ /* 0x000fe80000000000 */
[----:B------:R-:W3:Y:S01]  /*1ae50*/  LDL.64 R74, [R1+0x58] ;  /* 0x00005800014a7983 */ /* 0x000ee20000100a00 */
[----:B------:R-:W-:Y:S02]  /*1ae60*/  SHF.R.S32.HI R72, RZ, 0x1f, R242 ;  /* 0x0000001fff487819 */ /* 0x000fe400000114f2 */
[----:B------:R-:W-:Y:S02]  /*1ae70*/  MOV R106, c[0x0][0x208] ;  /* 0x00008200006a7a02 */ /* 0x000fe40000000f00 */
[----:B------:R-:W-:Y:S01]  /*1ae80*/  MOV R105, 0x5 ;  /* 0x0000000500697802 */ /* 0x000fe20000000f00 */
[----:B------:R-:W-:Y:S01]  /*1ae90*/  BAR.SYNC.DEFER_BLOCKING 0x0 ;  /* 0x0000000000007b1d */ /* 0x000fe20000010000 */
[----:B------:R-:W-:Y:S02]  /*1aea0*/  SHF.L.U32 R106, R106, 0x5, RZ ;  /* 0x000000056a6a7819 */ /* 0x000fe400000006ff */
[----:B------:R-:W-:Y:S04]  /*1aeb0*/  MOV R104, c[0x0][0x208] ;  /* 0x0000820000687a02 */ /* 0x000fe80000000f00 */
[----:B------:R-:W-:Y:S01]  /*1aec0*/  SHF.L.U64.HI R104, R104, R105, c[0x0][0x20c] ;  /* 0x0000830068687619 */ /* 0x000fe20000010269 */
[----:B-----5:R-:W-:Y:S04]  /*1aed0*/  STL [R1+0x7c], R230 ;  /* 0x00007ce601007387 */ /* 0x020fe80000100800 */
[----:B------:R-:W-:Y:S04]  /*1aee0*/  STL [R1+0x80], R119 ;  /* 0x0000807701007387 */ /* 0x000fe80000100800 */
[----:B------:R-:W-:Y:S04]  /*1aef0*/  STL [R1+0x84], R234 ;  /* 0x000084ea01007387 */ /* 0x000fe80000100800 */
[----:B------:R-:W-:Y:S04]  /*1af00*/  STL [R1+0x88], R233 ;  /* 0x000088e901007387 */ /* 0x000fe80000100800 */
[----:B------:R-:W-:Y:S08]  /*1af10*/  LDSM.16.M88.4 R112, [R230+0x7100] ;  /* 0x00710000e670783b */ /* 0x000ff00000000200 */
[----:B------:R-:W4:Y:S08]  /*1af20*/  LDSM.16.M88.4 R16, [R119+0x3900] ;  /* 0x003900007710783b */ /* 0x000f300000000200 */
[----:B------:R-:W1:Y:S08]  /*1af30*/  LDSM.16.M88.4 R108, [R230+0x9100] ;  /* 0x00910000e66c783b */ /* 0x000e700000000200 */
        /* <DEDUP_REMOVED lines=24> */
[----:B---3--:R-:W-:Y:S01]  /*1b0c0*/  IMAD.WIDE.U32 R84, R242, UR10, R74 ;  /* 0x0000000af2547c25 */ /* 0x008fe2000f8e004a */
[-C--:B-1--4-:R-:W-:Y:S03]  /*1b0d0*/  HMMA.16816.F32 R4, R112, R16.reuse, RZ ;  /* 0x000000107004723c */ /* 0x092fe600000018ff */
[----:B--2---:R-:W-:Y:S01]  /*1b0e0*/  LOP3.LUT P4, RZ, R0, 0x1, RZ, 0xc0, !PT ;  /* 0x0000000100ff7812 */ /* 0x004fe2000788c0ff */
[----:B------:R-:W-:Y:S01]  /*1b0f0*/  IMAD R0, R242, UR7, RZ ;  /* 0x00000007f2007c24 */ /* 0x000fe2000f8e02ff */
[----:B------:R-:W-:Y:S03]  /*1b100*/  LEA R88, P0, R84, c[0x0][0x1f8], 0x1 ;  /* 0x00007e0054587a11 */ /* 0x000fe600078008ff */
[C---:B------:R-:W-:Y:S04]  /*1b110*/  HMMA.16816.F32 R8, R108.reuse, R16, RZ ;  /* 0x000000106c08723c */ /* 0x040fe800000018ff */
[----:B------:R-:W-:Y:S04]  /*1b120*/  IMAD R0, R72, UR10, R0 ;  /* 0x0000000a48007c24 */ /* 0x000fe8000f8e0200 */
[-C--:B------:R-:W-:Y:S01]  /*1b130*/  HMMA.16816.F32 R12, R108, R18.reuse, RZ ;  /* 0x000000126c0c723c */ /* 0x080fe200000018ff */
[----:B------:R-:W-:Y:S04]  /*1b140*/  IADD3 R0, R85, R0, RZ ;  /* 0x0000000055007210 */ /* 0x000fe80007ffe0ff */
[----:B------:R-:W-:Y:S02]  /*1b150*/  LEA.HI.X R89, R84, c[0x0][0x1fc], R0, 0x1, P0 ;  /* 0x00007f0054597a11 */ /* 0x000fe400000f0c00 */
[----:B------:R-:W-:Y:S01]  /*1b160*/  IADD3 R94, P0, R88, R106, RZ ;  /* 0x0000006a585e7210 */ /* 0x000fe20007f1e0ff */
[C---:B------:R-:W-:Y:S02]  /*1b170*/  HMMA.16816.F32 R16, R112.reuse, R18, RZ ;  /* 0x000000127010723c */ /* 0x040fe400000018ff */
[----:B------:R-:W-:Y:S01]  /*1b180*/  @!PT LDS RZ, [RZ] ;  /* 0x00000000fffff984 */ /* 0x000fe20000000800 */
[----:B------:R-:W-:Y:S01]  /*1b190*/  @!PT LDS RZ, [RZ] ;  /* 0x00000000fffff984 */ /* 0x000fe20000000800 */
[----:B------:R-:W-:Y:S01]  /*1b1a0*/  @!PT LDS RZ, [RZ] ;  /* 0x00000000fffff984 */ /* 0x000fe20000000800 */
[----:B------:R1:W-:Y:S02]  /*1b1b0*/  LDGSTS.E.BYPASS.LTC128B.128 [R241+0x100], [R88.64], !P4 ;  /* 0x0010000058f17fae */ /* 0x0003e4000e101d48 */
[----:B------:R-:W-:Y:S02]  /*1b1c0*/  IADD3.X R95, R89, R104, RZ, P0, !PT ;  /* 0x00000068595f7210 */ /* 0x000fe400007fe4ff */
[----:B------:R-:W-:Y:S02]  /*1b1d0*/  IADD3 R92, P1, R94, R106, RZ ;  /* 0x0000006a5e5c7210 */ /* 0x000fe40007f3e0ff */
[-C--:B------:R-:W-:Y:S02]  /*1b1e0*/  HMMA.16816.F32 R20, R112, R32.reuse, RZ ;  /* 0x000000207014723c */ /* 0x080fe400000018ff */
[----:B------:R2:W-:Y:S02]  /*1b1f0*/  LDGSTS.E.BYPASS.LTC128B.128 [R241+0x900], [R94.64], !P4 ;  /* 0x009000005ef17fae */ /* 0x0005e4000e101d48 */
[----:B------:R-:W-:Y:S02]  /*1b200*/  IADD3.X R93, R95, R104, RZ, P1, !PT ;  /* 0x000000685f5d7210 */ /* 0x000fe40000ffe4ff */
[----:B------:R-:W-:Y:S02]  /*1b210*/  IADD3 R102, P0, R92, R106, RZ ;  /* 0x0000006a5c667210 */ /* 0x000fe40007f1e0ff */
[C---:B------:R-:W-:Y:S02]  /*1b220*/  HMMA.16816.F32 R24, R108.reuse, R32, RZ ;  /* 0x000000206c18723c */ /* 0x040fe400000018ff */
[----:B------:R2:W-:Y:S02]  /*1b230*/  LDGSTS.E.BYPASS.LTC128B.128 [R241+0x1100], [R92.64], !P4 ;  /* 0x011000005cf17fae */ /* 0x0005e4000e101d48 */
[----:B------:R-:W-:Y:S04]  /*1b240*/  IADD3.X R103, R93, R104, RZ, P0, !PT ;  /* 0x000000685d677210 */ /* 0x000fe800007fe4ff */
[-C--:B------:R-:W-:Y:S02]  /*1b250*/  HMMA.16816.F32 R28, R108, R34.reuse, RZ ;  /* 0x000000226c1c723c */ /* 0x080fe400000018ff */
[----:B------:R3:W-:Y:S06]  /*1b260*/  LDGSTS.E.BYPASS.LTC128B.128 [R241+0x1900], [R102.64], !P4 ;  /* 0x0190000066f17fae */ /* 0x0007ec000e101d48 */
        /* <DEDUP_REMOVED lines=15> */
[----:B------:R-:W-:Y:S01]  /*1b360*/  IADD3 R96, P2, R102, R106, RZ ;  /* 0x0000006a66607210 */ /* 0x000fe20007f5e0ff */
[-C--:B--2---:R-:W-:Y:S04]  /*1b370*/  HMMA.16816.F32 R92, R108, R98.reuse, RZ ;  /* 0x000000626c5c723c */ /* 0x084fe800000018ff */
[----:B------:R-:W-:Y:S02]  /*1b380*/  IADD3.X R97, R103, R104, RZ, P2, !PT ;  /* 0x0000006867617210 */ /* 0x000fe400017fe4ff */
[----:B------:R-:W-:Y:S03]  /*1b390*/  IADD3 R100, P1, R96, R106, RZ ;  /* 0x0000006a60647210 */ /* 0x000fe60007f3e0ff */
[----:B------:R1:W-:Y:S03]  /*1b3a0*/  LDGSTS.E.BYPASS.LTC128B.128 [R241+0x2100], [R96.64], !P4 ;  /* 0x0210000060f17fae */ /* 0x0003e6000e101d48 */
[----:B------:R-:W-:Y:S02]  /*1b3b0*/  IADD3.X R101, R97, R104, RZ, P1, !PT ;  /* 0x0000006861657210 */ /* 0x000fe40000ffe4ff */
[----:B---3--:R-:W-:Y:S03]  /*1b3c0*/  IADD3 R102, P0, R100, R106, RZ ;  /* 0x0000006a64667210 */ /* 0x008fe60007f1e0ff */
[----:B------:R2:W-:Y:S01]  /*1b3d0*/  LDGSTS.E.BYPASS.LTC128B.128 [R241+0x2900], [R100.64], !P4 ;  /* 0x0290000064f17fae */ /* 0x0005e2000e101d48 */
[----:B------:R-:W-:Y:S02]  /*1b3e0*/  IADD3.X R103, R101, R104, RZ, P0, !PT ;  /* 0x0000006865677210 */ /* 0x000fe400007fe4ff */
        /* <DEDUP_REMOVED lines=100> */
[----:B------:R1:W-:Y:S01]  /*1ba30*/  MUFU.TANH R185, R7 ;  /* 0x0000000700b97308 */ /* 0x0003e20000002400 */
[----:B------:R-:W-:Y:S09]  /*1ba40*/  FMUL.FTZ R16, R16, c[0x0][0x320] ;  /* 0x0000c80010107a20 */ /* 0x000ff20000410000 */
[----:B------:R-:W2:Y:S10]  /*1ba50*/  MUFU.TANH R196, R8 ;  /* 0x0000000800c47308 */ /* 0x000eb40000002400 */
[----:B------:R-:W3:Y:S01]  /*1ba60*/  MUFU.TANH R187, R9 ;  /* 0x0000000900bb7308 */ /* 0x000ee20000002400 */
[----:B-1----:R-:W1:Y:S09]  /*1ba70*/  LDSM.16.M88.4 R4, [R228+0x800] ;  /* 0x00080000e404783b */ /* 0x002e720000000200 */
[----:B------:R-:W-:Y:S10]  /*1ba80*/  MUFU.TANH R195, R10 ;  /* 0x0000000a00c37308 */ /* 0x000ff40000002400 */
[----:B------:R4:W-:Y:S10]  /*1ba90*/  MUFU.TANH R194, R11 ;  /* 0x0000000b00c27308 */ /* 0x0009f40000002400 */
[----:B------:R-:W2:Y:S10]  /*1baa0*/  MUFU.TANH R18, R18 ;  /* 0x0000001200127308 */ /* 0x000eb40000002400 */
[----:B------:R-:W2:Y:S01]  /*1bab0*/  MUFU.TANH R16, R16 ;  /* 0x0000001000107308 */ /* 0x000ea20000002400 */
[----:B----4-:R-:W4:Y:S01]  /*1bac0*/  LDSM.16.M88.4 R8, [R228+0x1000] ;  /* 0x00100000e408783b */ /* 0x010f220000000200 */
[-C--:B-1----:R-:W-:Y:S08]  /*1bad0*/  HMMA.16816.F32 R20, R204, R4.reuse, R20 ;  /* 0x00000004cc14723c */ /* 0x082ff00000001814 */
[----:B------:R-:W-:Y:S01]  /*1bae0*/  MUFU.TANH R12, R12 ;  /* 0x0000000c000c7308 */ /* 0x000fe20000002400 */
        /* <DEDUP_REMOVED lines=20> */
[----:B------:R-:W4:Y:S01]  /*1bc30*/  MUFU.TANH R22, R22 ;  /* 0x0000001600167308 */ /* 0x000f220000002400 */
        /* <DEDUP_REMOVED lines=48> */
[----:B------:R-:W1:Y:S01]  /*1bf40*/  MUFU.TANH R33, R33 ;  /* 0x0000002100217308 */ /* 0x000e620000002400 */
[C---:B------:R-:W-:Y:S04]  /*1bf50*/  HMMA.16816.F32 R88, R188.reuse, R4, R88 ;  /* 0x00000004bc58723c */ /* 0x040fe80000001858 */
[----:B------:R-:W-:Y:S02]  /*1bf60*/  FMUL.FTZ R70, R70, c[0x0][0x320] ;  /* 0x0000c80046467a20 */ /* 0x000fe40000410000 */
[----:B------:R-:W-:Y:S01]  /*1bf70*/  FMUL.FTZ R68, R68, c[0x0][0x320] ;  /* 0x0000c80044447a20 */ /* 0x000fe20000410000 */
[----:B------:R-:W-:Y:S01]  /*1bf80*/  FMNMX.FTZ R5, R196, R116, !PT ;  /* 0x00000074c4057209 */ /* 0x000fe20007810000 */
[----:B------:R-:W-:Y:S01]  /*1bf90*/  FMUL.FTZ R82, R82, c[0x0][0x320] ;  /* 0x0000c80052527a20 */ /* 0x000fe20000410000 */
[----:B------:R-:W-:Y:S01]  /*1bfa0*/  MUFU.TANH R29, R29 ;  /* 0x0000001d001d7308 */ /* 0x000fe20000002400 */
[-C--:B------:R-:W-:Y:S03]  /*1bfb0*/  HMMA.16816.F32 R92, R188, R6.reuse, R92 ;  /* 0x00000006bc5c723c */ /* 0x080fe6000000185c */
[----:B------:R-:W-:Y:S01]  /*1bfc0*/  FMUL.FTZ R81, R81, c[0x0][0x320] ;  /* 0x0000c80051517a20 */ /* 0x000fe20000410000 */
[----:B------:R-:W-:Y:S01]  /*1bfd0*/  FMNMX.FTZ R4, R186, R3, !PT ;  /* 0x00000003ba047209 */ /* 0x000fe20007810000 */
[----:B------:R-:W-:Y:S02]  /*1bfe0*/  FMUL.FTZ R87, R87, c[0x0][0x320] ;  /* 0x0000c80057577a20 */ /* 0x000fe40000410000 */
[----:B------:R-:W-:Y:S01]  /*1bff0*/  FMUL.FTZ R86, R86, c[0x0][0x320] ;  /* 0x0000c80056567a20 */ /* 0x000fe20000410000 */
[C---:B------:R-:W-:Y:S01]  /*1c000*/  HMMA.16816.F32 R96, R204.reuse, R6, R96 ;  /* 0x00000006cc60723c */ /* 0x040fe20000001860 */
[----:B------:R1:W-:Y:S03]  /*1c010*/  MUFU.TANH R119, R74 ;  /* 0x0000004a00777308 */ /* 0x0003e60000002400 */
[----:B------:R-:W-:Y:S02]  /*1c020*/  FMUL.FTZ R84, R84, c[0x0][0x320] ;  /* 0x0000c80054547a20 */ /* 0x000fe40000410000 */
[----:B------:R-:W-:Y:S02]  /*1c030*/  FMUL.FTZ R90, R90, c[0x0][0x320] ;  /* 0x0000c8005a5a7a20 */ /* 0x000fe40000410000 */
[-C--:B--2---:R-:W-:Y:S03]  /*1c040*/  HMMA.16816.F32 R100, R204, R8.reuse, R100 ;  /* 0x00000008cc64723c */ /* 0x084fe60000001864 */
        /* <DEDUP_REMOVED lines=8> */
[----:B-1----:R-:W-:Y:S01]  /*1c0d0*/  FMNMX.FTZ R74, R118, R0, !PT ;  /* 0x00000000764a7209 */ /* 0x002fe20007810000 */
[----:B------:R-:W-:Y:S01]  /*1c0e0*/  FMUL.FTZ R98, R98, c[0x0][0x320] ;  /* 0x0000c80062627a20 */ /* 0x000fe20000410000 */
[----:B------:R-:W-:Y:S01]  /*1c0f0*/  FMNMX.FTZ R0, R185, R4, !PT ;  /* 0x00000004b9007209 */ /* 0x000fe20007810000 */
[----:B------:R-:W1:Y:S01]  /*1c100*/  MUFU.TANH R26, R36 ;  /* 0x00000024001a7308 */ /* 0x000e620000002400 */
[----:B---3--:R-:W-:Y:S01]  /*1c110*/  FMNMX.FTZ R4, R187, R5, !PT ;  /* 0x00000005bb047209 */ /* 0x008fe20007810000 */
[----:B------:R-:W-:Y:S04]  /*1c120*/  HMMA.16816.F32 R112, R204, R10, R112 ;  /* 0x0000000acc70723c */ /* 0x000fe80000001870 */
[----:B------:R-:W-:Y:S01]  /*1c130*/  FMNMX.FTZ R0, R18, R0, !PT ;  /* 0x0000000012007209 */ /* 0x000fe20007810000 */
[----:B------:R-:W-:Y:S01]  /*1c140*/  FMUL.FTZ R101, R101, c[0x0][0x320] ;  /* 0x0000c80065657a20 */ /* 0x000fe20000410000 */
[----:B------:R-:W-:Y:S01]  /*1c150*/  FMNMX.FTZ R74, R16, R74, !PT ;  /* 0x0000004a104a7209 */ /* 0x000fe20007810000 */
[----:B------:R-:W-:Y:S01]  /*1c160*/  FMUL.FTZ R106, R106, c[0x0][0x320] ;  /* 0x0000c8006a6a7a20 */ /* 0x000fe20000410000 */
[----:B------:R2:W-:Y:S01]  /*1c170*/  MUFU.TANH R201, R39 ;  /* 0x0000002700c97308 */ /* 0x0005e20000002400 */
[----:B------:R-:W-:Y:S03]  /*1c180*/  FMUL.FTZ R99, R99, c[0x0][0x320] ;  /* 0x0000c80063637a20 */ /* 0x000fe60000410000 */
[----:B------:R-:W-:Y:S01]  /*1c190*/  FMNMX.FTZ R0, R19, R0, !PT ;  /* 0x0000000013007209 */ /* 0x000fe20007810000 */
[----:B------:R-:W-:Y:S01]  /*1c1a0*/  FMUL.FTZ R96, R96, c[0x0][0x320] ;  /* 0x0000c80060607a20 */ /* 0x000fe20000410000 */
[----:B------:R-:W-:Y:S01]  /*1c1b0*/  FMNMX.FTZ R74, R17, R74, !PT ;  /* 0x0000004a114a7209 */ /* 0x000fe20007810000 */
[----:B------:R-:W-:Y:S01]  /*1c1c0*/  FMUL.FTZ R97, R97, c[0x0][0x320] ;  /* 0x0000c80061617a20 */ /* 0x000fe20000410000 */
[----:B----4-:R-:W-:Y:S01]  /*1c1d0*/  FMNMX.FTZ R5, R22, R0, !PT ;  /* 0x0000000016057209 */ /* 0x010fe20007810000 */
[----:B------:R-:W-:Y:S01]  /*1c1e0*/  FMUL.FTZ R102, R102, c[0x0][0x320] ;  /* 0x0000c80066667a20 */ /* 0x000fe20000410000 */
[----:B------:R-:W3:Y:S01]  /*1c1f0*/  MUFU.TANH R208, R40 ;  /* 0x0000002800d07308 */ /* 0x000ee20000002400 */
        /* <DEDUP_REMOVED lines=9> */
[----:B------:R-:W-:Y:S01]  /*1c290*/  MUFU.TANH R192, R27 ;  /* 0x0000001b00c07308 */ /* 0x000fe20000002400 */
[----:B------:R-:W-:Y:S01]  /*1c2a0*/  FMUL.FTZ R115, R115, c[0x0][0x320] ;  /* 0x0000c80073737a20 */ /* 0x000fe20000410000 */
[----:B------:R-:W-:Y:S01]  /*1c2b0*/  FMNMX.FTZ R74, R32, R74, !PT ;  /* 0x0000004a204a7209 */ /* 0x000fe20007810000 */
[----:B------:R-:W-:Y:S01]  /*1c2c0*/  FMUL.FTZ R89, R89, c[0x0][0x320] ;  /* 0x0000c80059597a20 */ /* 0x000fe20000410000 */
[----:B--2---:R-:W2:Y:S01]  /*1c2d0*/  LDL.64 R38, [R1+0x70] ;  /* 0x0000700001267983 */ /* 0x004ea20000100a00 */
[----:B------:R-:W-:Y:S01]  /*1c2e0*/  FMUL.FTZ R92, R92, c[0x0][0x320] ;  /* 0x0000c8005c5c7a20 */ /* 0x000fe20000410000 */
[----:B------:R-:W-:Y:S01]  /*1c2f0*/  FMNMX.FTZ R0, R24, R4, !PT ;  /* 0x0000000418007209 */ /* 0x000fe20007810000 */
[----:B------:R-:W-:Y:S01]  /*1c300*/  FMUL.FTZ R91, R91, c[0x0][0x320] ;  /* 0x0000c8005b5b7a20 */ /* 0x000fe20000410000 */
[----:B------:R-:W-:Y:S01]  /*1c310*/  FMNMX.FTZ R74, R33, R74, !PT ;  /* 0x0000004a214a7209 */ /* 0x000fe20007810000 */
[----:B------:R-:W-:Y:S01]  /*1c320*/  FMUL.FTZ R94, R94, c[0x0][0x320] ;  /* 0x0000c8005e5e7a20 */ /* 0x000fe20000410000 */
[----:B------:R-:W4:Y:S01]  /*1c330*/  MUFU.TANH R27, R37 ;  /* 0x00000025001b7308 */ /* 0x000f220000002400 */
[----:B------:R-:W-:Y:S01]  /*1c340*/  FMUL.FTZ R95, R95, c[0x0][0x320] ;  /* 0x0000c8005f5f7a20 */ /* 0x000fe20000410000 */
[----:B------:R-:W-:Y:S01]  /*1c350*/  FMNMX.FTZ R0, R25, R0, !PT ;  /* 0x0000000019007209 */ /* 0x000fe20007810000 */
[----:B------:R-:W-:Y:S01]  /*1c360*/  FMUL.FTZ R107, R107, c[0x0][0x320] ;  /* 0x0000c8006b6b7a20 */ /* 0x000fe20000410000 */
[----:B-1----:R-:W-:Y:S01]  /*1c370*/  FMNMX.FTZ R74, R26, R74, !PT ;  /* 0x0000004a1a4a7209 */ /* 0x002fe20007810000 */
[----:B------:R-:W-:Y:S01]  /*1c380*/  FMUL.FTZ R69, R69, c[0x0][0x320] ;  /* 0x0000c80045457a20 */ /* 0x000fe20000410000 */
[----:B------:R-:W-:Y:S01]  /*1c390*/  FMNMX.FTZ R0, R28, R0, !PT ;  /* 0x000000001c007209 */ /* 0x000fe20007810000 */
[----:B------:R-:W-:Y:S01]  /*1c3a0*/  FMUL.FTZ R83, R83, c[0x0][0x320] ;  /* 0x0000c80053537a20 */ /* 0x000fe20000410000 */
[----:B------:R-:W-:Y:S01]  /*1c3b0*/  FMNMX.FTZ R5, R34, R5, !PT ;  /* 0x0000000522057209 */ /* 0x000fe20007810000 */
[----:B------:R-:W-:Y:S01]  /*1c3c0*/  FMUL.FTZ R72, R72, c[0x0][0x320] ;  /* 0x0000c80048487a20 */ /* 0x000fe20000410000 */
[----:B------:R-:W1:Y:S01]  /*1c3d0*/  MUFU.TANH R50, R50 ;  /* 0x0000003200327308 */ /* 0x000e620000002400 */
        /* <DEDUP_REMOVED lines=8> */
[----:B------:R-:W-:Y:S01]  /*1c460*/  FMUL.FTZ R76, R76, c[0x0][0x320] ;  /* 0x0000c8004c4c7a20 */ /* 0x000fe20000410000 */
[----:B------:R-:W3:Y:S01]  /*1c470*/  MUFU.TANH R48, R48 ;  /* 0x0000003000307308 */ /* 0x000ee20000002400 */
[----:B------:R-:W-:Y:S01]  /*1c480*/  FMUL.FTZ R78, R78, c[0x0][0x320] ;  /* 0x0000c8004e4e7a20 */ /* 0x000fe20000410000 */
[----:B------:R-:W-:Y:S01]  /*1c490*/  FMNMX.FTZ R0, R201, R5, !PT ;  /* 0x00000005c9007209 */ /* 0x000fe20007810000 */
[----:B------:R-:W-:Y:S01]  /*1c4a0*/  FMUL.FTZ R77, R77, c[0x0][0x320] ;  /* 0x0000c8004d4d7a20 */ /* 0x000fe20000410000 */
[----:B----4-:R-:W-:Y:S01]  /*1c4b0*/  FMNMX.FTZ R74, R27, R74, !PT ;  /* 0x0000004a1b4a7209 */ /* 0x010fe20007810000 */
        /* <DEDUP_REMOVED lines=8> */
[----:B------:R-:W-:Y:S02]  /*1c540*/  FMUL.FTZ R67, R67, c[0x0][0x320] ;  /* 0x0000c80043437a20 */ /* 0x000fe40000410000 */
[----:B------:R-:W-:Y:S02]  /*1c550*/  FMUL.FTZ R65, R65, c[0x0][0x320] ;  /* 0x0000c80041417a20 */ /* 0x000fe40000410000 */
[----:B------:R-:W-:Y:S02]  /*1c560*/  FMUL.FTZ R47, R47, c[0x0][0x320] ;  /* 0x0000c8002f2f7a20 */ /* 0x000fe40000410000 */
        /* <DEDUP_REMOVED lines=18> */
[----:B------:R-:W-:Y:S05]  /*1c690*/  FMUL.FTZ R108, R108, c[0x0][0x320] ;  /* 0x0000c8006c6c7a20 */ /* 0x000fea0000410000 */
[----:B------:R-:W1:Y:S01]  /*1c6a0*/  MUFU.TANH R222, R55 ;  /* 0x0000003700de7308 */ /* 0x000e620000002400 */
[----:B---3--:R-:W-:Y:S09]  /*1c6b0*/  FMNMX.FTZ R0, R248, R0, !PT ;  /* 0x00000000f8007209 */ /* 0x008ff20007810000 */
[----:B------:R3:W3:Y:S01]  /*1c6c0*/  MUFU.TANH R217, R53 ;  /* 0x0000003500d97308 */ /* 0x0006e20000002400 */
[----:B----4-:R-:W-:Y:S09]  /*1c6d0*/  FMNMX.FTZ R74, R215, R74, !PT ;  /* 0x0000004ad74a7209 */ /* 0x010ff20007810000 */
[----:B------:R-:W-:Y:S01]  /*1c6e0*/  MUFU.TANH R216, R43 ;  /* 0x0000002b00d87308 */ /* 0x000fe20000002400 */
[----:B-1----:R-:W-:Y:S09]  /*1c6f0*/  FMNMX.FTZ R0, R222, R0, !PT ;  /* 0x00000000de007209 */ /* 0x002ff20007810000 */
[----:B------:R-:W1:Y:S01]  /*1c700*/  MUFU.TANH R43, R66 ;  /* 0x00000042002b7308 */ /* 0x000e620000002400 */
[----:B---3--:R-:W3:Y:S01]  /*1c710*/  LDL.64 R52, [R1+0x68] ;  /* 0x0000680001347983 */ /* 0x008ee20000100a00 */
[----:B------:R-:W-:Y:S08]  /*1c720*/  FMNMX.FTZ R74, R217, R74, !PT ;  /* 0x0000004ad94a7209 */ /* 0x000ff00007810000 */
[----:B------:R-:W4:Y:S10]  /*1c730*/  MUFU.TANH R212, R64 ;  /* 0x0000004000d47308 */ /* 0x000f340000002400 */
[----:B------:R-:W-:Y:S01]  /*1c740*/  MUFU.TANH R214, R46 ;  /* 0x0000002e00d67308 */ /* 0x000fe20000002400 */
[----:B-1----:R-:W-:Y:S09]  /*1c750*/  FMNMX.FTZ R0, R43, R0, !PT ;  /* 0x000000002b007209 */ /* 0x002ff20007810000 */
[----:B------:R-:W1:Y:S01]  /*1c760*/  MUFU.TANH R46, R67 ;  /* 0x00000043002e7308 */ /* 0x000e620000002400 */
[----:B----4-:R-:W-:Y:S09]  /*1c770*/  FMNMX.FTZ R74, R212, R74, !PT ;  /* 0x0000004ad44a7209 */ /* 0x010ff20007810000 */
[----:B------:R-:W4:Y:S10]  /*1c780*/  MUFU.TANH R252, R70 ;  /* 0x0000004600fc7308 */ /* 0x000f340000002400 */
[----:B------:R4:W-:Y:S01]  /*1c790*/  MUFU.TANH R220, R87 ;  /* 0x0000005700dc7308 */ /* 0x0009e20000002400 */
[----:B-1----:R-:W-:Y:S09]  /*1c7a0*/  FMNMX.FTZ R0, R46, R0, !PT ;  /* 0x000000002e007209 */ /* 0x002ff20007810000 */
[----:B------:R-:W1:Y:S10]  /*1c7b0*/  MUFU.TANH R211, R65 ;  /* 0x0000004100d37308 */ /* 0x000e740000002400 */
[----:B------:R-:W-:Y:S01]  /*1c7c0*/  MUFU.TANH R231, R61 ;  /* 0x0000003d00e77308 */ /* 0x000fe20000002400 */
[----:B----4-:R-:W-:Y:S04]  /*1c7d0*/  MOV R87, R252 ;  /* 0x000000fc00577202 */ /* 0x010fe80000000f00 */
[----:B------:R-:W-:Y:S05]  /*1c7e0*/  FMNMX.FTZ R0, R87, R0, !PT ;  /* 0x0000000057007209 */ /* 0x000fea0007810000 */
[----:B------:R-:W4:Y:S01]  /*1c7f0*/  MUFU.TANH R61, R68 ;  /* 0x00000044003d7308 */ /* 0x000f220000002400 */
[----:B-1----:R-:W-:Y:S09]  /*1c800*/  FMNMX.FTZ R74, R211, R74, !PT ;  /* 0x0000004ad34a7209 */ /* 0x002ff20007810000 */
[----:B------:R-:W1:Y:S10]  /*1c810*/  MUFU.TANH R239, R71 ;  /* 0x0000004700ef7308 */ /* 0x000e740000002400 */
[----:B------:R-:W1:Y:S01]  /*1c820*/  MUFU.TANH R249, R69 ;  /* 0x0000004500f97308 */ /* 0x000e620000002400 */
[----:B----4-:R-:W-:Y:S09]  /*1c830*/  FMNMX.FTZ R74, R61, R74, !PT ;  /* 0x0000004a3d4a7209 */ /* 0x010ff20007810000 */
[----:B------:R-:W4:Y:S01]  /*1c840*/  MUFU.TANH R238, R93 ;  /* 0x0000005d00ee7308 */ /* 0x000f220000002400 */
[----:B-1----:R-:W-:Y:S09]  /*1c850*/  FMNMX.FTZ R0, R239, R0, !PT ;  /* 0x00000000ef007209 */ /* 0x002ff20007810000 */
[----:B------:R4:W-:Y:S01]  /*1c860*/  MUFU.TANH R190, R101 ;  /* 0x0000006500be7308 */ /* 0x0009e20000002400 */
[----:B------:R-:W-:Y:S09]  /*1c870*/  FMNMX.FTZ R74, R249, R74, !PT ;  /* 0x0000004af94a7209 */ /* 0x000ff20007810000 */
[----:B------:R-:W1:Y:S10]  /*1c880*/  MUFU.TANH R233, R82 ;  /* 0x0000005200e97308 */ /* 0x000e740000002400 */
[----:B------:R-:W1:Y:S01]  /*1c890*/  MUFU.TANH R199, R83 ;  /* 0x0000005300c77308 */ /* 0x000e620000002400 */
[----:B----4-:R-:W-:Y:S09]  /*1c8a0*/  MOV R101, R238 ;  /* 0x000000ee00657202 */ /* 0x010ff20000000f00 */
[----:B------:R-:W4:Y:S01]  /*1c8b0*/  MUFU.TANH R14, R14 ;  /* 0x0000000e000e7308 */ /* 0x000f220000002400 */
[----:B-1----:R-:W-:Y:S09]  /*1c8c0*/  FMNMX.FTZ R0, R233, R0, !PT ;  /* 0x00000000e9007209 */ /* 0x002ff20007810000 */
[----:B------:R-:W-:Y:S01]  /*1c8d0*/  MUFU.TANH R218, R47 ;  /* 0x0000002f00da7308 */ /* 0x000fe20000002400 */
[----:B------:R-:W-:Y:S04]  /*1c8e0*/  MOV R207, R199 ;  /* 0x000000c700cf7202 */ /* 0x000fe80000000f00 */
[----:B------:R-:W-:Y:S05]  /*1c8f0*/  FMNMX.FTZ R0, R207, R0, !PT ;  /* 0x00000000cf007209 */ /* 0x000fea0007810000 */
[----:B------:R-:W-:Y:S01]  /*1c900*/  MUFU.TANH R47, R79 ;  /* 0x0000004f002f7308 */ /* 0x000fe20000002400 */
[----:B----4-:R-:W-:Y:S09]  /*1c910*/  FMNMX.FTZ R5, R14, R5, !PT ;  /* 0x000000050e057209 */ /* 0x010ff20007810000 */
[----:B------:R-:W1:Y:S10]  /*1c920*/  MUFU.TANH R79, R80 ;  /* 0x00000050004f7308 */ /* 0x000e740000002400 */
[----:B------:R-:W4:Y:S10]  /*1c930*/  MUFU.TANH R200, R86 ;  /* 0x0000005600c87308 */ /* 0x000f340000002400 */
[----:B------:R-:W2:Y:S01]  /*1c940*/  MUFU.TANH R15, R15 ;  /* 0x0000000f000f7308 */ /* 0x000ea20000002400 */
[----:B-1----:R-:W-:Y:S09]  /*1c950*/  FMNMX.FTZ R74, R79, R74, !PT ;  /* 0x0000004a4f4a7209 */ /* 0x002ff20007810000 */
[----:B------:R-:W1:Y:S01]  /*1c960*/  MUFU.TANH R240, R81 ;  /* 0x0000005100f07308 */ /* 0x000e620000002400 */
[----:B----4-:R-:W-:Y:S04]  /*1c970*/  MOV R205, R200 ;  /* 0x000000c800cd7202 */ /* 0x010fe80000000f00 */
[----:B------:R-:W-:Y:S05]  /*1c980*/  FMNMX.FTZ R0, R205, R0, !PT ;  /* 0x00000000cd007209 */ /* 0x000fea0007810000 */
[----:B------:R-:W4:Y:S01]  /*1c990*/  MUFU.TANH R236, R72 ;  /* 0x0000004800ec7308 */ /* 0x000f220000002400 */
[----:B------:R-:W-:Y:S02]  /*1c9a0*/  FMNMX.FTZ R0, R220, R0, !PT ;  /* 0x00000000dc007209 */ /* 0x000fe40007810000 */
[----:B--2---:R-:W-:Y:S04]  /*1c9b0*/  FMNMX.FTZ R5, R15, R5, !PT ;  /* 0x000000050f057209 */ /* 0x004fe80007810000 */
[----:B------:R-:W-:Y:S03]  /*1c9c0*/  FMNMX.FTZ R5, R193, R5, !PT ;  /* 0x00000005c1057209 */ /* 0x000fe60007810000 */
[----:B------:R4:W-:Y:S01]  /*1c9d0*/  MUFU.TANH R237, R90 ;  /* 0x0000005a00ed7308 */ /* 0x0009e20000002400 */
[----:B------:R-:W-:Y:S02]  /*1c9e0*/  FMNMX.FTZ R5, R192, R5, !PT ;  /* 0x00000005c0057209 */ /* 0x000fe40007810000 */
[----:B-1----:R-:W-:Y:S07]  /*1c9f0*/  FMNMX.FTZ R74, R240, R74, !PT ;  /* 0x0000004af04a7209 */ /* 0x002fee0007810000 */
[----:B------:R-:W1:Y:S10]  /*1ca00*/  MUFU.TANH R247, R84 ;  /* 0x0000005400f77308 */ /* 0x000e740000002400 */
[----:B------:R2:W2:Y:S01]  /*1ca10*/  MUFU.TANH R246, R85 ;  /* 0x0000005500f67308 */ /* 0x0004a20000002400 */
[----:B----4-:R-:W-:Y:S09]  /*1ca20*/  MOV R90, R236 ;  /* 0x000000ec005a7202 */ /* 0x010ff20000000f00 */
[----:B------:R4:W-:Y:S01]  /*1ca30*/  MUFU.TANH R189, R113 ;  /* 0x0000007100bd7308 */ /* 0x0009e20000002400 */
[----:B-1----:R-:W-:Y:S09]  /*1ca40*/  FMNMX.FTZ R74, R247, R74, !PT ;  /* 0x0000004af74a7209 */ /* 0x002ff20007810000 */
[----:B------:R-:W-:Y:S01]  /*1ca50*/  MUFU.TANH R210, R45 ;  /* 0x0000002d00d27308 */ /* 0x000fe20000002400 */
[----:B--2---:R-:W-:Y:S09]  /*1ca60*/  MOV R85, R231 ;  /* 0x000000e700557202 */ /* 0x004ff20000000f00 */
[----:B------:R-:W1:Y:S01]  /*1ca70*/  MUFU.TANH R45, R98 ;  /* 0x00000062002d7308 */ /* 0x000e620000002400 */
[----:B----4-:R-:W-:Y:S04]  /*1ca80*/  MOV R113, R246 ;  /* 0x000000f600717202 */ /* 0x010fe80000000f00 */
[----:B------:R-:W-:Y:S05]  /*1ca90*/  FMNMX.FTZ R74, R113, R74, !PT ;  /* 0x0000004a714a7209 */ /* 0x000fea0007810000 */
[----:B------:R-:W2:Y:S10]  /*1caa0*/  MUFU.TANH R219, R99 ;  /* 0x0000006300db7308 */ /* 0x000eb40000002400 */
[----:B------:R-:W4:Y:S01]  /*1cab0*/  MUFU.TANH R30, R30 ;  /* 0x0000001e001e7308 */ /* 0x000f220000002400 */
[----:B-1----:R-:W-:Y:S09]  /*1cac0*/  FMNMX.FTZ R0, R45, R0, !PT ;  /* 0x000000002d007209 */ /* 0x002ff20007810000 */
[----:B------:R-:W-:Y:S01]  /*1cad0*/  MUFU.TANH R209, R44 ;  /* 0x0000002c00d17308 */ /* 0x000fe20000002400 */
[----:B--2---:R-:W-:Y:S04]  /*1cae0*/  MOV R204, R219 ;  /* 0x000000db00cc7202 */ /* 0x004fe80000000f00 */
[----:B------:R-:W-:Y:S05]  /*1caf0*/  FMNMX.FTZ R0, R204, R0, !PT ;  /* 0x00000000cc007209 */ /* 0x000fea0007810000 */
[----:B------:R-:W1:Y:S01]  /*1cb00*/  MUFU.TANH R44, R96 ;  /* 0x00000060002c7308 */ /* 0x000e620000002400 */
[----:B----4-:R-:W-:Y:S09]  /*1cb10*/  FMNMX.FTZ R5, R30, R5, !PT ;  /* 0x000000051e057209 */ /* 0x010ff20007810000 */
[----:B------:R-:W2:Y:S10]  /*1cb20*/  MUFU.TANH R31, R31 ;  /* 0x0000001f001f7308 */ /* 0x000eb40000002400 */
[----:B------:R-:W4:Y:S01]  /*1cb30*/  MUFU.TANH R235, R97 ;  /* 0x0000006100eb7308 */ /* 0x000f220000002400 */
[----:B-1----:R-:W-:Y:S09]  /*1cb40*/  FMNMX.FTZ R74, R44, R74, !PT ;  /* 0x0000004a2c4a7209 */ /* 0x002ff20007810000 */
[----:B------:R-:W1:Y:S01]  /*1cb50*/  MUFU.TANH R238, R102 ;  /* 0x0000006600ee7308 */ /* 0x000e620000002400 */
[----:B--2---:R-:W-:Y:S09]  /*1cb60*/  FMNMX.FTZ R5, R31, R5, !PT ;  /* 0x000000051f057209 */ /* 0x004ff20007810000 */
[----:B------:R-:W2:Y:S01]  /*1cb70*/  MUFU.TANH R213, R42 ;  /* 0x0000002a00d57308 */ /* 0x000ea20000002400 */
[----:B----4-:R-:W-:Y:S09]  /*1cb80*/  FMNMX.FTZ R74, R235, R74, !PT ;  /* 0x0000004aeb4a7209 */ /* 0x010ff20007810000 */
[----:B------:R4:W3:Y:S01]  /*1cb90*/  MUFU.TANH R250, R100 ;  /* 0x0000006400fa7308 */ /* 0x0008e20000002400 */
[----:B-1----:R-:W-:Y:S09]  /*1cba0*/  FMNMX.FTZ R0, R238, R0, !PT ;  /* 0x00000000ee007209 */ /* 0x002ff20007810000 */
[----:B------:R-:W-:Y:S01]  /*1cbb0*/  MUFU.TANH R197, R57 ;  /* 0x0000003900c57308 */ /* 0x000fe20000002400 */
[----:B--2---:R-:W-:Y:S04]  /*1cbc0*/  FMNMX.FTZ R5, R213, R5, !PT ;  /* 0x00000005d5057209 */ /* 0x004fe80007810000 */
[----:B------:R-:W-:Y:S05]  /*1cbd0*/  FMNMX.FTZ R5, R216, R5, !PT ;  /* 0x00000005d8057209 */ /* 0x000fea0007810000 */
[----:B------:R-:W1:Y:S01]  /*1cbe0*/  MUFU.TANH R57, R103 ;  /* 0x0000006700397308 */ /* 0x000e620000002400 */
[----:B------:R-:W-:Y:S02]  /*1cbf0*/  FMNMX.FTZ R5, R214, R5, !PT ;  /* 0x00000005d6057209 */ /* 0x000fe40007810000 */
[----:B----4-:R-:W-:Y:S02]  /*1cc00*/  MOV R100, R237 ;  /* 0x000000ed00647202 */ /* 0x010fe40000000f00 */
[----:B------:R-:W-:Y:S02]  /*1cc10*/  FMNMX.FTZ R5, R218, R5, !PT ;  /* 0x00000005da057209 */ /* 0x000fe40007810000 */
[----:B---3--:R-:W-:Y:S03]  /*1cc20*/  FMNMX.FTZ R74, R250, R74, !PT ;  /* 0x0000004afa4a7209 */ /* 0x008fe60007810000 */
[----:B------:R-:W2:Y:S01]  /*1cc30*/  MUFU.TANH R203, R41 ;  /* 0x0000002900cb7308 */ /* 0x000ea20000002400 */
[----:B------:R-:W-:Y:S09]  /*1cc40*/  FMNMX.FTZ R74, R190, R74, !PT ;  /* 0x0000004abe4a7209 */ /* 0x000ff20007810000 */
[----:B------:R-:W-:Y:S01]  /*1cc50*/  MUFU.TANH R223, R60 ;  /* 0x0000003c00df7308 */ /* 0x000fe20000002400 */
[----:B-1----:R-:W-:Y:S09]  /*1cc60*/  FMNMX.FTZ R0, R57, R0, !PT ;  /* 0x0000000039007209 */ /* 0x002ff20007810000 */
[----:B------:R-:W1:Y:S01]  /*1cc70*/  MUFU.TANH R60, R114 ;  /* 0x00000072003c7308 */ /* 0x000e620000002400 */
[----:B--2---:R-:W-:Y:S04]  /*1cc80*/  FMNMX.FTZ R4, R203, R4, !PT ;  /* 0x00000004cb047209 */ /* 0x004fe80007810000 */
[----:B------:R-:W-:Y:S05]  /*1cc90*/  FMNMX.FTZ R4, R209, R4, !PT ;  /* 0x00000004d1047209 */ /* 0x000fea0007810000 */
[----:B------:R-:W-:Y:S01]  /*1cca0*/  MUFU.TANH R236, R104 ;  /* 0x0000006800ec7308 */ /* 0x000fe20000002400 */
[----:B------:R-:W-:Y:S09]  /*1ccb0*/  FMNMX.FTZ R4, R210, R4, !PT ;  /* 0x00000004d2047209 */ /* 0x000ff20007810000 */
[----:B------:R-:W2:Y:S01]  /*1ccc0*/  MUFU.TANH R104, R112 ;  /* 0x0000007000687308 */ /* 0x000ea20000002400 */
[----:B-1----:R-:W-:Y:S09]  /*1ccd0*/  FMNMX.FTZ R0, R60, R0, !PT ;  /* 0x000000003c007209 */ /* 0x002ff20007810000 */
[----:B------:R-:W1:Y:S10]  /*1cce0*/  MUFU.TANH R244, R58 ;  /* 0x0000003a00f47308 */ /* 0x000e740000002400 */
[----:B------:R1:W-:Y:S01]  /*1ccf0*/  MUFU.TANH R230, R88 ;  /* 0x0000005800e67308 */ /* 0x0003e20000002400 */
[----:B--2---:R-:W-:Y:S04]  /*1cd00*/  FMNMX.FTZ R74, R104, R74, !PT ;  /* 0x0000004a684a7209 */ /* 0x004fe80007810000 */
[----:B------:R-:W-:Y:S05]  /*1cd10*/  FMNMX.FTZ R74, R189, R74, !PT ;  /* 0x0000004abd4a7209 */ /* 0x000fea0007810000 */
[----:B------:R-:W2:Y:S01]  /*1cd20*/  MUFU.TANH R231, R115 ;  /* 0x0000007300e77308 */ /* 0x000ea20000002400 */
[----:B------:R-:W3:Y:S09]  /*1cd30*/  SHFL.BFLY PT, R6, R74, 0x2, 0x1f ;  /* 0x0c401f004a067f89 */ /* 0x000ef200000e0000 */
[----:B------:R-:W4:Y:S01]  /*1cd40*/  MUFU.TANH R202, R73 ;  /* 0x0000004900ca7308 */ /* 0x000f220000002400 */
[----:B-1----:R-:W-:Y:S05]  /*1cd50*/  IMAD.MOV.U32 R88, RZ, RZ, R244 ;  /* 0x000000ffff587224 */ /* 0x002fea00078e00f4 */
[----:B------:R-:W-:Y:S04]  /*1cd60*/  FMNMX.FTZ R5, R88, R5, !PT ;  /* 0x0000000558057209 */ /* 0x000fe80007810000 */
[----:B------:R-:W1:Y:S01]  /*1cd70*/  MUFU.TANH R56, R56 ;  /* 0x0000003800387308 */ /* 0x000e620000002400 */
[----:B--2---:R-:W-:Y:S02]  /*1cd80*/  FMNMX.FTZ R0, R231, R0, !PT ;  /* 0x00000000e7007209 */ /* 0x004fe40007810000 */
[----:B------:R-:W-:Y:S02]  /*1cd90*/  MOV R115, R119 ;  /* 0x0000007700737202 */ /* 0x000fe40000000f00 */
[----:B---3--:R-:W-:Y:S05]  /*1cda0*/  FMNMX.FTZ R74, R74, R6, !PT ;  /* 0x000000064a4a7209 */ /* 0x008fea0007810000 */
[----:B------:R-:W-:Y:S01]  /*1cdb0*/  MUFU.TANH R119, R106 ;  /* 0x0000006a00777308 */ /* 0x000fe20000002400 */
[----:B------:R-:W2:Y:S01]  /*1cdc0*/  SHFL.BFLY PT, R8, R74, 0x1, 0x1f ;  /* 0x0c201f004a087f89 */ /* 0x000ea200000e0000 */
[----:B----4-:R-:W-:Y:S08]  /*1cdd0*/  MOV R206, R202 ;  /* 0x000000ca00ce7202 */ /* 0x010ff00000000f00 */
[----:B------:R-:W3:Y:S01]  /*1cde0*/  MUFU.TANH R232, R59 ;  /* 0x0000003b00e87308 */ /* 0x000ee20000002400 */
[----:B------:R-:W4:Y:S01]  /*1cdf0*/  SHFL.BFLY PT, R73, R0, 0x2, 0x1f ;  /* 0x0c401f0000497f89 */ /* 0x000f2200000e0000 */
[----:B-1----:R-:W-:Y:S08]  /*1ce00*/  FMNMX.FTZ R4, R56, R4, !PT ;  /* 0x0000000438047209 */ /* 0x002ff00007810000 */
[----:B------:R-:W1:Y:S01]  /*1ce10*/  MUFU.TANH R229, R62 ;  /* 0x0000003e00e57308 */ /* 0x000e620000002400 */
[----:B--2---:R-:W-:Y:S09]  /*1ce20*/  FMNMX.FTZ R74, R74, R8, !PT ;  /* 0x000000084a4a7209 */ /* 0x004ff20007810000 */
[----:B------:R-:W2:Y:S01]  /*1ce30*/  MUFU.TANH R58, R63 ;  /* 0x0000003f003a7308 */ /* 0x000ea20000002400 */
[----:B---3--:R-:W-:Y:S02]  /*1ce40*/  FMNMX.FTZ R5, R232, R5, !PT ;  /* 0x00000005e8057209 */ /* 0x008fe40007810000 */
[----:B------:R-:W-:Y:S02]  /*1ce50*/  MOV R59, R197 ;  /* 0x000000c5003b7202 */ /* 0x000fe40000000f00 */
[----:B----4-:R-:W-:Y:S05]  /*1ce60*/  FMNMX.FTZ R73, R0, R73, !PT ;  /* 0x0000004900497209 */ /* 0x010fea0007810000 */
[----:B------:R-:W3:Y:S01]  /*1ce70*/  MUFU.TANH R234, R75 ;  /* 0x0000004b00ea7308 */ /* 0x000ee20000002400 */
[----:B------:R-:W-:Y:S01]  /*1ce80*/  FMNMX.FTZ R4, R59, R4, !PT ;  /* 0x000000043b047209 */ /* 0x000fe20007810000 */
[----:B------:R-:W4:Y:S01]  /*1ce90*/  SHFL.BFLY PT, R6, R73, 0x1, 0x1f ;  /* 0x0c201f0049067f89 */ /* 0x000f2200000e0000 */
[----:B-1----:R-:W-:Y:S02]  /*1cea0*/  FMNMX.FTZ R5, R229, R5, !PT ;  /* 0x00000005e5057209 */ /* 0x002fe40007810000 */
[----:B------:R-:W-:Y:S05]  /*1ceb0*/  MOV R62, R223 ;  /* 0x000000df003e7202 */ /* 0x000fea0000000f00 */
[----:B------:R1:W1:Y:S01]  /*1cec0*/  MUFU.TANH R251, R76 ;  /* 0x0000004c00fb7308 */ /* 0x0002620000002400 */
[----:B------:R-:W-:Y:S02]  /*1ced0*/  FMNMX.FTZ R4, R62, R4, !PT ;  /* 0x000000043e047209 */ /* 0x000fe40007810000 */
[----:B--2---:R-:W-:Y:S02]  /*1cee0*/  FMNMX.FTZ R5, R58, R5, !PT ;  /* 0x000000053a057209 */ /* 0x004fe40007810000 */
[----:B------:R-:W-:Y:S02]  /*1cef0*/  FMNMX.FTZ R4, R85, R4, !PT ;  /* 0x0000000455047209 */ /* 0x000fe40007810000 */
[----:B------:R-:W-:Y:S03]  /*1cf00*/  FMNMX.FTZ R5, R115, R5, !PT ;  /* 0x0000000573057209 */ /* 0x000fe60007810000 */
[----:B------:R2:W2:Y:S01]  /*1cf10*/  MUFU.TANH R36, R89 ;  /* 0x0000005900247308 */ /* 0x0004a20000002400 */
[----:B------:R-:W-:Y:S02]  /*1cf20*/  FMNMX.FTZ R4, R90, R4, !PT ;  /* 0x000000045a047209 */ /* 0x000fe40007810000 */
[----:B---3--:R-:W-:Y:S02]  /*1cf30*/  FMNMX.FTZ R5, R234, R5, !PT ;  /* 0x00000005ea057209 */ /* 0x008fe40007810000 */
[----:B------:R-:W-:Y:S02]  /*1cf40*/  FMNMX.FTZ R4, R206, R4, !PT ;  /* 0x00000004ce047209 */ /* 0x000fe40007810000 */
[----:B----4-:R-:W-:Y:S03]  /*1cf50*/  FMNMX.FTZ R73, R73, R6, !PT ;  /* 0x0000000649497209 */ /* 0x010fe60007810000 */
[----:B------:R-:W3:Y:S01]  /*1cf60*/  MUFU.TANH R221, R78 ;  /* 0x0000004e00dd7308 */ /* 0x000ee20000002400 */
[----:B-1----:R-:W-:Y:S01]  /*1cf70*/  FMUL.FTZ R76, R110, c[0x0][0x320] ;  /* 0x0000c8006e4c7a20 */ /* 0x002fe20000410000 */
[----:B------:R-:W-:Y:S08]  /*1cf80*/  MOV R110, R57 ;  /* 0x00000039006e7202 */ /* 0x000ff00000000f00 */
[----:B------:R-:W1:Y:S01]  /*1cf90*/  MUFU.TANH R245, R77 ;  /* 0x0000004d00f57308 */ /* 0x000e620000002400 */
[----:B--2---:R-:W-:Y:S01]  /*1cfa0*/  MOV R89, R251 ;  /* 0x000000fb00597202 */ /* 0x004fe20000000f00 */
[----:B------:R-:W-:Y:S03]  /*1cfb0*/  IMAD.MOV.U32 R103, RZ, RZ, R36 ;  /* 0x000000ffff677224 */ /* 0x000fe600078e0024 */
[----:B------:R-:W-:Y:S05]  /*1cfc0*/  FMNMX.FTZ R4, R89, R4, !PT ;  /* 0x0000000459047209 */ /* 0x000fea0007810000 */
[----:B------:R-:W2:Y:S01]  /*1cfd0*/  MUFU.TANH R37, R92 ;  /* 0x0000005c00257308 */ /* 0x000ea20000002400 */
[----:B---3--:R-:W-:Y:S01]  /*1cfe0*/  FMNMX.FTZ R0, R221, R5, !PT ;  /* 0x00000005dd007209 */ /* 0x008fe20007810000 */
[----:B------:R-:W-:Y:S03]  /*1cff0*/  FMUL.FTZ R78, R73, c[0x0][0x2d0] ;  /* 0x0000b400494e7a20 */ /* 0x000fe60000410000 */
[----:B------:R-:W-:Y:S05]  /*1d000*/  FMNMX.FTZ R0, R47, R0, !PT ;  /* 0x000000002f007209 */ /* 0x000fea0007810000 */
[----:B------:R3:W4:Y:S01]  /*1d010*/  MUFU.TANH R41, R105 ;  /* 0x0000006900297308 */ /* 0x0007220000002400 */
[----:B------:R-:W-:Y:S01]  /*1d020*/  FMNMX.FTZ R5, R100, R0, !PT ;  /* 0x0000000064057209 */ /* 0x000fe20007810000 */
[----:B------:R-:W-:Y:S01]  /*1d030*/  FMUL.FTZ R0, R111, c[0x0][0x320] ;  /* 0x0000c8006f007a20 */ /* 0x000fe20000410000 */
[----:B-1----:R-:W-:Y:S02]  /*1d040*/  MOV R86, R245 ;  /* 0x000000f500567202 */ /* 0x002fe40000000f00 */
[----:B------:R-:W-:Y:S02]  /*1d050*/  MOV R111, R58 ;  /* 0x0000003a006f7202 */ /* 0x000fe40000000f00 */
[----:B------:R-:W-:Y:S03]  /*1d060*/  FMNMX.FTZ R4, R86, R4, !PT ;  /* 0x0000000456047209 */ /* 0x000fe60007810000 */
[----:B------:R-:W1:Y:S01]  /*1d070*/  MUFU.TANH R42, R108 ;  /* 0x0000006c002a7308 */ /* 0x000e620000002400 */
[----:B------:R-:W-:Y:S02]  /*1d080*/  FMNMX.FTZ R4, R230, R4, !PT ;  /* 0x00000004e6047209 */ /* 0x000fe40007810000 */
[----:B--2---:R-:W-:Y:S02]  /*1d090*/  MOV R102, R37 ;  /* 0x0000002500667202 */ /* 0x004fe40000000f00 */
[----:B------:R-:W-:Y:S05]  /*1d0a0*/  FMNMX.FTZ R4, R103, R4, !PT ;  /* 0x0000000467047209 */ /* 0x000fea0007810000 */
[----:B------:R2:W-:Y:S01]  /*1d0b0*/  MUFU.TANH R75, R0 ;  /* 0x00000000004b7308 */ /* 0x0005e20000002400 */
[----:B------:R-:W-:Y:S01]  /*1d0c0*/  FMNMX.FTZ R4, R102, R4, !PT ;  /* 0x0000000466047209 */ /* 0x000fe20007810000 */
[----:B---3--:R-:W-:Y:S03]  /*1d0d0*/  FMUL.FTZ R105, R74, c[0x0][0x2d0] ;  /* 0x0000b4004a697a20 */ /* 0x008fe60000410000 */
[----:B------:R-:W-:Y:S01]  /*1d0e0*/  FMNMX.FTZ R4, R101, R4, !PT ;  /* 0x0000000465047209 */ /* 0x000fe20007810000 */
[----:B------:R-:W-:Y:S03]  /*1d0f0*/  FFMA.FTZ R104, R104, c[0x0][0x2d0], -R105 ;  /* 0x0000b40068687a23 */ /* 0x000fe60000010869 */
[----:B------:R-:W-:Y:S01]  /*1d100*/  FMNMX.FTZ R4, R236, R4, !PT ;  /* 0x00000004ec047209 */ /* 0x000fe20007810000 */
[----:B------:R-:W3:Y:S03]  /*1d110*/  MUFU.TANH R114, R109 ;  /* 0x0000006d00727308 */ /* 0x000ee60000002400 */
[----:B----4-:R-:W-:Y:S04]  /*1d120*/  FMNMX.FTZ R4, R41, R4, !PT ;  /* 0x0000000429047209 */ /* 0x010fe80007810000 */
[----:B-1----:R-:W-:Y:S03]  /*1d130*/  FMNMX.FTZ R4, R42, R4, !PT ;  /* 0x000000042a047209 */ /* 0x002fe60007810000 */
[----:B------:R-:W1:Y:S01]  /*1d140*/  MUFU.TANH R243, R91 ;  /* 0x0000005b00f37308 */ /* 0x000e620000002400 */
[----:B--2---:R-:W-:Y:S04]  /*1d150*/  FADD.FTZ R0, -R74, R2 ;  /* 0x000000024a007221 */ /* 0x004fe80000010100 */
[----:B------:R-:W-:Y:S05]  /*1d160*/  FMUL.FTZ R2, R0, c[0x0][0x2d0] ;  /* 0x0000b40000027a20 */ /* 0x000fea0000410000 */
[----:B------:R-:W2:Y:S01]  /*1d170*/  MUFU.TANH R109, R94 ;  /* 0x0000005e006d7308 */ /* 0x000ea20000002400 */
[----:B---3--:R-:W-:Y:S05]  /*1d180*/  FMNMX.FTZ R4, R114, R4, !PT ;  /* 0x0000000472047209 */ /* 0x008fea0007810000 */
[----:B------:R-:W3:Y:S04]  /*1d190*/  SHFL.BFLY PT, R7, R4, 0x2, 0x1f ;  /* 0x0c401f0004077f89 */ /* 0x000ee800000e0000 */
[----:B------:R4:W-:Y:S01]  /*1d1a0*/  MUFU.EX2 R70, R2 ;  /* 0x0000000200467308 */ /* 0x0009e20000000800 */
[----:B-1----:R-:W-:Y:S04]  /*1d1b0*/  MOV R108, R243 ;  /* 0x000000f3006c7202 */ /* 0x002fe80000000f00 */
[----:B------:R-:W-:Y:S05]  /*1d1c0*/  FMNMX.FTZ R5, R108, R5, !PT ;  /* 0x000000056c057209 */ /* 0x000fea0007810000 */
[----:B------:R-:W1:Y:S01]  /*1d1d0*/  MUFU.TANH R188, R95 ;  /* 0x0000005f00bc7308 */ /* 0x000e620000002400 */
[----:B--2---:R-:W-:Y:S09]  /*1d1e0*/  FMNMX.FTZ R5, R109, R5, !PT ;  /* 0x000000056d057209 */ /* 0x004ff20007810000 */
[----:B------:R-:W2:Y:S01]  /*1d1f0*/  MUFU.TANH R237, R107 ;  /* 0x0000006b00ed7308 */ /* 0x000ea20000002400 */
[----:B---3--:R-:W-:Y:S01]  /*1d200*/  FMNMX.FTZ R4, R4, R7, !PT ;  /* 0x0000000704047209 */ /* 0x008fe20007810000 */
[----:B----4-:R-:W-:Y:S02]  /*1d210*/  FADD.FTZ R2, -R73, R3 ;  /* 0x0000000349027221 */ /* 0x010fe40000010100 */
[--C-:B------:R-:W-:Y:S02]  /*1d220*/  FFMA.FTZ R7, R35, c[0x0][0x2d0], -R78.reuse ;  /* 0x0000b40023077a23 */ /* 0x100fe4000001084e */
[----:B------:R-:W3:Y:S01]  /*1d230*/  SHFL.BFLY PT, R72, R4, 0x1, 0x1f ;  /* 0x0c201f0004487f89 */ /* 0x000ee200000e0000 */
[----:B------:R-:W-:Y:S03]  /*1d240*/  FMUL.FTZ R2, R2, c[0x0][0x2d0] ;  /* 0x0000b40002027a20 */ /* 0x000fe60000410000 */
[----:B------:R-:W-:Y:S01]  /*1d250*/  MUFU.EX2 R106, R7 ;  /* 0x00000007006a7308 */ /* 0x000fe20000000800 */
[----:B-1----:R-:W-:Y:S04]  /*1d260*/  FMNMX.FTZ R5, R188, R5, !PT ;  /* 0x00000005bc057209 */ /* 0x002fe80007810000 */
[----:B------:R-:W-:Y:S05]  /*1d270*/  FMNMX.FTZ R5, R119, R5, !PT ;  /* 0x0000000577057209 */ /* 0x000fea0007810000 */
[----:B------:R1:W4:Y:S01]  /*1d280*/  MUFU.EX2 R69, R2 ;  /* 0x0000000200457308 */ /* 0x0003220000000800 */
[----:B--2---:R-:W-:Y:S01]  /*1d290*/  FMNMX.FTZ R0, R237, R5, !PT ;  /* 0x00000005ed007209 */ /* 0x004fe20007810000 */
[----:B------:R-:W-:Y:S08]  /*1d2a0*/  FFMA.FTZ R5, R23, c[0x0][0x2d0], -R78 ;  /* 0x0000b40017057a23 */ /* 0x000ff0000001084e */
[----:B------:R-:W2:Y:S01]  /*1d2b0*/  MUFU.TANH R76, R76 ;  /* 0x0000004c004c7308 */ /* 0x000ea20000002400 */
[----:B---3--:R-:W-:Y:S01]  /*1d2c0*/  FMNMX.FTZ R72, R4, R72, !PT ;  /* 0x0000004804487209 */ /* 0x008fe20007810000 */
[----:B------:R-:W-:Y:S04]  /*1d2d0*/  FFMA.FTZ R4, R184, c[0x0][0x2d0], -R105 ;  /* 0x0000b400b8047a23 */ /* 0x000fe80000010869 */
[C---:B------:R-:W-:Y:S04]  /*1d2e0*/  FMUL.FTZ R107, R72.reuse, c[0x0][0x2d0] ;  /* 0x0000b400486b7a20 */ /* 0x040fe80000410000 */
[----:B------:R3:W-:Y:S01]  /*1d2f0*/  MUFU.EX2 R245, R4 ;  /* 0x0000000400f57308 */ /* 0x0007e20000000800 */
[----:B-1----:R-:W-:Y:S02]  /*1d300*/  FADD.FTZ R2, -R72, R116 ;  /* 0x0000007448027221 */ /* 0x002fe40000010100 */
[----:B----4-:R-:W-:Y:S02]  /*1d310*/  FMUL.FTZ R35, R69, R151 ;  /* 0x0000009745237220 */ /* 0x010fe40000410000 */
[----:B------:R-:W-:Y:S05]  /*1d320*/  FMUL.FTZ R2, R2, c[0x0][0x2d0] ;  /* 0x0000b40002027a20 */ /* 0x000fea0000410000 */
[----:B------:R1:W-:Y:S01]  /*1d330*/  MUFU.EX2 R96, R5 ;  /* 0x0000000500607308 */ /* 0x0003e20000000800 */
[----:B------:R-:W-:Y:S01]  /*1d340*/  IMAD.MOV.U32 R151, RZ, RZ, R43 ;  /* 0x000000ffff977224 */ /* 0x000fe200078e002b */
[----:B--2---:R-:W-:Y:S04]  /*1d350*/  FMNMX.FTZ R0, R76, R0, !PT ;  /* 0x000000004c007209 */ /* 0x004fe80007810000 */
[----:B------:R-:W-:Y:S04]  /*1d360*/  FMNMX.FTZ R0, R75, R0, !PT ;  /* 0x000000004b007209 */ /* 0x000fe80007810000 */
[----:B------:R2:W4:Y:S01]  /*1d370*/  MUFU.EX2 R68, R2 ;  /* 0x0000000200447308 */ /* 0x0005220000000800 */
[----:B------:R-:W4:Y:S01]  /*1d380*/  SHFL.BFLY PT, R3, R0, 0x2, 0x1f ;  /* 0x0c401f0000037f89 */ /* 0x000f2200000e0000 */
[--C-:B---3--:R-:W-:Y:S08]  /*1d390*/  FFMA.FTZ R4, R20, c[0x0][0x2d0], -R105.reuse ;  /* 0x0000b40014047a23 */ /* 0x108ff00000010869 */
[----:B------:R-:W-:Y:S01]  /*1d3a0*/  MUFU.EX2 R91, R4 ;  /* 0x00000004005b7308 */ /* 0x000fe20000000800 */
[----:B-1----:R-:W-:Y:S01]  /*1d3b0*/  @P0 MOV R5, R53 ;  /* 0x0000003500050202 */ /* 0x002fe20000000f00 */
[--C-:B--2---:R-:W-:Y:S01]  /*1d3c0*/  FFMA.FTZ R2, R118, c[0x0][0x2d0], -R105.reuse ;  /* 0x0000b40076027a23 */ /* 0x104fe20000010869 */
[----:B------:R-:W-:Y:S01]  /*1d3d0*/  MOV R118, R220 ;  /* 0x000000dc00767202 */ /* 0x000fe20000000f00 */
[----:B----4-:R-:W-:Y:S01]  /*1d3e0*/  FMUL.FTZ R57, R68, R173 ;  /* 0x000000ad44397220 */ /* 0x010fe20000410000 */
[----:B------:R-:W-:Y:S05]  /*1d3f0*/  FMNMX.FTZ R0, R0, R3, !PT ;  /* 0x0000000300007209 */ /* 0x000fea0007810000 */
[----:B------:R1:W2:Y:S01]  /*1d400*/  MUFU.EX2 R246, R2 ;  /* 0x0000000200f67308 */ /* 0x0002a20000000800 */
[--C-:B------:R-:W-:Y:S02]  /*1d410*/  FFMA.FTZ R3, R17, c[0x0][0x2d0], -R105.reuse ;  /* 0x0000b40011037a23 */ /* 0x100fe40000010869 */
[----:B------:R-:W-:Y:S01]  /*1d420*/  FMUL.FTZ R17, R70, R133 ;  /* 0x0000008546117220 */ /* 0x000fe20000410000 */
[----:B------:R-:W-:Y:S01]  /*1d430*/  MOV R133, R45 ;  /* 0x0000002d00857202 */ /* 0x000fe20000000f00 */
[----:B------:R-:W-:Y:S05]  /*1d440*/  FMUL.FTZ R45, R68, R161 ;  /* 0x000000a1442d7220 */ /* 0x000fea0000410000 */
[----:B------:R3:W-:Y:S01]  /*1d450*/  MUFU.EX2 R112, R3 ;  /* 0x0000000300707308 */ /* 0x0007e20000000800 */
[----:B-1----:R-:W-:Y:S01]  /*1d460*/  FFMA.FTZ R2, R16, c[0x0][0x2d0], -R105 ;  /* 0x0000b40010027a23 */ /* 0x002fe20000010869 */
[----:B--2---:R-:W-:Y:S01]  /*1d470*/  F2FP.PACK_AB R80, R246, R245 ;  /* 0x000000f5f650723e */ /* 0x004fe200000000ff */
[----:B------:R-:W-:Y:S01]  /*1d480*/  FMUL.FTZ R16, R70, R132 ;  /* 0x0000008446107220 */ /* 0x000fe20000410000 */
[----:B------:R-:W-:Y:S06]  /*1d490*/  MOV R132, R250 ;  /* 0x000000fa00847202 */ /* 0x000fec0000000f00 */
[----:B------:R1:W2:Y:S01]  /*1d4a0*/  MUFU.EX2 R251, R2 ;  /* 0x0000000200fb7308 */ /* 0x0002a20000000800 */
[--C-:B---3--:R-:W-:Y:S01]  /*1d4b0*/  FFMA.FTZ R3, R186, c[0x0][0x2d0], -R78.reuse ;  /* 0x0000b400ba037a23 */ /* 0x108fe2000001084e */
[----:B------:R-:W-:Y:S08]  /*1d4c0*/  MOV R186, R247 ;  /* 0x000000f700ba7202 */ /* 0x000ff00000000f00 */
[----:B------:R3:W-:Y:S01]  /*1d4d0*/  MUFU.EX2 R243, R3 ;  /* 0x0000000300f37308 */ /* 0x0007e20000000800 */
[----:B-1----:R-:W1:Y:S01]  /*1d4e0*/  SHFL.BFLY PT, R2, R0, 0x1, 0x1f ;  /* 0x0c201f0000027f89 */ /* 0x002e6200000e0000 */
[----:B--2---:R-:W-:Y:S01]  /*1d4f0*/  F2FP.PACK_AB R82, R112, R251 ;  /* 0x000000fb7052723e */ /* 0x004fe200000000ff */
[--C-:B---3--:R-:W-:Y:S01]  /*1d500*/  FFMA.FTZ R3, R185, c[0x0][0x2d0], -R78.reuse ;  /* 0x0000b400b9037a23 */ /* 0x108fe2000001084e */
[----:B------:R-:W-:Y:S01]  /*1d510*/  MOV R185, R60 ;  /* 0x0000003c00b97202 */ /* 0x000fe20000000f00 */
[----:B------:R-:W-:Y:S05]  /*1d520*/  FMUL.FTZ R60, R68, R176 ;  /* 0x000000b0443c7220 */ /* 0x000fea0000410000 */
[----:B------:R2:W3:Y:S01]  /*1d530*/  MUFU.EX2 R244, R3 ;  /* 0x0000000300f47308 */ /* 0x0004e20000000800 */
[----:B-1----:R-:W-:Y:S01]  /*1d540*/  FMNMX.FTZ R71, R0, R2, !PT ;  /* 0x0000000200477209 */ /* 0x002fe20007810000 */
[----:B------:R-:W-:Y:S02]  /*1d550*/  FFMA.FTZ R2, R196, c[0x0][0x2d0], -R107 ;  /* 0x0000b400c4027a23 */ /* 0x000fe4000001086b */
[--C-:B------:R-:W-:Y:S06]  /*1d560*/  FFMA.FTZ R0, R19, c[0x0][0x2d0], -R78.reuse ;  /* 0x0000b40013007a23 */ /* 0x100fec000001084e */
[----:B------:R1:W-:Y:S01]  /*1d570*/  MUFU.EX2 R219, R2 ;  /* 0x0000000200db7308 */ /* 0x0003e20000000800 */
[----:B------:R-:W-:Y:S02]  /*1d580*/  FMUL.FTZ R77, R71, c[0x0][0x2d0] ;  /* 0x0000b400474d7a20 */ /* 0x000fe40000410000 */
[----:B------:R-:W-:Y:S01]  /*1d590*/  FMUL.FTZ R19, R69, R135 ;  /* 0x0000008745137220 */ /* 0x000fe20000410000 */
[----:B------:R-:W-:Y:S01]  /*1d5a0*/  MOV R135, R88 ;  /* 0x0000005800877202 */ /* 0x000fe20000000f00 */
[----:B------:R-:W-:Y:S02]  /*1d5b0*/  FFMA.FTZ R75, R75, c[0x0][0x2d0], -R77 ;  /* 0x0000b4004b4b7a23 */ /* 0x000fe4000001084d */
[--C-:B--2---:R-:W-:Y:S03]  /*1d5c0*/  FFMA.FTZ R3, R18, c[0x0][0x2d0], -R78.reuse ;  /* 0x0000b40012037a23 */ /* 0x104fe6000001084e */
[----:B------:R2:W-:Y:S01]  /*1d5d0*/  MUFU.EX2 R184, R0 ;  /* 0x0000000000b87308 */ /* 0x0005e20000000800 */
[----:B---3--:R-:W-:Y:S01]  /*1d5e0*/  F2FP.PACK_AB R81, R244, R243 ;  /* 0x000000f3f451723e */ /* 0x008fe200000000ff */
[----:B------:R-:W-:Y:S01]  /*1d5f0*/  FMUL.FTZ R18, R69, R134 ;  /* 0x0000008645127220 */ /* 0x000fe20000410000 */
[----:B------:R-:W-:Y:S01]  /*1d600*/  MOV R134, R44 ;  /* 0x0000002c00867202 */ /* 0x000fe20000000f00 */
[C---:B------:R-:W-:Y:S06]  /*1d610*/  FMUL.FTZ R44, R68.reuse, R160 ;  /* 0x000000a0442c7220 */ /* 0x040fec0000410000 */
[----:B------:R3:W4:Y:S01]  /*1d620*/  MUFU.EX2 R63, R3 ;  /* 0x00000003003f7308 */ /* 0x0007220000000800 */
[----:B-1----:R-:W-:Y:S01]  /*1d630*/  FFMA.FTZ R2, R187, c[0x0][0x2d0], -R107 ;  /* 0x0000b400bb027a23 */ /* 0x002fe2000001086b */
[----:B------:R-:W-:Y:S01]  /*1d640*/  MOV R187, R41 ;  /* 0x0000002900bb7202 */ /* 0x000fe20000000f00 */
[----:B------:R-:W-:Y:S07]  /*1d650*/  FMUL.FTZ R41, R68, R157 ;  /* 0x0000009d44297220 */ /* 0x000fee0000410000 */
[----:B------:R1:W1:Y:S01]  /*1d660*/  MUFU.EX2 R223, R2 ;  /* 0x0000000200df7308 */ /* 0x0002620000000800 */
[----:B--2---:R-:W-:Y:S01]  /*1d670*/  FADD.FTZ R0, -R71, R117 ;  /* 0x0000007547007221 */ /* 0x004fe20000010100 */
[----:B------:R-:W-:Y:S03]  /*1d680*/  MOV R117, R221 ;  /* 0x000000dd00757202 */ /* 0x000fe60000000f00 */
[----:B------:R-:W-:Y:S05]  /*1d690*/  FMUL.FTZ R0, R0, c[0x0][0x2d0] ;  /* 0x0000b40000007a20 */ /* 0x000fea0000410000 */
[----:B------:R-:W-:Y:S01]  /*1d6a0*/  MUFU.EX2 R75, R75 ;  /* 0x0000004b004b7308 */ /* 0x000fe20000000800 */
[----:B---3--:R-:W-:Y:S01]  /*1d6b0*/  FFMA.FTZ R3, R21, c[0x0][0x2d0], -R105 ;  /* 0x0000b40015037a23 */ /* 0x008fe20000010869 */
[----:B----4-:R-:W-:Y:S08]  /*1d6c0*/  F2FP.PACK_AB R83, R184, R63 ;  /* 0x0000003fb853723e */ /* 0x010ff000000000ff */
[----:B------:R2:W-:Y:S01]  /*1d6d0*/  MUFU.EX2 R93, R3 ;  /* 0x00000003005d7308 */ /* 0x0005e20000000800 */
[--C-:B-1----:R-:W-:Y:S01]  /*1d6e0*/  FFMA.FTZ R2, R12, c[0x0][0x2d0], -R107.reuse ;  /* 0x0000b4000c027a23 */ /* 0x102fe2000001086b */
[----:B------:R-:W-:Y:S01]  /*1d6f0*/  F2FP.PACK_AB R64, R223, R219 ;  /* 0x000000dbdf40723e */ /* 0x000fe200000000ff */
[----:B------:R-:W-:Y:S01]  /*1d700*/  FMUL.FTZ R12, R68, R128 ;  /* 0x00000080440c7220 */ /* 0x000fe20000410000 */
[----:B------:R-:W-:Y:S06]  /*1d710*/  MOV R128, R91 ;  /* 0x0000005b00807202 */ /* 0x000fec0000000f00 */
[----:B------:R1:W-:Y:S10]  /*1d720*/  MUFU.EX2 R84, R2 ;  /* 0x0000000200547308 */ /* 0x0003f40000000800 */
[----:B------:R-:W3:Y:S01]  /*1d730*/  MUFU.EX2 R0, R0 ;  /* 0x0000000000007308 */ /* 0x000ee20000000800 */
[----:B--2---:R-:W-:Y:S09]  /*1d740*/  FFMA.FTZ R3, R22, c[0x0][0x2d0], -R78 ;  /* 0x0000b40016037a23 */ /* 0x004ff2000001084e */
[----:B------:R-:W-:Y:S01]  /*1d750*/  MUFU.EX2 R92, R3 ;  /* 0x00000003005c7308 */ /* 0x000fe20000000800 */
[----:B-1----:R-:W-:Y:S02]  /*1d760*/  FFMA.FTZ R2, R13, c[0x0][0x2d0], -R107 ;  /* 0x0000b4000d027a23 */ /* 0x002fe4000001086b */
[----:B------:R-:W-:Y:S01]  /*1d770*/  FMUL.FTZ R13, R68, R129 ;  /* 0x00000081440d7220 */ /* 0x000fe20000410000 */
[----:B------:R-:W-:Y:S06]  /*1d780*/  MOV R129, R47 ;  /* 0x0000002f00817202 */ /* 0x000fec0000000f00 */
[----:B------:R1:W-:Y:S01]  /*1d790*/  MUFU.EX2 R36, R2 ;  /* 0x0000000200247308 */ /* 0x0003e20000000800 */
[C---:B---3--:R-:W-:Y:S02]  /*1d7a0*/  FMUL.FTZ R47, R0.reuse, R163 ;  /* 0x000000a3002f7220 */ /* 0x048fe40000410000 */
[C---:B------:R-:W-:Y:S02]  /*1d7b0*/  FMUL.FTZ R43, R0.reuse, R159 ;  /* 0x0000009f002b7220 */ /* 0x040fe40000410000 */
[----:B------:R-:W-:Y:S02]  /*1d7c0*/  FMUL.FTZ R58, R0, R174 ;  /* 0x000000ae003a7220 */ /* 0x000fe40000410000 */
[--C-:B-1----:R-:W-:Y:S04]  /*1d7d0*/  FFMA.FTZ R2, R195, c[0x0][0x2d0], -R77.reuse ;  /* 0x0000b400c3027a23 */ /* 0x102fe8000001084d */
        /* <DEDUP_REMOVED lines=10> */
[C---:B------:R-:W-:Y:S06]  /*1d880*/  FMUL.FTZ R15, R0.reuse, R131 ;  /* 0x00000083000f7220 */ /* 0x040fec0000410000 */
[----:B------:R1:W2:Y:S01]  /*1d890*/  MUFU.EX2 R202, R2 ;  /* 0x0000000200ca7308 */ /* 0x0002a20000000800 */
[----:B------:R-:W-:Y:S02]  /*1d8a0*/  IMAD.MOV.U32 R131, RZ, RZ, R63 ;  /* 0x000000ffff837224 */ /* 0x000fe400078e003f */
[----:B------:R-:W-:Y:S02]  /*1d8b0*/  FMUL.FTZ R63, R0, R179 ;  /* 0x000000b3003f7220 */ /* 0x000fe40000410000 */
[--C-:B-1----:R-:W-:Y:S01]  /*1d8c0*/  FFMA.FTZ R2, R32, c[0x0][0x2d0], -R105.reuse ;  /* 0x0000b40020027a23 */ /* 0x102fe20000010869 */
[----:B--2---:R-:W-:Y:S04]  /*1d8d0*/  F2FP.PACK_AB R67, R202, R199 ;  /* 0x000000c7ca43723e */ /* 0x004fe800000000ff */
[----:B------:R1:W-:Y:S02]  /*1d8e0*/  MUFU.EX2 R97, R2 ;  /* 0x0000000200617308 */ /* 0x0003e40000000800 */
[----:B-1----:R-:W-:Y:S08]  /*1d8f0*/  FFMA.FTZ R2, R33, c[0x0][0x2d0], -R105 ;  /* 0x0000b40021027a23 */ /* 0x002ff00000010869 */
[----:B------:R1:W2:Y:S02]  /*1d900*/  MUFU.EX2 R99, R2 ;  /* 0x0000000200637308 */ /* 0x0002a40000000800 */
[----:B-1----:R-:W-:Y:S05]  /*1d910*/  @P0 SHF.R.S32.HI R2, RZ, 0x1f, R242 ;  /* 0x0000001fff020819 */ /* 0x002fea00000114f2 */
[----:B------:R-:W-:Y:S02]  /*1d920*/  @P0 IMAD R4, R2, c[0x0][0x1e0], RZ ;  /* 0x0000780002040a24 */ /* 0x000fe400078e02ff */
[C---:B------:R-:W-:Y:S04]  /*1d930*/  @P0 IMAD.WIDE.U32 R2, R242.reuse, c[0x0][0x1e0], RZ ;  /* 0x00007800f2020a25 */ /* 0x040fe800078e00ff */
[----:B------:R-:W-:Y:S01]  /*1d940*/  @P0 IMAD R6, R242, c[0x0][0x1e4], R4 ;  /* 0x00007900f2060a24 */ /* 0x000fe200078e0204 */
[----:B------:R-:W-:Y:S04]  /*1d950*/  @P0 MOV R4, R38 ;  /* 0x0000002600040202 */ /* 0x000fe80000000f00 */
[----:B------:R-:W-:Y:S01]  /*1d960*/  @P0 IADD3 R3, R3, R6, RZ ;  /* 0x0000000603030210 */ /* 0x000fe20007ffe0ff */
[----:B------:R-:W-:Y:S04]  /*1d970*/  @P0 IMAD.WIDE.U32 R4, R2, 0x70, R4 ;  /* 0x0000007002040825 */ /* 0x000fe800078e0004 */
[----:B------:R-:W-:Y:S01]  /*1d980*/  @P0 IMAD R3, R3, 0x70, RZ ;  /* 0x0000007003030824 */ /* 0x000fe200078e02ff */
[----:B------:R-:W-:Y:S01]  /*1d990*/  @P0 LEA R2, P1, R4, c[0x0][0x1c8], 0x1 ;  /* 0x0000720004020a11 */ /* 0x000fe200078208ff */
[----:B------:R-:W-:Y:S02]  /*1d9a0*/  FFMA.FTZ R6, R34, c[0x0][0x2d0], -R78 ;  /* 0x0000b40022067a23 */ /* 0x000fe4000001084e */
[----:B------:R-:W-:Y:S01]  /*1d9b0*/  FMUL.FTZ R34, R69, R150 ;  /* 0x0000009645227220 */ /* 0x000fe20000410000 */
[----:B------:R-:W-:Y:S01]  /*1d9c0*/  @P0 IADD3 R3, R5, R3, RZ ;  /* 0x0000000305030210 */ /* 0x000fe20007ffe0ff */
[----:B------:R1:W-:Y:S01]  /*1d9d0*/  MUFU.EX2 R95, R6 ;  /* 0x00000006005f7308 */ /* 0x0003e20000000800 */
[----:B------:R-:W-:Y:S01]  /*1d9e0*/  MOV R150, R46 ;  /* 0x0000002e00967202 */ /* 0x000fe20000000f00 */
[----:B------:R-:W-:Y:S01]  /*1d9f0*/  FMUL.FTZ R46, R0, R162 ;  /* 0x000000a2002e7220 */ /* 0x000fe20000410000 */
[----:B------:R-:W-:Y:S01]  /*1da00*/  @P0 LEA.HI.X R3, R4, c[0x0][0x1cc], R3, 0x1, P1 ;  /* 0x0000730004030a11 */ /* 0x000fe200008f0c03 */
[--C-:B------:R-:W-:Y:S02]  /*1da10*/  FFMA.FTZ R4, R24, c[0x0][0x2d0], -R107.reuse ;  /* 0x0000b40018047a23 */ /* 0x100fe4000001086b */
[----:B------:R-:W-:Y:S01]  /*1da20*/  FMUL.FTZ R24, R68, R140 ;  /* 0x0000008c44187220 */ /* 0x000fe20000410000 */
[----:B------:R-:W-:Y:S01]  /*1da30*/  MOV R140, R106 ;  /* 0x0000006a008c7202 */ /* 0x000fe20000000f00 */
[----:B------:R3:W-:Y:S01]  /*1da40*/  @P0 LDGSTS.E.BYPASS.LTC128B.128 [R241+0x3900], [R2.64], !P4 ;  /* 0x0390000002f10fae */ /* 0x0007e2000e101d48 */
[----:B------:R-:W-:Y:S01]  /*1da50*/  MOV R106, R42 ;  /* 0x0000002a006a7202 */ /* 0x000fe20000000f00 */
[----:B------:R4:W2:Y:S01]  /*1da60*/  MUFU.EX2 R33, R4 ;  /* 0x0000000400217308 */ /* 0x0008a20000000800 */
[----:B------:R-:W-:Y:S03]  /*1da70*/  FMUL.FTZ R42, R0, R158 ;  /* 0x0000009e002a7220 */ /* 0x000fe60000410000 */
[--C-:B------:R-:W-:Y:S06]  /*1da80*/  FFMA.FTZ R106, R106, c[0x0][0x2d0], -R107.reuse ;  /* 0x0000b4006a6a7a23 */ /* 0x100fec000001086b */
[----:B------:R-:W-:Y:S01]  /*1da90*/  MUFU.EX2 R106, R106 ;  /* 0x0000006a006a7308 */ /* 0x000fe20000000800 */
[----:B-1----:R-:W-:Y:S04]  /*1daa0*/  @P0 IADD3 R6, P3, R2, UR4, RZ ;  /* 0x0000000402060c10 */ /* 0x002fe8000ff7e0ff */
[----:B------:R-:W-:Y:S02]  /*1dab0*/  @P0 IADD3.X R7, R3, UR5, RZ, P3, !PT ;  /* 0x0000000503070c10 */ /* 0x000fe40009ffe4ff */
[----:B------:R-:W-:Y:S03]  /*1dac0*/  @P0 IADD3 R10, P2, R6, UR4, RZ ;  /* 0x00000004060a0c10 */ /* 0x000fe6000ff5e0ff */
[----:B------:R1:W-:Y:S01]  /*1dad0*/  @P0 LDGSTS.E.BYPASS.LTC128B.128 [R241+0x4100], [R6.64], !P4 ;  /* 0x0410000006f10fae */ /* 0x0003e2000e101d48 */
[----:B------:R-:W-:Y:S01]  /*1dae0*/  @P0 IADD3.X R11, R7, UR5, RZ, P2, !PT ;  /* 0x00000005070b0c10 */ /* 0x000fe200097fe4ff */
[--C-:B---3--:R-:W-:Y:S01]  /*1daf0*/  FFMA.FTZ R2, R25, c[0x0][0x2d0], -R107.reuse ;  /* 0x0000b40019027a23 */ /* 0x108fe2000001086b */
[----:B------:R-:W-:Y:S01]  /*1db00*/  @P0 IADD3 R8, P1, R10, UR4, RZ ;  /* 0x000000040a080c10 */ /* 0x000fe2000ff3e0ff */
[----:B------:R-:W-:Y:S01]  /*1db10*/  FMUL.FTZ R25, R68, R141 ;  /* 0x0000008d44197220 */ /* 0x000fe20000410000 */
[----:B--2---:R-:W-:Y:S01]  /*1db20*/  MOV R141, R99 ;  /* 0x00000063008d7202 */ /* 0x004fe20000000f00 */
[----:B------:R2:W3:Y:S01]  /*1db30*/  MUFU.EX2 R94, R2 ;  /* 0x00000002005e7308 */ /* 0x0004e20000000800 */
[----:B------:R-:W-:Y:S01]  /*1db40*/  @P0 IADD3.X R9, R11, UR5, RZ, P1, !PT ;  /* 0x000000050b090c10 */ /* 0x000fe20008ffe4ff */
[----:B------:R3:W-:Y:S01]  /*1db50*/  @P0 LDGSTS.E.BYPASS.LTC128B.128 [R241+0x4900], [R10.64], !P4 ;  /* 0x049000000af10fae */ /* 0x0007e2000e101d48 */
[----:B----4-:R-:W-:Y:S04]  /*1db60*/  @P0 IADD3 R4, P3, R8, UR4, RZ ;  /* 0x0000000408040c10 */ /* 0x010fe8000ff7e0ff */
        /* <DEDUP_REMOVED lines=8> */
[----:B---3--:R-:W-:Y:S01]  /*1dbf0*/  FMUL.FTZ R10, R0, R126 ;  /* 0x0000007e000a7220 */ /* 0x008fe20000410000 */
[----:B------:R-:W-:Y:S01]  /*1dc00*/  @P0 IADD3 R6, P1, R2, UR4, RZ ;  /* 0x0000000402060c10 */ /* 0x000fe2000ff3e0ff */
[----:B------:R-:W-:Y:S01]  /*1dc10*/  FMUL.FTZ R11, R0, R127 ;  /* 0x0000007f000b7220 */ /* 0x000fe20000410000 */
[----:B------:R-:W-:Y:S01]  /*1dc20*/  MOV R126, R92 ;  /* 0x0000005c007e7202 */ /* 0x000fe20000000f00 */
[----:B------:R2:W-:Y:S01]  /*1dc30*/  @P0 LDGSTS.E.BYPASS.LTC128B.128 [R241+0x6100], [R2.64], !P4 ;  /* 0x0610000002f10fae */ /* 0x0005e2000e101d48 */
[C---:B----4-:R-:W-:Y:S01]  /*1dc40*/  FMUL.FTZ R8, R68.reuse, R124 ;  /* 0x0000007c44087220 */ /* 0x050fe20000410000 */
[----:B------:R-:W-:Y:S01]  /*1dc50*/  MOV R124, R93 ;  /* 0x0000005d007c7202 */ /* 0x000fe20000000f00 */
[----:B------:R-:W-:Y:S01]  /*1dc60*/  FMUL.FTZ R9, R68, R125 ;  /* 0x0000007d44097220 */ /* 0x000fe20000410000 */
[----:B------:R-:W-:Y:S01]  /*1dc70*/  MOV R125, R33 ;  /* 0x00000021007d7202 */ /* 0x000fe20000000f00 */
[----:B------:R-:W-:Y:S01]  /*1dc80*/  FMUL.FTZ R33, R70, R149 ;  /* 0x0000009546217220 */ /* 0x000fe20000410000 */
[----:B------:R-:W-:Y:S01]  /*1dc90*/  MOV R149, R56 ;  /* 0x0000003800957202 */ /* 0x000fe20000000f00 */
[----:B------:R-:W-:Y:S02]  /*1dca0*/  FMUL.FTZ R56, R68, R172 ;  /* 0x000000ac44387220 */ /* 0x000fe40000410000 */
[----:B------:R-:W-:Y:S02]  /*1dcb0*/  FFMA.FTZ R4, R29, c[0x0][0x2d0], -R107 ;  /* 0x0000b4001d047a23 */ /* 0x000fe4000001086b */
[----:B------:R-:W-:Y:S01]  /*1dcc0*/  FMUL.FTZ R5, R70, R121 ;  /* 0x0000007946057220 */ /* 0x000fe20000410000 */
[----:B-1----:R-:W-:Y:S01]  /*1dcd0*/  @P0 IADD3.X R7, R3, UR5, RZ, P1, !PT ;  /* 0x0000000503070c10 */ /* 0x002fe20008ffe4ff */
[----:B------:R1:W3:Y:S01]  /*1dce0*/  MUFU.EX2 R32, R4 ;  /* 0x0000000400207308 */ /* 0x0002e20000000800 */
[----:B------:R-:W-:Y:S02]  /*1dcf0*/  FMUL.FTZ R29, R68, R145 ;  /* 0x00000091441d7220 */ /* 0x000fe40000410000 */
[----:B------:R-:W-:Y:S01]  /*1dd00*/  IMAD.MOV.U32 R121, RZ, RZ, R94 ;  /* 0x000000ffff797224 */ /* 0x000fe200078e005e */
[----:B------:R4:W-:Y:S01]  /*1dd10*/  @P0 LDGSTS.E.BYPASS.LTC128B.128 [R241+0x6900], [R6.64], !P4 ;  /* 0x0690000006f10fae */ /* 0x0009e2000e101d48 */
[--C-:B--2---:R-:W-:Y:S01]  /*1dd20*/  FFMA.FTZ R2, R193, c[0x0][0x2d0], -R77.reuse ;  /* 0x0000b400c1027a23 */ /* 0x104fe2000001084d */
[----:B------:R-:W-:Y:S06]  /*1dd30*/  MOV R193, R89 ;  /* 0x0000005900c17202 */ /* 0x000fec0000000f00 */
[----:B------:R-:W2:Y:S01]  /*1dd40*/  LDSM.16.MT88.4 R20, [R224+0x100] ;  /* 0x00010000e014783b */ /* 0x000ea20000004200 */
[----:B------:R4:W-:Y:S07]  /*1dd50*/  MUFU.EX2 R195, R2 ;  /* 0x0000000200c37308 */ /* 0x0009ee0000000800 */
[----:B------:R-:W-:Y:S01]  /*1dd60*/  LDSM.16.MT88.4 R52, [R225+0x100] ;  /* 0x00010000e134783b */ /* 0x000fe20000004200 */
[C---:B-1----:R-:W-:Y:S01]  /*1dd70*/  FMUL.FTZ R4, R70.reuse, R120 ;  /* 0x0000007846047220 */ /* 0x042fe20000410000 */
[----:B---3--:R-:W-:Y:S01]  /*1dd80*/  MOV R127, R32 ;  /* 0x00000020007f7202 */ /* 0x008fe20000000f00 */
[----:B------:R-:W-:Y:S01]  /*1dd90*/  FMUL.FTZ R32, R70, R148 ;  /* 0x0000009446207220 */ /* 0x000fe20000410000 */
[----:B------:R-:W-:Y:S01]  /*1dda0*/  MOV R148, R59 ;  /* 0x0000003b00947202 */ /* 0x000fe20000000f00 */
[----:B------:R-:W-:Y:S03]  /*1ddb0*/  FMUL.FTZ R59, R0, R175 ;  /* 0x000000af003b7220 */ /* 0x000fe60000410000 */
[----:B------:R-:W-:Y:S01]  /*1ddc0*/  LDSM.16.MT88.4 R88, [R224+0x900] ;  /* 0x00090000e058783b */ /* 0x000fe20000004200 */
[----:B------:R-:W-:Y:S01]  /*1ddd0*/  MOV R120, R97 ;  /* 0x0000006100787202 */ /* 0x000fe20000000f00 */
[C---:B----4-:R-:W-:Y:S02]  /*1dde0*/  FMUL.FTZ R6, R69.reuse, R122 ;  /* 0x0000007a45067220 */ /* 0x050fe40000410000 */
[C---:B------:R-:W-:Y:S01]  /*1ddf0*/  FMUL.FTZ R7, R69.reuse, R123 ;  /* 0x0000007b45077220 */ /* 0x040fe20000410000 */
[----:B------:R-:W-:Y:S03]  /*1de00*/  MOV R123, R96 ;  /* 0x00000060007b7202 */ /* 0x000fe60000000f00 */
[----:B------:R-:W0:Y:S01]  /*1de10*/  LDGDEPBAR ;  /* 0x00000000000079af */ /* 0x000e220000000000 */
[--C-:B------:R-:W-:Y:S01]  /*1de20*/  FFMA.FTZ R2, R192, c[0x0][0x2d0], -R77.reuse ;  /* 0x0000b400c0027a23 */ /* 0x100fe2000001084d */
[----:B------:R-:W-:Y:S03]  /*1de30*/  MOV R192, R36 ;  /* 0x0000002400c07202 */ /* 0x000fe60000000f00 */
[----:B------:R1:W-:Y:S01]  /*1de40*/  MUFU.EX2 R196, R2 ;  /* 0x0000000200c47308 */ /* 0x0003e20000000800 */
[----:B------:R-:W-:Y:S02]  /*1de50*/  F2FP.PACK_AB R66, R192, R84 ;  /* 0x00000054c042723e */ /* 0x000fe400000000ff */
[----:B------:R-:W3:Y:S01]  /*1de60*/  LDSM.16.MT88.4 R36, [R227+0x100] ;  /* 0x00010000e324783b */ /* 0x000ee20000004200 */
[-C--:B--2---:R-:W-:Y:S08]  /*1de70*/  HMMA.16816.F32 R4, R80, R20.reuse, R4 ;  /* 0x000000145004723c */ /* 0x084ff00000001804 */
[C---:B------:R-:W-:Y:S04]  /*1de80*/  HMMA.16816.F32 R8, R64.reuse, R20, R8 ;  /* 0x000000144008723c */ /* 0x040fe80000001808 */
[--C-:B-1----:R-:W-:Y:S04]  /*1de90*/  FFMA.FTZ R2, R30, c[0x0][0x2d0], -R77.reuse ;  /* 0x0000b4001e027a23 */ /* 0x102fe8000001084d */
[-C--:B------:R-:W-:Y:S01]  /*1dea0*/  HMMA.16816.F32 R12, R64, R22.reuse, R12 ;  /* 0x00000016400c723c */ /* 0x080fe2000000180c */
[----:B------:R1:W-:Y:S03]  /*1deb0*/  MUFU.EX2 R197, R2 ;  /* 0x0000000200c57308 */ /* 0x0003e60000000800 */
[C---:B------:R-:W-:Y:S01]  /*1dec0*/  FMUL.FTZ R20, R70.reuse, R136 ;  /* 0x0000008846147220 */ /* 0x040fe20000410000 */
[----:B------:R-:W-:Y:S01]  /*1ded0*/  MOV R136, R87 ;  /* 0x0000005700887202 */ /* 0x000fe20000000f00 */
[----:B------:R-:W-:Y:S01]  /*1dee0*/  FMUL.FTZ R21, R70, R137 ;  /* 0x0000008946157220 */ /* 0x000fe20000410000 */
[----:B------:R-:W-:Y:S01]  /*1def0*/  MOV R137, R86 ;  /* 0x0000005600897202 */ /* 0x000fe20000000f00 */
[C---:B------:R-:W-:Y:S04]  /*1df00*/  HMMA.16816.F32 R16, R80.reuse, R22, R16 ;  /* 0x000000165010723c */ /* 0x040fe80000001810 */
[C---:B------:R-:W-:Y:S03]  /*1df10*/  FMUL.FTZ R30, R0.reuse, R146 ;  /* 0x00000092001e7220 */ /* 0x040fe60000410000 */
[C---:B------:R-:W-:Y:S01]  /*1df20*/  FMUL.FTZ R22, R69.reuse, R138 ;  /* 0x0000008a45167220 */ /* 0x040fe20000410000 */
[----:B------:R-:W-:Y:S01]  /*1df30*/  MOV R138, R85 ;  /* 0x00000055008a7202 */ /* 0x000fe20000000f00 */
[----:B------:R-:W-:Y:S01]  /*1df40*/  FMUL.FTZ R23, R69, R139 ;  /* 0x0000008b45177220 */ /* 0x000fe20000410000 */
[----:B------:R-:W2:Y:S02]  /*1df50*/  LDSM.16.MT88.4 R84, [R226+0x100] ;  /* 0x00010000e254783b */ /* 0x000ea40000004200 */
[----:B------:R-:W-:Y:S01]  /*1df60*/  MOV R139, R62 ;  /* 0x0000003e008b7202 */ /* 0x000fe20000000f00 */
[C---:B------:R-:W-:Y:S03]  /*1df70*/  FMUL.FTZ R62, R0.reuse, R178 ;  /* 0x000000b2003e7220 */ /* 0x040fe60000410000 */
[-C--:B---3--:R-:W-:Y:S03]  /*1df80*/  HMMA.16816.F32 R20, R80, R36.reuse, R20 ;  /* 0x000000245014723c */ /* 0x088fe60000001814 */
[----:B-1----:R-:W-:Y:S02]  /*1df90*/  FFMA.FTZ R2, R31, c[0x0][0x2d0], -R77 ;  /* 0x0000b4001f027a23 */ /* 0x002fe4000001084d */
[----:B------:R-:W-:Y:S02]  /*1dfa0*/  FMUL.FTZ R31, R0, R147 ;  /* 0x00000093001f7220 */ /* 0x000fe40000410000 */
[----:B------:R1:W-:Y:S02]  /*1dfb0*/  MUFU.EX2 R200, R2 ;  /* 0x0000000200c87308 */ /* 0x0003e40000000800 */
[--C-:B-1----:R-:W-:Y:S03]  /*1dfc0*/  FFMA.FTZ R2, R26, c[0x0][0x2d0], -R105.reuse ;  /* 0x0000b4001a027a23 */ /* 0x102fe60000010869 */
[C---:B------:R-:W-:Y:S01]  /*1dfd0*/  FMUL.FTZ R26, R0.reuse, R142 ;  /* 0x0000008e001a7220 */ /* 0x040fe20000410000 */
[----:B------:R-:W-:Y:S04]  /*1dfe0*/  MOV R142, R98 ;  /* 0x00000062008e7202 */ /* 0x000fe80000000f00 */
[----:B------:R1:W3:Y:S01]  /*1dff0*/  MUFU.EX2 R40, R2 ;  /* 0x0000000200287308 */ /* 0x0002e20000000800 */
[----:B------:R-:W-:Y:S01]  /*1e000*/  LDSM.16.MT88.4 R96, [R225+0x900] ;  /* 0x00090000e160783b */ /* 0x000fe20000004200 */
[--C-:B-1----:R-:W-:Y:S01]  /*1e010*/  FFMA.FTZ R2, R27, c[0x0][0x2d0], -R105.reuse ;  /* 0x0000b4001b027a23 */ /* 0x102fe20000010869 */
[----:B---3--:R-:W-:Y:S01]  /*1e020*/  MOV R147, R40 ;  /* 0x0000002800937202 */ /* 0x008fe20000000f00 */
[----:B------:R-:W-:Y:S01]  /*1e030*/  FMUL.FTZ R27, R0, R143 ;  /* 0x0000008f001b7220 */ /* 0x000fe20000410000 */
[----:B------:R-:W-:Y:S05]  /*1e040*/  MOV R143, R95 ;  /* 0x0000005f008f7202 */ /* 0x000fea0000000f00 */
[----:B------:R1:W3:Y:S01]  /*1e050*/  MUFU.EX2 R3, R2 ;  /* 0x0000000200037308 */ /* 0x0002e20000000800 */
[----:B------:R-:W4:Y:S01]  /*1e060*/  LDSM.16.MT88.4 R92, [R227+0x900] ;  /* 0x00090000e35c783b */ /* 0x000f220000004200 */
[----:B------:R-:W-:Y:S01]  /*1e070*/  FMUL.FTZ R40, R68, R156 ;  /* 0x0000009c44287220 */ /* 0x000fe20000410000 */
[C---:B------:R-:W-:Y:S07]  /*1e080*/  HMMA.16816.F32 R24, R64.reuse, R36, R24 ;  /* 0x000000244018723c */ /* 0x040fee0000001818 */
[C---:B------:R-:W-:Y:S01]  /*1e090*/  FMUL.FTZ R36, R70.reuse, R152 ;  /* 0x0000009846247220 */ /* 0x040fe20000410000 */
[-C--:B------:R-:W-:Y:S04]  /*1e0a0*/  HMMA.16816.F32 R28, R64, R38.reuse, R28 ;  /* 0x00000026401c723c */ /* 0x080fe8000000181c */
[----:B------:R-:W-:Y:S04]  /*1e0b0*/  FMUL.FTZ R37, R70, R153 ;  /* 0x0000009946257220 */ /* 0x000fe80000410000 */
[C---:B------:R-:W-:Y:S04]  /*1e0c0*/  HMMA.16816.F32 R32, R80.reuse, R38, R32 ;  /* 0x000000265020723c */ /* 0x040fe80000001820 */
[--C-:B-1----:R-:W-:Y:S01]  /*1e0d0*/  FFMA.FTZ R2, R48, c[0x0][0x2d0], -R105.reuse ;  /* 0x0000b40030027a23 */ /* 0x102fe20000010869 */
[----:B---3--:R-:W-:Y:S01]  /*1e0e0*/  MOV R146, R3 ;  /* 0x0000000300927202 */ /* 0x008fe20000000f00 */
[C---:B------:R-:W-:Y:S01]  /*1e0f0*/  FMUL.FTZ R48, R70.reuse, R164 ;  /* 0x000000a446307220 */ /* 0x040fe20000410000 */
[----:B------:R-:W-:Y:S01]  /*1e100*/  MOV R3, R222 ;  /* 0x000000de00037202 */ /* 0x000fe20000000f00 */
[----:B------:R1:W-:Y:S01]  /*1e110*/  MUFU.EX2 R122, R2 ;  /* 0x00000002007a7308 */ /* 0x0003e20000000800 */
[C---:B------:R-:W-:Y:S03]  /*1e120*/  FMUL.FTZ R39, R69.reuse, R155 ;  /* 0x0000009b45277220 */ /* 0x040fe60000410000 */
[----:B------:R-:W-:Y:S01]  /*1e130*/  MOV R155, R248 ;  /* 0x000000f8009b7202 */ /* 0x000fe20000000f00 */
[----:B------:R-:W-:Y:S02]  /*1e140*/  FMUL.FTZ R38, R69, R154 ;  /* 0x0000009a45267220 */ /* 0x000fe40000410000 */
[--C-:B------:R-:W-:Y:S05]  /*1e150*/  FFMA.FTZ R3, R3, c[0x0][0x2d0], -R78.reuse ;  /* 0x0000b40003037a23 */ /* 0x100fea000001084e */
[-C--:B------:R-:W-:Y:S08]  /*1e160*/  HMMA.16816.F32 R36, R80, R52.reuse, R36 ;  /* 0x000000345024723c */ /* 0x080ff00000001824 */
[C---:B------:R-:W-:Y:S04]  /*1e170*/  HMMA.16816.F32 R40, R64.reuse, R52, R40 ;  /* 0x000000344028723c */ /* 0x040fe80000001828 */
[----:B-1----:R-:W-:Y:S02]  /*1e180*/  FFMA.FTZ R2, R49, c[0x0][0x2d0], -R105 ;  /* 0x0000b40031027a23 */ /* 0x002fe40000010869 */
[C---:B------:R-:W-:Y:S02]  /*1e190*/  FMUL.FTZ R49, R70.reuse, R165 ;  /* 0x000000a546317220 */ /* 0x040fe40000410000 */
[-C--:B------:R-:W-:Y:S01]  /*1e1a0*/  HMMA.16816.F32 R44, R64, R54.reuse, R44 ;  /* 0x00000036402c723c */ /* 0x080fe2000000182c */
[----:B------:R1:W-:Y:S03]  /*1e1b0*/  MUFU.EX2 R252, R2 ;  /* 0x0000000200fc7308 */ /* 0x0003e60000000800 */
[C---:B------:R-:W-:Y:S02]  /*1e1c0*/  FMUL.FTZ R53, R70.reuse, R169 ;  /* 0x000000a946357220 */ /* 0x040fe40000410000 */
[----:B------:R-:W-:Y:S02]  /*1e1d0*/  FMUL.FTZ R52, R70, R168 ;  /* 0x000000a846347220 */ /* 0x000fe40000410000 */
[--C-:B-1----:R-:W-:Y:S01]  /*1e1e0*/  FFMA.FTZ R2, R198, c[0x0][0x2d0], -R78.reuse ;  /* 0x0000b400c6027a23 */ /* 0x102fe2000001084e */
[----:B------:R-:W-:Y:S03]  /*1e1f0*/  MOV R198, R61 ;  /* 0x0000003d00c67202 */ /* 0x000fe60000000f00 */
[----:B------:R-:W-:Y:S01]  /*1e200*/  FMUL.FTZ R61, R68, R177 ;  /* 0x000000b1443d7220 */ /* 0x000fe20000410000 */
[----:B------:R1:W-:Y:S02]  /*1e210*/  MUFU.EX2 R250, R2 ;  /* 0x0000000200fa7308 */ /* 0x0003e40000000800 */
[--C-:B-1----:R-:W-:Y:S01]  /*1e220*/  FFMA.FTZ R2, R201, c[0x0][0x2d0], -R78.reuse ;  /* 0x0000b400c9027a23 */ /* 0x102fe2000001084e */
[----:B------:R-:W-:Y:S07]  /*1e230*/  MOV R201, R249 ;  /* 0x000000f900c97202 */ /* 0x000fee0000000f00 */
[----:B------:R1:W-:Y:S02]  /*1e240*/  MUFU.EX2 R249, R2 ;  /* 0x0000000200f97308 */ /* 0x0003e40000000800 */
[--C-:B-1----:R-:W-:Y:S02]  /*1e250*/  FFMA.FTZ R2, R50, c[0x0][0x2d0], -R78.reuse ;  /* 0x0000b40032027a23 */ /* 0x102fe4000001084e */
[----:B------:R-:W-:Y:S06]  /*1e260*/  FMUL.FTZ R50, R69, R166 ;  /* 0x000000a645327220 */ /* 0x000fec0000410000 */
[----:B------:R1:W-:Y:S02]  /*1e270*/  MUFU.EX2 R247, R2 ;  /* 0x0000000200f77308 */ /* 0x0003e40000000800 */
[--C-:B-1----:R-:W-:Y:S02]  /*1e280*/  FFMA.FTZ R2, R51, c[0x0][0x2d0], -R78.reuse ;  /* 0x0000b40033027a23 */ /* 0x102fe4000001084e */
[C---:B------:R-:W-:Y:S06]  /*1e290*/  FMUL.FTZ R51, R69.reuse, R167 ;  /* 0x000000a745337220 */ /* 0x040fec0000410000 */
[----:B------:R1:W-:Y:S01]  /*1e2a0*/  MUFU.EX2 R248, R2 ;  /* 0x0000000200f87308 */ /* 0x0003e20000000800 */
[C---:B------:R-:W-:Y:S07]  /*1e2b0*/  HMMA.16816.F32 R48, R80.reuse, R54, R48 ;  /* 0x000000365030723c */ /* 0x040fee0000001830 */
[C---:B------:R-:W-:Y:S02]  /*1e2c0*/  FMUL.FTZ R55, R69.reuse, R171 ;  /* 0x000000ab45377220 */ /* 0x040fe40000410000 */
[----:B------:R-:W-:Y:S07]  /*1e2d0*/  FMUL.FTZ R54, R69, R170 ;  /* 0x000000aa45367220 */ /* 0x000fee0000410000 */
[-C--:B--2---:R-:W-:Y:S03]  /*1e2e0*/  HMMA.16816.F32 R52, R80, R84.reuse, R52 ;  /* 0x000000545034723c */ /* 0x084fe60000001834 */
[--C-:B-1----:R-:W-:Y:S04]  /*1e2f0*/  FFMA.FTZ R2, R208, c[0x0][0x2d0], -R107.reuse ;  /* 0x0000b400d0027a23 */ /* 0x102fe8000001086b */
[----:B------:R1:W-:Y:S01]  /*1e300*/  MUFU.EX2 R145, R2 ;  /* 0x0000000200917308 */ /* 0x0003e20000000800 */
[C---:B------:R-:W-:Y:S07]  /*1e310*/  HMMA.16816.F32 R56, R64.reuse, R84, R56 ;  /* 0x000000544038723c */ /* 0x040fee0000001838 */
[----:B------:R-:W-:Y:S01]  /*1e320*/  F2FP.PACK_AB R84, R121, R125 ;  /* 0x0000007d7954723e */ /* 0x000fe200000000ff */
[-C--:B------:R-:W-:Y:S04]  /*1e330*/  HMMA.16816.F32 R60, R64, R86.reuse, R60 ;  /* 0x00000056403c723c */ /* 0x080fe8000000183c */
[----:B------:R-:W-:Y:S03]  /*1e340*/  F2FP.PACK_AB R85, R196, R195 ;  /* 0x000000c3c455723e */ /* 0x000fe600000000ff */
[C---:B------:R-:W-:Y:S02]  /*1e350*/  FMUL.FTZ R64, R70.reuse, R180 ;  /* 0x000000b446407220 */ /* 0x040fe40000410000 */
[----:B------:R-:W-:Y:S03]  /*1e360*/  FMUL.FTZ R65, R70, R181 ;  /* 0x000000b546417220 */ /* 0x000fe60000410000 */
[C---:B------:R-:W-:Y:S02]  /*1e370*/  FMUL.FTZ R66, R69.reuse, R182 ;  /* 0x000000b645427220 */ /* 0x040fe40000410000 */
[----:B------:R-:W-:Y:S02]  /*1e380*/  FMUL.FTZ R67, R69, R183 ;  /* 0x000000b745437220 */ /* 0x000fe40000410000 */
[--C-:B-1----:R-:W-:Y:S04]  /*1e390*/  FFMA.FTZ R2, R203, c[0x0][0x2d0], -R107.reuse ;  /* 0x0000b400cb027a23 */ /* 0x102fe8000001086b */
[----:B------:R1:W2:Y:S01]  /*1e3a0*/  MUFU.EX2 R222, R2 ;  /* 0x0000000200de7308 */ /* 0x0002a20000000800 */
        /* <DEDUP_REMOVED lines=13> */
[----:B------:R-:W3:Y:S03]  /*1e480*/  LDSM.16.MT88.4 R88, [R226+0x900] ;  /* 0x00090000e258783b */ /* 0x000ee60000004200 */
[----:B-1----:R-:W-:Y:S04]  /*1e490*/  FFMA.FTZ R2, R210, c[0x0][0x2d0], -R107 ;  /* 0x0000b400d2027a23 */ /* 0x002fe8000001086b */
[-C--:B----4-:R-:W-:Y:S01]  /*1e4a0*/  HMMA.16816.F32 R20, R80, R92.reuse, R20 ;  /* 0x0000005c5014723c */ /* 0x090fe20000001814 */
[----:B------:R1:W4:Y:S07]  /*1e4b0*/  MUFU.EX2 R221, R2 ;  /* 0x0000000200dd7308 */ /* 0x00032e0000000800 */
[C---:B------:R-:W-:Y:S08]  /*1e4c0*/  HMMA.16816.F32 R24, R84.reuse, R92, R24 ;  /* 0x0000005c5418723c */ /* 0x040ff00000001818 */
[-C--:B------:R-:W-:Y:S08]  /*1e4d0*/  HMMA.16816.F32 R28, R84, R94.reuse, R28 ;  /* 0x0000005e541c723c */ /* 0x080ff0000000181c */
[C---:B------:R-:W-:Y:S01]  /*1e4e0*/  HMMA.16816.F32 R32, R80.reuse, R94, R32 ;  /* 0x0000005e5020723c */ /* 0x040fe20000001820 */
[----:B------:R-:W2:Y:S03]  /*1e4f0*/  LDSM.16.MT88.4 R92, [R224+0x1100] ;  /* 0x00110000e05c783b */ /* 0x000ea60000004200 */
[--C-:B-1----:R-:W-:Y:S04]  /*1e500*/  FFMA.FTZ R2, R213, c[0x0][0x2d0], -R77.reuse ;  /* 0x0000b400d5027a23 */ /* 0x102fe8000001084d */
[-C--:B------:R-:W-:Y:S01]  /*1e510*/  HMMA.16816.F32 R36, R80, R96.reuse, R36 ;  /* 0x000000605024723c */ /* 0x080fe20000001824 */
[----:B------:R1:W-:Y:S07]  /*1e520*/  MUFU.EX2 R144, R2 ;  /* 0x0000000200907308 */ /* 0x0003ee0000000800 */
[C---:B------:R-:W-:Y:S08]  /*1e530*/  HMMA.16816.F32 R40, R84.reuse, R96, R40 ;  /* 0x000000605428723c */ /* 0x040ff00000001828 */
[-C--:B------:R-:W-:Y:S08]  /*1e540*/  HMMA.16816.F32 R44, R84, R98.reuse, R44 ;  /* 0x00000062542c723c */ /* 0x080ff0000000182c */
[C---:B------:R-:W-:Y:S01]  /*1e550*/  HMMA.16816.F32 R48, R80.reuse, R98, R48 ;  /* 0x000000625030723c */ /* 0x040fe20000001830 */
[----:B------:R-:W-:Y:S03]  /*1e560*/  LDSM.16.MT88.4 R96, [R225+0x1100] ;  /* 0x00110000e160783b */ /* 0x000fe60000004200 */
[--C-:B-1----:R-:W-:Y:S04]  /*1e570*/  FFMA.FTZ R2, R216, c[0x0][0x2d0], -R77.reuse ;  /* 0x0000b400d8027a23 */ /* 0x102fe8000001084d */
[-C--:B---3--:R-:W-:Y:S01]  /*1e580*/  HMMA.16816.F32 R52, R80, R88.reuse, R52 ;  /* 0x000000585034723c */ /* 0x088fe20000001834 */
[----:B------:R1:W3:Y:S07]  /*1e590*/  MUFU.EX2 R154, R2 ;  /* 0x00000002009a7308 */ /* 0x0002ee0000000800 */
[C---:B------:R-:W-:Y:S08]  /*1e5a0*/  HMMA.16816.F32 R56, R84.reuse, R88, R56 ;  /* 0x000000585438723c */ /* 0x040ff00000001838 */
[-C--:B------:R-:W-:Y:S07]  /*1e5b0*/  HMMA.16816.F32 R60, R84, R90.reuse, R60 ;  /* 0x0000005a543c723c */ /* 0x080fee000000183c */
[----:B--2---:R-:W-:Y:S01]  /*1e5c0*/  F2FP.PACK_AB R84, R222, R145 ;  /* 0x00000091de54723e */ /* 0x004fe200000000ff */
[----:B------:R-:W-:Y:S01]  /*1e5d0*/  HMMA.16816.F32 R64, R80, R90, R64 ;  /* 0x0000005a5040723c */ /* 0x000fe20000001840 */
[----:B------:R-:W2:Y:S03]  /*1e5e0*/  LDSM.16.MT88.4 R88, [R227+0x1100] ;  /* 0x00110000e358783b */ /* 0x000ea60000004200 */
[--C-:B-1----:R-:W-:Y:S01]  /*1e5f0*/  FFMA.FTZ R2, R214, c[0x0][0x2d0], -R77.reuse ;  /* 0x0000b400d6027a23 */ /* 0x102fe2000001084d */
[----:B----4-:R-:W-:Y:S01]  /*1e600*/  F2FP.PACK_AB R86, R221, R220 ;  /* 0x000000dcdd56723e */ /* 0x010fe200000000ff */
[----:B------:R-:W-:Y:S01]  /*1e610*/  MUFU.EX2 R214, R3 ;  /* 0x0000000300d67308 */ /* 0x000fe20000000800 */
[----:B------:R-:W-:Y:S02]  /*1e620*/  F2FP.PACK_AB R80, R146, R147 ;  /* 0x000000939250723e */ /* 0x000fe400000000ff */
[----:B------:R-:W-:Y:S03]  /*1e630*/  F2FP.PACK_AB R82, R252, R122 ;  /* 0x0000007afc52723e */ /* 0x000fe600000000ff */
[----:B------:R-:W-:Y:S02]  /*1e640*/  F2FP.PACK_AB R81, R249, R250 ;  /* 0x000000faf951723e */ /* 0x000fe400000000ff */
[----:B------:R-:W-:Y:S02]  /*1e650*/  F2FP.PACK_AB R83, R248, R247 ;  /* 0x000000f7f853723e */ /* 0x000fe400000000ff */
[----:B------:R1:W-:Y:S01]  /*1e660*/  MUFU.EX2 R152, R2 ;  /* 0x0000000200987308 */ /* 0x0003e20000000800 */
[----:B---3--:R-:W-:Y:S04]  /*1e670*/  F2FP.PACK_AB R85, R154, R144 ;  /* 0x000000909a55723e */ /* 0x008fe800000000ff */
[-C--:B------:R-:W-:Y:S03]  /*1e680*/  HMMA.16816.F32 R4, R80, R92.reuse, R4 ;  /* 0x0000005c5004723c */ /* 0x080fe60000001804 */
[----:B-1----:R-:W-:Y:S04]  /*1e690*/  FFMA.FTZ R2, R218, c[0x0][0x2d0], -R77 ;  /* 0x0000b400da027a23 */ /* 0x002fe8000001084d */
[----:B------:R1:W3:Y:S02]  /*1e6a0*/  MUFU.EX2 R153, R2 ;  /* 0x0000000200997308 */ /* 0x0002e40000000800 */
[--C-:B-1----:R-:W-:Y:S03]  /*1e6b0*/  FFMA.FTZ R2, R215, c[0x0][0x2d0], -R105.reuse ;  /* 0x0000b400d7027a23 */ /* 0x102fe60000010869 */
[----:B---3--:R-:W-:Y:S05]  /*1e6c0*/  F2FP.PACK_AB R87, R153, R152 ;  /* 0x000000989957723e */ /* 0x008fea00000000ff */
[----:B------:R1:W-:Y:S02]  /*1e6d0*/  MUFU.EX2 R216, R2 ;  /* 0x0000000200d87308 */ /* 0x0003e40000000800 */
[C---:B------:R-:W-:Y:S08]  /*1e6e0*/  HMMA.16816.F32 R8, R84.reuse, R92, R8 ;  /* 0x0000005c5408723c */ /* 0x040ff00000001808 */
[-C--:B------:R-:W-:Y:S08]  /*1e6f0*/  HMMA.16816.F32 R12, R84, R94.reuse, R12 ;  /* 0x0000005e540c723c */ /* 0x080ff0000000180c */
[C---:B------:R-:W-:Y:S01]  /*1e700*/  HMMA.16816.F32 R16, R80.reuse, R94, R16 ;  /* 0x0000005e5010723c */ /* 0x040fe20000001810 */
[----:B------:R-:W3:Y:S03]  /*1e710*/  LDSM.16.MT88.4 R92, [R226+0x1100] ;  /* 0x00110000e25c783b */ /* 0x000ee60000004200 */
[--C-:B-1----:R-:W-:Y:S04]  /*1e720*/  FFMA.FTZ R2, R217, c[0x0][0x2d0], -R105.reuse ;  /* 0x0000b400d9027a23 */ /* 0x102fe80000010869 */
[-C--:B--2---:R-:W-:Y:S01]  /*1e730*/  HMMA.16816.F32 R20, R80, R88.reuse, R20 ;  /* 0x000000585014723c */ /* 0x084fe20000001814 */
[----:B------:R1:W2:Y:S07]  /*1e740*/  MUFU.EX2 R218, R2 ;  /* 0x0000000200da7308 */ /* 0x0002ae0000000800 */
[C---:B------:R-:W-:Y:S08]  /*1e750*/  HMMA.16816.F32 R24, R84.reuse, R88, R24 ;  /* 0x000000585418723c */ /* 0x040ff00000001818 */
[-C--:B------:R-:W-:Y:S08]  /*1e760*/  HMMA.16816.F32 R28, R84, R90.reuse, R28 ;  /* 0x0000005a541c723c */ /* 0x080ff0000000181c */
[C---:B------:R-:W-:Y:S01]  /*1e770*/  HMMA.16816.F32 R32, R80.reuse, R90, R32 ;  /* 0x0000005a5020723c */ /* 0x040fe20000001820 */
[----:B------:R-:W4:Y:S03]  /*1e780*/  LDSM.16.MT88.4 R88, [R224+0x1900] ;  /* 0x00190000e058783b */ /* 0x000f260000004200 */
[--C-:B-1----:R-:W-:Y:S04]  /*1e790*/  FFMA.FTZ R2, R212, c[0x0][0x2d0], -R105.reuse ;  /* 0x0000b400d4027a23 */ /* 0x102fe80000010869 */
[----:B------:R1:W-:Y:S01]  /*1e7a0*/  MUFU.EX2 R215, R2 ;  /* 0x0000000200d77308 */ /* 0x0003e20000000800 */
[-C--:B------:R-:W-:Y:S08]  /*1e7b0*/  HMMA.16816.F32 R36, R80, R96.reuse, R36 ;  /* 0x000000605024723c */ /* 0x080ff00000001824 */
[C---:B------:R-:W-:Y:S08]  /*1e7c0*/  HMMA.16816.F32 R40, R84.reuse, R96, R40 ;  /* 0x000000605428723c */ /* 0x040ff00000001828 */
[-C--:B------:R-:W-:Y:S04]  /*1e7d0*/  HMMA.16816.F32 R44, R84, R98.reuse, R44 ;  /* 0x00000062542c723c */ /* 0x080fe8000000182c */
[----:B-1----:R-:W-:Y:S04]  /*1e7e0*/  FFMA.FTZ R2, R211, c[0x0][0x2d0], -R105 ;  /* 0x0000b400d3027a23 */ /* 0x002fe80000010869 */
[C---:B------:R-:W-:Y:S01]  /*1e7f0*/  HMMA.16816.F32 R48, R80.reuse, R98, R48 ;  /* 0x000000625030723c */ /* 0x040fe20000001830 */
[----:B------:R-:W-:Y:S01]  /*1e800*/  LDSM.16.MT88.4 R96, [R225+0x1900] ;  /* 0x00190000e160783b */ /* 0x000fe20000004200 */
[----:B------:R1:W1:Y:S06]  /*1e810*/  MUFU.EX2 R217, R2 ;  /* 0x0000000200d97308 */ /* 0x00026c0000000800 */
[-C--:B---3--:R-:W-:Y:S08]  /*1e820*/  HMMA.16816.F32 R52, R80, R92.reuse, R52 ;  /* 0x0000005c5034723c */ /* 0x088ff00000001834 */
[C---:B------:R-:W-:Y:S08]  /*1e830*/  HMMA.16816.F32 R56, R84.reuse, R92, R56 ;  /* 0x0000005c5438723c */ /* 0x040ff00000001838 */
[-C--:B------:R-:W-:Y:S04]  /*1e840*/  HMMA.16816.F32 R60, R84, R94.reuse, R60 ;  /* 0x0000005e543c723c */ /* 0x080fe8000000183c */
[----:B-1----:R-:W-:Y:S01]  /*1e850*/  FFMA.FTZ R2, R155, c[0x0][0x2d0], -R78 ;  /* 0x0000b4009b027a23 */ /* 0x002fe2000001084e */
[----:B------:R-:W-:Y:S02]  /*1e860*/  MOV R155, R151 ;  /* 0x00000097009b7202 */ /* 0x000fe40000000f00 */
[----:B------:R-:W-:Y:S01]  /*1e870*/  MOV R151, R150 ;  /* 0x0000009600977202 */ /* 0x000fe20000000f00 */
[----:B------:R1:W3:Y:S01]  /*1e880*/  MUFU.EX2 R163, R2 ;  /* 0x0000000200a37308 */ /* 0x0002e20000000800 */
[----:B------:R-:W-:Y:S01]  /*1e890*/  MOV R158, R155 ;  /* 0x0000009b009e7202 */ /* 0x000fe20000000f00 */
[----:B------:R-:W-:Y:S01]  /*1e8a0*/  HMMA.16816.F32 R64, R80, R94, R64 ;  /* 0x0000005e5040723c */ /* 0x000fe20000001840 */
[----:B------:R-:W3:Y:S03]  /*1e8b0*/  LDSM.16.MT88.4 R92, [R227+0x1900] ;  /* 0x00190000e35c783b */ /* 0x000ee60000004200 */
[----:B------:R-:W-:Y:S02]  /*1e8c0*/  MOV R157, R151 ;  /* 0x00000097009d7202 */ /* 0x000fe40000000f00 */
[----:B------:R-:W-:Y:S02]  /*1e8d0*/  MOV R150, R149 ;  /* 0x0000009500967202 */ /* 0x000fe40000000f00 */
[----:B------:R-:W-:Y:S01]  /*1e8e0*/  MOV R149, R148 ;  /* 0x0000009400957202 */ /* 0x000fe20000000f00 */
[----:B------:R-:W-:Y:S03]  /*1e8f0*/  IMAD.MOV.U32 R148, RZ, RZ, R198 ;  /* 0x000000ffff947224 */ /* 0x000fe600078e00c6 */
[----:B------:R-:W-:Y:S02]  /*1e900*/  MOV R198, R139 ;  /* 0x0000008b00c67202 */ /* 0x000fe40000000f00 */
[----:B------:R-:W-:Y:S02]  /*1e910*/  MOV R156, R150 ;  /* 0x00000096009c7202 */ /* 0x000fe40000000f00 */
[----:B------:R-:W-:Y:S02]  /*1e920*/  MOV R155, R149 ;  /* 0x00000095009b7202 */ /* 0x000fe40000000f00 */
[----:B------:R-:W-:Y:S02]  /*1e930*/  MOV R151, R198 ;  /* 0x000000c600977202 */ /* 0x000fe40000000f00 */
[----:B------:R-:W-:Y:S01]  /*1e940*/  MOV R139, R138 ;  /* 0x0000008a008b7202 */ /* 0x000fe20000000f00 */
[--C-:B-1----:R-:W-:Y:S01]  /*1e950*/  FFMA.FTZ R2, R158, c[0x0][0x2d0], -R78.reuse ;  /* 0x0000b4009e027a23 */ /* 0x102fe2000001084e */
[----:B--2---:R-:W-:Y:S02]  /*1e960*/  F2FP.PACK_AB R80, R218, R216 ;  /* 0x000000d8da50723e */ /* 0x004fe400000000ff */
[----:B------:R-:W-:Y:S01]  /*1e970*/  F2FP.PACK_AB R82, R217, R215 ;  /* 0x000000d7d952723e */ /* 0x000fe200000000ff */
[----:B------:R1:W-:Y:S01]  /*1e980*/  MUFU.EX2 R159, R2 ;  /* 0x00000002009f7308 */ /* 0x0003e20000000800 */
[----:B------:R-:W-:Y:S01]  /*1e990*/  MOV R158, R157 ;  /* 0x0000009d009e7202 */ /* 0x000fe20000000f00 */
[----:B------:R-:W-:Y:S01]  /*1e9a0*/  IMAD.MOV.U32 R150, RZ, RZ, R139 ;  /* 0x000000ffff967224 */ /* 0x000fe200078e008b */
        /* <DEDUP_REMOVED lines=11> */
[----:B------:R2:W5:Y:S01]  /*1ea60*/  LDL.LU R232, [R1+0xac] ;  /* 0x0000ac0001e87983 */ /* 0x0005620000300800 */
[----:B------:R-:W-:Y:S01]  /*1ea70*/  MOV R136, R194 ;  /* 0x000000c200887202 */ /* 0x000fe20000000f00 */
[----:B-1----:R-:W-:Y:S01]  /*1ea80*/  FFMA.FTZ R2, R158, c[0x0][0x2d0], -R78 ;  /* 0x0000b4009e027a23 */ /* 0x002fe2000001084e */
[----:B------:R-:W-:Y:S02]  /*1ea90*/  MOV R194, R229 ;  /* 0x000000e500c27202 */ /* 0x000fe40000000f00 */
[----:B------:R2:W5:Y:S01]  /*1eaa0*/  LDL.LU R229, [R1+0xa8] ;  /* 0x0000a80001e57983 */ /* 0x0005620000300800 */
[----:B------:R1:W1:Y:S01]  /*1eab0*/  MUFU.EX2 R213, R2 ;  /* 0x0000000200d57308 */ /* 0x0002620000000800 */
        /* <DEDUP_REMOVED lines=15> */
[----:B------:R1:W-:Y:S01]  /*1ebb0*/  MUFU.EX2 R155, R2 ;  /* 0x00000002009b7308 */ /* 0x0003e20000000800 */
[----:B------:R-:W-:Y:S01]  /*1ebc0*/  MOV R208, R157 ;  /* 0x0000009d00d07202 */ /* 0x000fe20000000f00 */
[----:B------:R-:W-:Y:S01]  /*1ebd0*/  IMAD.MOV.U32 R149, RZ, RZ, R135 ;  /* 0x000000ffff957224 */ /* 0x000fe200078e0087 */
[----:B------:R-:W-:Y:S01]  /*1ebe0*/  MOV R157, R156 ;  /* 0x0000009c009d7202 */ /* 0x000fe20000000f00 */
[----:B------:R2:W5:Y:S01]  /*1ebf0*/  LDL.LU R231, [R1+0xa4] ;  /* 0x0000a40001e77983 */ /* 0x0005620000300800 */
        /* <DEDUP_REMOVED lines=9> */
[----:B------:R-:W-:Y:S02]  /*1ec90*/  MOV R129, R184 ;  /* 0x000000b800817202 */ /* 0x000fe40000000f00 */
[----:B------:R-:W-:Y:S01]  /*1eca0*/  MOV R194, R187 ;  /* 0x000000bb00c27202 */ /* 0x000fe20000000f00 */
[--C-:B-1----:R-:W-:Y:S01]  /*1ecb0*/  FFMA.FTZ R2, R158, c[0x0][0x2d0], -R107.reuse ;  /* 0x0000b4009e027a23 */ /* 0x102fe2000001086b */
[----:B------:R-:W-:Y:S02]  /*1ecc0*/  MOV R187, R236 ;  /* 0x000000ec00bb7202 */ /* 0x000fe40000000f00 */
[----:B------:R2:W5:Y:S01]  /*1ecd0*/  LDL.LU R236, [R1+0x9c] ;  /* 0x00009c0001ec7983 */ /* 0x0005620000300800 */
[----:B------:R1:W1:Y:S01]  /*1ece0*/  MUFU.EX2 R158, R2 ;  /* 0x00000002009e7308 */ /* 0x0002620000000800 */
[----:B------:R-:W-:Y:S02]  /*1ecf0*/  MOV R184, R237 ;  /* 0x000000ed00b87202 */ /* 0x000fe40000000f00 */
[----:B------:R2:W5:Y:S01]  /*1ed00*/  LDL.LU R237, [R1+0x98] ;  /* 0x0000980001ed7983 */ /* 0x0005620000300800 */
[----:B------:R-:W-:Y:S02]  /*1ed10*/  MOV R111, R110 ;  /* 0x0000006e006f7202 */ /* 0x000fe40000000f00 */
[----:B------:R-:W-:Y:S02]  /*1ed20*/  MOV R110, R238 ;  /* 0x000000ee006e7202 */ /* 0x000fe40000000f00 */
[----:B------:R2:W5:Y:S01]  /*1ed30*/  LDL.LU R238, [R1+0x94] ;  /* 0x0000940001ee7983 */ /* 0x0005620000300800 */
[----:B---3--:R-:W-:Y:S02]  /*1ed40*/  F2FP.PACK_AB R81, R214, R163 ;  /* 0x000000a3d651723e */ /* 0x008fe400000000ff */
[----:B------:R-:W-:Y:S07]  /*1ed50*/  F2FP.PACK_AB R83, R213, R159 ;  /* 0x0000009fd553723e */ /* 0x000fee00000000ff */
[-C--:B----4-:R-:W-:Y:S03]  /*1ed60*/  HMMA.16816.F32 R4, R80, R88.reuse, R4 ;  /* 0x000000585004723c */ /* 0x090fe60000001804 */
[----:B-1----:R-:W-:Y:S01]  /*1ed70*/  FFMA.FTZ R2, R208, c[0x0][0x2d0], -R107 ;  /* 0x0000b400d0027a23 */ /* 0x002fe2000001086b */
[----:B------:R-:W-:Y:S02]  /*1ed80*/  F2FP.PACK_AB R84, R158, R155 ;  /* 0x0000009b9e54723e */ /* 0x000fe400000000ff */
[----:B------:R-:W-:Y:S01]  /*1ed90*/  MOV R208, R157 ;  /* 0x0000009d00d07202 */ /* 0x000fe20000000f00 */
[----:B------:R1:W-:Y:S01]  /*1eda0*/  MUFU.EX2 R162, R2 ;  /* 0x0000000200a27308 */ /* 0x0003e20000000800 */
[----:B------:R-:W-:Y:S01]  /*1edb0*/  MOV R157, R156 ;  /* 0x0000009c009d7202 */ /* 0x000fe20000000f00 */
[----:B------:R-:W-:Y:S03]  /*1edc0*/  IMAD.MOV.U32 R156, RZ, RZ, R151 ;  /* 0x000000ffff9c7224 */ /* 0x000fe600078e0097 */
[----:B------:R-:W-:Y:S02]  /*1edd0*/  MOV R151, R150 ;  /* 0x0000009600977202 */ /* 0x000fe40000000f00 */
        /* <DEDUP_REMOVED lines=8> */
[----:B------:R1:W3:Y:S01]  /*1ee60*/  MUFU.EX2 R161, R2 ;  /* 0x0000000200a17308 */ /* 0x0002e20000000800 */
        /* <DEDUP_REMOVED lines=23> */
[----:B------:R-:W-:Y:S01]  /*1efe0*/  IMAD.MOV.U32 R150, RZ, RZ, R149 ;  /* 0x000000ffff967224 */ /* 0x000fe200078e0095 */
[----:B------:R-:W-:Y:S02]  /*1eff0*/  MOV R149, R148 ;  /* 0x0000009400957202 */ /* 0x000fe40000000f00 */
[----:B------:R-:W-:Y:S01]  /*1f000*/  MOV R148, R201 ;  /* 0x000000c900947202 */ /* 0x000fe20000000f00 */
[--C-:B-1----:R-:W-:Y:S01]  /*1f010*/  FFMA.FTZ R2, R203, c[0x0][0x2d0], -R77.reuse ;  /* 0x0000b400cb027a23 */ /* 0x102fe2000001084d */
[----:B------:R-:W-:Y:S02]  /*1f020*/  MOV R203, R156 ;  /* 0x0000009c00cb7202 */ /* 0x000fe40000000f00 */
[----:B------:R-:W-:Y:S01]  /*1f030*/  MOV R201, R198 ;  /* 0x000000c600c97202 */ /* 0x000fe20000000f00 */
[----:B------:R1:W4:Y:S01]  /*1f040*/  MUFU.EX2 R156, R2 ;  /* 0x00000002009c7308 */ /* 0x0003220000000800 */
[----:B------:R-:W-:Y:S02]  /*1f050*/  MOV R198, R139 ;  /* 0x0000008b00c67202 */ /* 0x000fe40000000f00 */
[----:B------:R-:W-:Y:S02]  /*1f060*/  MOV R139, R138 ;  /* 0x0000008a008b7202 */ /* 0x000fe40000000f00 */
[----:B------:R-:W-:Y:S02]  /*1f070*/  MOV R138, R137 ;  /* 0x00000089008a7202 */ /* 0x000fe40000000f00 */
[----:B------:R-:W-:Y:S02]  /*1f080*/  MOV R137, R234 ;  /* 0x000000ea00897202 */ /* 0x000fe40000000f00 */
        /* <DEDUP_REMOVED lines=8> */
[----:B------:R-:W-:Y:S01]  /*1f110*/  MOV R193, R119 ;  /* 0x0000007700c17202 */ /* 0x000fe20000000f00 */
[--C-:B-1----:R-:W-:Y:S01]  /*1f120*/  FFMA.FTZ R2, R160, c[0x0][0x2d0], -R77.reuse ;  /* 0x0000b400a0027a23 */ /* 0x102fe2000001084d */
[----:B------:R-:W-:Y:S01]  /*1f130*/  MOV R160, R208 ;  /* 0x000000d000a07202 */ /* 0x000fe20000000f00 */
[----:B------:R2:W5:Y:S01]  /*1f140*/  LDL.LU R119, [R1+0x80] ;  /* 0x0000800001777983 */ /* 0x0005620000300800 */
[----:B------:R-:W-:Y:S01]  /*1f150*/  MOV R208, R149 ;  /* 0x0000009500d07202 */ /* 0x000fe20000000f00 */
[----:B------:R-:W-:Y:S01]  /*1f160*/  IMAD.MOV.U32 R149, RZ, RZ, R198 ;  /* 0x000000ffff957224 */ /* 0x000fe200078e00c6 */
[----:B------:R-:W-:Y:S02]  /*1f170*/  MOV R198, R138 ;  /* 0x0000008a00c67202 */ /* 0x000fe40000000f00 */
[----:B------:R-:W-:Y:S02]  /*1f180*/  MOV R138, R136 ;  /* 0x00000088008a7202 */ /* 0x000fe40000000f00 */
[----:B------:R-:W-:Y:S02]  /*1f190*/  MOV R136, R118 ;  /* 0x0000007600887202 */ /* 0x000fe40000000f00 */
[----:B------:R1:W-:Y:S01]  /*1f1a0*/  MUFU.EX2 R118, R2 ;  /* 0x0000000200767308 */ /* 0x0003e20000000800 */
        /* <DEDUP_REMOVED lines=9> */
[----:B---3--:R-:W-:Y:S02]  /*1f240*/  F2FP.PACK_AB R86, R161, R162 ;  /* 0x000000a2a156723e */ /* 0x008fe400000000ff */
[----:B----4-:R-:W-:Y:S01]  /*1f250*/  F2FP.PACK_AB R85, R156, R157 ;  /* 0x0000009d9c55723e */ /* 0x010fe200000000ff */
[----:B-1----:R-:W-:Y:S01]  /*1f260*/  FFMA.FTZ R2, R164, c[0x0][0x2d0], -R77 ;  /* 0x0000b400a4027a23 */ /* 0x002fe2000001084d */
[----:B------:R-:W-:Y:S02]  /*1f270*/  MOV R164, R203 ;  /* 0x000000cb00a47202 */ /* 0x000fe40000000f00 */
[----:B------:R-:W-:Y:S02]  /*1f280*/  MOV R203, R151 ;  /* 0x0000009700cb7202 */ /* 0x000fe40000000f00 */
[----:B------:R-:W-:Y:S02]  /*1f290*/  MOV R151, R201 ;  /* 0x000000c900977202 */ /* 0x000fe40000000f00 */
[----:B------:R-:W-:Y:S01]  /*1f2a0*/  MOV R201, R139 ;  /* 0x0000008b00c97202 */ /* 0x000fe20000000f00 */
[--C-:B------:R-:W-:Y:S01]  /*1f2b0*/  FFMA.FTZ R3, R203, c[0x0][0x2d0], -R78.reuse ;  /* 0x0000b400cb037a23 */ /* 0x100fe2000001084e */
[----:B------:R-:W-:Y:S02]  /*1f2c0*/  MOV R139, R138 ;  /* 0x0000008a008b7202 */ /* 0x000fe40000000f00 */
[----:B------:R-:W-:Y:S01]  /*1f2d0*/  MOV R138, R136 ;  /* 0x00000088008a7202 */ /* 0x000fe20000000f00 */
[----:B------:R1:W-:Y:S01]  /*1f2e0*/  MUFU.EX2 R209, R3 ;  /* 0x0000000300d17308 */ /* 0x0003e20000000800 */
[----:B------:R-:W-:Y:S02]  /*1f2f0*/  MOV R136, R134 ;  /* 0x0000008600887202 */ /* 0x000fe40000000f00 */
[----:B------:R-:W-:Y:S07]  /*1f300*/  MOV R134, R117 ;  /* 0x0000007500867202 */ /* 0x000fee0000000f00 */
[----:B------:R3:W4:Y:S01]  /*1f310*/  MUFU.EX2 R117, R2 ;  /* 0x0000000200757308 */ /* 0x0007220000000800 */
[--C-:B-1----:R-:W-:Y:S01]  /*1f320*/  FFMA.FTZ R3, R139, c[0x0][0x2d0], -R105.reuse ;  /* 0x0000b4008b037a23 */ /* 0x102fe20000010869 */
[----:B------:R-:W-:Y:S08]  /*1f330*/  MOV R139, R205 ;  /* 0x000000cd008b7202 */ /* 0x000ff00000000f00 */
[----:B------:R1:W-:Y:S01]  /*1f340*/  MUFU.EX2 R205, R3 ;  /* 0x0000000300cd7308 */ /* 0x0003e20000000800 */
[--C-:B---3--:R-:W-:Y:S01]  /*1f350*/  FFMA.FTZ R2, R165, c[0x0][0x2d0], -R105.reuse ;  /* 0x0000b400a5027a23 */ /* 0x108fe20000010869 */
[----:B------:R-:W-:Y:S02]  /*1f360*/  MOV R165, R164 ;  /* 0x000000a400a57202 */ /* 0x000fe40000000f00 */
[----:B------:R-:W-:Y:S06]  /*1f370*/  MOV R164, R160 ;  /* 0x000000a000a47202 */ /* 0x000fec0000000f00 */
[----:B------:R3:W-:Y:S01]  /*1f380*/  MUFU.EX2 R160, R2 ;  /* 0x0000000200a07308 */ /* 0x0007e20000000800 */
[----:B----4-:R-:W-:Y:S07]  /*1f390*/  F2FP.PACK_AB R87, R117, R118 ;  /* 0x000000767557723e */ /* 0x010fee00000000ff */
[C---:B------:R-:W-:Y:S04]  /*1f3a0*/  HMMA.16816.F32 R8, R84.reuse, R88, R8 ;  /* 0x000000585408723c */ /* 0x040fe80000001808 */
[--C-:B-1----:R-:W-:Y:S04]  /*1f3b0*/  FFMA.FTZ R3, R139, c[0x0][0x2d0], -R78.reuse ;  /* 0x0000b4008b037a23 */ /* 0x102fe8000001084e */
[-C--:B------:R-:W-:Y:S01]  /*1f3c0*/  HMMA.16816.F32 R12, R84, R90.reuse, R12 ;  /* 0x0000005a540c723c */ /* 0x080fe2000000180c */
[----:B------:R1:W-:Y:S07]  /*1f3d0*/  MUFU.EX2 R174, R3 ;  /* 0x0000000300ae7308 */ /* 0x0003ee0000000800 */
[C---:B------:R-:W-:Y:S01]  /*1f3e0*/  HMMA.16816.F32 R16, R80.reuse, R90, R16 ;  /* 0x0000005a5010723c */ /* 0x040fe20000001810 */
[----:B------:R-:W4:Y:S03]  /*1f3f0*/  LDSM.16.MT88.4 R88, [R226+0x1900] ;  /* 0x00190000e258783b */ /* 0x000f260000004200 */
[----:B---3--:R-:W-:Y:S04]  /*1f400*/  FFMA.FTZ R2, R165, c[0x0][0x2d0], -R105 ;  /* 0x0000b400a5027a23 */ /* 0x008fe80000010869 */
[-C--:B------:R-:W-:Y:S01]  /*1f410*/  HMMA.16816.F32 R20, R80, R92.reuse, R20 ;  /* 0x0000005c5014723c */ /* 0x080fe20000001814 */
[----:B------:R3:W2:Y:S07]  /*1f420*/  MUFU.EX2 R211, R2 ;  /* 0x0000000200d37308 */ /* 0x0006ae0000000800 */
[C---:B------:R-:W-:Y:S04]  /*1f430*/  HMMA.16816.F32 R24, R84.reuse, R92, R24 ;  /* 0x0000005c5418723c */ /* 0x040fe80000001818 */
[----:B-1----:R-:W-:Y:S04]  /*1f440*/  FFMA.FTZ R3, R100, c[0x0][0x2d0], -R77 ;  /* 0x0000b40064037a23 */ /* 0x002fe8000001084d */
[-C--:B------:R-:W-:Y:S08]  /*1f450*/  HMMA.16816.F32 R28, R84, R94.reuse, R28 ;  /* 0x0000005e541c723c */ /* 0x080ff0000000181c */
[C---:B------:R-:W-:Y:S01]  /*1f460*/  HMMA.16816.F32 R32, R80.reuse, R94, R32 ;  /* 0x0000005e5020723c */ /* 0x040fe20000001820 */
[----:B------:R-:W1:Y:S03]  /*1f470*/  LDSM.16.MT88.4 R92, [R224+0x2100] ;  /* 0x00210000e05c783b */ /* 0x000e660000004200 */
[--C-:B---3--:R-:W-:Y:S02]  /*1f480*/  FFMA.FTZ R2, R79, c[0x0][0x2d0], -R105.reuse ;  /* 0x0000b4004f027a23 */ /* 0x108fe40000010869 */
[--C-:B------:R-:W-:Y:S02]  /*1f490*/  FFMA.FTZ R79, R190, c[0x0][0x2d0], -R105.reuse ;  /* 0x0000b400be4f7a23 */ /* 0x100fe40000010869 */
[-C--:B------:R-:W-:Y:S01]  /*1f4a0*/  HMMA.16816.F32 R36, R80, R96.reuse, R36 ;  /* 0x000000605024723c */ /* 0x080fe20000001824 */
[----:B------:R3:W-:Y:S07]  /*1f4b0*/  MUFU.EX2 R212, R2 ;  /* 0x0000000200d47308 */ /* 0x0007ee0000000800 */
[C---:B------:R-:W-:Y:S08]  /*1f4c0*/  HMMA.16816.F32 R40, R84.reuse, R96, R40 ;  /* 0x000000605428723c */ /* 0x040ff00000001828 */
[-C--:B------:R-:W-:Y:S08]  /*1f4d0*/  HMMA.16816.F32 R44, R84, R98.reuse, R44 ;  /* 0x00000062542c723c */ /* 0x080ff0000000182c */
[C---:B------:R-:W-:Y:S01]  /*1f4e0*/  HMMA.16816.F32 R48, R80.reuse, R98, R48 ;  /* 0x000000625030723c */ /* 0x040fe20000001830 */
[----:B------:R-:W1:Y:S03]  /*1f4f0*/  LDSM.16.MT88.4 R96, [R227+0x2100] ;  /* 0x00210000e360783b */ /* 0x000e660000004200 */
[----:B---3--:R-:W-:Y:S04]  /*1f500*/  FFMA.FTZ R2, R164, c[0x0][0x2d0], -R105 ;  /* 0x0000b400a4027a23 */ /* 0x008fe80000010869 */
[-C--:B----4-:R-:W-:Y:S01]  /*1f510*/  HMMA.16816.F32 R52, R80, R88.reuse, R52 ;  /* 0x000000585034723c */ /* 0x090fe20000001834 */
[----:B------:R3:W4:Y:S01]  /*1f520*/  MUFU.EX2 R210, R2 ;  /* 0x0000000200d27308 */ /* 0x0007220000000800 */
[----:B------:R-:W-:Y:S06]  /*1f530*/  LDSM.16.MT88.4 R164, [R225+0x3100] ;  /* 0x00310000e1a4783b */ /* 0x000fec0000004200 */
[C---:B------:R-:W-:Y:S08]  /*1f540*/  HMMA.16816.F32 R56, R84.reuse, R88, R56 ;  /* 0x000000585438723c */ /* 0x040ff00000001838 */
[-C--:B------:R-:W-:Y:S08]  /*1f550*/  HMMA.16816.F32 R60, R84, R90.reuse, R60 ;  /* 0x0000005a543c723c */ /* 0x080ff0000000183c */
[----:B------:R-:W-:Y:S01]  /*1f560*/  HMMA.16816.F32 R64, R80, R90, R64 ;  /* 0x0000005a5040723c */ /* 0x000fe20000001840 */
[----:B------:R-:W-:Y:S03]  /*1f570*/  LDSM.16.MT88.4 R88, [R226+0x2100] ;  /* 0x00210000e258783b */ /* 0x000fe60000004200 */
[--C-:B---3--:R-:W-:Y:S01]  /*1f580*/  FFMA.FTZ R2, R150, c[0x0][0x2d0], -R78.reuse ;  /* 0x0000b40096027a23 */ /* 0x108fe2000001084e */
[----:B------:R-:W-:Y:S02]  /*1f590*/  MOV R150, R207 ;  /* 0x000000cf00967202 */ /* 0x000fe40000000f00 */
[----:B--2---:R-:W-:Y:S01]  /*1f5a0*/  F2FP.PACK_AB R80, R211, R160 ;  /* 0x000000a0d350723e */ /* 0x004fe200000000ff */
[----:B------:R2:W3:Y:S01]  /*1f5b0*/  MUFU.EX2 R207, R2 ;  /* 0x0000000200cf7308 */ /* 0x0004e20000000800 */
[----:B----4-:R-:W-:Y:S03]  /*1f5c0*/  F2FP.PACK_AB R82, R210, R212 ;  /* 0x000000d4d252723e */ /* 0x010fe600000000ff */
[--C-:B--2---:R-:W-:Y:S01]  /*1f5d0*/  FFMA.FTZ R2, R208, c[0x0][0x2d0], -R78.reuse ;  /* 0x0000b400d0027a23 */ /* 0x104fe2000001084e */
[----:B---3--:R-:W-:Y:S05]  /*1f5e0*/  F2FP.PACK_AB R81, R207, R209 ;  /* 0x000000d1cf51723e */ /* 0x008fea00000000ff */
[----:B------:R2:W-:Y:S02]  /*1f5f0*/  MUFU.EX2 R208, R2 ;  /* 0x0000000200d07308 */ /* 0x0005e40000000800 */
[----:B--2---:R-:W-:Y:S01]  /*1f600*/  FFMA.FTZ R2, R150, c[0x0][0x2d0], -R78 ;  /* 0x0000b40096027a23 */ /* 0x004fe2000001084e */
[----:B------:R-:W-:Y:S07]  /*1f610*/  MOV R150, R206 ;  /* 0x000000ce00967202 */ /* 0x000fee0000000f00 */
[----:B------:R2:W3:Y:S02]  /*1f620*/  MUFU.EX2 R206, R2 ;  /* 0x0000000200ce7308 */ /* 0x0004e40000000800 */
[--C-:B--2---:R-:W-:Y:S01]  /*1f630*/  FFMA.FTZ R2, R151, c[0x0][0x2d0], -R107.reuse ;  /* 0x0000b40097027a23 */ /* 0x104fe2000001086b */
[----:B------:R-:W-:Y:S02]  /*1f640*/  MOV R151, R111 ;  /* 0x0000006f00977202 */ /* 0x000fe40000000f00 */
[----:B---3--:R-:W-:Y:S05]  /*1f650*/  F2FP.PACK_AB R83, R206, R208 ;  /* 0x000000d0ce53723e */ /* 0x008fea00000000ff */
[----:B------:R2:W-:Y:S02]  /*1f660*/  MUFU.EX2 R171, R2 ;  /* 0x0000000200ab7308 */ /* 0x0005e40000000800 */
[-C--:B-1----:R-:W-:Y:S03]  /*1f670*/  HMMA.16816.F32 R4, R80, R92.reuse, R4 ;  /* 0x0000005c5004723c */ /* 0x082fe60000001804 */
[--C-:B--2---:R-:W-:Y:S01]  /*1f680*/  FFMA.FTZ R2, R150, c[0x0][0x2d0], -R107.reuse ;  /* 0x0000b40096027a23 */ /* 0x104fe2000001086b */
[----:B------:R-:W-:Y:S02]  /*1f690*/  MOV R150, R185 ;  /* 0x000000b900967202 */ /* 0x000fe40000000f00 */
[----:B------:R-:W-:Y:S02]  /*1f6a0*/  MOV R185, R110 ;  /* 0x0000006e00b97202 */ /* 0x000fe40000000f00 */
[----:B------:R1:W2:Y:S04]  /*1f6b0*/  MUFU.EX2 R169, R2 ;  /* 0x0000000200a97308 */ /* 0x0002a80000000800 */
[--C-:B-1----:R-:W-:Y:S01]  /*1f6c0*/  FFMA.FTZ R2, R149, c[0x0][0x2d0], -R107.reuse ;  /* 0x0000b40095027a23 */ /* 0x102fe2000001086b */
[----:B--2---:R-:W-:Y:S02]  /*1f6d0*/  F2FP.PACK_AB R84, R169, R171 ;  /* 0x000000aba954723e */ /* 0x004fe400000000ff */
[----:B------:R-:W-:Y:S03]  /*1f6e0*/  MOV R149, R187 ;  /* 0x000000bb00957202 */ /* 0x000fe60000000f00 */
[----:B------:R1:W-:Y:S02]  /*1f6f0*/  MUFU.EX2 R170, R2 ;  /* 0x0000000200aa7308 */ /* 0x0003e40000000800 */
[----:B-1----:R-:W-:Y:S08]  /*1f700*/  FFMA.FTZ R2, R148, c[0x0][0x2d0], -R107 ;  /* 0x0000b40094027a23 */ /* 0x002ff0000001086b */
[----:B------:R1:W2:Y:S02]  /*1f710*/  MUFU.EX2 R168, R2 ;  /* 0x0000000200a87308 */ /* 0x0002a40000000800 */
[--C-:B-1----:R-:W-:Y:S01]  /*1f720*/  FFMA.FTZ R2, R115, c[0x0][0x2d0], -R77.reuse ;  /* 0x0000b40073027a23 */ /* 0x102fe2000001084d */
[----:B--2---:R-:W-:Y:S07]  /*1f730*/  F2FP.PACK_AB R86, R168, R170 ;  /* 0x000000aaa856723e */ /* 0x004fee00000000ff */
[----:B------:R1:W-:Y:S02]  /*1f740*/  MUFU.EX2 R115, R2 ;  /* 0x0000000200737308 */ /* 0x0003e40000000800 */
[--C-:B-1----:R-:W-:Y:S02]  /*1f750*/  FFMA.FTZ R2, R201, c[0x0][0x2d0], -R77.reuse ;  /* 0x0000b400c9027a23 */ /* 0x102fe4000001084d */
        /* <DEDUP_REMOVED lines=10> */
[----:B------:R1:W2:Y:S02]  /*1f800*/  MUFU.EX2 R112, R2 ;  /* 0x0000000200707308 */ /* 0x0002a40000000800 */
[--C-:B-1----:R-:W-:Y:S01]  /*1f810*/  FFMA.FTZ R2, R201, c[0x0][0x2d0], -R77.reuse ;  /* 0x0000b400c9027a23 */ /* 0x102fe2000001084d */
[----:B------:R-:W-:Y:S02]  /*1f820*/  MOV R201, R113 ;  /* 0x0000007100c97202 */ /* 0x000fe40000000f00 */
[----:B--2---:R-:W-:Y:S05]  /*1f830*/  F2FP.PACK_AB R85, R112, R115 ;  /* 0x000000737055723e */ /* 0x004fea00000000ff */
[----:B------:R1:W-:Y:S02]  /*1f840*/  MUFU.EX2 R113, R2 ;  /* 0x0000000200717308 */ /* 0x0003e40000000800 */
[----:B-1----:R-:W-:Y:S01]  /*1f850*/  FFMA.FTZ R2, R198, c[0x0][0x2d0], -R77 ;  /* 0x0000b400c6027a23 */ /* 0x002fe2000001084d */
        /* <DEDUP_REMOVED lines=9> */
[----:B------:R1:W2:Y:S02]  /*1f8f0*/  MUFU.EX2 R114, R2 ;  /* 0x0000000200727308 */ /* 0x0002a40000000800 */
[--C-:B-1----:R-:W-:Y:S01]  /*1f900*/  FFMA.FTZ R2, R201, c[0x0][0x2d0], -R105.reuse ;  /* 0x0000b400c9027a23 */ /* 0x102fe20000010869 */
[----:B--2---:R-:W-:Y:S07]  /*1f910*/  F2FP.PACK_AB R87, R114, R113 ;  /* 0x000000717257723e */ /* 0x004fee00000000ff */
[----:B------:R1:W2:Y:S01]  /*1f920*/  MUFU.EX2 R175, R2 ;  /* 0x0000000200af7308 */ /* 0x0002a20000000800 */
[C---:B------:R-:W-:Y:S08]  /*1f930*/  HMMA.16816.F32 R8, R84.reuse, R92, R8 ;  /* 0x0000005c5408723c */ /* 0x040ff00000001808 */
[-C--:B------:R-:W-:Y:S08]  /*1f940*/  HMMA.16816.F32 R12, R84, R94.reuse, R12 ;  /* 0x0000005e540c723c */ /* 0x080ff0000000180c */
[C---:B------:R-:W-:Y:S01]  /*1f950*/  HMMA.16816.F32 R16, R80.reuse, R94, R16 ;  /* 0x0000005e5010723c */ /* 0x040fe20000001810 */
[----:B------:R-:W-:Y:S03]  /*1f960*/  LDSM.16.MT88.4 R92, [R224+0x2900] ;  /* 0x00290000e05c783b */ /* 0x000fe60000004200 */
[--C-:B-1----:R-:W-:Y:S01]  /*1f970*/  FFMA.FTZ R2, R137, c[0x0][0x2d0], -R105.reuse ;  /* 0x0000b40089027a23 */ /* 0x102fe20000010869 */
[----:B------:R-:W-:Y:S02]  /*1f980*/  MOV R137, R136 ;  /* 0x0000008800897202 */ /* 0x000fe40000000f00 */
[----:B------:R-:W-:Y:S01]  /*1f990*/  MOV R136, R204 ;  /* 0x000000cc00887202 */ /* 0x000fe20000000f00 */
[-C--:B------:R-:W-:Y:S01]  /*1f9a0*/  HMMA.16816.F32 R20, R80, R96.reuse, R20 ;  /* 0x000000605014723c */ /* 0x080fe20000001814 */
[----:B------:R1:W-:Y:S07]  /*1f9b0*/  MUFU.EX2 R204, R2 ;  /* 0x0000000200cc7308 */ /* 0x0003ee0000000800 */
[C---:B------:R-:W-:Y:S08]  /*1f9c0*/  HMMA.16816.F32 R24, R84.reuse, R96, R24 ;  /* 0x000000605418723c */ /* 0x040ff00000001818 */
[-C--:B------:R-:W-:Y:S08]  /*1f9d0*/  HMMA.16816.F32 R28, R84, R98.reuse, R28 ;  /* 0x00000062541c723c */ /* 0x080ff0000000181c */
[C---:B------:R-:W-:Y:S01]  /*1f9e0*/  HMMA.16816.F32 R32, R80.reuse, R98, R32 ;  /* 0x000000625020723c */ /* 0x040fe20000001820 */
[----:B------:R-:W-:Y:S03]  /*1f9f0*/  LDSM.16.MT88.4 R96, [R227+0x2900] ;  /* 0x00290000e360783b */ /* 0x000fe60000004200 */
[----:B-1----:R-:W-:Y:S04]  /*1fa00*/  FFMA.FTZ R2, R198, c[0x0][0x2d0], -R105 ;  /* 0x0000b400c6027a23 */ /* 0x002fe80000010869 */
[----:B------:R1:W-:Y:S04]  /*1fa10*/  MUFU.EX2 R203, R2 ;  /* 0x0000000200cb7308 */ /* 0x0003e80000000800 */
[--C-:B-1----:R-:W-:Y:S06]  /*1fa20*/  FFMA.FTZ R2, R138, c[0x0][0x2d0], -R78.reuse ;  /* 0x0000b4008a027a23 */ /* 0x102fec000001084e */
[----:B------:R1:W-:Y:S02]  /*1fa30*/  MUFU.EX2 R173, R2 ;  /* 0x0000000200ad7308 */ /* 0x0003e40000000800 */
[--C-:B-1----:R-:W-:Y:S01]  /*1fa40*/  FFMA.FTZ R2, R137, c[0x0][0x2d0], -R78.reuse ;  /* 0x0000b40089027a23 */ /* 0x102fe2000001084e */
[----:B------:R-:W-:Y:S02]  /*1fa50*/  MOV R137, R134 ;  /* 0x0000008600897202 */ /* 0x000fe40000000f00 */
[----:B------:R-:W-:Y:S05]  /*1fa60*/  MOV R134, R194 ;  /* 0x000000c200867202 */ /* 0x000fea0000000f00 */
[----:B------:R1:W-:Y:S01]  /*1fa70*/  MUFU.EX2 R198, R2 ;  /* 0x0000000200c67308 */ /* 0x0003e20000000800 */
[----:B------:R-:W-:Y:S01]  /*1fa80*/  MOV R148, R134 ;  /* 0x0000008600947202 */ /* 0x000fe20000000f00 */
[--C-:B-1----:R-:W-:Y:S01]  /*1fa90*/  FFMA.FTZ R2, R136, c[0x0][0x2d0], -R78.reuse ;  /* 0x0000b40088027a23 */ /* 0x102fe2000001084e */
[----:B------:R-:W-:Y:S07]  /*1faa0*/  MOV R136, R192 ;  /* 0x000000c000887202 */ /* 0x000fee0000000f00 */
[----:B------:R1:W3:Y:S01]  /*1fab0*/  MUFU.EX2 R201, R2 ;  /* 0x0000000200c97308 */ /* 0x0002e20000000800 */
[----:B------:R-:W-:Y:S01]  /*1fac0*/  MOV R138, R136 ;  /* 0x00000088008a7202 */ /* 0x000fe20000000f00 */
[----:B-1----:R-:W-:Y:S01]  /*1fad0*/  FFMA.FTZ R2, R135, c[0x0][0x2d0], -R107 ;  /* 0x0000b40087027a23 */ /* 0x002fe2000001086b */
[----:B------:R-:W-:Y:S07]  /*1fae0*/  MOV R135, R193 ;  /* 0x000000c100877202 */ /* 0x000fee0000000f00 */
[----:B------:R1:W-:Y:S01]  /*1faf0*/  MUFU.EX2 R172, R2 ;  /* 0x0000000200ac7308 */ /* 0x0003e20000000800 */
[----:B------:R-:W-:Y:S02]  /*1fb00*/  IMAD.MOV.U32 R139, RZ, RZ, R135 ;  /* 0x000000ffff8b7224 */ /* 0x000fe400078e0087 */
[--C-:B-1----:R-:W-:Y:S07]  /*1fb10*/  FFMA.FTZ R2, R103, c[0x0][0x2d0], -R107.reuse ;  /* 0x0000b40067027a23 */ /* 0x102fee000001086b */
[----:B------:R1:W4:Y:S02]  /*1fb20*/  MUFU.EX2 R194, R2 ;  /* 0x0000000200c27308 */ /* 0x0003240000000800 */
[--C-:B-1----:R-:W-:Y:S08]  /*1fb30*/  FFMA.FTZ R2, R102, c[0x0][0x2d0], -R107.reuse ;  /* 0x0000b40066027a23 */ /* 0x102ff0000001086b */
[----:B------:R1:W-:Y:S02]  /*1fb40*/  MUFU.EX2 R193, R2 ;  /* 0x0000000200c17308 */ /* 0x0003e40000000800 */
[----:B-1----:R-:W-:Y:S02]  /*1fb50*/  FFMA.FTZ R2, R101, c[0x0][0x2d0], -R107 ;  /* 0x0000b40065027a23 */ /* 0x002fe4000001086b */
[----:B------:R-:W1:Y:S06]  /*1fb60*/  LDSM.16.MT88.4 R100, [R225+0x2100] ;  /* 0x00210000e164783b */ /* 0x000e6c0000004200 */
[----:B------:R2:W1:Y:S02]  /*1fb70*/  MUFU.EX2 R192, R2 ;  /* 0x0000000200c07308 */ /* 0x0004640000000800 */
[----:B--2---:R-:W-:Y:S08]  /*1fb80*/  FFMA.FTZ R2, R108, c[0x0][0x2d0], -R77 ;  /* 0x0000b4006c027a23 */ /* 0x004ff0000001084d */
[----:B------:R2:W-:Y:S10]  /*1fb90*/  MUFU.EX2 R108, R3 ;  /* 0x00000003006c7308 */ /* 0x0005f40000000800 */
[----:B------:R3:W3:Y:S01]  /*1fba0*/  MUFU.EX2 R111, R2 ;  /* 0x00000002006f7308 */ /* 0x0006e20000000800 */
[-C--:B-1----:R-:W-:Y:S08]  /*1fbb0*/  HMMA.16816.F32 R36, R80, R100.reuse, R36 ;  /* 0x000000645024723c */ /* 0x082ff00000001824 */
[C---:B------:R-:W-:Y:S04]  /*1fbc0*/  HMMA.16816.F32 R40, R84.reuse, R100, R40 ;  /* 0x000000645428723c */ /* 0x040fe80000001828 */
[--C-:B--2---:R-:W-:Y:S02]  /*1fbd0*/  FFMA.FTZ R3, R137, c[0x0][0x2d0], -R105.reuse ;  /* 0x0000b40089037a23 */ /* 0x104fe40000010869 */
[----:B------:R-:W2:Y:S01]  /*1fbe0*/  LDL.LU R137, [R1+0x48] ;  /* 0x0000480001897983 */ /* 0x000ea20000300800 */
[----:B------:R-:W-:Y:S01]  /*1fbf0*/  FFMA.FTZ R105, R189, c[0x0][0x2d0], -R105 ;  /* 0x0000b400bd697a23 */ /* 0x000fe20000010869 */
[-C--:B------:R-:W-:Y:S01]  /*1fc00*/  HMMA.16816.F32 R44, R84, R102.reuse, R44 ;  /* 0x00000066542c723c */ /* 0x080fe2000000182c */
[----:B------:R1:W-:Y:S01]  /*1fc10*/  MUFU.EX2 R190, R3 ;  /* 0x0000000300be7308 */ /* 0x0003e20000000800 */
[----:B------:R-:W2:Y:S04]  /*1fc20*/  LDL.LU R136, [R1+0x54] ;  /* 0x0000540001887983 */ /* 0x000ea80000300800 */
[----:B------:R-:W2:Y:S01]  /*1fc30*/  LDL.LU R135, [R1+0x50] ;  /* 0x0000500001877983 */ /* 0x000ea20000300800 */
[--C-:B---3--:R-:W-:Y:S01]  /*1fc40*/  FFMA.FTZ R2, R109, c[0x0][0x2d0], -R77.reuse ;  /* 0x0000b4006d027a23 */ /* 0x108fe2000001084d */
[C---:B------:R-:W-:Y:S02]  /*1fc50*/  HMMA.16816.F32 R48, R80.reuse, R102, R48 ;  /* 0x000000665030723c */ /* 0x040fe40000001830 */
[----:B------:R-:W3:Y:S01]  /*1fc60*/  LDL.LU R134, [R1+0x4c] ;  /* 0x00004c0001867983 */ /* 0x000ee20000300800 */
[----:B------:R4:W-:Y:S03]  /*1fc70*/  MUFU.EX2 R109, R2 ;  /* 0x00000002006d7308 */ /* 0x0009e60000000800 */
[----:B------:R-:W2:Y:S02]  /*1fc80*/  LDSM.16.MT88.4 R100, [R225+0x2900] ;  /* 0x00290000e164783b */ /* 0x000ea40000004200 */
[-C--:B------:R-:W-:Y:S05]  /*1fc90*/  HMMA.16816.F32 R52, R80, R88.reuse, R52 ;  /* 0x000000585034723c */ /* 0x080fea0000001834 */
[----:B------:R4:W4:Y:S03]  /*1fca0*/  MUFU.EX2 R189, R79 ;  /* 0x0000004f00bd7308 */ /* 0x0009260000000800 */
[C---:B------:R-:W-:Y:S04]  /*1fcb0*/  HMMA.16816.F32 R56, R84.reuse, R88, R56 ;  /* 0x000000585438723c */ /* 0x040fe80000001838 */
[--C-:B-1----:R-:W-:Y:S03]  /*1fcc0*/  FFMA.FTZ R3, R150, c[0x0][0x2d0], -R78.reuse ;  /* 0x0000b40096037a23 */ /* 0x102fe6000001084e */
[----:B------:R1:W-:Y:S01]  /*1fcd0*/  MUFU.EX2 R187, R105 ;  /* 0x0000006900bb7308 */ /* 0x0003e20000000800 */
[-C--:B------:R-:W-:Y:S01]  /*1fce0*/  HMMA.16816.F32 R60, R84, R90.reuse, R60 ;  /* 0x0000005a543c723c */ /* 0x080fe2000000183c */
[----:B------:R-:W2:Y:S03]  /*1fcf0*/  LDSM.16.MT88.4 R84, [R226+0x2900] ;  /* 0x00290000e254783b */ /* 0x000ea60000004200 */
[--C-:B----4-:R-:W-:Y:S02]  /*1fd00*/  FFMA.FTZ R2, R188, c[0x0][0x2d0], -R77.reuse ;  /* 0x0000b400bc027a23 */ /* 0x110fe4000001084d */
[--C-:B------:R-:W-:Y:S02]  /*1fd10*/  FFMA.FTZ R88, R184, c[0x0][0x2d0], -R77.reuse ;  /* 0x0000b400b8587a23 */ /* 0x100fe4000001084d */
[----:B------:R-:W-:Y:S01]  /*1fd20*/  HMMA.16816.F32 R64, R80, R90, R64 ;  /* 0x0000005a5040723c */ /* 0x000fe20000001840 */
[----:B------:R4:W4:Y:S03]  /*1fd30*/  MUFU.EX2 R110, R2 ;  /* 0x00000002006e7308 */ /* 0x0009260000000800 */
[----:B------:R-:W-:Y:S01]  /*1fd40*/  FFMA.FTZ R89, R76, c[0x0][0x2d0], -R77 ;  /* 0x0000b4004c597a23 */ /* 0x000fe2000001084d */
[----:B------:R-:W-:Y:S02]  /*1fd50*/  F2FP.PACK_AB R76, R175, R205 ;  /* 0x000000cdaf4c723e */ /* 0x000fe400000000ff */
[----:B------:R-:W-:Y:S02]  /*1fd60*/  F2FP.PACK_AB R79, R201, R198 ;  /* 0x000000c6c94f723e */ /* 0x000fe400000000ff */
[----:B------:R-:W-:Y:S02]  /*1fd70*/  F2FP.PACK_AB R80, R194, R172 ;  /* 0x000000acc250723e */ /* 0x000fe400000000ff */
[----:B------:R4:W4:Y:S01]  /*1fd80*/  MUFU.EX2 R188, R104 ;  /* 0x0000006800bc7308 */ /* 0x0009220000000800 */
[----:B------:R-:W-:Y:S02]  /*1fd90*/  F2FP.PACK_AB R82, R192, R193 ;  /* 0x000000c1c052723e */ /* 0x000fe400000000ff */
[----:B------:R-:W-:Y:S01]  /*1fda0*/  F2FP.PACK_AB R81, R111, R108 ;  /* 0x0000006c6f51723e */ /* 0x000fe200000000ff */
[--C-:B-1----:R-:W-:Y:S01]  /*1fdb0*/  FFMA.FTZ R105, R148, c[0x0][0x2d0], -R107.reuse ;  /* 0x0000b40094697a23 */ /* 0x102fe2000001086b */
[----:B------:R-:W-:Y:S05]  /*1fdc0*/  F2FP.PACK_AB R180, R189, R190 ;  /* 0x000000bebdb4723e */ /* 0x000fea00000000ff */
[----:B------:R-:W-:Y:S01]  /*1fdd0*/  MUFU.EX2 R184, R3 ;  /* 0x0000000300b87308 */ /* 0x000fe20000000800 */
[--C-:B----4-:R-:W-:Y:S01]  /*1fde0*/  FFMA.FTZ R2, R185, c[0x0][0x2d0], -R78.reuse ;  /* 0x0000b400b9027a23 */ /* 0x110fe2000001084e */
[----:B------:R-:W-:Y:S08]  /*1fdf0*/  F2FP.PACK_AB R83, R110, R109 ;  /* 0x0000006d6e53723e */ /* 0x000ff000000000ff */
[----:B------:R1:W-:Y:S01]  /*1fe00*/  MUFU.EX2 R185, R2 ;  /* 0x0000000200b97308 */ /* 0x0003e20000000800 */
[--C-:B------:R-:W-:Y:S01]  /*1fe10*/  FFMA.FTZ R104, R149, c[0x0][0x2d0], -R107.reuse ;  /* 0x0000b40095687a23 */ /* 0x100fe2000001086b */
[----:B------:R-:W-:Y:S01]  /*1fe20*/  F2FP.PACK_AB R182, R187, R188 ;  /* 0x000000bcbbb6723e */ /* 0x000fe200000000ff */
[----:B------:R-:W-:Y:S07]  /*1fe30*/  FFMA.FTZ R107, R139, c[0x0][0x2d0], -R107 ;  /* 0x0000b4008b6b7a23 */ /* 0x000fee000001086b */
[----:B------:R-:W-:Y:S10]  /*1fe40*/  MUFU.EX2 R105, R105 ;  /* 0x0000006900697308 */ /* 0x000ff40000000800 */
[----:B------:R-:W4:Y:S01]  /*1fe50*/  MUFU.EX2 R107, R107 ;  /* 0x0000006b006b7308 */ /* 0x000f220000000800 */
[--C-:B-1----:R-:W-:Y:S02]  /*1fe60*/  FFMA.FTZ R2, R151, c[0x0][0x2d0], -R78.reuse ;  /* 0x0000b40097027a23 */ /* 0x102fe4000001084e */
[----:B------:R-:W-:Y:S01]  /*1fe70*/  FFMA.FTZ R78, R186, c[0x0][0x2d0], -R78 ;  /* 0x0000b400ba4e7a23 */ /* 0x000fe2000001084e */
[----:B------:R-:W-:Y:S06]  /*1fe80*/  LDSM.16.MT88.4 R148, [R227+0x3100] ;  /* 0x00310000e394783b */ /* 0x000fec0000004200 */
[----:B------:R1:W1:Y:S10]  /*1fe90*/  MUFU.EX2 R186, R2 ;  /* 0x0000000200ba7308 */ /* 0x0002740000000800 */
[----:B------:R-:W1:Y:S01]  /*1fea0*/  MUFU.EX2 R104, R104 ;  /* 0x0000006800687308 */ /* 0x000e620000000800 */
[----:B----4-:R-:W-:Y:S09]  /*1feb0*/  F2FP.PACK_AB R178, R107, R106 ;  /* 0x0000006a6bb2723e */ /* 0x010ff200000000ff */
[----:B------:R-:W-:Y:S01]  /*1fec0*/  MUFU.EX2 R91, R88 ;  /* 0x00000058005b7308 */ /* 0x000fe20000000800 */
[----:B-1----:R-:W-:Y:S01]  /*1fed0*/  FFMA.FTZ R2, R138, c[0x0][0x2d0], -R77 ;  /* 0x0000b4008a027a23 */ /* 0x002fe2000001084d */
[----:B------:R-:W-:Y:S02]  /*1fee0*/  F2FP.PACK_AB R77, R173, R174 ;  /* 0x000000aead4d723e */ /* 0x000fe400000000ff */
[----:B------:R-:W-:Y:S06]  /*1fef0*/  F2FP.PACK_AB R181, R186, R185 ;  /* 0x000000b9bab5723e */ /* 0x000fec00000000ff */
[----:B------:R-:W1:Y:S01]  /*1ff00*/  MUFU.EX2 R88, R89 ;  /* 0x0000005900587308 */ /* 0x000e620000000800 */
[----:B------:R-:W-:Y:S09]  /*1ff10*/  F2FP.PACK_AB R176, R105, R104 ;  /* 0x0000006869b0723e */ /* 0x000ff200000000ff */
[----:B------:R-:W4:Y:S01]  /*1ff20*/  MUFU.EX2 R90, R2 ;  /* 0x00000002005a7308 */ /* 0x000f220000000800 */
[----:B-1----:R-:W-:Y:S02]  /*1ff30*/  F2FP.PACK_AB R179, R75, R88 ;  /* 0x000000584bb3723e */ /* 0x002fe400000000ff */
[----:B----4-:R-:W-:Y:S01]  /*1ff40*/  F2FP.PACK_AB R177, R91, R90 ;  /* 0x0000005a5bb1723e */ /* 0x010fe200000000ff */
[----:B--2---:R-:W-:Y:S01]  /*1ff50*/  FFMA.FTZ R70, R70, R137, R245 ;  /* 0x0000008946467223 */ /* 0x004fe200000100f5 */
[----:B------:R-:W-:Y:S02]  /*1ff60*/  MOV R137, R132 ;  /* 0x0000008400897202 */ /* 0x000fe40000000f00 */
[----:B------:R-:W-:Y:S01]  /*1ff70*/  MOV R245, R122 ;  /* 0x0000007a00f57202 */ /* 0x000fe20000000f00 */
[----:B------:R-:W-:Y:S01]  /*1ff80*/  FFMA.FTZ R69, R69, R136, R243 ;  /* 0x0000008845457223 */ /* 0x000fe200000100f3 */
[----:B------:R-:W-:Y:S01]  /*1ff90*/  MOV R136, R133 ;  /* 0x0000008500887202 */ /* 0x000fe20000000f00 */
[----:B------:R-:W-:Y:S01]  /*1ffa0*/  FADD.FTZ R70, R246, R70 ;  /* 0x00000046f6467221 */ /* 0x000fe20000010000 */
[----:B------:R-:W-:Y:S01]  /*1ffb0*/  MOV R243, R127 ;  /* 0x0000007f00f37202 */ /* 0x000fe20000000f00 */
[----:B------:R-:W-:Y:S02]  /*1ffc0*/  FFMA.FTZ R68, R68, R135, R219 ;  /* 0x0000008744447223 */ /* 0x000fe400000100db */
[----:B------:R-:W-:Y:S02]  /*1ffd0*/  FADD.FTZ R69, R244, R69 ;  /* 0x00000045f4457221 */ /* 0x000fe40000010000 */
[----:B---3--:R-:W-:Y:S02]  /*1ffe0*/  FFMA.FTZ R0, R0, R134, R116 ;  /* 0x0000008600007223 */ /* 0x008fe40000010074 */
[----:B------:R1:W2:Y:S01]  /*1fff0*/  MUFU.EX2 R116, R78 ;  /* 0x0000004e00747308 */ /* 0x0002a20000000800 */
[----:B------:R-:W3:Y:S01]  /*20000*/  LDSM.16.MT88.4 R132, [R224+0x3100] ;  /* 0x00310000e084783b */ /* 0x000ee20000004200 */
        /* <DEDUP_REMOVED lines=11> */
[----:B-1----:R-:W-:Y:S01]  /*200c0*/  F2FP.PACK_AB R78, R203, R204 ;  /* 0x000000cccb4e723e */ /* 0x002fe200000000ff */
[----:B------:R-:W-:Y:S01]  /*200d0*/  FADD.FTZ R2, R124, R2 ;  /* 0x000000027c027221 */ /* 0x000fe20000010000 */
[----:B--2---:R-:W-:Y:S01]  /*200e0*/  F2FP.PACK_AB R183, R116, R184 ;  /* 0x000000b874b7723e */ /* 0x004fe200000000ff */
[----:B------:R-:W-:Y:S02]  /*200f0*/  FADD.FTZ R0, R123, R0 ;  /* 0x000000007b007221 */ /* 0x000fe40000010000 */
[----:B------:R-:W-:Y:S02]  /*20100*/  FADD.FTZ R70, R121, R68 ;  /* 0x0000004479467221 */ /* 0x000fe40000010000 */
[-C--:B------:R-:W-:Y:S05]  /*20110*/  HMMA.16816.F32 R4, R76, R92.reuse, R4 ;  /* 0x0000005c4c04723c */ /* 0x080fea0000001804 */
[----:B------:R-:W-:Y:S02]  /*20120*/  FADD.FTZ R68, R120, R2 ;  /* 0x0000000278447221 */ /* 0x000fe40000010000 */
[----:B------:R-:W-:Y:S01]  /*20130*/  FADD.FTZ R0, R143, R0 ;  /* 0x000000008f007221 */ /* 0x000fe20000010000 */
[C---:B------:R-:W-:Y:S04]  /*20140*/  HMMA.16816.F32 R8, R80.reuse, R92, R8 ;  /* 0x0000005c5008723c */ /* 0x040fe80000001808 */
[----:B------:R-:W-:Y:S04]  /*20150*/  FADD.FTZ R3, R199, R3 ;  /* 0x00000003c7037221 */ /* 0x000fe80000010000 */
[-C--:B------:R-:W-:Y:S04]  /*20160*/  HMMA.16816.F32 R12, R80, R94.reuse, R12 ;  /* 0x0000005e500c723c */ /* 0x080fe8000000180c */
[----:B------:R-:W-:Y:S04]  /*20170*/  FADD.FTZ R3, R202, R3 ;  /* 0x00000003ca037221 */ /* 0x000fe80000010000 */
[C---:B------:R-:W-:Y:S04]  /*20180*/  HMMA.16816.F32 R16, R76.reuse, R94, R16 ;  /* 0x0000005e4c10723c */ /* 0x040fe80000001810 */
[----:B------:R-:W-:Y:S04]  /*20190*/  FADD.FTZ R3, R195, R3 ;  /* 0x00000003c3037221 */ /* 0x000fe80000010000 */
[-C--:B------:R-:W-:Y:S04]  /*201a0*/  HMMA.16816.F32 R20, R76, R96.reuse, R20 ;  /* 0x000000604c14723c */ /* 0x080fe80000001814 */
[----:B------:R-:W-:Y:S02]  /*201b0*/  FADD.FTZ R69, R196, R3 ;  /* 0x00000003c4457221 */ /* 0x000fe40000010000 */
[----:B------:R-:W-:Y:S02]  /*201c0*/  FADD.FTZ R3, R142, R70 ;  /* 0x000000468e037221 */ /* 0x000fe40000010000 */
[C---:B------:R-:W-:Y:S04]  /*201d0*/  HMMA.16816.F32 R24, R80.reuse, R96, R24 ;  /* 0x000000605018723c */ /* 0x040fe80000001818 */
[----:B------:R-:W-:Y:S02]  /*201e0*/  FADD.FTZ R3, R243, R3 ;  /* 0x00000003f3037221 */ /* 0x000fe40000010000 */
[----:B------:R-:W-:Y:S02]  /*201f0*/  FADD.FTZ R2, R197, R69 ;  /* 0x00000045c5027221 */ /* 0x000fe40000010000 */
[-C--:B------:R-:W-:Y:S04]  /*20200*/  HMMA.16816.F32 R28, R80, R98.reuse, R28 ;  /* 0x00000062501c723c */ /* 0x080fe8000000181c */
[----:B------:R-:W-:Y:S04]  /*20210*/  FADD.FTZ R2, R200, R2 ;  /* 0x00000002c8027221 */ /* 0x000fe80000010000 */
        /* <DEDUP_REMOVED lines=9> */
[-C--:B---3--:R-:W-:Y:S07]  /*202b0*/  HMMA.16816.F32 R120, R180, R132.reuse, R4 ;  /* 0x00000084b478723c */ /* 0x088fee0000001804 */
        /* <DEDUP_REMOVED lines=107> */
.L_x_727:
        /* <DEDUP_REMOVED lines=120> */
.L_x_671:
[----:B------:R-:W3:Y:S02]  /*210f0*/  S2R R55, SR_CTAID.Y ;  /* 0x0000000000377919 */ /* 0x000ee40000002600 */
[----:B---3--:R-:W-:Y:S01]  /*21100*/  SHF.R.S32.HI R43, RZ, 0x1f, R55 ;  /* 0x0000001fff2b7819 */ /* 0x008fe20000011437 */
[----:B------:R-:W-:Y:S05]  /*21110*/  @P4 BRA `(.L_x_729) ;  /* 0x0000130000004947 */ /* 0x000fea0003800000 */
[----:B------:R-:W3:Y:S01]  /*21120*/  LDL R44, [R1+0x78] ;  /* 0x00007800012c7983 */ /* 0x000ee20000100800 */
[----:B------:R-:W-:Y:S01]  /*21130*/  IMAD.MOV.U32 R6, RZ, RZ, -0x10 ;  /* 0xfffffff0ff067424 */ /* 0x000fe200078e00ff */
[----:B------:R-:W-:Y:S02]  /*21140*/  F2FP.PACK_AB R5, R121, R120 ;  /* 0x000000787905723e */ /* 0x000fe400000000ff */
[----:B------:R-:W4:Y:S01]  /*21150*/  S2R R41, SR_TID.X ;  /* 0x0000000000297919 */ /* 0x000f220000002100 */
        /* <DEDUP_REMOVED lines=12> */
[----:B----4-:R-:W-:Y:S02]  /*21220*/  SHF.R.S32.HI R42, RZ, 0x1f, R41 ;  /* 0x0000001fff2a7819 */ /* 0x010fe40000011429 */
        /* <DEDUP_REMOVED lines=16> */
[----:B--2---:R-:W-:Y:S01]  /*21330*/  IMAD.IADD R27, R41, 0x1, -R0 ;  /* 0x00000001291b7824 */ /* 0x004fe200078e0a00 */
        /* <DEDUP_REMOVED lines=35> */
[----:B--2---:R-:W-:-:S03]  /*21570*/  IMAD.MOV.U32 R5, RZ, RZ, 0x20 ;  /* 0x00000020ff057424 */ /* 0x004fc600078e00ff */
        /* <DEDUP_REMOVED lines=14> */
[----:B--2---:R-:W-:-:S03]  /*21660*/  IMAD.IADD R3, R8, 0x1, R2 ;  /* 0x0000000108037824 */ /* 0x004fc600078e0202 */
        /* <DEDUP_REMOVED lines=36> */
.L_x_730:
        /* <DEDUP_REMOVED lines=183> */
.L_x_729:
        /* <DEDUP_REMOVED lines=19> */
.L_x_731:
[----:B----4-:R-:W3:Y:S01]  /*22550*/  S2R R10, SR_TID.X ;  /* 0x00000000000a7919 */ /* 0x010ee20000002100 */
[----:B------:R-:W-:Y:S01]  /*22560*/  SHF.R.S32.HI R0, RZ, 0x1f, R8 ;  /* 0x0000001fff007819 */ /* 0x000fe20000011408 */
[----:B------:R-:W-:Y:S01]  /*22570*/  BSSY B0, `(.L_x_732) ;  /* 0x0000026000007945 */ /* 0x000fe20003800000 */
[----:B-1----:R-:W-:-:S02]  /*22580*/  SEL R9, R8, RZ, !P0 ;  /* 0x000000ff08097207 */ /* 0x002fc40004000000 */
[----:B------:R-:W-:Y:S02]  /*22590*/  SEL R11, R0, RZ, !P0 ;  /* 0x000000ff000b7207 */ /* 0x000fe40004000000 */
[----:B---3--:R-:W-:-:S13]  /*225a0*/  ISETP.GT.AND P1, PT, R10, 0x7f, PT ;  /* 0x0000007f0a00780c */ /* 0x008fda0003f24270 */
        /* <DEDUP_REMOVED lines=34> */
.L_x_733:
[----:B------:R-:W-:Y:S05]  /*227d0*/  BSYNC B0 ;  /* 0x0000000000007941 */ /* 0x000fea0003800000 */
.L_x_732:
[----:B------:R-:W3:Y:S01]  /*227e0*/  S2R R12, SR_CTAID.X ;  /* 0x00000000000c7919 */ /* 0x000ee20000002500 */
        /* <DEDUP_REMOVED lines=16> */
[----:B---3--:R-:W-:Y:S02]  /*228f0*/  IMAD R4, R12, 0x80, R4 ;  /* 0x000000800c047824 */ /* 0x008fe400078e0204 */
        /* <DEDUP_REMOVED lines=28> */
[----:B------:R-:W3:Y:S01]  /*22ac0*/  SHFL.IDX PT, R7, R3, RZ, 0x181f ;  /* 0x00181fff03077589 */ /* 0x000ee200000e0000 */
[----:B------:R-:W-:-:S02]  /*22ad0*/  IADD3 R8, R2, 0x10, RZ ;  /* 0x0000001002087810 */ /* 0x000fc40007ffe0ff */
[-C--:B------:R-:W-:Y:S01]  /*22ae0*/  ISETP.GE.OR P1, PT, R2, R19.reuse, P0 ;  /* 0x000000130200720c */ /* 0x080fe20000726670 */
[----:B------:R-:W4:Y:S01]  /*22af0*/  SHFL.IDX PT, R9, R3, 0x1, 0x181f ;  /* 0x00381f0003097f89 */ /* 0x000f2200000e0000 */
[-C--:B------:R-:W-:Y:S02]  /*22b00*/  ISETP.GE.OR P5, PT, R8, R19.reuse, P0 ;  /* 0x000000130800720c */ /* 0x080fe400007a6670 */
[C---:B------:R-:W-:Y:S01]  /*22b10*/  IADD3 R14, R2.reuse, 0x20, RZ ;  /* 0x00000020020e7810 */ /* 0x040fe20007ffe0ff */
[----:B------:R-:W2:Y:S01]  /*22b20*/  SHFL.IDX PT, R8, R4, 0x2, 0x181f ;  /* 0x00581f0004087f89 */ /* 0x000ea200000e0000 */
[----:B------:R-:W-:Y:S02]  /*22b30*/  IADD3 R10, R2, 0x40, RZ ;  /* 0x00000040020a7810 */ /* 0x000fe40007ffe0ff */
[----:B------:R-:W-:Y:S01]  /*22b40*/  ISETP.GE.OR P4, PT, R14, R19, P0 ;  /* 0x000000130e00720c */ /* 0x000fe20000786670 */
[----:B------:R-:W2:Y:S01]  /*22b50*/  SHFL.IDX PT, R12, R3, 0x2, 0x181f ;  /* 0x00581f00030c7f89 */ /* 0x000ea200000e0000 */
[----:B------:R-:W-:-:S02]  /*22b60*/  IADD3 R13, R2, 0x30, RZ ;  /* 0x00000030020d7810 */ /* 0x000fc40007ffe0ff */
[-C--:B------:R-:W-:Y:S01]  /*22b70*/  ISETP.GE.OR P6, PT, R10, R19.reuse, P0 ;  /* 0x000000130a00720c */ /* 0x080fe200007c6670 */
[----:B------:R-:W2:Y:S01]  /*22b80*/  SHFL.IDX PT, R11, R4, 0x3, 0x181f ;  /* 0x00781f00040b7f89 */ /* 0x000ea200000e0000 */
[C---:B-1----:R-:W-:Y:S02]  /*22b90*/  @!P1 LEA R6, P2, R0.reuse, R6, 0x1 ;  /* 0x0000000600069211 */ /* 0x042fe400078408ff */
[----:B------:R-:W-:Y:S01]  /*22ba0*/  ISETP.GE.OR P3, PT, R13, R19, P0 ;  /* 0x000000130d00720c */ /* 0x000fe20000766670 */
[----:B------:R-:W1:Y:S01]  /*22bb0*/  SHFL.IDX PT, R14, R3, 0x3, 0x181f ;  /* 0x00781f00030e7f89 */ /* 0x000e6200000e0000 */
[----:B---3--:R-:W-:-:S03]  /*22bc0*/  @!P1 LEA.HI.X R7, R0, R7, R20, 0x1, P2 ;  /* 0x0000000700079211 */ /* 0x008fc600010f0c14 */
[----:B------:R-:W3:Y:S04]  /*22bd0*/  SHFL.IDX PT, R10, R4, 0x4, 0x181f ;  /* 0x00981f00040a7f89 */ /* 0x000ee800000e0000 */
[----:B------:R1:W-:Y:S04]  /*22be0*/  @!P1 ST.E.128 [R6.64], RZ ;  /* 0x000000ff06009985 */ /* 0x0003e8000c101d08 */
[----:B------:R-:W-:Y:S04]  /*22bf0*/  SHFL.IDX PT, R13, R4, 0x5, 0x181f ;  /* 0x00b81f00040d7f89 */ /* 0x000fe800000e0000 */
[----:B------:R-:W-:Y:S04]  /*22c00*/  SHFL.IDX PT, R15, R4, 0x6, 0x181f ;  /* 0x00d81f00040f7f89 */ /* 0x000fe800000e0000 */
[----:B------:R-:W3:Y:S04]  /*22c10*/  SHFL.IDX PT, R18, R3, 0x4, 0x181f ;  /* 0x00981f0003127f89 */ /* 0x000ee800000e0000 */
[----:B------:R-:W3:Y:S04]  /*22c20*/  SHFL.IDX PT, R17, R3, 0x5, 0x181f ;  /* 0x00b81f0003117f89 */ /* 0x000ee800000e0000 */
[----:B------:R-:W3:Y:S04]  /*22c30*/  SHFL.IDX PT, R16, R3, 0x6, 0x181f ;  /* 0x00d81f0003107f89 */ /* 0x000ee800000e0000 */
[----:B------:R-:W3:Y:S01]  /*22c40*/  SHFL.IDX PT, R4, R4, 0x7, 0x181f ;  /* 0x00f81f0004047f89 */ /* 0x000ee200000e0000 */
[----:B-1----:R-:W-:-:S02]  /*22c50*/  IADD3 R7, R2, 0x50, RZ ;  /* 0x0000005002077810 */ /* 0x002fc40007ffe0ff */
[C---:B------:R-:W-:Y:S01]  /*22c60*/  @!P5 LEA R6, P1, R0.reuse, R5, 0x1 ;  /* 0x000000050006d211 */ /* 0x040fe200078208ff */
[----:B------:R-:W1:Y:S01]  /*22c70*/  SHFL.IDX PT, R3, R3, 0x7, 0x181f ;  /* 0x00f81f0003037f89 */ /* 0x000e6200000e0000 */
[----:B------:R-:W-:Y:S02]  /*22c80*/  ISETP.GE.OR P2, PT, R7, R19, P0 ;  /* 0x000000130700720c */ /* 0x000fe40000746670 */
[C---:B----4-:R-:W-:Y:S02]  /*22c90*/  @!P5 LEA.HI.X R7, R0.reuse, R9, R20, 0x1, P1 ;  /* 0x000000090007d211 */ /* 0x050fe400008f0c14 */
[----:B--2---:R-:W-:Y:S02]  /*22ca0*/  @!P4 LEA R8, P1, R0, R8, 0x1 ;  /* 0x000000080008c211 */ /* 0x004fe400078208ff */
        /* <DEDUP_REMOVED lines=9> */
[----:B--2---:R-:W-:-:S04]  /*22d40*/  @!P3 LEA R6, P5, R0, R11, 0x1 ;  /* 0x0000000b0006b211 */ /* 0x004fc800078a08ff */
[C---:B------:R-:W-:Y:S02]  /*22d50*/  @!P3 LEA.HI.X R7, R0.reuse, R14, R20, 0x1, P5 ;  /* 0x0000000e0007b211 */ /* 0x040fe400028f0c14 */
[----:B---3--:R-:W-:-:S03]  /*22d60*/  @!P6 LEA R10, P5, R0, R10, 0x1 ;  /* 0x0000000a000ae211 */ /* 0x008fc600078a08ff */
        /* <DEDUP_REMOVED lines=14> */
.L_x_734:
        /* <DEDUP_REMOVED lines=11> */
.L_x_745:


//--------------------- .nv.shared._ZN7cutlass13device_kernelIN5flash19enable_sm80_to_sm89INS1_16FlashAttnFwdSm80INS1_25CollectiveMainloopFwdSm80ILi4ELi1ELb0EN4cute5tupleIJNS5_1CILi128EEENS7_ILi112EEENS7_ILi64EEEEEELi64ENS_6half_tEfNS_4arch4Sm80ELb0ELb0ELb1ELb0ELb0ELb0ELb1ELb0EEENS1_21CollectiveEpilogueFwdINS6_IJS8_SA_S9_EEENS6_IJNS7_ILi1EEESI_SI_EEESC_SE_Li128ELb0ELb1ELb0ELb0EEENS1_19SingleTileSchedulerILb0ELb0ELb1ELi128EEEEEEEEEvNT_6ParamsE --------------------------
	.section	.nv.shared._ZN7cutlass13device_kernelIN5flash19enable_sm80_to_sm89INS1_16FlashAttnFwdSm80INS1_25CollectiveMainloopFwdSm80ILi4ELi1ELb0EN4cute5tupleIJNS5_1CILi128EEENS7_ILi112EEENS7_ILi64EEEEEELi64ENS_6half_tEfNS_4arch4Sm80ELb0ELb0ELb1ELb0ELb0ELb0ELb1ELb0EEENS1_21CollectiveEpilogueFwdINS6_IJS8_SA_S9_EEENS6_IJNS7_ILi1EEESI_SI_EEESC_SE_Li128ELb0ELb1ELb0ELb0EEENS1_19SingleTileSchedulerILb0ELb0ELb1ELi128EEEEEEEEEvNT_6ParamsE,"aw",@nobits
	.sectionflags	@""
	.align	16


//--------------------- .nv.global                --------------------------
	.section	.nv.global,"aw",@nobits
.nv.global:
	.type		_ZN73_INTERNAL_df11ec02_37_flash_fwd_hdim64_fp16_softcap_sm80_cu_ea41c527_42614cute1_E,@object
	.size		_ZN73_INTERNAL_df11ec02_37_flash_fwd_hdim64_fp16_softcap_sm80_cu_ea41c527_42614cute1_E,(_ZN73_INTERNAL_df11ec02_37_flash_fwd_hdim64_fp16_softcap_sm80_cu_ea41c527_42614cuda3std3__45__cpo6cbeginE - _ZN73_INTERNAL_df11ec02_37_flash_fwd_hdim64_fp16_softcap_sm80_cu_ea41c527_42614cute1_E)
_ZN73_INTERNAL_df11ec02_37_flash_fwd_hdim64_fp16_softcap_sm80_cu_ea41c527_42614cute1_E:
	.zero		1
	.type		_ZN73_INTERNAL_df11ec02_37_flash_fwd_hdim64_fp16_softcap_sm80_cu_ea41c527_42614cuda3std3__45__cpo6cbeginE,@object
	.size		_ZN73_INTERNAL_df11ec02_37_flash_fwd_hdim64_fp16_softcap_sm80_cu_ea41c527_42614cuda3std3__45__cpo6cbeginE,(_ZN73_INTERNAL_df11ec02_37_flash_fwd_hdim64_fp16_softcap_sm80_cu_ea41c527_42614cuda3std3__48in_placeE - _ZN73_INTERNAL_df11ec02_37_flash_fwd_hdim64_fp16_softcap_sm80_cu_ea41c527_42614cuda3std3__45__cpo6cbeginE)
_ZN73_INTERNAL_df11ec02_37_flash_fwd_hdim64_fp16_softcap_sm80_cu_ea41c527_42614cuda3std3__45__cpo6cbeginE:
	.zero		1
	.type		_ZN73_INTERNAL_df11ec02_37_flash_fwd_hdim64_fp16_softcap_sm80_cu_ea41c527_42614cuda3std3__48in_placeE,@object
	.size		_ZN73_INTERNAL_df11ec02_37_flash_fwd_hdim64_fp16_softcap_sm80_cu_ea41c527_42614cuda3std3__48in_placeE,(_ZN73_INTERNAL_df11ec02_37_flash_fwd_hdim64_fp16_softcap_sm80_cu_ea41c527_42614cuda3std6ranges3__45__cpo9iter_moveE - _ZN73_INTERNAL_df11ec02_37_flash_fwd_hdim64_fp16_softcap_sm80_cu_ea41c527_42614cuda3std3__48in_placeE)
_ZN73_INTERNAL_df11ec02_37_flash_fwd_hdim64_fp16_softcap_sm80_cu_ea41c527_42614cuda3std3__48in_placeE:
	.zero		1
	.type		_ZN73_INTERNAL_df11ec02_37_flash_fwd_hdim64_fp16_softcap_sm80_cu_ea41c527_42614cuda3std6ranges3__45__cpo9iter_moveE,@object
	.size		_ZN73_INTERNAL_df11ec02_37_flash_fwd_hdim64_fp16_softcap_sm80_cu_ea41c527_42614cuda3std6ranges3__45__cpo9iter_moveE,(_ZN73_INTERNAL_df11ec02_37_flash_fwd_hdim64_fp16_softcap_sm80_cu_ea41c527_42614cuda3std3__45__cpo5beginE - _ZN73_INTERNAL_df11ec02_37_flash_fwd_hdim64_fp16_softcap_sm80_cu_ea41c527_42614cuda3std6ranges3__45__cpo9iter_moveE)
_ZN73_INTERNAL_df11ec02_37_flash_fwd_hdim64_fp16_softcap_sm80_cu_ea41c527_42614cuda3std6ranges3__45__cpo9iter_moveE:
	.zero		1
	.type		_ZN73_INTERNAL_df11ec02_37_flash_fwd_hdim64_fp16_softcap_sm80_cu_ea41c527_42614cuda3std3__45__cpo5beginE,@object
	.size		_ZN73_INTERNAL_df11ec02_37_flash_fwd_hdim64_fp16_softcap_sm80_cu_ea41c527_42614cuda3std3__45__cpo5beginE,(_ZN73_INTERNAL_df11ec02_37_flash_fwd_hdim64_fp16_softcap_sm80_cu_ea41c527_42614cuda3std3__475_GLOBAL__N__df11ec02_37_flash_fwd_hdim64_fp16_softcap_sm80_cu_ea41c527_42616ignoreE - _ZN73_INTERNAL_df11ec02_37_flash_fwd_hdim64_fp16_softcap_sm80_cu_ea41c527_42614cuda3std3__45__cpo5beginE)
_ZN73_INTERNAL_df11ec02_37_flash_fwd_hdim64_fp16_softcap_sm80_cu_ea41c527_42614cuda3std3__45__cpo5beginE:
	.zero		1
	.type		_ZN73_INTERNAL_df11ec02_37_flash_fwd_hdim64_fp16_softcap_sm80_cu_ea41c527_42614cuda3std3__475_GLOBAL__N__df11ec02_37_flash_fwd_hdim64_fp16_softcap_sm80_cu_ea41c527_42616ignoreE,@object
	.size		_ZN73_INTERNAL_df11ec02_37_flash_fwd_hdim64_fp16_softcap_sm80_cu_ea41c527_42614cuda3std3__475_GLOBAL__N__df11ec02_37_flash_fwd_hdim64_fp16_softcap_sm80_cu_ea41c527_42616ignoreE,(_ZN73_INTERNAL_df11ec02_37_flash_fwd_hdim64_fp16_softcap_sm80_cu_ea41c527_42614cute7productE - _ZN73_INTERNAL_df11ec02_37_flash_fwd_hdim64_fp16_softcap_sm80_cu_ea41c527_42614cuda3std3__475_GLOBAL__N__df11ec02_37_flash_fwd_hdim64_fp16_softcap_sm80_cu_ea41c527_42616ignoreE)
_ZN73_INTERNAL_df11ec02_37_flash_fwd_hdim64_fp16_softcap_sm80_cu_ea41c527_42614cuda3std3__475_GLOBAL__N__df11ec02_37_flash_fwd_hdim64_fp16_softcap_sm80_cu_ea41c527_42616ignoreE:
	.zero		1
	.type		_ZN73_INTERNAL_df11ec02_37_flash_fwd_hdim64_fp16_softcap_sm80_cu_ea41c527_42614cute7productE,@object
	.size		_ZN73_INTERNAL_df11ec02_37_flash_fwd_hdim64_fp16_softcap_sm80_cu_ea41c527_42614cute7productE,(_ZN73_INTERNAL_df11ec02_37_flash_fwd_hdim64_fp16_softcap_sm80_cu_ea41c527_42614cuda3std3__45__cpo3endE - _ZN73_INTERNAL_df11ec02_37_flash_fwd_hdim64_fp16_softcap_sm80_cu_ea41c527_42614cute7productE)
_ZN73_INTERNAL_df11ec02_37_flash_fwd_hdim64_fp16_softcap_sm80_cu_ea41c527_42614cute7productE:
	.zero		1
	.type		_ZN73_INTERNAL_df11ec02_37_flash_fwd_hdim64_fp16_softcap_sm80_cu_ea41c527_42614cuda3std3__45__cpo3endE,@object
	.size		_ZN73_INTERNAL_df11ec02_37_flash_fwd_hdim64_fp16_softcap_sm80_cu_ea41c527_42614cuda3std3__45__cpo3endE,(_ZN73_INTERNAL_df11ec02_37_flash_fwd_hdim64_fp16_softcap_sm80_cu_ea41c527_42614cuda3std3__419piecewise_constructE - _ZN73_INTERNAL_df11ec02_37_flash_fwd_hdim64_fp16_softcap_sm80_cu_ea41c527_42614cuda3std3__45__cpo3endE)
_ZN73_INTERNAL_df11ec02_37_flash_fwd_hdim64_fp16_softcap_sm80_cu_ea41c527_42614cuda3std3__45__cpo3endE:
	.zero		1
	.type		_ZN73_INTERNAL_df11ec02_37_flash_fwd_hdim64_fp16_softcap_sm80_cu_ea41c527_42614cuda3std3__419piecewise_constructE,@object
	.size		_ZN73_INTERNAL_df11ec02_37_flash_fwd_hdim64_fp16_softcap_sm80_cu_ea41c527_42614cuda3std3__419piecewise_constructE,(_ZN73_INTERNAL_df11ec02_37_flash_fwd_hdim64_fp16_softcap_sm80_cu_ea41c527_42614cuda3std3__45__cpo4cendE - _ZN73_INTERNAL_df11ec02_37_flash_fwd_hdim64_fp16_softcap_sm80_cu_ea41c527_42614cuda3std3__419piecewise_constructE)
_ZN73_INTERNAL_df11ec02_37_flash_fwd_hdim64_fp16_softcap_sm80_cu_ea41c527_42614cuda3std3__419piecewise_constructE:
	.zero		1
	.type		_ZN73_INTERNAL_df11ec02_37_flash_fwd_hdim64_fp16_softcap_sm80_cu_ea41c527_42614cuda3std3__45__cpo4cendE,@object
	.size		_ZN73_INTERNAL_df11ec02_37_flash_fwd_hdim64_fp16_softcap_sm80_cu_ea41c527_42614cuda3std3__45__cpo4cendE,(_ZN73_INTERNAL_df11ec02_37_flash_fwd_hdim64_fp16_softcap_sm80_cu_ea41c527_42614cuda3std6ranges3__45__cpo4swapE - _ZN73_INTERNAL_df11ec02_37_flash_fwd_hdim64_fp16_softcap_sm80_cu_ea41c527_42614cuda3std3__45__cpo4cendE)
_ZN73_INTERNAL_df11ec02_37_flash_fwd_hdim64_fp16_softcap_sm80_cu_ea41c527_42614cuda3std3__45__cpo4cendE:
	.zero		1
	.type		_ZN73_INTERNAL_df11ec02_37_flash_fwd_hdim64_fp16_softcap_sm80_cu_ea41c527_42614cuda3std6ranges3__45__cpo4swapE,@object
	.size		_ZN73_INTERNAL_df11ec02_37_flash_fwd_hdim64_fp16_softcap_sm80_cu_ea41c527_42614cuda3std6ranges3__45__cpo4swapE,(.L_7 - _ZN73_INTERNAL_df11ec02_37_flash_fwd_hdim64_fp16_softcap_sm80_cu_ea41c527_42614cuda3std6ranges3__45__cpo4swapE)
_ZN73_INTERNAL_df11ec02_37_flash_fwd_hdim64_fp16_softcap_sm80_cu_ea41c527_42614cuda3std6ranges3__45__cpo4swapE:
	.zero		1
.L_7:


//--------------------- .nv.shared._ZN7cutlass13device_kernelIN5flash19enable_sm80_to_sm89INS1_16FlashAttnFwdSm80INS1_25CollectiveMainloopFwdSm80ILi4ELi1ELb0EN4cute5tupleIJNS5_1CILi128EEENS7_ILi112EEENS7_ILi64EEEEEELi64ENS_6half_tEfNS_4arch4Sm80ELb0ELb0ELb1ELb1ELb0ELb0ELb1ELb0EEENS1_21CollectiveEpilogueFwdINS6_IJS8_SA_S9_EEENS6_IJNS7_ILi1EEESI_SI_EEESC_SE_Li128ELb1ELb1ELb0ELb0EEENS1_19SingleTileSchedulerILb1ELb0ELb1ELi128EEEEEEEEEvNT_6ParamsE --------------------------
	.section	.nv.shared._ZN7cutlass13device_kernelIN5flash19enable_sm80_to_sm89INS1_16FlashAttnFwdSm80INS1_25CollectiveMainloopFwdSm80ILi4ELi1ELb0EN4cute5tupleIJNS5_1CILi128EEENS7_ILi112EEENS7_ILi64EEEEEELi64ENS_6half_tEfNS_4arch4Sm80ELb0ELb0ELb1ELb1ELb0ELb0ELb1ELb0EEENS1_21CollectiveEpilogueFwdINS6_IJS8_SA_S9_EEENS6_IJNS7_ILi1EEESI_SI_EEESC_SE_Li128ELb1ELb1ELb0ELb0EEENS1_19SingleTileSchedulerILb1ELb0ELb1ELi128EEEEEEEEEvNT_6ParamsE,"aw",@nobits
	.sectionflags	@""
	.align	16


//--------------------- .nv.shared._ZN7cutlass13device_kernelIN5flash19enable_sm80_to_sm89INS1_16FlashAttnFwdSm80INS1_25CollectiveMainloopFwdSm80ILi4ELi1ELb0EN4cute5tupleIJNS5_1CILi128EEENS7_ILi112EEENS7_ILi64EEEEEELi64ENS_6half_tEfNS_4arch4Sm80ELb0ELb0ELb1ELb1ELb0ELb1ELb1ELb0EEENS1_21CollectiveEpilogueFwdINS6_IJS8_SA_S9_EEENS6_IJNS7_ILi1EEESI_SI_EEESC_SE_Li128ELb1ELb1ELb0ELb0EEENS1_19SingleTileSchedulerILb1ELb0ELb1ELi128EEEEEEEEEvNT_6ParamsE --------------------------
	.section	.nv.shared._ZN7cutlass13device_kernelIN5flash19enable_sm80_to_sm89INS1_16FlashAttnFwdSm80INS1_25CollectiveMainloopFwdSm80ILi4ELi1ELb0EN4cute5tupleIJNS5_1CILi128EEENS7_ILi112EEENS7_ILi64EEEEEELi64ENS_6half_tEfNS_4arch4Sm80ELb0ELb0ELb1ELb1ELb0ELb1ELb1ELb0EEENS1_21CollectiveEpilogueFwdINS6_IJS8_SA_S9_EEENS6_IJNS7_ILi1EEESI_SI_EEESC_SE_Li128ELb1ELb1ELb0ELb0EEENS1_19SingleTileSchedulerILb1ELb0ELb1ELi128EEEEEEEEEvNT_6ParamsE,"aw",@nobits
	.sectionflags	@""
	.align	16


//--------------------- .nv.shared._ZN7cutlass13device_kernelIN5flash19enable_sm80_to_sm89INS1_16FlashAttnFwdSm80INS1_25CollectiveMainloopFwdSm80ILi4ELi1ELb0EN4cute5tupleIJNS5_1CILi128EEENS7_ILi96EEENS7_ILi64EEEEEELi64ENS_6half_tEfNS_4arch4Sm80ELb0ELb1ELb1ELb0ELb0ELb0ELb1ELb0EEENS1_21CollectiveEpilogueFwdINS6_IJS8_SA_S9_EEENS6_IJNS7_ILi1EEESI_SI_EEESC_SE_Li128ELb0ELb1ELb0ELb0EEENS1_19SingleTileSchedulerILb0ELb0ELb1ELi128EEEEEEEEEvNT_6ParamsE --------------------------
	.section	.nv.shared._ZN7cutlass13device_kernelIN5flash19enable_sm80_to_sm89INS1_16FlashAttnFwdSm80INS1_25CollectiveMainloopFwdSm80ILi4ELi1ELb0EN4cute5tupleIJNS5_1CILi128EEENS7_ILi96EEENS7_ILi64EEEEEELi64ENS_6half_tEfNS_4arch4Sm80ELb0ELb1ELb1ELb0ELb0ELb0ELb1ELb0EEENS1_21CollectiveEpilogueFwdINS6_IJS8_SA_S9_EEENS6_IJNS7_ILi1EEESI_SI_EEESC_SE_Li128ELb0ELb1ELb0ELb0EEENS1_19SingleTileSchedulerILb0ELb0ELb1ELi128EEEEEEEEEvNT_6ParamsE,"aw",@nobits
	.sectionflags	@""
	.align	16


//--------------------- .nv.shared._ZN7cutlass13device_kernelIN5flash19enable_sm80_to_sm89INS1_16FlashAttnFwdSm80INS1_25CollectiveMainloopFwdSm80ILi4ELi1ELb0EN4cute5tupleIJNS5_1CILi128EEENS7_ILi96EEENS7_ILi64EEEEEELi64ENS_6half_tEfNS_4arch4Sm80ELb0ELb1ELb1ELb1ELb0ELb0ELb1ELb0EEENS1_21CollectiveEpilogueFwdINS6_IJS8_SA_S9_EEENS6_IJNS7_ILi1EEESI_SI_EEESC_SE_Li128ELb1ELb1ELb0ELb0EEENS1_19SingleTileSchedulerILb1ELb0ELb1ELi128EEEEEEEEEvNT_6ParamsE --------------------------
	.section	.nv.shared._ZN7cutlass13device_kernelIN5flash19enable_sm80_to_sm89INS1_16FlashAttnFwdSm80INS1_25CollectiveMainloopFwdSm80ILi4ELi1ELb0EN4cute5tupleIJNS5_1CILi128EEENS7_ILi96EEENS7_ILi64EEEEEELi64ENS_6half_tEfNS_4arch4Sm80ELb0ELb1ELb1ELb1ELb0ELb0ELb1ELb0EEENS1_21CollectiveEpilogueFwdINS6_IJS8_SA_S9_EEENS6_IJNS7_ILi1EEESI_SI_EEESC_SE_Li128ELb1ELb1ELb0ELb0EEENS1_19SingleTileSchedulerILb1ELb0ELb1ELi128EEEEEEEEEvNT_6ParamsE,"aw",@nobits
	.sectionflags	@""
	.align	16


//--------------------- .nv.shared._ZN7cutlass13device_kernelIN5flash19enable_sm80_to_sm89INS1_16FlashAttnFwdSm80INS1_25CollectiveMainloopFwdSm80ILi4ELi1ELb0EN4cute5tupleIJNS5_1CILi128EEENS7_ILi96EEENS7_ILi64EEEEEELi64ENS_6half_tEfNS_4arch4Sm80ELb0ELb1ELb1ELb1ELb0ELb1ELb1ELb0EEENS1_21CollectiveEpilogueFwdINS6_IJS8_SA_S9_EEENS6_IJNS7_ILi1EEESI_SI_EEESC_SE_Li128ELb1ELb1ELb0ELb0EEENS1_19SingleTileSchedulerILb1ELb0ELb1ELi128EEEEEEEEEvNT_6ParamsE --------------------------
	.section	.nv.shared._ZN7cutlass13device_kernelIN5flash19enable_sm80_to_sm89INS1_16FlashAttnFwdSm80INS1_25CollectiveMainloopFwdSm80ILi4ELi1ELb0EN4cute5tupleIJNS5_1CILi128EEENS7_ILi96EEENS7_ILi64EEEEEELi64ENS_6half_tEfNS_4arch4Sm80ELb0ELb1ELb1ELb1ELb0ELb1ELb1ELb0EEENS1_21CollectiveEpilogueFwdINS6_IJS8_SA_S9_EEENS6_IJNS7_ILi1EEESI_SI_EEESC_SE_Li128ELb1ELb1ELb0ELb0EEENS1_19SingleTileSchedulerILb1ELb0ELb1ELi128EEEEEEEEEvNT_6ParamsE,"aw",@nobits
	.sectionflags	@""
	.align	16


//--------------------- .nv.shared._ZN7cutlass13device_kernelIN5flash19enable_sm80_to_sm89INS1_16FlashAttnFwdSm80INS1_25CollectiveMainloopFwdSm80ILi4ELi1ELb0EN4cute5tupleIJNS5_1CILi128EEENS7_ILi112EEENS7_ILi64EEEEEELi64ENS_6half_tEfNS_4arch4Sm80ELb1ELb0ELb1ELb0ELb0ELb0ELb1ELb0EEENS1_21CollectiveEpilogueFwdINS6_IJS8_SA_S9_EEENS6_IJNS7_ILi1EEESI_SI_EEESC_SE_Li128ELb0ELb1ELb0ELb0EEENS1_30DynamicPersistentTileSchedulerILi128ELi128ELb0ELb1ELb0EEEEEEEEEvNT_6ParamsE --------------------------
	.section	.nv.shared._ZN7cutlass13device_kernelIN5flash19enable_sm80_to_sm89INS1_16FlashAttnFwdSm80INS1_25CollectiveMainloopFwdSm80ILi4ELi1ELb0EN4cute5tupleIJNS5_1CILi128EEENS7_ILi112EEENS7_ILi64EEEEEELi64ENS_6half_tEfNS_4arch4Sm80ELb1ELb0ELb1ELb0ELb0ELb0ELb1ELb0EEENS1_21CollectiveEpilogueFwdINS6_IJS8_SA_S9_EEENS6_IJNS7_ILi1EEESI_SI_EEESC_SE_Li128ELb0ELb1ELb0ELb0EEENS1_30DynamicPersistentTileSchedulerILi128ELi128ELb0ELb1ELb0EEEEEEEEEvNT_6ParamsE,"aw",@nobits
	.sectionflags	@""
	.align	16


//--------------------- .nv.shared._ZN7cutlass13device_kernelIN5flash19enable_sm80_to_sm89INS1_16FlashAttnFwdSm80INS1_25CollectiveMainloopFwdSm80ILi4ELi1ELb0EN4cute5tupleIJNS5_1CILi128EEENS7_ILi112EEENS7_ILi64EEEEEELi64ENS_6half_tEfNS_4arch4Sm80ELb1ELb0ELb1ELb1ELb0ELb0ELb1ELb0EEENS1_21CollectiveEpilogueFwdINS6_IJS8_SA_S9_EEENS6_IJNS7_ILi1EEESI_SI_EEESC_SE_Li128ELb1ELb1ELb0ELb0EEENS1_19SingleTileSchedulerILb1ELb0ELb1ELi128EEEEEEEEEvNT_6ParamsE --------------------------
	.section	.nv.shared._ZN7cutlass13device_kernelIN5flash19enable_sm80_to_sm89INS1_16FlashAttnFwdSm80INS1_25CollectiveMainloopFwdSm80ILi4ELi1ELb0EN4cute5tupleIJNS5_1CILi128EEENS7_ILi112EEENS7_ILi64EEEEEELi64ENS_6half_tEfNS_4arch4Sm80ELb1ELb0ELb1ELb1ELb0ELb0ELb1ELb0EEENS1_21CollectiveEpilogueFwdINS6_IJS8_SA_S9_EEENS6_IJNS7_ILi1EEESI_SI_EEESC_SE_Li128ELb1ELb1ELb0ELb0EEENS1_19SingleTileSchedulerILb1ELb0ELb1ELi128EEEEEEEEEvNT_6ParamsE,"aw",@nobits
	.sectionflags	@""
	.align	16


//--------------------- .nv.shared._ZN7cutlass13device_kernelIN5flash19enable_sm80_to_sm89INS1_16FlashAttnFwdSm80INS1_25CollectiveMainloopFwdSm80ILi4ELi1ELb0EN4cute5tupleIJNS5_1CILi128EEENS7_ILi112EEENS7_ILi64EEEEEELi64ENS_6half_tEfNS_4arch4Sm80ELb1ELb0ELb1ELb1ELb0ELb1ELb1ELb0EEENS1_21CollectiveEpilogueFwdINS6_IJS8_SA_S9_EEENS6_IJNS7_ILi1EEESI_SI_EEESC_SE_Li128ELb1ELb1ELb0ELb0EEENS1_19SingleTileSchedulerILb1ELb0ELb1ELi128EEEEEEEEEvNT_6ParamsE --------------------------
	.section	.nv.shared._ZN7cutlass13device_kernelIN5flash19enable_sm80_to_sm89INS1_16FlashAttnFwdSm80INS1_25CollectiveMainloopFwdSm80ILi4ELi1ELb0EN4cute5tupleIJNS5_1CILi128EEENS7_ILi112EEENS7_ILi64EEEEEELi64ENS_6half_tEfNS_4arch4Sm80ELb1ELb0ELb1ELb1ELb0ELb1ELb1ELb0EEENS1_21CollectiveEpilogueFwdINS6_IJS8_SA_S9_EEENS6_IJNS7_ILi1EEESI_SI_EEESC_SE_Li128ELb1ELb1ELb0ELb0EEENS1_19SingleTileSchedulerILb1ELb0ELb1ELi128EEEEEEEEEvNT_6ParamsE,"aw",@nobits
	.sectionflags	@""
	.align	16
